	.target	sm_80

	.elftype	@"ET_EXEC"


//--------------------- .note.nv.tkinfo           --------------------------
	.section	.note.nv.tkinfo,"",@"SHT_NOTE"
	.sectionflags	@"SHF_NOTE_NV_TKINFO"
	.tkinfo
        /*0018*/ 	.word	0x00000002
        /*0030*/ 	.string	""
        /*0030*/ 	.string	"ptxas"
        /*0030*/ 	.string	"Cuda compilation tools, release 13.0, V13.0.88"
        /*0030*/ 	.string	"Build cuda_13.0.r13.0/compiler.36424714_0"
        /*0030*/ 	.string	"-arch sm_80 -m 64 "



//--------------------- .note.nv.cuinfo           --------------------------
	.section	.note.nv.cuinfo,"",@"SHT_NOTE"
	.sectionflags	@"SHF_NOTE_NV_CUINFO"
        /*0018*/ 	.short	0x0002
        /*001a*/ 	.short	0x0050
        /*001c*/ 	.short	0x0082
	.zero		2


//--------------------- .nv.info                  --------------------------
	.section	.nv.info,"",@"SHT_CUDA_INFO"
	.align	4


	//----- nvinfo : EIATTR_REGCOUNT
	.align		4
        /*0000*/ 	.byte	0x04, 0x2f
        /*0002*/ 	.short	(.L_12 - .L_11)
	.align		4
.L_11:
        /*0004*/ 	.word	index@(_ZN7cutlass13device_kernelIN5flash19enable_sm80_to_sm89INS1_16FlashAttnFwdSm80INS1_25CollectiveMainloopFwdSm80ILi8ELi1ELb0EN4cute5tupleIJNS5_1CILi128EEENS7_ILi48EEENS7_ILi256EEEEEELi256ENS_6half_tEfNS_4arch4Sm80ELb1ELb0ELb0ELb1ELb1ELb1ELb1ELb0EEENS1_21CollectiveEpilogueFwdINS6_IJS8_SA_S9_EEENS6_IJNS7_ILi1EEESI_SI_EEESC_SE_Li256ELb1ELb1ELb0ELb0EEENS1_19SingleTileSchedulerILb1ELb0ELb1ELi128EEEEEEEEEvNT_6ParamsE)
        /*0008*/ 	.word	0x000000fd


	//----- nvinfo : EIATTR_FRAME_SIZE
	.align		4
.L_12:
        /*000c*/ 	.byte	0x04, 0x11
        /*000e*/ 	.short	(.L_14 - .L_13)
	.align		4
.L_13:
        /*0010*/ 	.word	index@($__internal_9_$__cuda_sm70_shflsync_idx_p)
        /*0014*/ 	.word	0x00000000


	//----- nvinfo : EIATTR_FRAME_SIZE
	.align		4
.L_14:
        /*0018*/ 	.byte	0x04, 0x11
        /*001a*/ 	.short	(.L_16 - .L_15)
	.align		4
.L_15:
        /*001c*/ 	.word	index@(_ZN7cutlass13device_kernelIN5flash19enable_sm80_to_sm89INS1_16FlashAttnFwdSm80INS1_25CollectiveMainloopFwdSm80ILi8ELi1ELb0EN4cute5tupleIJNS5_1CILi128EEENS7_ILi48EEENS7_ILi256EEEEEELi256ENS_6half_tEfNS_4arch4Sm80ELb1ELb0ELb0ELb1ELb1ELb1ELb1ELb0EEENS1_21CollectiveEpilogueFwdINS6_IJS8_SA_S9_EEENS6_IJNS7_ILi1EEESI_SI_EEESC_SE_Li256ELb1ELb1ELb0ELb0EEENS1_19SingleTileSchedulerILb1ELb0ELb1ELi128EEEEEEEEEvNT_6ParamsE)
        /*0020*/ 	.word	0x00000000


	//----- nvinfo : EIATTR_REGCOUNT
	.align		4
.L_16:
        /*0024*/ 	.byte	0x04, 0x2f
        /*0026*/ 	.short	(.L_18 - .L_17)
	.align		4
.L_17:
        /*0028*/ 	.word	index@(_ZN7cutlass13device_kernelIN5flash19enable_sm80_to_sm89INS1_16FlashAttnFwdSm80INS1_25CollectiveMainloopFwdSm80ILi8ELi1ELb0EN4cute5tupleIJNS5_1CILi128EEENS7_ILi96EEENS7_ILi256EEEEEELi256ENS_6half_tEfNS_4arch4Sm80ELb1ELb0ELb0ELb1ELb1ELb0ELb1ELb0EEENS1_21CollectiveEpilogueFwdINS6_IJS8_SA_S9_EEENS6_IJNS7_ILi1EEESI_SI_EEESC_SE_Li256ELb1ELb1ELb0ELb0EEENS1_19SingleTileSchedulerILb1ELb0ELb1ELi128EEEEEEEEEvNT_6ParamsE)
        /*002c*/ 	.word	0x000000ff


	//----- nvinfo : EIATTR_FRAME_SIZE
	.align		4
.L_18:
        /*0030*/ 	.byte	0x04, 0x11
        /*0032*/ 	.short	(.L_20 - .L_19)
	.align		4
.L_19:
        /*0034*/ 	.word	index@(_ZN7cutlass13device_kernelIN5flash19enable_sm80_to_sm89INS1_16FlashAttnFwdSm80INS1_25CollectiveMainloopFwdSm80ILi8ELi1ELb0EN4cute5tupleIJNS5_1CILi128EEENS7_ILi96EEENS7_ILi256EEEEEELi256ENS_6half_tEfNS_4arch4Sm80ELb1ELb0ELb0ELb1ELb1ELb0ELb1ELb0EEENS1_21CollectiveEpilogueFwdINS6_IJS8_SA_S9_EEENS6_IJNS7_ILi1EEESI_SI_EEESC_SE_Li256ELb1ELb1ELb0ELb0EEENS1_19SingleTileSchedulerILb1ELb0ELb1ELi128EEEEEEEEEvNT_6ParamsE)
        /*0038*/ 	.word	0x00000088


	//----- nvinfo : EIATTR_REGCOUNT
	.align		4
.L_20:
        /*003c*/ 	.byte	0x04, 0x2f
        /*003e*/ 	.short	(.L_22 - .L_21)
	.align		4
.L_21:
        /*0040*/ 	.word	index@(_ZN7cutlass13device_kernelIN5flash19enable_sm80_to_sm89INS1_16FlashAttnFwdSm80INS1_25CollectiveMainloopFwdSm80ILi8ELi1ELb0EN4cute5tupleIJNS5_1CILi128EEENS7_ILi96EEENS7_ILi256EEEEEELi256ENS_6half_tEfNS_4arch4Sm80ELb1ELb0ELb0ELb0ELb1ELb0ELb1ELb0EEENS1_21CollectiveEpilogueFwdINS6_IJS8_SA_S9_EEENS6_IJNS7_ILi1EEESI_SI_EEESC_SE_Li256ELb0ELb1ELb0ELb0EEENS1_30DynamicPersistentTileSchedulerILi256ELi256ELb0ELb1ELb0EEEEEEEEEvNT_6ParamsE)
        /*0044*/ 	.word	0x000000ff


	//----- nvinfo : EIATTR_FRAME_SIZE
	.align		4
.L_22:
        /*0048*/ 	.byte	0x04, 0x11
        /*004a*/ 	.short	(.L_24 - .L_23)
	.align		4
.L_23:
        /*004c*/ 	.word	index@($__internal_8_$__cuda_sm70_shflsync_idx_p)
        /*0050*/ 	.word	0x00000000


	//----- nvinfo : EIATTR_FRAME_SIZE
	.align		4
.L_24:
        /*0054*/ 	.byte	0x04, 0x11
        /*0056*/ 	.short	(.L_26 - .L_25)
	.align		4
.L_25:
        /*0058*/ 	.word	index@($__internal_7_$__cuda_sm70_shflsync_bfly_p)
        /*005c*/ 	.word	0x00000000


	//----- nvinfo : EIATTR_FRAME_SIZE
	.align		4
.L_26:
        /*0060*/ 	.byte	0x04, 0x11
        /*0062*/ 	.short	(.L_28 - .L_27)
	.align		4
.L_27:
        /*0064*/ 	.word	index@(_ZN7cutlass13device_kernelIN5flash19enable_sm80_to_sm89INS1_16FlashAttnFwdSm80INS1_25CollectiveMainloopFwdSm80ILi8ELi1ELb0EN4cute5tupleIJNS5_1CILi128EEENS7_ILi96EEENS7_ILi256EEEEEELi256ENS_6half_tEfNS_4arch4Sm80ELb1ELb0ELb0ELb0ELb1ELb0ELb1ELb0EEENS1_21CollectiveEpilogueFwdINS6_IJS8_SA_S9_EEENS6_IJNS7_ILi1EEESI_SI_EEESC_SE_Li256ELb0ELb1ELb0ELb0EEENS1_30DynamicPersistentTileSchedulerILi256ELi256ELb0ELb1ELb0EEEEEEEEEvNT_6ParamsE)
        /*0068*/ 	.word	0x00000088


	//----- nvinfo : EIATTR_REGCOUNT
	.align		4
.L_28:
        /*006c*/ 	.byte	0x04, 0x2f
        /*006e*/ 	.short	(.L_30 - .L_29)
	.align		4
.L_29:
        /*0070*/ 	.word	index@(_ZN7cutlass13device_kernelIN5flash19enable_sm80_to_sm89INS1_16FlashAttnFwdSm80INS1_25CollectiveMainloopFwdSm80ILi8ELi1ELb0EN4cute5tupleIJNS5_1CILi128EEENS7_ILi48EEENS7_ILi256EEEEEELi256ENS_6half_tEfNS_4arch4Sm80ELb0ELb1ELb0ELb1ELb1ELb1ELb1ELb0EEENS1_21CollectiveEpilogueFwdINS6_IJS8_SA_S9_EEENS6_IJNS7_ILi1EEESI_SI_EEESC_SE_Li256ELb1ELb1ELb0ELb0EEENS1_19SingleTileSchedulerILb1ELb0ELb1ELi128EEEEEEEEEvNT_6ParamsE)
        /*0074*/ 	.word	0x000000ff


	//----- nvinfo : EIATTR_FRAME_SIZE
	.align		4
.L_30:
        /*0078*/ 	.byte	0x04, 0x11
        /*007a*/ 	.short	(.L_32 - .L_31)
	.align		4
.L_31:
        /*007c*/ 	.word	index@($__internal_6_$__cuda_sm70_shflsync_idx_p)
        /*0080*/ 	.word	0x00000000


	//----- nvinfo : EIATTR_FRAME_SIZE
	.align		4
.L_32:
        /*0084*/ 	.byte	0x04, 0x11
        /*0086*/ 	.short	(.L_34 - .L_33)
	.align		4
.L_33:
        /*0088*/ 	.word	index@($__internal_5_$__cuda_sm70_shflsync_bfly_p)
        /*008c*/ 	.word	0x00000000


	//----- nvinfo : EIATTR_FRAME_SIZE
	.align		4
.L_34:
        /*0090*/ 	.byte	0x04, 0x11
        /*0092*/ 	.short	(.L_36 - .L_35)
	.align		4
.L_35:
        /*0094*/ 	.word	index@($_ZN7cutlass13device_kernelIN5flash19enable_sm80_to_sm89INS1_16FlashAttnFwdSm80INS1_25CollectiveMainloopFwdSm80ILi8ELi1ELb0EN4cute5tupleIJNS5_1CILi128EEENS7_ILi48EEENS7_ILi256EEEEEELi256ENS_6half_tEfNS_4arch4Sm80ELb0ELb1ELb0ELb1ELb1ELb1ELb1ELb0EEENS1_21CollectiveEpilogueFwdINS6_IJS8_SA_S9_EEENS6_IJNS7_ILi1EEESI_SI_EEESC_SE_Li256ELb1ELb1ELb0ELb0EEENS1_19SingleTileSchedulerILb1ELb0ELb1ELi128EEEEEEEEEvNT_6ParamsE$_ZZN5flash25CollectiveMainloopFwdSm80ILi8ELi1ELb0EN4cute5tupleIJNS1_1CILi128EEENS3_ILi48EEENS3_ILi256EEEEEELi256EN7cutlass6half_tEfNS8_4arch4Sm80ELb0ELb1ELb0ELb1ELb1ELb1ELb1ELb0EE3mmaINS_16FlashAttnFwdSm80ISC_NS_21CollectiveEpilogueFwdINS2_IJS4_S6_S5_EEENS2_IJNS3_ILi1EEESH_SH_EEES9_SB_Li256ELb1ELb1ELb0ELb0EEENS_19SingleTileSchedulerILb1ELb0ELb1ELi128EEEE13SharedStorageENS1_6TensorINS1_11ArrayEngineIfLm128EEENS1_6LayoutINS2_IJNS2_IJNS3_ILi2EEESS_EEESH_NS3_ILi32EEEEEENS2_IJNS2_IJSH_SS_EEENS3_ILi0EEENS3_ILi4EEEEEEEEEENS_7SoftmaxILi2ELi0EEEEEbRKNSC_6ParamsERT0_RT1_iRKNS_16SeqlenInfoQKNewKILb1ELb1EEENS2_IJiiiiEEERT_ENKUlvE_clEv)
        /*0098*/ 	.word	0x00000000


	//----- nvinfo : EIATTR_FRAME_SIZE
	.align		4
.L_36:
        /*009c*/ 	.byte	0x04, 0x11
        /*009e*/ 	.short	(.L_38 - .L_37)
	.align		4
.L_37:
        /*00a0*/ 	.word	index@(_ZN7cutlass13device_kernelIN5flash19enable_sm80_to_sm89INS1_16FlashAttnFwdSm80INS1_25CollectiveMainloopFwdSm80ILi8ELi1ELb0EN4cute5tupleIJNS5_1CILi128EEENS7_ILi48EEENS7_ILi256EEEEEELi256ENS_6half_tEfNS_4arch4Sm80ELb0ELb1ELb0ELb1ELb1ELb1ELb1ELb0EEENS1_21CollectiveEpilogueFwdINS6_IJS8_SA_S9_EEENS6_IJNS7_ILi1EEESI_SI_EEESC_SE_Li256ELb1ELb1ELb0ELb0EEENS1_19SingleTileSchedulerILb1ELb0ELb1ELi128EEEEEEEEEvNT_6ParamsE)
        /*00a4*/ 	.word	0x00000070


	//----- nvinfo : EIATTR_REGCOUNT
	.align		4
.L_38:
        /*00a8*/ 	.byte	0x04, 0x2f
        /*00aa*/ 	.short	(.L_40 - .L_39)
	.align		4
.L_39:
        /*00ac*/ 	.word	index@(_ZN7cutlass13device_kernelIN5flash19enable_sm80_to_sm89INS1_16FlashAttnFwdSm80INS1_25CollectiveMainloopFwdSm80ILi8ELi1ELb0EN4cute5tupleIJNS5_1CILi128EEENS7_ILi64EEENS7_ILi256EEEEEELi256ENS_6half_tEfNS_4arch4Sm80ELb0ELb1ELb0ELb1ELb1ELb0ELb1ELb0EEENS1_21CollectiveEpilogueFwdINS6_IJS8_SA_S9_EEENS6_IJNS7_ILi1EEESI_SI_EEESC_SE_Li256ELb1ELb1ELb0ELb0EEENS1_19SingleTileSchedulerILb1ELb0ELb1ELi128EEEEEEEEEvNT_6ParamsE)
        /*00b0*/ 	.word	0x000000ff


	//----- nvinfo : EIATTR_FRAME_SIZE
	.align		4
.L_40:
        /*00b4*/ 	.byte	0x04, 0x11
        /*00b6*/ 	.short	(.L_42 - .L_41)
	.align		4
.L_41:
        /*00b8*/ 	.word	index@(_ZN7cutlass13device_kernelIN5flash19enable_sm80_to_sm89INS1_16FlashAttnFwdSm80INS1_25CollectiveMainloopFwdSm80ILi8ELi1ELb0EN4cute5tupleIJNS5_1CILi128EEENS7_ILi64EEENS7_ILi256EEEEEELi256ENS_6half_tEfNS_4arch4Sm80ELb0ELb1ELb0ELb1ELb1ELb0ELb1ELb0EEENS1_21CollectiveEpilogueFwdINS6_IJS8_SA_S9_EEENS6_IJNS7_ILi1EEESI_SI_EEESC_SE_Li256ELb1ELb1ELb0ELb0EEENS1_19SingleTileSchedulerILb1ELb0ELb1ELi128EEEEEEEEEvNT_6ParamsE)
        /*00bc*/ 	.word	0x00000000


	//----- nvinfo : EIATTR_REGCOUNT
	.align		4
.L_42:
        /*00c0*/ 	.byte	0x04, 0x2f
        /*00c2*/ 	.short	(.L_44 - .L_43)
	.align		4
.L_43:
        /*00c4*/ 	.word	index@(_ZN7cutlass13device_kernelIN5flash19enable_sm80_to_sm89INS1_16FlashAttnFwdSm80INS1_25CollectiveMainloopFwdSm80ILi8ELi1ELb0EN4cute5tupleIJNS5_1CILi128EEENS7_ILi64EEENS7_ILi256EEEEEELi256ENS_6half_tEfNS_4arch4Sm80ELb0ELb1ELb0ELb0ELb1ELb0ELb1ELb0EEENS1_21CollectiveEpilogueFwdINS6_IJS8_SA_S9_EEENS6_IJNS7_ILi1EEESI_SI_EEESC_SE_Li256ELb0ELb1ELb0ELb0EEENS1_19SingleTileSchedulerILb0ELb0ELb1ELi128EEEEEEEEEvNT_6ParamsE)
        /*00c8*/ 	.word	0x000000ff


	//----- nvinfo : EIATTR_FRAME_SIZE
	.align		4
.L_44:
        /*00cc*/ 	.byte	0x04, 0x11
        /*00ce*/ 	.short	(.L_46 - .L_45)
	.align		4
.L_45:
        /*00d0*/ 	.word	index@(_ZN7cutlass13device_kernelIN5flash19enable_sm80_to_sm89INS1_16FlashAttnFwdSm80INS1_25CollectiveMainloopFwdSm80ILi8ELi1ELb0EN4cute5tupleIJNS5_1CILi128EEENS7_ILi64EEENS7_ILi256EEEEEELi256ENS_6half_tEfNS_4arch4Sm80ELb0ELb1ELb0ELb0ELb1ELb0ELb1ELb0EEENS1_21CollectiveEpilogueFwdINS6_IJS8_SA_S9_EEENS6_IJNS7_ILi1EEESI_SI_EEESC_SE_Li256ELb0ELb1ELb0ELb0EEENS1_19SingleTileSchedulerILb0ELb0ELb1ELi128EEEEEEEEEvNT_6ParamsE)
        /*00d4*/ 	.word	0x00000000


	//----- nvinfo : EIATTR_REGCOUNT
	.align		4
.L_46:
        /*00d8*/ 	.byte	0x04, 0x2f
        /*00da*/ 	.short	(.L_48 - .L_47)
	.align		4
.L_47:
        /*00dc*/ 	.word	index@(_ZN7cutlass13device_kernelIN5flash19enable_sm80_to_sm89INS1_16FlashAttnFwdSm80INS1_25CollectiveMainloopFwdSm80ILi8ELi1ELb0EN4cute5tupleIJNS5_1CILi128EEENS7_ILi48EEENS7_ILi256EEEEEELi256ENS_6half_tEfNS_4arch4Sm80ELb0ELb0ELb0ELb1ELb1ELb1ELb1ELb0EEENS1_21CollectiveEpilogueFwdINS6_IJS8_SA_S9_EEENS6_IJNS7_ILi1EEESI_SI_EEESC_SE_Li256ELb1ELb1ELb0ELb0EEENS1_19SingleTileSchedulerILb1ELb0ELb1ELi128EEEEEEEEEvNT_6ParamsE)
        /*00e0*/ 	.word	0x000000f8


	//----- nvinfo : EIATTR_FRAME_SIZE
	.align		4
.L_48:
        /*00e4*/ 	.byte	0x04, 0x11
        /*00e6*/ 	.short	(.L_50 - .L_49)
	.align		4
.L_49:
        /*00e8*/ 	.word	index@($__internal_4_$__cuda_sm70_shflsync_idx_p)
        /*00ec*/ 	.word	0x00000000


	//----- nvinfo : EIATTR_FRAME_SIZE
	.align		4
.L_50:
        /*00f0*/ 	.byte	0x04, 0x11
        /*00f2*/ 	.short	(.L_52 - .L_51)
	.align		4
.L_51:
        /*00f4*/ 	.word	index@(_ZN7cutlass13device_kernelIN5flash19enable_sm80_to_sm89INS1_16FlashAttnFwdSm80INS1_25CollectiveMainloopFwdSm80ILi8ELi1ELb0EN4cute5tupleIJNS5_1CILi128EEENS7_ILi48EEENS7_ILi256EEEEEELi256ENS_6half_tEfNS_4arch4Sm80ELb0ELb0ELb0ELb1ELb1ELb1ELb1ELb0EEENS1_21CollectiveEpilogueFwdINS6_IJS8_SA_S9_EEENS6_IJNS7_ILi1EEESI_SI_EEESC_SE_Li256ELb1ELb1ELb0ELb0EEENS1_19SingleTileSchedulerILb1ELb0ELb1ELi128EEEEEEEEEvNT_6ParamsE)
        /*00f8*/ 	.word	0x00000000


	//----- nvinfo : EIATTR_REGCOUNT
	.align		4
.L_52:
        /*00fc*/ 	.byte	0x04, 0x2f
        /*00fe*/ 	.short	(.L_54 - .L_53)
	.align		4
.L_53:
        /*0100*/ 	.word	index@(_ZN7cutlass13device_kernelIN5flash19enable_sm80_to_sm89INS1_16FlashAttnFwdSm80INS1_25CollectiveMainloopFwdSm80ILi8ELi1ELb0EN4cute5tupleIJNS5_1CILi128EEENS7_ILi96EEENS7_ILi256EEEEEELi256ENS_6half_tEfNS_4arch4Sm80ELb0ELb0ELb0ELb1ELb1ELb0ELb1ELb0EEENS1_21CollectiveEpilogueFwdINS6_IJS8_SA_S9_EEENS6_IJNS7_ILi1EEESI_SI_EEESC_SE_Li256ELb1ELb1ELb0ELb0EEENS1_19SingleTileSchedulerILb1ELb0ELb1ELi128EEEEEEEEEvNT_6ParamsE)
        /*0104*/ 	.word	0x000000ff


	//----- nvinfo : EIATTR_FRAME_SIZE
	.align		4
.L_54:
        /*0108*/ 	.byte	0x04, 0x11
        /*010a*/ 	.short	(.L_56 - .L_55)
	.align		4
.L_55:
        /*010c*/ 	.word	index@(_ZN7cutlass13device_kernelIN5flash19enable_sm80_to_sm89INS1_16FlashAttnFwdSm80INS1_25CollectiveMainloopFwdSm80ILi8ELi1ELb0EN4cute5tupleIJNS5_1CILi128EEENS7_ILi96EEENS7_ILi256EEEEEELi256ENS_6half_tEfNS_4arch4Sm80ELb0ELb0ELb0ELb1ELb1ELb0ELb1ELb0EEENS1_21CollectiveEpilogueFwdINS6_IJS8_SA_S9_EEENS6_IJNS7_ILi1EEESI_SI_EEESC_SE_Li256ELb1ELb1ELb0ELb0EEENS1_19SingleTileSchedulerILb1ELb0ELb1ELi128EEEEEEEEEvNT_6ParamsE)
        /*0110*/ 	.word	0x00000048


	//----- nvinfo : EIATTR_REGCOUNT
	.align		4
.L_56:
        /*0114*/ 	.byte	0x04, 0x2f
        /*0116*/ 	.short	(.L_58 - .L_57)
	.align		4
.L_57:
        /*0118*/ 	.word	index@(_ZN7cutlass13device_kernelIN5flash19enable_sm80_to_sm89INS1_16FlashAttnFwdSm80INS1_25CollectiveMainloopFwdSm80ILi8ELi1ELb0EN4cute5tupleIJNS5_1CILi128EEENS7_ILi96EEENS7_ILi256EEEEEELi256ENS_6half_tEfNS_4arch4Sm80ELb0ELb0ELb0ELb0ELb1ELb0ELb1ELb0EEENS1_21CollectiveEpilogueFwdINS6_IJS8_SA_S9_EEENS6_IJNS7_ILi1EEESI_SI_EEESC_SE_Li256ELb0ELb1ELb0ELb0EEENS1_19SingleTileSchedulerILb0ELb0ELb1ELi128EEEEEEEEEvNT_6ParamsE)
        /*011c*/ 	.word	0x000000ff


	//----- nvinfo : EIATTR_FRAME_SIZE
	.align		4
.L_58:
        /*0120*/ 	.byte	0x04, 0x11
        /*0122*/ 	.short	(.L_60 - .L_59)
	.align		4
.L_59:
        /*0124*/ 	.word	index@(_ZN7cutlass13device_kernelIN5flash19enable_sm80_to_sm89INS1_16FlashAttnFwdSm80INS1_25CollectiveMainloopFwdSm80ILi8ELi1ELb0EN4cute5tupleIJNS5_1CILi128EEENS7_ILi96EEENS7_ILi256EEEEEELi256ENS_6half_tEfNS_4arch4Sm80ELb0ELb0ELb0ELb0ELb1ELb0ELb1ELb0EEENS1_21CollectiveEpilogueFwdINS6_IJS8_SA_S9_EEENS6_IJNS7_ILi1EEESI_SI_EEESC_SE_Li256ELb0ELb1ELb0ELb0EEENS1_19SingleTileSchedulerILb0ELb0ELb1ELi128EEEEEEEEEvNT_6ParamsE)
        /*0128*/ 	.word	0x00000060


	//----- nvinfo : EIATTR_REGCOUNT
	.align		4
.L_60:
        /*012c*/ 	.byte	0x04, 0x2f
        /*012e*/ 	.short	(.L_62 - .L_61)
	.align		4
.L_61:
        /*0130*/ 	.word	index@(_ZN7cutlass13device_kernelIN5flash19enable_sm80_to_sm89INS1_16FlashAttnFwdSm80INS1_25CollectiveMainloopFwdSm80ILi8ELi1ELb0EN4cute5tupleIJNS5_1CILi128EEENS7_ILi32EEENS7_ILi256EEEEEELi256ENS_6half_tEfNS_4arch4Sm80ELb1ELb0ELb0ELb1ELb1ELb1ELb1ELb0EEENS1_21CollectiveEpilogueFwdINS6_IJS8_SA_S9_EEENS6_IJNS7_ILi1EEESI_SI_EEESC_SE_Li256ELb1ELb1ELb0ELb0EEENS1_19SingleTileSchedulerILb1ELb0ELb1ELi128EEEEEEEEEvNT_6ParamsE)
        /*0134*/ 	.word	0x000000fb


	//----- nvinfo : EIATTR_FRAME_SIZE
	.align		4
.L_62:
        /*0138*/ 	.byte	0x04, 0x11
        /*013a*/ 	.short	(.L_64 - .L_63)
	.align		4
.L_63:
        /*013c*/ 	.word	index@(_ZN7cutlass13device_kernelIN5flash19enable_sm80_to_sm89INS1_16FlashAttnFwdSm80INS1_25CollectiveMainloopFwdSm80ILi8ELi1ELb0EN4cute5tupleIJNS5_1CILi128EEENS7_ILi32EEENS7_ILi256EEEEEELi256ENS_6half_tEfNS_4arch4Sm80ELb1ELb0ELb0ELb1ELb1ELb1ELb1ELb0EEENS1_21CollectiveEpilogueFwdINS6_IJS8_SA_S9_EEENS6_IJNS7_ILi1EEESI_SI_EEESC_SE_Li256ELb1ELb1ELb0ELb0EEENS1_19SingleTileSchedulerILb1ELb0ELb1ELi128EEEEEEEEEvNT_6ParamsE)
        /*0140*/ 	.word	0x00000000


	//----- nvinfo : EIATTR_REGCOUNT
	.align		4
.L_64:
        /*0144*/ 	.byte	0x04, 0x2f
        /*0146*/ 	.short	(.L_66 - .L_65)
	.align		4
.L_65:
        /*0148*/ 	.word	index@(_ZN7cutlass13device_kernelIN5flash19enable_sm80_to_sm89INS1_16FlashAttnFwdSm80INS1_25CollectiveMainloopFwdSm80ILi8ELi1ELb1EN4cute5tupleIJNS5_1CILi128EEENS7_ILi64EEENS7_ILi256EEEEEELi256ENS_6half_tEfNS_4arch4Sm80ELb1ELb0ELb0ELb1ELb1ELb0ELb1ELb0EEENS1_21CollectiveEpilogueFwdINS6_IJS8_SA_S9_EEENS6_IJNS7_ILi1EEESI_SI_EEESC_SE_Li256ELb1ELb1ELb0ELb0EEENS1_19SingleTileSchedulerILb1ELb0ELb1ELi128EEEEEEEEEvNT_6ParamsE)
        /*014c*/ 	.word	0x000000ff


	//----- nvinfo : EIATTR_FRAME_SIZE
	.align		4
.L_66:
        /*0150*/ 	.byte	0x04, 0x11
        /*0152*/ 	.short	(.L_68 - .L_67)
	.align		4
.L_67:
        /*0154*/ 	.word	index@(_ZN7cutlass13device_kernelIN5flash19enable_sm80_to_sm89INS1_16FlashAttnFwdSm80INS1_25CollectiveMainloopFwdSm80ILi8ELi1ELb1EN4cute5tupleIJNS5_1CILi128EEENS7_ILi64EEENS7_ILi256EEEEEELi256ENS_6half_tEfNS_4arch4Sm80ELb1ELb0ELb0ELb1ELb1ELb0ELb1ELb0EEENS1_21CollectiveEpilogueFwdINS6_IJS8_SA_S9_EEENS6_IJNS7_ILi1EEESI_SI_EEESC_SE_Li256ELb1ELb1ELb0ELb0EEENS1_19SingleTileSchedulerILb1ELb0ELb1ELi128EEEEEEEEEvNT_6ParamsE)
        /*0158*/ 	.word	0x000000e0


	//----- nvinfo : EIATTR_REGCOUNT
	.align		4
.L_68:
        /*015c*/ 	.byte	0x04, 0x2f
        /*015e*/ 	.short	(.L_70 - .L_69)
	.align		4
.L_69:
        /*0160*/ 	.word	index@(_ZN7cutlass13device_kernelIN5flash19enable_sm80_to_sm89INS1_16FlashAttnFwdSm80INS1_25CollectiveMainloopFwdSm80ILi8ELi1ELb1EN4cute5tupleIJNS5_1CILi128EEENS7_ILi64EEENS7_ILi256EEEEEELi256ENS_6half_tEfNS_4arch4Sm80ELb1ELb0ELb0ELb0ELb1ELb0ELb1ELb0EEENS1_21CollectiveEpilogueFwdINS6_IJS8_SA_S9_EEENS6_IJNS7_ILi1EEESI_SI_EEESC_SE_Li256ELb0ELb1ELb0ELb0EEENS1_30DynamicPersistentTileSchedulerILi256ELi256ELb0ELb1ELb0EEEEEEEEEvNT_6ParamsE)
        /*0164*/ 	.word	0x000000ff


	//----- nvinfo : EIATTR_FRAME_SIZE
	.align		4
.L_70:
        /*0168*/ 	.byte	0x04, 0x11
        /*016a*/ 	.short	(.L_72 - .L_71)
	.align		4
.L_71:
        /*016c*/ 	.word	index@($__internal_3_$__cuda_sm70_shflsync_idx_p)
        /*0170*/ 	.word	0x00000000


	//----- nvinfo : EIATTR_FRAME_SIZE
	.align		4
.L_72:
        /*0174*/ 	.byte	0x04, 0x11
        /*0176*/ 	.short	(.L_74 - .L_73)
	.align		4
.L_73:
        /*0178*/ 	.word	index@($__internal_2_$__cuda_sm70_shflsync_bfly_p)
        /*017c*/ 	.word	0x00000000


	//----- nvinfo : EIATTR_FRAME_SIZE
	.align		4
.L_74:
        /*0180*/ 	.byte	0x04, 0x11
        /*0182*/ 	.short	(.L_76 - .L_75)
	.align		4
.L_75:
        /*0184*/ 	.word	index@(_ZN7cutlass13device_kernelIN5flash19enable_sm80_to_sm89INS1_16FlashAttnFwdSm80INS1_25CollectiveMainloopFwdSm80ILi8ELi1ELb1EN4cute5tupleIJNS5_1CILi128EEENS7_ILi64EEENS7_ILi256EEEEEELi256ENS_6half_tEfNS_4arch4Sm80ELb1ELb0ELb0ELb0ELb1ELb0ELb1ELb0EEENS1_21CollectiveEpilogueFwdINS6_IJS8_SA_S9_EEENS6_IJNS7_ILi1EEESI_SI_EEESC_SE_Li256ELb0ELb1ELb0ELb0EEENS1_30DynamicPersistentTileSchedulerILi256ELi256ELb0ELb1ELb0EEEEEEEEEvNT_6ParamsE)
        /*0188*/ 	.word	0x00000128


	//----- nvinfo : EIATTR_REGCOUNT
	.align		4
.L_76:
        /*018c*/ 	.byte	0x04, 0x2f
        /*018e*/ 	.short	(.L_78 - .L_77)
	.align		4
.L_77:
        /*0190*/ 	.word	index@(_ZN7cutlass13device_kernelIN5flash19enable_sm80_to_sm89INS1_16FlashAttnFwdSm80INS1_25CollectiveMainloopFwdSm80ILi8ELi1ELb0EN4cute5tupleIJNS5_1CILi128EEENS7_ILi32EEENS7_ILi256EEEEEELi256ENS_6half_tEfNS_4arch4Sm80ELb0ELb1ELb0ELb1ELb1ELb1ELb1ELb0EEENS1_21CollectiveEpilogueFwdINS6_IJS8_SA_S9_EEENS6_IJNS7_ILi1EEESI_SI_EEESC_SE_Li256ELb1ELb1ELb0ELb0EEENS1_19SingleTileSchedulerILb1ELb0ELb1ELi128EEEEEEEEEvNT_6ParamsE)
        /*0194*/ 	.word	0x000000f9


	//----- nvinfo : EIATTR_FRAME_SIZE
	.align		4
.L_78:
        /*0198*/ 	.byte	0x04, 0x11
        /*019a*/ 	.short	(.L_80 - .L_79)
	.align		4
.L_79:
        /*019c*/ 	.word	index@(_ZN7cutlass13device_kernelIN5flash19enable_sm80_to_sm89INS1_16FlashAttnFwdSm80INS1_25CollectiveMainloopFwdSm80ILi8ELi1ELb0EN4cute5tupleIJNS5_1CILi128EEENS7_ILi32EEENS7_ILi256EEEEEELi256ENS_6half_tEfNS_4arch4Sm80ELb0ELb1ELb0ELb1ELb1ELb1ELb1ELb0EEENS1_21CollectiveEpilogueFwdINS6_IJS8_SA_S9_EEENS6_IJNS7_ILi1EEESI_SI_EEESC_SE_Li256ELb1ELb1ELb0ELb0EEENS1_19SingleTileSchedulerILb1ELb0ELb1ELi128EEEEEEEEEvNT_6ParamsE)
        /*01a0*/ 	.word	0x00000000


	//----- nvinfo : EIATTR_REGCOUNT
	.align		4
.L_80:
        /*01a4*/ 	.byte	0x04, 0x2f
        /*01a6*/ 	.short	(.L_82 - .L_81)
	.align		4
.L_81:
        /*01a8*/ 	.word	index@(_ZN7cutlass13device_kernelIN5flash19enable_sm80_to_sm89INS1_16FlashAttnFwdSm80INS1_25CollectiveMainloopFwdSm80ILi8ELi1ELb1EN4cute5tupleIJNS5_1CILi128EEENS7_ILi48EEENS7_ILi256EEEEEELi256ENS_6half_tEfNS_4arch4Sm80ELb0ELb1ELb0ELb1ELb1ELb0ELb1ELb0EEENS1_21CollectiveEpilogueFwdINS6_IJS8_SA_S9_EEENS6_IJNS7_ILi1EEESI_SI_EEESC_SE_Li256ELb1ELb1ELb0ELb0EEENS1_19SingleTileSchedulerILb1ELb0ELb1ELi128EEEEEEEEEvNT_6ParamsE)
        /*01ac*/ 	.word	0x000000ff


	//----- nvinfo : EIATTR_FRAME_SIZE
	.align		4
.L_82:
        /*01b0*/ 	.byte	0x04, 0x11
        /*01b2*/ 	.short	(.L_84 - .L_83)
	.align		4
.L_83:
        /*01b4*/ 	.word	index@($__internal_1_$__cuda_sm70_shflsync_idx_p)
        /*01b8*/ 	.word	0x00000000


	//----- nvinfo : EIATTR_FRAME_SIZE
	.align		4
.L_84:
        /*01bc*/ 	.byte	0x04, 0x11
        /*01be*/ 	.short	(.L_86 - .L_85)
	.align		4
.L_85:
        /*01c0*/ 	.word	index@(_ZN7cutlass13device_kernelIN5flash19enable_sm80_to_sm89INS1_16FlashAttnFwdSm80INS1_25CollectiveMainloopFwdSm80ILi8ELi1ELb1EN4cute5tupleIJNS5_1CILi128EEENS7_ILi48EEENS7_ILi256EEEEEELi256ENS_6half_tEfNS_4arch4Sm80ELb0ELb1ELb0ELb1ELb1ELb0ELb1ELb0EEENS1_21CollectiveEpilogueFwdINS6_IJS8_SA_S9_EEENS6_IJNS7_ILi1EEESI_SI_EEESC_SE_Li256ELb1ELb1ELb0ELb0EEENS1_19SingleTileSchedulerILb1ELb0ELb1ELi128EEEEEEEEEvNT_6ParamsE)
        /*01c4*/ 	.word	0x00000080


	//----- nvinfo : EIATTR_REGCOUNT
	.align		4
.L_86:
        /*01c8*/ 	.byte	0x04, 0x2f
        /*01ca*/ 	.short	(.L_88 - .L_87)
	.align		4
.L_87:
        /*01cc*/ 	.word	index@(_ZN7cutlass13device_kernelIN5flash19enable_sm80_to_sm89INS1_16FlashAttnFwdSm80INS1_25CollectiveMainloopFwdSm80ILi8ELi1ELb1EN4cute5tupleIJNS5_1CILi128EEENS7_ILi48EEENS7_ILi256EEEEEELi256ENS_6half_tEfNS_4arch4Sm80ELb0ELb1ELb0ELb0ELb1ELb0ELb1ELb0EEENS1_21CollectiveEpilogueFwdINS6_IJS8_SA_S9_EEENS6_IJNS7_ILi1EEESI_SI_EEESC_SE_Li256ELb0ELb1ELb0ELb0EEENS1_19SingleTileSchedulerILb0ELb0ELb1ELi128EEEEEEEEEvNT_6ParamsE)
        /*01d0*/ 	.word	0x000000ff


	//----- nvinfo : EIATTR_FRAME_SIZE
	.align		4
.L_88:
        /*01d4*/ 	.byte	0x04, 0x11
        /*01d6*/ 	.short	(.L_90 - .L_89)
	.align		4
.L_89:
        /*01d8*/ 	.word	index@($__internal_0_$__cuda_sm70_shflsync_idx_p)
        /*01dc*/ 	.word	0x00000000


	//----- nvinfo : EIATTR_FRAME_SIZE
	.align		4
.L_90:
        /*01e0*/ 	.byte	0x04, 0x11
        /*01e2*/ 	.short	(.L_92 - .L_91)
	.align		4
.L_91:
        /*01e4*/ 	.word	index@(_ZN7cutlass13device_kernelIN5flash19enable_sm80_to_sm89INS1_16FlashAttnFwdSm80INS1_25CollectiveMainloopFwdSm80ILi8ELi1ELb1EN4cute5tupleIJNS5_1CILi128EEENS7_ILi48EEENS7_ILi256EEEEEELi256ENS_6half_tEfNS_4arch4Sm80ELb0ELb1ELb0ELb0ELb1ELb0ELb1ELb0EEENS1_21CollectiveEpilogueFwdINS6_IJS8_SA_S9_EEENS6_IJNS7_ILi1EEESI_SI_EEESC_SE_Li256ELb0ELb1ELb0ELb0EEENS1_19SingleTileSchedulerILb0ELb0ELb1ELi128EEEEEEEEEvNT_6ParamsE)
        /*01e8*/ 	.word	0x00000080


	//----- nvinfo : EIATTR_REGCOUNT
	.align		4
.L_92:
        /*01ec*/ 	.byte	0x04, 0x2f
        /*01ee*/ 	.short	(.L_94 - .L_93)
	.align		4
.L_93:
        /*01f0*/ 	.word	index@(_ZN7cutlass13device_kernelIN5flash19enable_sm80_to_sm89INS1_16FlashAttnFwdSm80INS1_25CollectiveMainloopFwdSm80ILi8ELi1ELb0EN4cute5tupleIJNS5_1CILi128EEENS7_ILi32EEENS7_ILi256EEEEEELi256ENS_6half_tEfNS_4arch4Sm80ELb0ELb0ELb0ELb1ELb1ELb1ELb1ELb0EEENS1_21CollectiveEpilogueFwdINS6_IJS8_SA_S9_EEENS6_IJNS7_ILi1EEESI_SI_EEESC_SE_Li256ELb1ELb1ELb0ELb0EEENS1_19SingleTileSchedulerILb1ELb0ELb1ELi128EEEEEEEEEvNT_6ParamsE)
        /*01f4*/ 	.word	0x000000f8


	//----- nvinfo : EIATTR_FRAME_SIZE
	.align		4
.L_94:
        /*01f8*/ 	.byte	0x04, 0x11
        /*01fa*/ 	.short	(.L_96 - .L_95)
	.align		4
.L_95:
        /*01fc*/ 	.word	index@(_ZN7cutlass13device_kernelIN5flash19enable_sm80_to_sm89INS1_16FlashAttnFwdSm80INS1_25CollectiveMainloopFwdSm80ILi8ELi1ELb0EN4cute5tupleIJNS5_1CILi128EEENS7_ILi32EEENS7_ILi256EEEEEELi256ENS_6half_tEfNS_4arch4Sm80ELb0ELb0ELb0ELb1ELb1ELb1ELb1ELb0EEENS1_21CollectiveEpilogueFwdINS6_IJS8_SA_S9_EEENS6_IJNS7_ILi1EEESI_SI_EEESC_SE_Li256ELb1ELb1ELb0ELb0EEENS1_19SingleTileSchedulerILb1ELb0ELb1ELi128EEEEEEEEEvNT_6ParamsE)
        /*0200*/ 	.word	0x00000000


	//----- nvinfo : EIATTR_REGCOUNT
	.align		4
.L_96:
        /*0204*/ 	.byte	0x04, 0x2f
        /*0206*/ 	.short	(.L_98 - .L_97)
	.align		4
.L_97:
        /*0208*/ 	.word	index@(_ZN7cutlass13device_kernelIN5flash19enable_sm80_to_sm89INS1_16FlashAttnFwdSm80INS1_25CollectiveMainloopFwdSm80ILi8ELi1ELb1EN4cute5tupleIJNS5_1CILi128EEENS7_ILi64EEENS7_ILi256EEEEEELi256ENS_6half_tEfNS_4arch4Sm80ELb0ELb0ELb0ELb1ELb1ELb0ELb1ELb0EEENS1_21CollectiveEpilogueFwdINS6_IJS8_SA_S9_EEENS6_IJNS7_ILi1EEESI_SI_EEESC_SE_Li256ELb1ELb1ELb0ELb0EEENS1_19SingleTileSchedulerILb1ELb0ELb1ELi128EEEEEEEEEvNT_6ParamsE)
        /*020c*/ 	.word	0x000000ff


	//----- nvinfo : EIATTR_FRAME_SIZE
	.align		4
.L_98:
        /*0210*/ 	.byte	0x04, 0x11
        /*0212*/ 	.short	(.L_100 - .L_99)
	.align		4
.L_99:
        /*0214*/ 	.word	index@(_ZN7cutlass13device_kernelIN5flash19enable_sm80_to_sm89INS1_16FlashAttnFwdSm80INS1_25CollectiveMainloopFwdSm80ILi8ELi1ELb1EN4cute5tupleIJNS5_1CILi128EEENS7_ILi64EEENS7_ILi256EEEEEELi256ENS_6half_tEfNS_4arch4Sm80ELb0ELb0ELb0ELb1ELb1ELb0ELb1ELb0EEENS1_21CollectiveEpilogueFwdINS6_IJS8_SA_S9_EEENS6_IJNS7_ILi1EEESI_SI_EEESC_SE_Li256ELb1ELb1ELb0ELb0EEENS1_19SingleTileSchedulerILb1ELb0ELb1ELi128EEEEEEEEEvNT_6ParamsE)
        /*0218*/ 	.word	0x00000098


	//----- nvinfo : EIATTR_REGCOUNT
	.align		4
.L_100:
        /*021c*/ 	.byte	0x04, 0x2f
        /*021e*/ 	.short	(.L_102 - .L_101)
	.align		4
.L_101:
        /*0220*/ 	.word	index@(_ZN7cutlass13device_kernelIN5flash19enable_sm80_to_sm89INS1_16FlashAttnFwdSm80INS1_25CollectiveMainloopFwdSm80ILi8ELi1ELb1EN4cute5tupleIJNS5_1CILi128EEENS7_ILi64EEENS7_ILi256EEEEEELi256ENS_6half_tEfNS_4arch4Sm80ELb0ELb0ELb0ELb0ELb1ELb0ELb1ELb0EEENS1_21CollectiveEpilogueFwdINS6_IJS8_SA_S9_EEENS6_IJNS7_ILi1EEESI_SI_EEESC_SE_Li256ELb0ELb1ELb0ELb0EEENS1_19SingleTileSchedulerILb0ELb0ELb1ELi128EEEEEEEEEvNT_6ParamsE)
        /*0224*/ 	.word	0x000000ff


	//----- nvinfo : EIATTR_FRAME_SIZE
	.align		4
.L_102:
        /*0228*/ 	.byte	0x04, 0x11
        /*022a*/ 	.short	(.L_104 - .L_103)
	.align		4
.L_103:
        /*022c*/ 	.word	index@(_ZN7cutlass13device_kernelIN5flash19enable_sm80_to_sm89INS1_16FlashAttnFwdSm80INS1_25CollectiveMainloopFwdSm80ILi8ELi1ELb1EN4cute5tupleIJNS5_1CILi128EEENS7_ILi64EEENS7_ILi256EEEEEELi256ENS_6half_tEfNS_4arch4Sm80ELb0ELb0ELb0ELb0ELb1ELb0ELb1ELb0EEENS1_21CollectiveEpilogueFwdINS6_IJS8_SA_S9_EEENS6_IJNS7_ILi1EEESI_SI_EEESC_SE_Li256ELb0ELb1ELb0ELb0EEENS1_19SingleTileSchedulerILb0ELb0ELb1ELi128EEEEEEEEEvNT_6ParamsE)
        /*0230*/ 	.word	0x000000b0


	//----- nvinfo : EIATTR_MIN_STACK_SIZE
	.align		4
.L_104:
        /*0234*/ 	.byte	0x04, 0x12
        /*0236*/ 	.short	(.L_106 - .L_105)
	.align		4
.L_105:
        /*0238*/ 	.word	index@(_ZN7cutlass13device_kernelIN5flash19enable_sm80_to_sm89INS1_16FlashAttnFwdSm80INS1_25CollectiveMainloopFwdSm80ILi8ELi1ELb1EN4cute5tupleIJNS5_1CILi128EEENS7_ILi64EEENS7_ILi256EEEEEELi256ENS_6half_tEfNS_4arch4Sm80ELb0ELb0ELb0ELb0ELb1ELb0ELb1ELb0EEENS1_21CollectiveEpilogueFwdINS6_IJS8_SA_S9_EEENS6_IJNS7_ILi1EEESI_SI_EEESC_SE_Li256ELb0ELb1ELb0ELb0EEENS1_19SingleTileSchedulerILb0ELb0ELb1ELi128EEEEEEEEEvNT_6ParamsE)
        /*023c*/ 	.word	0x000000b0


	//----- nvinfo : EIATTR_MIN_STACK_SIZE
	.align		4
.L_106:
        /*0240*/ 	.byte	0x04, 0x12
        /*0242*/ 	.short	(.L_108 - .L_107)
	.align		4
.L_107:
        /*0244*/ 	.word	index@(_ZN7cutlass13device_kernelIN5flash19enable_sm80_to_sm89INS1_16FlashAttnFwdSm80INS1_25CollectiveMainloopFwdSm80ILi8ELi1ELb1EN4cute5tupleIJNS5_1CILi128EEENS7_ILi64EEENS7_ILi256EEEEEELi256ENS_6half_tEfNS_4arch4Sm80ELb0ELb0ELb0ELb1ELb1ELb0ELb1ELb0EEENS1_21CollectiveEpilogueFwdINS6_IJS8_SA_S9_EEENS6_IJNS7_ILi1EEESI_SI_EEESC_SE_Li256ELb1ELb1ELb0ELb0EEENS1_19SingleTileSchedulerILb1ELb0ELb1ELi128EEEEEEEEEvNT_6ParamsE)
        /*0248*/ 	.word	0x00000098


	//----- nvinfo : EIATTR_MIN_STACK_SIZE
	.align		4
.L_108:
        /*024c*/ 	.byte	0x04, 0x12
        /*024e*/ 	.short	(.L_110 - .L_109)
	.align		4
.L_109:
        /*0250*/ 	.word	index@(_ZN7cutlass13device_kernelIN5flash19enable_sm80_to_sm89INS1_16FlashAttnFwdSm80INS1_25CollectiveMainloopFwdSm80ILi8ELi1ELb0EN4cute5tupleIJNS5_1CILi128EEENS7_ILi32EEENS7_ILi256EEEEEELi256ENS_6half_tEfNS_4arch4Sm80ELb0ELb0ELb0ELb1ELb1ELb1ELb1ELb0EEENS1_21CollectiveEpilogueFwdINS6_IJS8_SA_S9_EEENS6_IJNS7_ILi1EEESI_SI_EEESC_SE_Li256ELb1ELb1ELb0ELb0EEENS1_19SingleTileSchedulerILb1ELb0ELb1ELi128EEEEEEEEEvNT_6ParamsE)
        /*0254*/ 	.word	0x00000000


	//----- nvinfo : EIATTR_MIN_STACK_SIZE
	.align		4
.L_110:
        /*0258*/ 	.byte	0x04, 0x12
        /*025a*/ 	.short	(.L_112 - .L_111)
	.align		4
.L_111:
        /*025c*/ 	.word	index@(_ZN7cutlass13device_kernelIN5flash19enable_sm80_to_sm89INS1_16FlashAttnFwdSm80INS1_25CollectiveMainloopFwdSm80ILi8ELi1ELb1EN4cute5tupleIJNS5_1CILi128EEENS7_ILi48EEENS7_ILi256EEEEEELi256ENS_6half_tEfNS_4arch4Sm80ELb0ELb1ELb0ELb0ELb1ELb0ELb1ELb0EEENS1_21CollectiveEpilogueFwdINS6_IJS8_SA_S9_EEENS6_IJNS7_ILi1EEESI_SI_EEESC_SE_Li256ELb0ELb1ELb0ELb0EEENS1_19SingleTileSchedulerILb0ELb0ELb1ELi128EEEEEEEEEvNT_6ParamsE)
        /*0260*/ 	.word	0x00000080


	//----- nvinfo : EIATTR_MIN_STACK_SIZE
	.align		4
.L_112:
        /*0264*/ 	.byte	0x04, 0x12
        /*0266*/ 	.short	(.L_114 - .L_113)
	.align		4
.L_113:
        /*0268*/ 	.word	index@(_ZN7cutlass13device_kernelIN5flash19enable_sm80_to_sm89INS1_16FlashAttnFwdSm80INS1_25CollectiveMainloopFwdSm80ILi8ELi1ELb1EN4cute5tupleIJNS5_1CILi128EEENS7_ILi48EEENS7_ILi256EEEEEELi256ENS_6half_tEfNS_4arch4Sm80ELb0ELb1ELb0ELb1ELb1ELb0ELb1ELb0EEENS1_21CollectiveEpilogueFwdINS6_IJS8_SA_S9_EEENS6_IJNS7_ILi1EEESI_SI_EEESC_SE_Li256ELb1ELb1ELb0ELb0EEENS1_19SingleTileSchedulerILb1ELb0ELb1ELi128EEEEEEEEEvNT_6ParamsE)
        /*026c*/ 	.word	0x00000080


	//----- nvinfo : EIATTR_MIN_STACK_SIZE
	.align		4
.L_114:
        /*0270*/ 	.byte	0x04, 0x12
        /*0272*/ 	.short	(.L_116 - .L_115)
	.align		4
.L_115:
        /*0274*/ 	.word	index@(_ZN7cutlass13device_kernelIN5flash19enable_sm80_to_sm89INS1_16FlashAttnFwdSm80INS1_25CollectiveMainloopFwdSm80ILi8ELi1ELb0EN4cute5tupleIJNS5_1CILi128EEENS7_ILi32EEENS7_ILi256EEEEEELi256ENS_6half_tEfNS_4arch4Sm80ELb0ELb1ELb0ELb1ELb1ELb1ELb1ELb0EEENS1_21CollectiveEpilogueFwdINS6_IJS8_SA_S9_EEENS6_IJNS7_ILi1EEESI_SI_EEESC_SE_Li256ELb1ELb1ELb0ELb0EEENS1_19SingleTileSchedulerILb1ELb0ELb1ELi128EEEEEEEEEvNT_6ParamsE)
        /*0278*/ 	.word	0x00000000


	//----- nvinfo : EIATTR_MIN_STACK_SIZE
	.align		4
.L_116:
        /*027c*/ 	.byte	0x04, 0x12
        /*027e*/ 	.short	(.L_118 - .L_117)
	.align		4
.L_117:
        /*0280*/ 	.word	index@(_ZN7cutlass13device_kernelIN5flash19enable_sm80_to_sm89INS1_16FlashAttnFwdSm80INS1_25CollectiveMainloopFwdSm80ILi8ELi1ELb1EN4cute5tupleIJNS5_1CILi128EEENS7_ILi64EEENS7_ILi256EEEEEELi256ENS_6half_tEfNS_4arch4Sm80ELb1ELb0ELb0ELb0ELb1ELb0ELb1ELb0EEENS1_21CollectiveEpilogueFwdINS6_IJS8_SA_S9_EEENS6_IJNS7_ILi1EEESI_SI_EEESC_SE_Li256ELb0ELb1ELb0ELb0EEENS1_30DynamicPersistentTileSchedulerILi256ELi256ELb0ELb1ELb0EEEEEEEEEvNT_6ParamsE)
        /*0284*/ 	.word	0x00000128


	//----- nvinfo : EIATTR_MIN_STACK_SIZE
	.align		4
.L_118:
        /*0288*/ 	.byte	0x04, 0x12
        /*028a*/ 	.short	(.L_120 - .L_119)
	.align		4
.L_119:
        /*028c*/ 	.word	index@(_ZN7cutlass13device_kernelIN5flash19enable_sm80_to_sm89INS1_16FlashAttnFwdSm80INS1_25CollectiveMainloopFwdSm80ILi8ELi1ELb1EN4cute5tupleIJNS5_1CILi128EEENS7_ILi64EEENS7_ILi256EEEEEELi256ENS_6half_tEfNS_4arch4Sm80ELb1ELb0ELb0ELb1ELb1ELb0ELb1ELb0EEENS1_21CollectiveEpilogueFwdINS6_IJS8_SA_S9_EEENS6_IJNS7_ILi1EEESI_SI_EEESC_SE_Li256ELb1ELb1ELb0ELb0EEENS1_19SingleTileSchedulerILb1ELb0ELb1ELi128EEEEEEEEEvNT_6ParamsE)
        /*0290*/ 	.word	0x000000e0


	//----- nvinfo : EIATTR_MIN_STACK_SIZE
	.align		4
.L_120:
        /*0294*/ 	.byte	0x04, 0x12
        /*0296*/ 	.short	(.L_122 - .L_121)
	.align		4
.L_121:
        /*0298*/ 	.word	index@(_ZN7cutlass13device_kernelIN5flash19enable_sm80_to_sm89INS1_16FlashAttnFwdSm80INS1_25CollectiveMainloopFwdSm80ILi8ELi1ELb0EN4cute5tupleIJNS5_1CILi128EEENS7_ILi32EEENS7_ILi256EEEEEELi256ENS_6half_tEfNS_4arch4Sm80ELb1ELb0ELb0ELb1ELb1ELb1ELb1ELb0EEENS1_21CollectiveEpilogueFwdINS6_IJS8_SA_S9_EEENS6_IJNS7_ILi1EEESI_SI_EEESC_SE_Li256ELb1ELb1ELb0ELb0EEENS1_19SingleTileSchedulerILb1ELb0ELb1ELi128EEEEEEEEEvNT_6ParamsE)
        /*029c*/ 	.word	0x00000000


	//----- nvinfo : EIATTR_MIN_STACK_SIZE
	.align		4
.L_122:
        /*02a0*/ 	.byte	0x04, 0x12
        /*02a2*/ 	.short	(.L_124 - .L_123)
	.align		4
.L_123:
        /*02a4*/ 	.word	index@(_ZN7cutlass13device_kernelIN5flash19enable_sm80_to_sm89INS1_16FlashAttnFwdSm80INS1_25CollectiveMainloopFwdSm80ILi8ELi1ELb0EN4cute5tupleIJNS5_1CILi128EEENS7_ILi96EEENS7_ILi256EEEEEELi256ENS_6half_tEfNS_4arch4Sm80ELb0ELb0ELb0ELb0ELb1ELb0ELb1ELb0EEENS1_21CollectiveEpilogueFwdINS6_IJS8_SA_S9_EEENS6_IJNS7_ILi1EEESI_SI_EEESC_SE_Li256ELb0ELb1ELb0ELb0EEENS1_19SingleTileSchedulerILb0ELb0ELb1ELi128EEEEEEEEEvNT_6ParamsE)
        /*02a8*/ 	.word	0x00000060


	//----- nvinfo : EIATTR_MIN_STACK_SIZE
	.align		4
.L_124:
        /*02ac*/ 	.byte	0x04, 0x12
        /*02ae*/ 	.short	(.L_126 - .L_125)
	.align		4
.L_125:
        /*02b0*/ 	.word	index@(_ZN7cutlass13device_kernelIN5flash19enable_sm80_to_sm89INS1_16FlashAttnFwdSm80INS1_25CollectiveMainloopFwdSm80ILi8ELi1ELb0EN4cute5tupleIJNS5_1CILi128EEENS7_ILi96EEENS7_ILi256EEEEEELi256ENS_6half_tEfNS_4arch4Sm80ELb0ELb0ELb0ELb1ELb1ELb0ELb1ELb0EEENS1_21CollectiveEpilogueFwdINS6_IJS8_SA_S9_EEENS6_IJNS7_ILi1EEESI_SI_EEESC_SE_Li256ELb1ELb1ELb0ELb0EEENS1_19SingleTileSchedulerILb1ELb0ELb1ELi128EEEEEEEEEvNT_6ParamsE)
        /*02b4*/ 	.word	0x00000048


	//----- nvinfo : EIATTR_MIN_STACK_SIZE
	.align		4
.L_126:
        /*02b8*/ 	.byte	0x04, 0x12
        /*02ba*/ 	.short	(.L_128 - .L_127)
	.align		4
.L_127:
        /*02bc*/ 	.word	index@(_ZN7cutlass13device_kernelIN5flash19enable_sm80_to_sm89INS1_16FlashAttnFwdSm80INS1_25CollectiveMainloopFwdSm80ILi8ELi1ELb0EN4cute5tupleIJNS5_1CILi128EEENS7_ILi48EEENS7_ILi256EEEEEELi256ENS_6half_tEfNS_4arch4Sm80ELb0ELb0ELb0ELb1ELb1ELb1ELb1ELb0EEENS1_21CollectiveEpilogueFwdINS6_IJS8_SA_S9_EEENS6_IJNS7_ILi1EEESI_SI_EEESC_SE_Li256ELb1ELb1ELb0ELb0EEENS1_19SingleTileSchedulerILb1ELb0ELb1ELi128EEEEEEEEEvNT_6ParamsE)
        /*02c0*/ 	.word	0x00000000


	//----- nvinfo : EIATTR_MIN_STACK_SIZE
	.align		4
.L_128:
        /*02c4*/ 	.byte	0x04, 0x12
        /*02c6*/ 	.short	(.L_130 - .L_129)
	.align		4
.L_129:
        /*02c8*/ 	.word	index@(_ZN7cutlass13device_kernelIN5flash19enable_sm80_to_sm89INS1_16FlashAttnFwdSm80INS1_25CollectiveMainloopFwdSm80ILi8ELi1ELb0EN4cute5tupleIJNS5_1CILi128EEENS7_ILi64EEENS7_ILi256EEEEEELi256ENS_6half_tEfNS_4arch4Sm80ELb0ELb1ELb0ELb0ELb1ELb0ELb1ELb0EEENS1_21CollectiveEpilogueFwdINS6_IJS8_SA_S9_EEENS6_IJNS7_ILi1EEESI_SI_EEESC_SE_Li256ELb0ELb1ELb0ELb0EEENS1_19SingleTileSchedulerILb0ELb0ELb1ELi128EEEEEEEEEvNT_6ParamsE)
        /*02cc*/ 	.word	0x00000000


	//----- nvinfo : EIATTR_MIN_STACK_SIZE
	.align		4
.L_130:
        /*02d0*/ 	.byte	0x04, 0x12
        /*02d2*/ 	.short	(.L_132 - .L_131)
	.align		4
.L_131:
        /*02d4*/ 	.word	index@(_ZN7cutlass13device_kernelIN5flash19enable_sm80_to_sm89INS1_16FlashAttnFwdSm80INS1_25CollectiveMainloopFwdSm80ILi8ELi1ELb0EN4cute5tupleIJNS5_1CILi128EEENS7_ILi64EEENS7_ILi256EEEEEELi256ENS_6half_tEfNS_4arch4Sm80ELb0ELb1ELb0ELb1ELb1ELb0ELb1ELb0EEENS1_21CollectiveEpilogueFwdINS6_IJS8_SA_S9_EEENS6_IJNS7_ILi1EEESI_SI_EEESC_SE_Li256ELb1ELb1ELb0ELb0EEENS1_19SingleTileSchedulerILb1ELb0ELb1ELi128EEEEEEEEEvNT_6ParamsE)
        /*02d8*/ 	.word	0x00000000


	//----- nvinfo : EIATTR_MIN_STACK_SIZE
	.align		4
.L_132:
        /*02dc*/ 	.byte	0x04, 0x12
        /*02de*/ 	.short	(.L_134 - .L_133)
	.align		4
.L_133:
        /*02e0*/ 	.word	index@(_ZN7cutlass13device_kernelIN5flash19enable_sm80_to_sm89INS1_16FlashAttnFwdSm80INS1_25CollectiveMainloopFwdSm80ILi8ELi1ELb0EN4cute5tupleIJNS5_1CILi128EEENS7_ILi48EEENS7_ILi256EEEEEELi256ENS_6half_tEfNS_4arch4Sm80ELb0ELb1ELb0ELb1ELb1ELb1ELb1ELb0EEENS1_21CollectiveEpilogueFwdINS6_IJS8_SA_S9_EEENS6_IJNS7_ILi1EEESI_SI_EEESC_SE_Li256ELb1ELb1ELb0ELb0EEENS1_19SingleTileSchedulerILb1ELb0ELb1ELi128EEEEEEEEEvNT_6ParamsE)
        /*02e4*/ 	.word	0x00000070


	//----- nvinfo : EIATTR_MIN_STACK_SIZE
	.align		4
.L_134:
        /*02e8*/ 	.byte	0x04, 0x12
        /*02ea*/ 	.short	(.L_136 - .L_135)
	.align		4
.L_135:
        /*02ec*/ 	.word	index@(_ZN7cutlass13device_kernelIN5flash19enable_sm80_to_sm89INS1_16FlashAttnFwdSm80INS1_25CollectiveMainloopFwdSm80ILi8ELi1ELb0EN4cute5tupleIJNS5_1CILi128EEENS7_ILi96EEENS7_ILi256EEEEEELi256ENS_6half_tEfNS_4arch4Sm80ELb1ELb0ELb0ELb0ELb1ELb0ELb1ELb0EEENS1_21CollectiveEpilogueFwdINS6_IJS8_SA_S9_EEENS6_IJNS7_ILi1EEESI_SI_EEESC_SE_Li256ELb0ELb1ELb0ELb0EEENS1_30DynamicPersistentTileSchedulerILi256ELi256ELb0ELb1ELb0EEEEEEEEEvNT_6ParamsE)
        /*02f0*/ 	.word	0x00000088


	//----- nvinfo : EIATTR_MIN_STACK_SIZE
	.align		4
.L_136:
        /*02f4*/ 	.byte	0x04, 0x12
        /*02f6*/ 	.short	(.L_138 - .L_137)
	.align		4
.L_137:
        /*02f8*/ 	.word	index@(_ZN7cutlass13device_kernelIN5flash19enable_sm80_to_sm89INS1_16FlashAttnFwdSm80INS1_25CollectiveMainloopFwdSm80ILi8ELi1ELb0EN4cute5tupleIJNS5_1CILi128EEENS7_ILi96EEENS7_ILi256EEEEEELi256ENS_6half_tEfNS_4arch4Sm80ELb1ELb0ELb0ELb1ELb1ELb0ELb1ELb0EEENS1_21CollectiveEpilogueFwdINS6_IJS8_SA_S9_EEENS6_IJNS7_ILi1EEESI_SI_EEESC_SE_Li256ELb1ELb1ELb0ELb0EEENS1_19SingleTileSchedulerILb1ELb0ELb1ELi128EEEEEEEEEvNT_6ParamsE)
        /*02fc*/ 	.word	0x00000088


	//----- nvinfo : EIATTR_MIN_STACK_SIZE
	.align		4
.L_138:
        /*0300*/ 	.byte	0x04, 0x12
        /*0302*/ 	.short	(.L_140 - .L_139)
	.align		4
.L_139:
        /*0304*/ 	.word	index@(_ZN7cutlass13device_kernelIN5flash19enable_sm80_to_sm89INS1_16FlashAttnFwdSm80INS1_25CollectiveMainloopFwdSm80ILi8ELi1ELb0EN4cute5tupleIJNS5_1CILi128EEENS7_ILi48EEENS7_ILi256EEEEEELi256ENS_6half_tEfNS_4arch4Sm80ELb1ELb0ELb0ELb1ELb1ELb1ELb1ELb0EEENS1_21CollectiveEpilogueFwdINS6_IJS8_SA_S9_EEENS6_IJNS7_ILi1EEESI_SI_EEESC_SE_Li256ELb1ELb1ELb0ELb0EEENS1_19SingleTileSchedulerILb1ELb0ELb1ELi128EEEEEEEEEvNT_6ParamsE)
        /*0308*/ 	.word	0x00000000
.L_140:


//--------------------- .nv.info._ZN7cutlass13device_kernelIN5flash19enable_sm80_to_sm89INS1_16FlashAttnFwdSm80INS1_25CollectiveMainloopFwdSm80ILi8ELi1ELb1EN4cute5tupleIJNS5_1CILi128EEENS7_ILi64EEENS7_ILi256EEEEEELi256ENS_6half_tEfNS_4arch4Sm80ELb0ELb0ELb0ELb0ELb1ELb0ELb1ELb0EEENS1_21CollectiveEpilogueFwdINS6_IJS8_SA_S9_EEENS6_IJNS7_ILi1EEESI_SI_EEESC_SE_Li256ELb0ELb1ELb0ELb0EEENS1_19SingleTileSchedulerILb0ELb0ELb1ELi128EEEEEEEEEvNT_6ParamsE --------------------------
	.section	.nv.info._ZN7cutlass13device_kernelIN5flash19enable_sm80_to_sm89INS1_16FlashAttnFwdSm80INS1_25CollectiveMainloopFwdSm80ILi8ELi1ELb1EN4cute5tupleIJNS5_1CILi128EEENS7_ILi64EEENS7_ILi256EEEEEELi256ENS_6half_tEfNS_4arch4Sm80ELb0ELb0ELb0ELb0ELb1ELb0ELb1ELb0EEENS1_21CollectiveEpilogueFwdINS6_IJS8_SA_S9_EEENS6_IJNS7_ILi1EEESI_SI_EEESC_SE_Li256ELb0ELb1ELb0ELb0EEENS1_19SingleTileSchedulerILb0ELb0ELb1ELi128EEEEEEEEEvNT_6ParamsE,"",@"SHT_CUDA_INFO"
	.sectionflags	@""
	.align	4


	//----- nvinfo : EIATTR_CUDA_API_VERSION
	.align		4
        /*0000*/ 	.byte	0x04, 0x37
        /*0002*/ 	.short	(.L_142 - .L_141)
.L_141:
        /*0004*/ 	.word	0x00000082


	//----- nvinfo : EIATTR_SW2861232_WAR
	.align		4
.L_142:
        /*0008*/ 	.byte	0x01, 0x35
	.zero		2


	//----- nvinfo : EIATTR_PARAM_CBANK
	.align		4
        /*000c*/ 	.byte	0x04, 0x0a
        /*000e*/ 	.short	(.L_144 - .L_143)
	.align		4
.L_143:
        /*0010*/ 	.word	index@(.nv.constant0._ZN7cutlass13device_kernelIN5flash19enable_sm80_to_sm89INS1_16FlashAttnFwdSm80INS1_25CollectiveMainloopFwdSm80ILi8ELi1ELb1EN4cute5tupleIJNS5_1CILi128EEENS7_ILi64EEENS7_ILi256EEEEEELi256ENS_6half_tEfNS_4arch4Sm80ELb0ELb0ELb0ELb0ELb1ELb0ELb1ELb0EEENS1_21CollectiveEpilogueFwdINS6_IJS8_SA_S9_EEENS6_IJNS7_ILi1EEESI_SI_EEESC_SE_Li256ELb0ELb1ELb0ELb0EEENS1_19SingleTileSchedulerILb0ELb0ELb1ELi128EEEEEEEEEvNT_6ParamsE)
        /*0014*/ 	.short	0x0160
        /*0016*/ 	.short	0x0418


	//----- nvinfo : EIATTR_CBANK_PARAM_SIZE
	.align		4
.L_144:
        /*0018*/ 	.byte	0x03, 0x19
        /*001a*/ 	.short	0x0418


	//----- nvinfo : EIATTR_KPARAM_INFO
	.align		4
        /*001c*/ 	.byte	0x04, 0x17
        /*001e*/ 	.short	(.L_146 - .L_145)
.L_145:
        /*0020*/ 	.word	0x00000000
        /*0024*/ 	.short	0x0000
        /*0026*/ 	.short	0x0000
        /*0028*/ 	.byte	0x00, 0xf0, 0x61, 0x10


	//----- nvinfo : EIATTR_MAXREG_COUNT
	.align		4
.L_146:
        /*002c*/ 	.byte	0x03, 0x1b
        /*002e*/ 	.short	0x00ff


	//----- nvinfo : EIATTR_NUM_BARRIERS
	.align		4
        /*0030*/ 	.byte	0x02, 0x4c
        /*0032*/ 	.byte	0x02
	.zero		1


	//----- nvinfo : EIATTR_ANNOTATIONS
	.align		4
        /*0034*/ 	.byte	0x04, 0x55
        /*0036*/ 	.short	(.L_148 - .L_147)


	//   ....[0]....
.L_147:
        /*0038*/ 	.word	0x00000001
        /*003c*/ 	.byte	0x20, 0x06, 0x00, 0x00, 0x01, 0x00, 0x00, 0x00, 0xb0, 0x08, 0x00, 0x00, 0x01, 0x00, 0x00, 0x00
        /* <DEDUP_REMOVED lines=49> */
        /*035c*/ 	.byte	0xa0, 0x8f, 0x00, 0x00


	//----- nvinfo : EIATTR_MERCURY_ISA_VERSION
	.align		4
.L_148:
        /*0360*/ 	.byte	0x03, 0x5f
        /*0362*/ 	.short	0x0000


	//----- nvinfo : EIATTR_COOP_GROUP_MASK_REGIDS
	.align		4
        /*0364*/ 	.byte	0x04, 0x29
        /*0366*/ 	.short	(.L_150 - .L_149)


	//   ....[0]....
.L_149:
        /*0368*/ 	.word	0xffffffff


	//   ....[1]....
        /*036c*/ 	.word	0xffffffff


	//   ....[2]....
        /*0370*/ 	.word	0xffffffff


	//   ....[3]....
        /*0374*/ 	.word	0xffffffff


	//   ....[4]....
        /*0378*/ 	.word	0xffffffff


	//   ....[5]....
        /*037c*/ 	.word	0xffffffff


	//   ....[6]....
        /*0380*/ 	.word	0xffffffff


	//   ....[7]....
        /*0384*/ 	.word	0xffffffff


	//   ....[8]....
        /*0388*/ 	.word	0xffffffff


	//   ....[9]....
        /*038c*/ 	.word	0xffffffff


	//   ....[10]....
        /*0390*/ 	.word	0xffffffff


	//   ....[11]....
        /*0394*/ 	.word	0xffffffff


	//   ....[12]....
        /*0398*/ 	.word	0xffffffff


	//   ....[13]....
        /*039c*/ 	.word	0xffffffff


	//   ....[14]....
        /*03a0*/ 	.word	0xffffffff


	//   ....[15]....
        /*03a4*/ 	.word	0xffffffff


	//   ....[16]....
        /*03a8*/ 	.word	0xffffffff


	//   ....[17]....
        /*03ac*/ 	.word	0xffffffff


	//   ....[18]....
        /*03b0*/ 	.word	0xffffffff


	//   ....[19]....
        /*03b4*/ 	.word	0xffffffff


	//   ....[20]....
        /*03b8*/ 	.word	0xffffffff


	//   ....[21]....
        /*03bc*/ 	.word	0xffffffff


	//   ....[22]....
        /*03c0*/ 	.word	0xffffffff


	//   ....[23]....
        /*03c4*/ 	.word	0xffffffff


	//   ....[24]....
        /*03c8*/ 	.word	0xffffffff


	//   ....[25]....
        /*03cc*/ 	.word	0xffffffff


	//   ....[26]....
        /*03d0*/ 	.word	0xffffffff


	//   ....[27]....
        /*03d4*/ 	.word	0xffffffff


	//   ....[28]....
        /*03d8*/ 	.word	0xffffffff


	//   ....[29]....
        /*03dc*/ 	.word	0xffffffff


	//   ....[30]....
        /*03e0*/ 	.word	0xffffffff


	//   ....[31]....
        /*03e4*/ 	.word	0xffffffff


	//   ....[32]....
        /*03e8*/ 	.word	0xffffffff


	//   ....[33]....
        /*03ec*/ 	.word	0xffffffff


	//   ....[34]....
        /*03f0*/ 	.word	0xffffffff


	//   ....[35]....
        /*03f4*/ 	.word	0xffffffff


	//   ....[36]....
        /*03f8*/ 	.word	0xffffffff


	//   ....[37]....
        /*03fc*/ 	.word	0xffffffff


	//   ....[38]....
        /*0400*/ 	.word	0xffffffff


	//   ....[39]....
        /*0404*/ 	.word	0xffffffff


	//   ....[40]....
        /*0408*/ 	.word	0xffffffff


	//   ....[41]....
        /*040c*/ 	.word	0xffffffff


	//   ....[42]....
        /*0410*/ 	.word	0xffffffff


	//   ....[43]....
        /*0414*/ 	.word	0xffffffff


	//   ....[44]....
        /*0418*/ 	.word	0xffffffff


	//   ....[45]....
        /*041c*/ 	.word	0xffffffff


	//   ....[46]....
        /*0420*/ 	.word	0xffffffff


	//   ....[47]....
        /*0424*/ 	.word	0xffffffff


	//   ....[48]....
        /*0428*/ 	.word	0xffffffff


	//   ....[49]....
        /*042c*/ 	.word	0xffffffff


	//   ....[50]....
        /*0430*/ 	.word	0xffffffff


	//   ....[51]....
        /*0434*/ 	.word	0xffffffff


	//----- nvinfo : EIATTR_COOP_GROUP_INSTR_OFFSETS
	.align		4
.L_150:
        /*0438*/ 	.byte	0x04, 0x28
        /*043a*/ 	.short	(.L_152 - .L_151)


	//   ....[0]....
.L_151:
        /*043c*/ 	.word	0x00000740


	//   ....[1]....
        /*0440*/ 	.word	0x00000770


	//   ....[2]....
        /*0444*/ 	.word	0x000009a0


	//   ....[3]....
        /*0448*/ 	.word	0x000009b0


	//   ....[4]....
        /*044c*/ 	.word	0x00000b10


	//   ....[5]....
        /*0450*/ 	.word	0x00000b30


	//   ....[6]....
        /*0454*/ 	.word	0x00000db0


	//   ....[7]....
        /*0458*/ 	.word	0x00000de0


	//   ....[8]....
        /*045c*/ 	.word	0x00000fb0


	//   ....[9]....
        /*0460*/ 	.word	0x00000fd0


	//   ....[10]....
        /*0464*/ 	.word	0x00001130


	//   ....[11]....
        /*0468*/ 	.word	0x00001150


	//   ....[12]....
        /*046c*/ 	.word	0x00001940


	//   ....[13]....
        /*0470*/ 	.word	0x00001960


	//   ....[14]....
        /*0474*/ 	.word	0x00001980


	//   ....[15]....
        /*0478*/ 	.word	0x00001990


	//   ....[16]....
        /*047c*/ 	.word	0x00002c60


	//   ....[17]....
        /*0480*/ 	.word	0x00002c80


	//   ....[18]....
        /*0484*/ 	.word	0x00002e00


	//   ....[19]....
        /*0488*/ 	.word	0x00002e20


	//   ....[20]....
        /*048c*/ 	.word	0x00003540


	//   ....[21]....
        /*0490*/ 	.word	0x000035e0


	//   ....[22]....
        /*0494*/ 	.word	0x000035f0


	//   ....[23]....
        /*0498*/ 	.word	0x00003640


	//   ....[24]....
        /*049c*/ 	.word	0x00005800


	//   ....[25]....
        /*04a0*/ 	.word	0x00005810


	//   ....[26]....
        /*04a4*/ 	.word	0x000058c0


	//   ....[27]....
        /*04a8*/ 	.word	0x000058f0


	//   ....[28]....
        /*04ac*/ 	.word	0x00005c40


	//   ....[29]....
        /*04b0*/ 	.word	0x00005c50


	//   ....[30]....
        /*04b4*/ 	.word	0x00005d10


	//   ....[31]....
        /*04b8*/ 	.word	0x00005d30


	//   ....[32]....
        /*04bc*/ 	.word	0x00006cd0


	//   ....[33]....
        /*04c0*/ 	.word	0x00006cf0


	//   ....[34]....
        /*04c4*/ 	.word	0x00007370


	//   ....[35]....
        /*04c8*/ 	.word	0x00007390


	//   ....[36]....
        /*04cc*/ 	.word	0x00008ce0


	//   ....[37]....
        /*04d0*/ 	.word	0x00008cf0


	//   ....[38]....
        /*04d4*/ 	.word	0x00008d30


	//   ....[39]....
        /*04d8*/ 	.word	0x00008d50


	//   ....[40]....
        /*04dc*/ 	.word	0x0000a4d0


	//   ....[41]....
        /*04e0*/ 	.word	0x0000a4e0


	//   ....[42]....
        /*04e4*/ 	.word	0x0000a500


	//   ....[43]....
        /*04e8*/ 	.word	0x0000a510


	//   ....[44]....
        /*04ec*/ 	.word	0x0000a650


	//   ....[45]....
        /*04f0*/ 	.word	0x0000a670


	//   ....[46]....
        /*04f4*/ 	.word	0x0000a870


	//   ....[47]....
        /*04f8*/ 	.word	0x0000a8a0


	//   ....[48]....
        /*04fc*/ 	.word	0x0000aa60


	//   ....[49]....
        /*0500*/ 	.word	0x0000aa90


	//   ....[50]....
        /*0504*/ 	.word	0x0000ac50


	//   ....[51]....
        /*0508*/ 	.word	0x0000ac70


	//----- nvinfo : EIATTR_EXIT_INSTR_OFFSETS
	.align		4
.L_152:
        /*050c*/ 	.byte	0x04, 0x1c
        /*050e*/ 	.short	(.L_154 - .L_153)


	//   ....[0]....
.L_153:
        /*0510*/ 	.word	0x00000040


	//   ....[1]....
        /*0514*/ 	.word	0x0000ac80


	//   ....[2]....
        /*0518*/ 	.word	0x0000adc0


	//   ....[3]....
        /*051c*/ 	.word	0x0000ae20


	//----- nvinfo : EIATTR_CTAIDZ_USED
	.align		4
.L_154:
        /*0520*/ 	.byte	0x01, 0x04
	.zero		2


	//----- nvinfo : EIATTR_MAX_THREADS
	.align		4
        /*0524*/ 	.byte	0x04, 0x05
        /*0526*/ 	.short	(.L_156 - .L_155)
.L_155:
        /*0528*/ 	.word	0x00000100
        /*052c*/ 	.word	0x00000001
        /*0530*/ 	.word	0x00000001


	//----- nvinfo : EIATTR_CRS_STACK_SIZE
	.align		4
.L_156:
        /*0534*/ 	.byte	0x04, 0x1e
        /*0536*/ 	.short	(.L_158 - .L_157)
.L_157:
        /*0538*/ 	.word	0x00000000
.L_158:


//--------------------- .nv.info._ZN7cutlass13device_kernelIN5flash19enable_sm80_to_sm89INS1_16FlashAttnFwdSm80INS1_25CollectiveMainloopFwdSm80ILi8ELi1ELb1EN4cute5tupleIJNS5_1CILi128EEENS7_ILi64EEENS7_ILi256EEEEEELi256ENS_6half_tEfNS_4arch4Sm80ELb0ELb0ELb0ELb1ELb1ELb0ELb1ELb0EEENS1_21CollectiveEpilogueFwdINS6_IJS8_SA_S9_EEENS6_IJNS7_ILi1EEESI_SI_EEESC_SE_Li256ELb1ELb1ELb0ELb0EEENS1_19SingleTileSchedulerILb1ELb0ELb1ELi128EEEEEEEEEvNT_6ParamsE --------------------------
	.section	.nv.info._ZN7cutlass13device_kernelIN5flash19enable_sm80_to_sm89INS1_16FlashAttnFwdSm80INS1_25CollectiveMainloopFwdSm80ILi8ELi1ELb1EN4cute5tupleIJNS5_1CILi128EEENS7_ILi64EEENS7_ILi256EEEEEELi256ENS_6half_tEfNS_4arch4Sm80ELb0ELb0ELb0ELb1ELb1ELb0ELb1ELb0EEENS1_21CollectiveEpilogueFwdINS6_IJS8_SA_S9_EEENS6_IJNS7_ILi1EEESI_SI_EEESC_SE_Li256ELb1ELb1ELb0ELb0EEENS1_19SingleTileSchedulerILb1ELb0ELb1ELi128EEEEEEEEEvNT_6ParamsE,"",@"SHT_CUDA_INFO"
	.sectionflags	@""
	.align	4


	//----- nvinfo : EIATTR_CUDA_API_VERSION
	.align		4
        /*0000*/ 	.byte	0x04, 0x37
        /*0002*/ 	.short	(.L_160 - .L_159)
.L_159:
        /*0004*/ 	.word	0x00000082


	//----- nvinfo : EIATTR_SW2861232_WAR
	.align		4
.L_160:
        /*0008*/ 	.byte	0x01, 0x35
	.zero		2


	//----- nvinfo : EIATTR_PARAM_CBANK
	.align		4
        /*000c*/ 	.byte	0x04, 0x0a
        /*000e*/ 	.short	(.L_162 - .L_161)
	.align		4
.L_161:
        /*0010*/ 	.word	index@(.nv.constant0._ZN7cutlass13device_kernelIN5flash19enable_sm80_to_sm89INS1_16FlashAttnFwdSm80INS1_25CollectiveMainloopFwdSm80ILi8ELi1ELb1EN4cute5tupleIJNS5_1CILi128EEENS7_ILi64EEENS7_ILi256EEEEEELi256ENS_6half_tEfNS_4arch4Sm80ELb0ELb0ELb0ELb1ELb1ELb0ELb1ELb0EEENS1_21CollectiveEpilogueFwdINS6_IJS8_SA_S9_EEENS6_IJNS7_ILi1EEESI_SI_EEESC_SE_Li256ELb1ELb1ELb0ELb0EEENS1_19SingleTileSchedulerILb1ELb0ELb1ELi128EEEEEEEEEvNT_6ParamsE)
        /*0014*/ 	.short	0x0160
        /*0016*/ 	.short	0x0418


	//----- nvinfo : EIATTR_CBANK_PARAM_SIZE
	.align		4
.L_162:
        /*0018*/ 	.byte	0x03, 0x19
        /*001a*/ 	.short	0x0418


	//----- nvinfo : EIATTR_KPARAM_INFO
	.align		4
        /*001c*/ 	.byte	0x04, 0x17
        /*001e*/ 	.short	(.L_164 - .L_163)
.L_163:
        /*0020*/ 	.word	0x00000000
        /*0024*/ 	.short	0x0000
        /*0026*/ 	.short	0x0000
        /*0028*/ 	.byte	0x00, 0xf0, 0x61, 0x10


	//----- nvinfo : EIATTR_MAXREG_COUNT
	.align		4
.L_164:
        /*002c*/ 	.byte	0x03, 0x1b
        /*002e*/ 	.short	0x00ff


	//----- nvinfo : EIATTR_NUM_BARRIERS
	.align		4
        /*0030*/ 	.byte	0x02, 0x4c
        /*0032*/ 	.byte	0x02
	.zero		1


	//----- nvinfo : EIATTR_ANNOTATIONS
	.align		4
        /*0034*/ 	.byte	0x04, 0x55
        /*0036*/ 	.short	(.L_166 - .L_165)


	//   ....[0]....
.L_165:
        /* <DEDUP_REMOVED lines=47> */


	//----- nvinfo : EIATTR_MERCURY_ISA_VERSION
	.align		4
.L_166:
        /*0310*/ 	.byte	0x03, 0x5f
        /*0312*/ 	.short	0x0000


	//----- nvinfo : EIATTR_COOP_GROUP_MASK_REGIDS
	.align		4
        /*0314*/ 	.byte	0x04, 0x29
        /*0316*/ 	.short	(.L_168 - .L_167)


	//   ....[0]....
.L_167:
        /*0318*/ 	.word	0xffffffff


	//   ....[1]....
        /*031c*/ 	.word	0xffffffff


	//   ....[2]....
        /*0320*/ 	.word	0xffffffff


	//   ....[3]....
        /*0324*/ 	.word	0xffffffff


	//   ....[4]....
        /*0328*/ 	.word	0xffffffff


	//   ....[5]....
        /*032c*/ 	.word	0xffffffff


	//   ....[6]....
        /*0330*/ 	.word	0xffffffff


	//   ....[7]....
        /*0334*/ 	.word	0xffffffff


	//   ....[8]....
        /*0338*/ 	.word	0xffffffff


	//   ....[9]....
        /*033c*/ 	.word	0xffffffff


	//   ....[10]....
        /*0340*/ 	.word	0xffffffff


	//   ....[11]....
        /*0344*/ 	.word	0xffffffff


	//   ....[12]....
        /*0348*/ 	.word	0xffffffff


	//   ....[13]....
        /*034c*/ 	.word	0xffffffff


	//   ....[14]....
        /*0350*/ 	.word	0xffffffff


	//   ....[15]....
        /*0354*/ 	.word	0xffffffff


	//   ....[16]....
        /*0358*/ 	.word	0xffffffff


	//   ....[17]....
        /*035c*/ 	.word	0xffffffff


	//   ....[18]....
        /*0360*/ 	.word	0xffffffff


	//   ....[19]....
        /*0364*/ 	.word	0xffffffff


	//   ....[20]....
        /*0368*/ 	.word	0xffffffff


	//   ....[21]....
        /*036c*/ 	.word	0xffffffff


	//   ....[22]....
        /*0370*/ 	.word	0xffffffff


	//   ....[23]....
        /*0374*/ 	.word	0xffffffff


	//   ....[24]....
        /*0378*/ 	.word	0xffffffff


	//   ....[25]....
        /*037c*/ 	.word	0xffffffff


	//   ....[26]....
        /*0380*/ 	.word	0xffffffff


	//   ....[27]....
        /*0384*/ 	.word	0xffffffff


	//   ....[28]....
        /*0388*/ 	.word	0xffffffff


	//   ....[29]....
        /*038c*/ 	.word	0xffffffff


	//   ....[30]....
        /*0390*/ 	.word	0xffffffff


	//   ....[31]....
        /*0394*/ 	.word	0xffffffff


	//   ....[32]....
        /*0398*/ 	.word	0xffffffff


	//   ....[33]....
        /*039c*/ 	.word	0xffffffff


	//   ....[34]....
        /*03a0*/ 	.word	0xffffffff


	//   ....[35]....
        /*03a4*/ 	.word	0xffffffff


	//   ....[36]....
        /*03a8*/ 	.word	0xffffffff


	//   ....[37]....
        /*03ac*/ 	.word	0xffffffff


	//   ....[38]....
        /*03b0*/ 	.word	0xffffffff


	//   ....[39]....
        /*03b4*/ 	.word	0xffffffff


	//   ....[40]....
        /*03b8*/ 	.word	0xffffffff


	//   ....[41]....
        /*03bc*/ 	.word	0xffffffff


	//   ....[42]....
        /*03c0*/ 	.word	0xffffffff


	//   ....[43]....
        /*03c4*/ 	.word	0xffffffff


	//   ....[44]....
        /*03c8*/ 	.word	0xffffffff


	//   ....[45]....
        /*03cc*/ 	.word	0xffffffff


	//   ....[46]....
        /*03d0*/ 	.word	0xffffffff


	//   ....[47]....
        /*03d4*/ 	.word	0xffffffff


	//   ....[48]....
        /*03d8*/ 	.word	0xffffffff


	//   ....[49]....
        /*03dc*/ 	.word	0xffffffff


	//   ....[50]....
        /*03e0*/ 	.word	0xffffffff


	//   ....[51]....
        /*03e4*/ 	.word	0xffffffff


	//   ....[52]....
        /*03e8*/ 	.word	0xffffffff


	//   ....[53]....
        /*03ec*/ 	.word	0xffffffff


	//   ....[54]....
        /*03f0*/ 	.word	0xffffffff


	//   ....[55]....
        /*03f4*/ 	.word	0xffffffff


	//   ....[56]....
        /*03f8*/ 	.word	0xffffffff


	//   ....[57]....
        /*03fc*/ 	.word	0xffffffff


	//   ....[58]....
        /*0400*/ 	.word	0xffffffff


	//   ....[59]....
        /*0404*/ 	.word	0xffffffff


	//   ....[60]....
        /*0408*/ 	.word	0xffffffff


	//----- nvinfo : EIATTR_COOP_GROUP_INSTR_OFFSETS
	.align		4
.L_168:
        /*040c*/ 	.byte	0x04, 0x28
        /*040e*/ 	.short	(.L_170 - .L_169)


	//   ....[0]....
.L_169:
        /*0410*/ 	.word	0x000000a0


	//   ....[1]....
        /*0414*/ 	.word	0x00001510


	//   ....[2]....
        /*0418*/ 	.word	0x00001540


	//   ....[3]....
        /*041c*/ 	.word	0x00001600


	//   ....[4]....
        /*0420*/ 	.word	0x00001630


	//   ....[5]....
        /*0424*/ 	.word	0x00001770


	//   ....[6]....
        /*0428*/ 	.word	0x00001780


	//   ....[7]....
        /*042c*/ 	.word	0x00001920


	//   ....[8]....
        /*0430*/ 	.word	0x000019e0


	//   ....[9]....
        /*0434*/ 	.word	0x00001b20


	//   ....[10]....
        /*0438*/ 	.word	0x00001b60


	//   ....[11]....
        /*043c*/ 	.word	0x00001ba0


	//   ....[12]....
        /*0440*/ 	.word	0x00001bb0


	//   ....[13]....
        /*0444*/ 	.word	0x00001bd0


	//   ....[14]....
        /*0448*/ 	.word	0x00001c60


	//   ....[15]....
        /*044c*/ 	.word	0x00001d50


	//   ....[16]....
        /*0450*/ 	.word	0x00001da0


	//   ....[17]....
        /*0454*/ 	.word	0x00003540


	//   ....[18]....
        /*0458*/ 	.word	0x00003550


	//   ....[19]....
        /*045c*/ 	.word	0x00003620


	//   ....[20]....
        /*0460*/ 	.word	0x00003640


	//   ....[21]....
        /*0464*/ 	.word	0x00003d70


	//   ....[22]....
        /*0468*/ 	.word	0x00003e10


	//   ....[23]....
        /*046c*/ 	.word	0x00003e30


	//   ....[24]....
        /*0470*/ 	.word	0x00003e90


	//   ....[25]....
        /*0474*/ 	.word	0x00005da0


	//   ....[26]....
        /*0478*/ 	.word	0x00005db0


	//   ....[27]....
        /*047c*/ 	.word	0x00005e30


	//   ....[28]....
        /*0480*/ 	.word	0x00005e40


	//   ....[29]....
        /*0484*/ 	.word	0x00006220


	//   ....[30]....
        /*0488*/ 	.word	0x00006230


	//   ....[31]....
        /*048c*/ 	.word	0x00006280


	//   ....[32]....
        /*0490*/ 	.word	0x000062a0


	//   ....[33]....
        /*0494*/ 	.word	0x00007280


	//   ....[34]....
        /*0498*/ 	.word	0x000072a0


	//   ....[35]....
        /*049c*/ 	.word	0x00007940


	//   ....[36]....
        /*04a0*/ 	.word	0x00007960


	//   ....[37]....
        /*04a4*/ 	.word	0x00009160


	//   ....[38]....
        /*04a8*/ 	.word	0x00009170


	//   ....[39]....
        /*04ac*/ 	.word	0x000091a0


	//   ....[40]....
        /*04b0*/ 	.word	0x000091c0


	//   ....[41]....
        /*04b4*/ 	.word	0x0000ac30


	//   ....[42]....
        /*04b8*/ 	.word	0x0000ac70


	//   ....[43]....
        /*04bc*/ 	.word	0x0000acd0


	//   ....[44]....
        /*04c0*/ 	.word	0x0000ad00


	//   ....[45]....
        /*04c4*/ 	.word	0x0000af30


	//   ....[46]....
        /*04c8*/ 	.word	0x0000af40


	//   ....[47]....
        /*04cc*/ 	.word	0x0000b140


	//   ....[48]....
        /*04d0*/ 	.word	0x0000b170


	//   ....[49]....
        /*04d4*/ 	.word	0x0000b330


	//   ....[50]....
        /*04d8*/ 	.word	0x0000b360


	//   ....[51]....
        /*04dc*/ 	.word	0x0000b520


	//   ....[52]....
        /*04e0*/ 	.word	0x0000b540


	//   ....[53]....
        /*04e4*/ 	.word	0x0000bec0


	//   ....[54]....
        /*04e8*/ 	.word	0x0000bee0


	//   ....[55]....
        /*04ec*/ 	.word	0x0000c0a0


	//   ....[56]....
        /*04f0*/ 	.word	0x0000c0d0


	//   ....[57]....
        /*04f4*/ 	.word	0x0000c260


	//   ....[58]....
        /*04f8*/ 	.word	0x0000c290


	//   ....[59]....
        /*04fc*/ 	.word	0x0000c420


	//   ....[60]....
        /*0500*/ 	.word	0x0000c440


	//----- nvinfo : EIATTR_EXIT_INSTR_OFFSETS
	.align		4
.L_170:
        /*0504*/ 	.byte	0x04, 0x1c
        /*0506*/ 	.short	(.L_172 - .L_171)


	//   ....[0]....
.L_171:
        /*0508*/ 	.word	0x00000450


	//   ....[1]....
        /*050c*/ 	.word	0x0000b550


	//   ....[2]....
        /*0510*/ 	.word	0x0000b690


	//   ....[3]....
        /*0514*/ 	.word	0x0000b6f0


	//   ....[4]....
        /*0518*/ 	.word	0x0000c450


	//   ....[5]....
        /*051c*/ 	.word	0x0000c560


	//   ....[6]....
        /*0520*/ 	.word	0x0000c5c0


	//----- nvinfo : EIATTR_CTAIDZ_USED
	.align		4
.L_172:
        /*0524*/ 	.byte	0x01, 0x04
	.zero		2


	//----- nvinfo : EIATTR_MAX_THREADS
	.align		4
        /*0528*/ 	.byte	0x04, 0x05
        /*052a*/ 	.short	(.L_174 - .L_173)
.L_173:
        /*052c*/ 	.word	0x00000100
        /*0530*/ 	.word	0x00000001
        /*0534*/ 	.word	0x00000001


	//----- nvinfo : EIATTR_CRS_STACK_SIZE
	.align		4
.L_174:
        /*0538*/ 	.byte	0x04, 0x1e
        /*053a*/ 	.short	(.L_176 - .L_175)
.L_175:
        /*053c*/ 	.word	0x00000000
.L_176:


//--------------------- .nv.info._ZN7cutlass13device_kernelIN5flash19enable_sm80_to_sm89INS1_16FlashAttnFwdSm80INS1_25CollectiveMainloopFwdSm80ILi8ELi1ELb0EN4cute5tupleIJNS5_1CILi128EEENS7_ILi32EEENS7_ILi256EEEEEELi256ENS_6half_tEfNS_4arch4Sm80ELb0ELb0ELb0ELb1ELb1ELb1ELb1ELb0EEENS1_21CollectiveEpilogueFwdINS6_IJS8_SA_S9_EEENS6_IJNS7_ILi1EEESI_SI_EEESC_SE_Li256ELb1ELb1ELb0ELb0EEENS1_19SingleTileSchedulerILb1ELb0ELb1ELi128EEEEEEEEEvNT_6ParamsE --------------------------
	.section	.nv.info._ZN7cutlass13device_kernelIN5flash19enable_sm80_to_sm89INS1_16FlashAttnFwdSm80INS1_25CollectiveMainloopFwdSm80ILi8ELi1ELb0EN4cute5tupleIJNS5_1CILi128EEENS7_ILi32EEENS7_ILi256EEEEEELi256ENS_6half_tEfNS_4arch4Sm80ELb0ELb0ELb0ELb1ELb1ELb1ELb1ELb0EEENS1_21CollectiveEpilogueFwdINS6_IJS8_SA_S9_EEENS6_IJNS7_ILi1EEESI_SI_EEESC_SE_Li256ELb1ELb1ELb0ELb0EEENS1_19SingleTileSchedulerILb1ELb0ELb1ELi128EEEEEEEEEvNT_6ParamsE,"",@"SHT_CUDA_INFO"
	.sectionflags	@""
	.align	4


	//----- nvinfo : EIATTR_CUDA_API_VERSION
	.align		4
        /*0000*/ 	.byte	0x04, 0x37
        /*0002*/ 	.short	(.L_178 - .L_177)
.L_177:
        /*0004*/ 	.word	0x00000082


	//----- nvinfo : EIATTR_SW2861232_WAR
	.align		4
.L_178:
        /*0008*/ 	.byte	0x01, 0x35
	.zero		2


	//----- nvinfo : EIATTR_PARAM_CBANK
	.align		4
        /*000c*/ 	.byte	0x04, 0x0a
        /*000e*/ 	.short	(.L_180 - .L_179)
	.align		4
.L_179:
        /*0010*/ 	.word	index@(.nv.constant0._ZN7cutlass13device_kernelIN5flash19enable_sm80_to_sm89INS1_16FlashAttnFwdSm80INS1_25CollectiveMainloopFwdSm80ILi8ELi1ELb0EN4cute5tupleIJNS5_1CILi128EEENS7_ILi32EEENS7_ILi256EEEEEELi256ENS_6half_tEfNS_4arch4Sm80ELb0ELb0ELb0ELb1ELb1ELb1ELb1ELb0EEENS1_21CollectiveEpilogueFwdINS6_IJS8_SA_S9_EEENS6_IJNS7_ILi1EEESI_SI_EEESC_SE_Li256ELb1ELb1ELb0ELb0EEENS1_19SingleTileSchedulerILb1ELb0ELb1ELi128EEEEEEEEEvNT_6ParamsE)
        /*0014*/ 	.short	0x0160
        /*0016*/ 	.short	0x0418


	//----- nvinfo : EIATTR_CBANK_PARAM_SIZE
	.align		4
.L_180:
        /*0018*/ 	.byte	0x03, 0x19
        /*001a*/ 	.short	0x0418


	//----- nvinfo : EIATTR_KPARAM_INFO
	.align		4
        /*001c*/ 	.byte	0x04, 0x17
        /*001e*/ 	.short	(.L_182 - .L_181)
.L_181:
        /*0020*/ 	.word	0x00000000
        /*0024*/ 	.short	0x0000
        /*0026*/ 	.short	0x0000
        /*0028*/ 	.byte	0x00, 0xf0, 0x61, 0x10


	//----- nvinfo : EIATTR_MAXREG_COUNT
	.align		4
.L_182:
        /*002c*/ 	.byte	0x03, 0x1b
        /*002e*/ 	.short	0x00ff


	//----- nvinfo : EIATTR_NUM_BARRIERS
	.align		4
        /*0030*/ 	.byte	0x02, 0x4c
        /*0032*/ 	.byte	0x02
	.zero		1


	//----- nvinfo : EIATTR_MERCURY_ISA_VERSION
	.align		4
        /*0034*/ 	.byte	0x03, 0x5f
        /*0036*/ 	.short	0x0000


	//----- nvinfo : EIATTR_COOP_GROUP_MASK_REGIDS
	.align		4
        /*0038*/ 	.byte	0x04, 0x29
        /*003a*/ 	.short	(.L_184 - .L_183)


	//   ....[0]....
.L_183:
        /*003c*/ 	.word	0xffffffff


	//   ....[1]....
        /*0040*/ 	.word	0xffffffff


	//   ....[2]....
        /*0044*/ 	.word	0xffffffff


	//   ....[3]....
        /*0048*/ 	.word	0xffffffff


	//   ....[4]....
        /*004c*/ 	.word	0xffffffff


	//   ....[5]....
        /*0050*/ 	.word	0xffffffff


	//   ....[6]....
        /*0054*/ 	.word	0xffffffff


	//   ....[7]....
        /*0058*/ 	.word	0xffffffff


	//   ....[8]....
        /*005c*/ 	.word	0xffffffff


	//   ....[9]....
        /*0060*/ 	.word	0xffffffff


	//   ....[10]....
        /*0064*/ 	.word	0xffffffff


	//   ....[11]....
        /*0068*/ 	.word	0xffffffff


	//   ....[12]....
        /*006c*/ 	.word	0xffffffff


	//   ....[13]....
        /*0070*/ 	.word	0xffffffff


	//   ....[14]....
        /*0074*/ 	.word	0xffffffff


	//   ....[15]....
        /*0078*/ 	.word	0xffffffff


	//   ....[16]....
        /*007c*/ 	.word	0xffffffff


	//   ....[17]....
        /*0080*/ 	.word	0xffffffff


	//   ....[18]....
        /*0084*/ 	.word	0xffffffff


	//   ....[19]....
        /*0088*/ 	.word	0xffffffff


	//   ....[20]....
        /*008c*/ 	.word	0xffffffff


	//   ....[21]....
        /*0090*/ 	.word	0xffffffff


	//   ....[22]....
        /*0094*/ 	.word	0xffffffff


	//   ....[23]....
        /*0098*/ 	.word	0xffffffff


	//   ....[24]....
        /*009c*/ 	.word	0xffffffff


	//   ....[25]....
        /*00a0*/ 	.word	0xffffffff


	//   ....[26]....
        /*00a4*/ 	.word	0xffffffff


	//   ....[27]....
        /*00a8*/ 	.word	0xffffffff


	//   ....[28]....
        /*00ac*/ 	.word	0xffffffff


	//   ....[29]....
        /*00b0*/ 	.word	0xffffffff


	//   ....[30]....
        /*00b4*/ 	.word	0xffffffff


	//   ....[31]....
        /*00b8*/ 	.word	0xffffffff


	//   ....[32]....
        /*00bc*/ 	.word	0xffffffff


	//   ....[33]....
        /*00c0*/ 	.word	0xffffffff


	//   ....[34]....
        /*00c4*/ 	.word	0xffffffff


	//   ....[35]....
        /*00c8*/ 	.word	0xffffffff


	//   ....[36]....
        /*00cc*/ 	.word	0xffffffff


	//   ....[37]....
        /*00d0*/ 	.word	0xffffffff


	//   ....[38]....
        /*00d4*/ 	.word	0xffffffff


	//   ....[39]....
        /*00d8*/ 	.word	0xffffffff


	//   ....[40]....
        /*00dc*/ 	.word	0xffffffff


	//   ....[41]....
        /*00e0*/ 	.word	0xffffffff


	//   ....[42]....
        /*00e4*/ 	.word	0xffffffff


	//   ....[43]....
        /*00e8*/ 	.word	0xffffffff


	//   ....[44]....
        /*00ec*/ 	.word	0xffffffff


	//   ....[45]....
        /*00f0*/ 	.word	0xffffffff


	//   ....[46]....
        /*00f4*/ 	.word	0xffffffff


	//   ....[47]....
        /*00f8*/ 	.word	0xffffffff


	//   ....[48]....
        /*00fc*/ 	.word	0xffffffff


	//   ....[49]....
        /*0100*/ 	.word	0xffffffff


	//   ....[50]....
        /*0104*/ 	.word	0xffffffff


	//   ....[51]....
        /*0108*/ 	.word	0xffffffff


	//   ....[52]....
        /*010c*/ 	.word	0xffffffff


	//   ....[53]....
        /*0110*/ 	.word	0xffffffff


	//   ....[54]....
        /*0114*/ 	.word	0xffffffff


	//   ....[55]....
        /*0118*/ 	.word	0xffffffff


	//   ....[56]....
        /*011c*/ 	.word	0xffffffff


	//   ....[57]....
        /*0120*/ 	.word	0xffffffff


	//   ....[58]....
        /*0124*/ 	.word	0xffffffff


	//----- nvinfo : EIATTR_COOP_GROUP_INSTR_OFFSETS
	.align		4
.L_184:
        /*0128*/ 	.byte	0x04, 0x28
        /*012a*/ 	.short	(.L_186 - .L_185)


	//   ....[0]....
.L_185:
        /*012c*/ 	.word	0x00000090


	//   ....[1]....
        /*0130*/ 	.word	0x00001f60


	//   ....[2]....
        /*0134*/ 	.word	0x00001f70


	//   ....[3]....
        /*0138*/ 	.word	0x00003130


	//   ....[4]....
        /*013c*/ 	.word	0x00003140


	//   ....[5]....
        /*0140*/ 	.word	0x00004210


	//   ....[6]....
        /*0144*/ 	.word	0x00004230


	//   ....[7]....
        /*0148*/ 	.word	0x00004600


	//   ....[8]....
        /*014c*/ 	.word	0x00004620


	//   ....[9]....
        /*0150*/ 	.word	0x000052d0


	//   ....[10]....
        /*0154*/ 	.word	0x00005300


	//   ....[11]....
        /*0158*/ 	.word	0x00005560


	//   ....[12]....
        /*015c*/ 	.word	0x00005590


	//   ....[13]....
        /*0160*/ 	.word	0x00005700


	//   ....[14]....
        /*0164*/ 	.word	0x00005730


	//   ....[15]....
        /*0168*/ 	.word	0x000058a0


	//   ....[16]....
        /*016c*/ 	.word	0x000058e0


	//   ....[17]....
        /*0170*/ 	.word	0x00005da0


	//   ....[18]....
        /*0174*/ 	.word	0x00005df0


	//   ....[19]....
        /*0178*/ 	.word	0x0000cce0


	//   ....[20]....
        /*017c*/ 	.word	0x0000cd20


	//   ....[21]....
        /*0180*/ 	.word	0x0000d8f0


	//   ....[22]....
        /*0184*/ 	.word	0x0000d900


	//   ....[23]....
        /*0188*/ 	.word	0x0000de60


	//   ....[24]....
        /*018c*/ 	.word	0x0000deb0


	//   ....[25]....
        /*0190*/ 	.word	0x0000ded0


	//   ....[26]....
        /*0194*/ 	.word	0x0000def0


	//   ....[27]....
        /*0198*/ 	.word	0x0000ea30


	//   ....[28]....
        /*019c*/ 	.word	0x0000ea40


	//   ....[29]....
        /*01a0*/ 	.word	0x0000ec60


	//   ....[30]....
        /*01a4*/ 	.word	0x0000ec70


	//   ....[31]....
        /*01a8*/ 	.word	0x0000f5e0


	//   ....[32]....
        /*01ac*/ 	.word	0x0000f600


	//   ....[33]....
        /*01b0*/ 	.word	0x0000f6a0


	//   ....[34]....
        /*01b4*/ 	.word	0x0000f6b0


	//   ....[35]....
        /*01b8*/ 	.word	0x00010870


	//   ....[36]....
        /*01bc*/ 	.word	0x000108a0


	//   ....[37]....
        /*01c0*/ 	.word	0x000108f0


	//   ....[38]....
        /*01c4*/ 	.word	0x00010900


	//   ....[39]....
        /*01c8*/ 	.word	0x00012380


	//   ....[40]....
        /*01cc*/ 	.word	0x000123c0


	//   ....[41]....
        /*01d0*/ 	.word	0x000123f0


	//   ....[42]....
        /*01d4*/ 	.word	0x00012420


	//   ....[43]....
        /*01d8*/ 	.word	0x00012660


	//   ....[44]....
        /*01dc*/ 	.word	0x00012670


	//   ....[45]....
        /*01e0*/ 	.word	0x00012870


	//   ....[46]....
        /*01e4*/ 	.word	0x000128a0


	//   ....[47]....
        /*01e8*/ 	.word	0x00012a60


	//   ....[48]....
        /*01ec*/ 	.word	0x00012a90


	//   ....[49]....
        /*01f0*/ 	.word	0x00012c50


	//   ....[50]....
        /*01f4*/ 	.word	0x00012c70


	//   ....[51]....
        /*01f8*/ 	.word	0x00013610


	//   ....[52]....
        /*01fc*/ 	.word	0x00013640


	//   ....[53]....
        /*0200*/ 	.word	0x000137d0


	//   ....[54]....
        /*0204*/ 	.word	0x00013800


	//   ....[55]....
        /*0208*/ 	.word	0x00013990


	//   ....[56]....
        /*020c*/ 	.word	0x000139c0


	//   ....[57]....
        /*0210*/ 	.word	0x00013b50


	//   ....[58]....
        /*0214*/ 	.word	0x00013b70


	//----- nvinfo : EIATTR_EXIT_INSTR_OFFSETS
	.align		4
.L_186:
        /*0218*/ 	.byte	0x04, 0x1c
        /*021a*/ 	.short	(.L_188 - .L_187)


	//   ....[0]....
.L_187:
        /*021c*/ 	.word	0x00000440


	//   ....[1]....
        /*0220*/ 	.word	0x00012c80


	//   ....[2]....
        /*0224*/ 	.word	0x00012dc0


	//   ....[3]....
        /*0228*/ 	.word	0x00012e20


	//   ....[4]....
        /*022c*/ 	.word	0x00013b80


	//   ....[5]....
        /*0230*/ 	.word	0x00013c90


	//   ....[6]....
        /*0234*/ 	.word	0x00013cf0


	//----- nvinfo : EIATTR_CTAIDZ_USED
	.align		4
.L_188:
        /*0238*/ 	.byte	0x01, 0x04
	.zero		2


	//----- nvinfo : EIATTR_MAX_THREADS
	.align		4
        /*023c*/ 	.byte	0x04, 0x05
        /*023e*/ 	.short	(.L_190 - .L_189)
.L_189:
        /*0240*/ 	.word	0x00000100
        /*0244*/ 	.word	0x00000001
        /*0248*/ 	.word	0x00000001


	//----- nvinfo : EIATTR_CRS_STACK_SIZE
	.align		4
.L_190:
        /*024c*/ 	.byte	0x04, 0x1e
        /*024e*/ 	.short	(.L_192 - .L_191)
.L_191:
        /*0250*/ 	.word	0x00000000
.L_192:


//--------------------- .nv.info._ZN7cutlass13device_kernelIN5flash19enable_sm80_to_sm89INS1_16FlashAttnFwdSm80INS1_25CollectiveMainloopFwdSm80ILi8ELi1ELb1EN4cute5tupleIJNS5_1CILi128EEENS7_ILi48EEENS7_ILi256EEEEEELi256ENS_6half_tEfNS_4arch4Sm80ELb0ELb1ELb0ELb0ELb1ELb0ELb1ELb0EEENS1_21CollectiveEpilogueFwdINS6_IJS8_SA_S9_EEENS6_IJNS7_ILi1EEESI_SI_EEESC_SE_Li256ELb0ELb1ELb0ELb0EEENS1_19SingleTileSchedulerILb0ELb0ELb1ELi128EEEEEEEEEvNT_6ParamsE --------------------------
	.section	.nv.info._ZN7cutlass13device_kernelIN5flash19enable_sm80_to_sm89INS1_16FlashAttnFwdSm80INS1_25CollectiveMainloopFwdSm80ILi8ELi1ELb1EN4cute5tupleIJNS5_1CILi128EEENS7_ILi48EEENS7_ILi256EEEEEELi256ENS_6half_tEfNS_4arch4Sm80ELb0ELb1ELb0ELb0ELb1ELb0ELb1ELb0EEENS1_21CollectiveEpilogueFwdINS6_IJS8_SA_S9_EEENS6_IJNS7_ILi1EEESI_SI_EEESC_SE_Li256ELb0ELb1ELb0ELb0EEENS1_19SingleTileSchedulerILb0ELb0ELb1ELi128EEEEEEEEEvNT_6ParamsE,"",@"SHT_CUDA_INFO"
	.sectionflags	@""
	.align	4


	//----- nvinfo : EIATTR_CUDA_API_VERSION
	.align		4
        /*0000*/ 	.byte	0x04, 0x37
        /*0002*/ 	.short	(.L_194 - .L_193)
.L_193:
        /*0004*/ 	.word	0x00000082


	//----- nvinfo : EIATTR_SW2861232_WAR
	.align		4
.L_194:
        /*0008*/ 	.byte	0x01, 0x35
	.zero		2


	//----- nvinfo : EIATTR_PARAM_CBANK
	.align		4
        /*000c*/ 	.byte	0x04, 0x0a
        /*000e*/ 	.short	(.L_196 - .L_195)
	.align		4
.L_195:
        /*0010*/ 	.word	index@(.nv.constant0._ZN7cutlass13device_kernelIN5flash19enable_sm80_to_sm89INS1_16FlashAttnFwdSm80INS1_25CollectiveMainloopFwdSm80ILi8ELi1ELb1EN4cute5tupleIJNS5_1CILi128EEENS7_ILi48EEENS7_ILi256EEEEEELi256ENS_6half_tEfNS_4arch4Sm80ELb0ELb1ELb0ELb0ELb1ELb0ELb1ELb0EEENS1_21CollectiveEpilogueFwdINS6_IJS8_SA_S9_EEENS6_IJNS7_ILi1EEESI_SI_EEESC_SE_Li256ELb0ELb1ELb0ELb0EEENS1_19SingleTileSchedulerILb0ELb0ELb1ELi128EEEEEEEEEvNT_6ParamsE)
        /*0014*/ 	.short	0x0160
        /*0016*/ 	.short	0x0418


	//----- nvinfo : EIATTR_CBANK_PARAM_SIZE
	.align		4
.L_196:
        /*0018*/ 	.byte	0x03, 0x19
        /*001a*/ 	.short	0x0418


	//----- nvinfo : EIATTR_KPARAM_INFO
	.align		4
        /*001c*/ 	.byte	0x04, 0x17
        /*001e*/ 	.short	(.L_198 - .L_197)
.L_197:
        /*0020*/ 	.word	0x00000000
        /*0024*/ 	.short	0x0000
        /*0026*/ 	.short	0x0000
        /*0028*/ 	.byte	0x00, 0xf0, 0x61, 0x10


	//----- nvinfo : EIATTR_MAXREG_COUNT
	.align		4
.L_198:
        /*002c*/ 	.byte	0x03, 0x1b
        /*002e*/ 	.short	0x00ff


	//----- nvinfo : EIATTR_NUM_BARRIERS
	.align		4
        /*0030*/ 	.byte	0x02, 0x4c
        /*0032*/ 	.byte	0x02
	.zero		1


	//----- nvinfo : EIATTR_ANNOTATIONS
	.align		4
        /*0034*/ 	.byte	0x04, 0x55
        /*0036*/ 	.short	(.L_200 - .L_199)


	//   ....[0]....
.L_199:
        /* <DEDUP_REMOVED lines=100> */
        /*066c*/ 	.byte	0x70, 0x3b, 0x01, 0x00, 0x01, 0x00, 0x00, 0x00, 0x80, 0x3b, 0x01, 0x00


	//----- nvinfo : EIATTR_MERCURY_ISA_VERSION
	.align		4
.L_200:
        /*0678*/ 	.byte	0x03, 0x5f
        /*067a*/ 	.short	0x0000


	//----- nvinfo : EIATTR_COOP_GROUP_MASK_REGIDS
	.align		4
        /*067c*/ 	.byte	0x04, 0x29
        /*067e*/ 	.short	(.L_202 - .L_201)


	//   ....[0]....
.L_201:
        /*0680*/ 	.word	0xffffffff


	//   ....[1]....
        /*0684*/ 	.word	0xffffffff


	//   ....[2]....
        /*0688*/ 	.word	0xffffffff


	//   ....[3]....
        /*068c*/ 	.word	0xffffffff


	//   ....[4]....
        /*0690*/ 	.word	0xffffffff


	//   ....[5]....
        /*0694*/ 	.word	0xffffffff


	//   ....[6]....
        /*0698*/ 	.word	0xffffffff


	//   ....[7]....
        /*069c*/ 	.word	0xffffffff


	//   ....[8]....
        /*06a0*/ 	.word	0xffffffff


	//   ....[9]....
        /*06a4*/ 	.word	0xffffffff


	//   ....[10]....
        /*06a8*/ 	.word	0xffffffff


	//   ....[11]....
        /*06ac*/ 	.word	0xffffffff


	//   ....[12]....
        /*06b0*/ 	.word	0xffffffff


	//   ....[13]....
        /*06b4*/ 	.word	0xffffffff


	//   ....[14]....
        /*06b8*/ 	.word	0xffffffff


	//   ....[15]....
        /*06bc*/ 	.word	0xffffffff


	//   ....[16]....
        /*06c0*/ 	.word	0xffffffff


	//   ....[17]....
        /*06c4*/ 	.word	0xffffffff


	//   ....[18]....
        /*06c8*/ 	.word	0xffffffff


	//   ....[19]....
        /*06cc*/ 	.word	0xffffffff


	//   ....[20]....
        /*06d0*/ 	.word	0xffffffff


	//   ....[21]....
        /*06d4*/ 	.word	0xffffffff


	//   ....[22]....
        /*06d8*/ 	.word	0xffffffff


	//   ....[23]....
        /*06dc*/ 	.word	0xffffffff


	//   ....[24]....
        /*06e0*/ 	.word	0xffffffff


	//   ....[25]....
        /*06e4*/ 	.word	0xffffffff


	//   ....[26]....
        /*06e8*/ 	.word	0xffffffff


	//   ....[27]....
        /*06ec*/ 	.word	0xffffffff


	//   ....[28]....
        /*06f0*/ 	.word	0xffffffff


	//   ....[29]....
        /*06f4*/ 	.word	0xffffffff


	//   ....[30]....
        /*06f8*/ 	.word	0xffffffff


	//   ....[31]....
        /*06fc*/ 	.word	0xffffffff


	//   ....[32]....
        /*0700*/ 	.word	0xffffffff


	//   ....[33]....
        /*0704*/ 	.word	0xffffffff


	//   ....[34]....
        /*0708*/ 	.word	0xffffffff


	//   ....[35]....
        /*070c*/ 	.word	0xffffffff


	//   ....[36]....
        /*0710*/ 	.word	0xffffffff


	//   ....[37]....
        /*0714*/ 	.word	0xffffffff


	//   ....[38]....
        /*0718*/ 	.word	0xffffffff


	//   ....[39]....
        /*071c*/ 	.word	0xffffffff


	//   ....[40]....
        /*0720*/ 	.word	0xffffffff


	//   ....[41]....
        /*0724*/ 	.word	0xffffffff


	//   ....[42]....
        /*0728*/ 	.word	0xffffffff


	//   ....[43]....
        /*072c*/ 	.word	0xffffffff


	//   ....[44]....
        /*0730*/ 	.word	0xffffffff


	//   ....[45]....
        /*0734*/ 	.word	0xffffffff


	//   ....[46]....
        /*0738*/ 	.word	0xffffffff


	//   ....[47]....
        /*073c*/ 	.word	0xffffffff


	//   ....[48]....
        /*0740*/ 	.word	0xffffffff


	//   ....[49]....
        /*0744*/ 	.word	0xffffffff


	//   ....[50]....
        /*0748*/ 	.word	0xffffffff


	//   ....[51]....
        /*074c*/ 	.word	0xffffffff


	//   ....[52]....
        /*0750*/ 	.word	0xffffffff


	//   ....[53]....
        /*0754*/ 	.word	0xffffffff


	//   ....[54]....
        /*0758*/ 	.word	0xffffffff


	//   ....[55]....
        /*075c*/ 	.word	0xffffffff


	//   ....[56]....
        /*0760*/ 	.word	0xffffffff


	//   ....[57]....
        /*0764*/ 	.word	0xffffffff


	//   ....[58]....
        /*0768*/ 	.word	0xffffffff


	//   ....[59]....
        /*076c*/ 	.word	0xffffffff


	//   ....[60]....
        /*0770*/ 	.word	0xffffffff


	//   ....[61]....
        /*0774*/ 	.word	0xffffffff


	//   ....[62]....
        /*0778*/ 	.word	0xffffffff


	//   ....[63]....
        /*077c*/ 	.word	0xffffffff


	//   ....[64]....
        /*0780*/ 	.word	0xffffffff


	//   ....[65]....
        /*0784*/ 	.word	0xffffffff


	//   ....[66]....
        /*0788*/ 	.word	0xffffffff


	//   ....[67]....
        /*078c*/ 	.word	0xffffffff


	//   ....[68]....
        /*0790*/ 	.word	0xffffffff


	//   ....[69]....
        /*0794*/ 	.word	0xffffffff


	//   ....[70]....
        /*0798*/ 	.word	0xffffffff


	//   ....[71]....
        /*079c*/ 	.word	0xffffffff


	//   ....[72]....
        /*07a0*/ 	.word	0xffffffff


	//   ....[73]....
        /*07a4*/ 	.word	0xffffffff


	//   ....[74]....
        /*07a8*/ 	.word	0xffffffff


	//   ....[75]....
        /*07ac*/ 	.word	0xffffffff


	//   ....[76]....
        /*07b0*/ 	.word	0xffffffff


	//   ....[77]....
        /*07b4*/ 	.word	0xffffffff


	//   ....[78]....
        /*07b8*/ 	.word	0xffffffff


	//   ....[79]....
        /*07bc*/ 	.word	0xffffffff


	//   ....[80]....
        /*07c0*/ 	.word	0xffffffff


	//   ....[81]....
        /*07c4*/ 	.word	0xffffffff


	//   ....[82]....
        /*07c8*/ 	.word	0xffffffff


	//   ....[83]....
        /*07cc*/ 	.word	0xffffffff


	//   ....[84]....
        /*07d0*/ 	.word	0xffffffff


	//   ....[85]....
        /*07d4*/ 	.word	0xffffffff


	//   ....[86]....
        /*07d8*/ 	.word	0xffffffff


	//   ....[87]....
        /*07dc*/ 	.word	0xffffffff


	//   ....[88]....
        /*07e0*/ 	.word	0xffffffff


	//   ....[89]....
        /*07e4*/ 	.word	0xffffffff


	//   ....[90]....
        /*07e8*/ 	.word	0xffffffff


	//   ....[91]....
        /*07ec*/ 	.word	0xffffffff


	//   ....[92]....
        /*07f0*/ 	.word	0xffffffff


	//   ....[93]....
        /*07f4*/ 	.word	0xffffffff


	//   ....[94]....
        /*07f8*/ 	.word	0xffffffff


	//   ....[95]....
        /*07fc*/ 	.word	0xffffffff


	//   ....[96]....
        /*0800*/ 	.word	0xffffffff


	//   ....[97]....
        /*0804*/ 	.word	0xffffffff


	//----- nvinfo : EIATTR_COOP_GROUP_INSTR_OFFSETS
	.align		4
.L_202:
        /*0808*/ 	.byte	0x04, 0x28
        /*080a*/ 	.short	(.L_204 - .L_203)


	//   ....[0]....
.L_203:
        /*080c*/ 	.word	0x000012c0


	//   ....[1]....
        /*0810*/ 	.word	0x000012f0


	//   ....[2]....
        /*0814*/ 	.word	0x00001330


	//   ....[3]....
        /*0818*/ 	.word	0x000013d0


	//   ....[4]....
        /*081c*/ 	.word	0x00001570


	//   ....[5]....
        /*0820*/ 	.word	0x00001590


	//   ....[6]....
        /*0824*/ 	.word	0x000015a0


	//   ....[7]....
        /*0828*/ 	.word	0x000015b0


	//   ....[8]....
        /*082c*/ 	.word	0x00001700


	//   ....[9]....
        /*0830*/ 	.word	0x00001720


	//   ....[10]....
        /*0834*/ 	.word	0x000019f0


	//   ....[11]....
        /*0838*/ 	.word	0x00001a00


	//   ....[12]....
        /*083c*/ 	.word	0x00001d60


	//   ....[13]....
        /*0840*/ 	.word	0x00001d90


	//   ....[14]....
        /*0844*/ 	.word	0x00002180


	//   ....[15]....
        /*0848*/ 	.word	0x00002190


	//   ....[16]....
        /*084c*/ 	.word	0x00003180


	//   ....[17]....
        /*0850*/ 	.word	0x00003190


	//   ....[18]....
        /*0854*/ 	.word	0x00003210


	//   ....[19]....
        /*0858*/ 	.word	0x00003230


	//   ....[20]....
        /*085c*/ 	.word	0x00003560


	//   ....[21]....
        /*0860*/ 	.word	0x000037d0


	//   ....[22]....
        /*0864*/ 	.word	0x00004410


	//   ....[23]....
        /*0868*/ 	.word	0x00004470


	//   ....[24]....
        /*086c*/ 	.word	0x00004490


	//   ....[25]....
        /*0870*/ 	.word	0x00004580


	//   ....[26]....
        /*0874*/ 	.word	0x000060b0


	//   ....[27]....
        /*0878*/ 	.word	0x000060c0


	//   ....[28]....
        /*087c*/ 	.word	0x00006200


	//   ....[29]....
        /*0880*/ 	.word	0x00006210


	//   ....[30]....
        /*0884*/ 	.word	0x00006f90


	//   ....[31]....
        /*0888*/ 	.word	0x00006fb0


	//   ....[32]....
        /*088c*/ 	.word	0x000070c0


	//   ....[33]....
        /*0890*/ 	.word	0x000070e0


	//   ....[34]....
        /*0894*/ 	.word	0x000072e0


	//   ....[35]....
        /*0898*/ 	.word	0x00007920


	//   ....[36]....
        /*089c*/ 	.word	0x00007ca0


	//   ....[37]....
        /*08a0*/ 	.word	0x00007cc0


	//   ....[38]....
        /*08a4*/ 	.word	0x000087e0


	//   ....[39]....
        /*08a8*/ 	.word	0x00008800


	//   ....[40]....
        /*08ac*/ 	.word	0x0000a0b0


	//   ....[41]....
        /*08b0*/ 	.word	0x0000a0c0


	//   ....[42]....
        /*08b4*/ 	.word	0x0000a200


	//   ....[43]....
        /*08b8*/ 	.word	0x0000a210


	//   ....[44]....
        /*08bc*/ 	.word	0x0000afc0


	//   ....[45]....
        /*08c0*/ 	.word	0x0000afe0


	//   ....[46]....
        /*08c4*/ 	.word	0x0000b0d0


	//   ....[47]....
        /*08c8*/ 	.word	0x0000b0e0


	//   ....[48]....
        /*08cc*/ 	.word	0x0000b2e0


	//   ....[49]....
        /*08d0*/ 	.word	0x0000b300


	//   ....[50]....
        /*08d4*/ 	.word	0x0000b900


	//   ....[51]....
        /*08d8*/ 	.word	0x0000b920


	//   ....[52]....
        /*08dc*/ 	.word	0x0000cf60


	//   ....[53]....
        /*08e0*/ 	.word	0x0000cf70


	//   ....[54]....
        /*08e4*/ 	.word	0x0000d140


	//   ....[55]....
        /*08e8*/ 	.word	0x0000d150


	//   ....[56]....
        /*08ec*/ 	.word	0x0000df30


	//   ....[57]....
        /*08f0*/ 	.word	0x0000df40


	//   ....[58]....
        /*08f4*/ 	.word	0x0000e000


	//   ....[59]....
        /*08f8*/ 	.word	0x0000e030


	//   ....[60]....
        /*08fc*/ 	.word	0x0000e210


	//   ....[61]....
        /*0900*/ 	.word	0x0000e830


	//   ....[62]....
        /*0904*/ 	.word	0x0000eba0


	//   ....[63]....
        /*0908*/ 	.word	0x0000ebc0


	//   ....[64]....
        /*090c*/ 	.word	0x0000f6e0


	//   ....[65]....
        /*0910*/ 	.word	0x0000f700


	//   ....[66]....
        /*0914*/ 	.word	0x00010930


	//   ....[67]....
        /*0918*/ 	.word	0x00010940


	//   ....[68]....
        /*091c*/ 	.word	0x00010970


	//   ....[69]....
        /*0920*/ 	.word	0x00010980


	//   ....[70]....
        /*0924*/ 	.word	0x00012380


	//   ....[71]....
        /*0928*/ 	.word	0x00012390


	//   ....[72]....
        /*092c*/ 	.word	0x000123b0


	//   ....[73]....
        /*0930*/ 	.word	0x000123c0


	//   ....[74]....
        /*0934*/ 	.word	0x000123d0


	//   ....[75]....
        /*0938*/ 	.word	0x000123e0


	//   ....[76]....
        /*093c*/ 	.word	0x000126c0


	//   ....[77]....
        /*0940*/ 	.word	0x000126f0


	//   ....[78]....
        /*0944*/ 	.word	0x000128b0


	//   ....[79]....
        /*0948*/ 	.word	0x000128e0


	//   ....[80]....
        /*094c*/ 	.word	0x00012aa0


	//   ....[81]....
        /*0950*/ 	.word	0x00012ac0


	//   ....[82]....
        /*0954*/ 	.word	0x000131e0


	//   ....[83]....
        /*0958*/ 	.word	0x00013200


	//   ....[84]....
        /*095c*/ 	.word	0x000133b0


	//   ....[85]....
        /*0960*/ 	.word	0x000133e0


	//   ....[86]....
        /*0964*/ 	.word	0x00013570


	//   ....[87]....
        /*0968*/ 	.word	0x000135a0


	//   ....[88]....
        /*096c*/ 	.word	0x00013730


	//   ....[89]....
        /*0970*/ 	.word	0x00013750


	//   ....[90]....
        /*0974*/ 	.word	0x00013900


	//   ....[91]....
        /*0978*/ 	.word	0x00013940


	//   ....[92]....
        /*097c*/ 	.word	0x00013980


	//   ....[93]....
        /*0980*/ 	.word	0x000139c0


	//   ....[94]....
        /*0984*/ 	.word	0x00013a10


	//   ....[95]....
        /*0988*/ 	.word	0x00013a50


	//   ....[96]....
        /*098c*/ 	.word	0x00013a90


	//   ....[97]....
        /*0990*/ 	.word	0x00013ad0


	//----- nvinfo : EIATTR_EXIT_INSTR_OFFSETS
	.align		4
.L_204:
        /*0994*/ 	.byte	0x04, 0x1c
        /*0996*/ 	.short	(.L_206 - .L_205)


	//   ....[0]....
.L_205:
        /*0998*/ 	.word	0x00000040


	//   ....[1]....
        /*099c*/ 	.word	0x00012ad0


	//   ....[2]....
        /*09a0*/ 	.word	0x00012c10


	//   ....[3]....
        /*09a4*/ 	.word	0x00012c70


	//   ....[4]....
        /*09a8*/ 	.word	0x00013760


	//   ....[5]....
        /*09ac*/ 	.word	0x00013870


	//   ....[6]....
        /*09b0*/ 	.word	0x000138d0


	//----- nvinfo : EIATTR_CTAIDZ_USED
	.align		4
.L_206:
        /*09b4*/ 	.byte	0x01, 0x04
	.zero		2


	//----- nvinfo : EIATTR_MAX_THREADS
	.align		4
        /*09b8*/ 	.byte	0x04, 0x05
        /*09ba*/ 	.short	(.L_208 - .L_207)
.L_207:
        /*09bc*/ 	.word	0x00000100
        /*09c0*/ 	.word	0x00000001
        /*09c4*/ 	.word	0x00000001


	//----- nvinfo : EIATTR_CRS_STACK_SIZE
	.align		4
.L_208:
        /*09c8*/ 	.byte	0x04, 0x1e
        /*09ca*/ 	.short	(.L_210 - .L_209)
.L_209:
        /*09cc*/ 	.word	0x00000000
.L_210:


//--------------------- .nv.info._ZN7cutlass13device_kernelIN5flash19enable_sm80_to_sm89INS1_16FlashAttnFwdSm80INS1_25CollectiveMainloopFwdSm80ILi8ELi1ELb1EN4cute5tupleIJNS5_1CILi128EEENS7_ILi48EEENS7_ILi256EEEEEELi256ENS_6half_tEfNS_4arch4Sm80ELb0ELb1ELb0ELb1ELb1ELb0ELb1ELb0EEENS1_21CollectiveEpilogueFwdINS6_IJS8_SA_S9_EEENS6_IJNS7_ILi1EEESI_SI_EEESC_SE_Li256ELb1ELb1ELb0ELb0EEENS1_19SingleTileSchedulerILb1ELb0ELb1ELi128EEEEEEEEEvNT_6ParamsE --------------------------
	.section	.nv.info._ZN7cutlass13device_kernelIN5flash19enable_sm80_to_sm89INS1_16FlashAttnFwdSm80INS1_25CollectiveMainloopFwdSm80ILi8ELi1ELb1EN4cute5tupleIJNS5_1CILi128EEENS7_ILi48EEENS7_ILi256EEEEEELi256ENS_6half_tEfNS_4arch4Sm80ELb0ELb1ELb0ELb1ELb1ELb0ELb1ELb0EEENS1_21CollectiveEpilogueFwdINS6_IJS8_SA_S9_EEENS6_IJNS7_ILi1EEESI_SI_EEESC_SE_Li256ELb1ELb1ELb0ELb0EEENS1_19SingleTileSchedulerILb1ELb0ELb1ELi128EEEEEEEEEvNT_6ParamsE,"",@"SHT_CUDA_INFO"
	.sectionflags	@""
	.align	4


	//----- nvinfo : EIATTR_CUDA_API_VERSION
	.align		4
        /*0000*/ 	.byte	0x04, 0x37
        /*0002*/ 	.short	(.L_212 - .L_211)
.L_211:
        /*0004*/ 	.word	0x00000082


	//----- nvinfo : EIATTR_SW2861232_WAR
	.align		4
.L_212:
        /*0008*/ 	.byte	0x01, 0x35
	.zero		2


	//----- nvinfo : EIATTR_PARAM_CBANK
	.align		4
        /*000c*/ 	.byte	0x04, 0x0a
        /*000e*/ 	.short	(.L_214 - .L_213)
	.align		4
.L_213:
        /*0010*/ 	.word	index@(.nv.constant0._ZN7cutlass13device_kernelIN5flash19enable_sm80_to_sm89INS1_16FlashAttnFwdSm80INS1_25CollectiveMainloopFwdSm80ILi8ELi1ELb1EN4cute5tupleIJNS5_1CILi128EEENS7_ILi48EEENS7_ILi256EEEEEELi256ENS_6half_tEfNS_4arch4Sm80ELb0ELb1ELb0ELb1ELb1ELb0ELb1ELb0EEENS1_21CollectiveEpilogueFwdINS6_IJS8_SA_S9_EEENS6_IJNS7_ILi1EEESI_SI_EEESC_SE_Li256ELb1ELb1ELb0ELb0EEENS1_19SingleTileSchedulerILb1ELb0ELb1ELi128EEEEEEEEEvNT_6ParamsE)
        /*0014*/ 	.short	0x0160
        /*0016*/ 	.short	0x0418


	//----- nvinfo : EIATTR_CBANK_PARAM_SIZE
	.align		4
.L_214:
        /*0018*/ 	.byte	0x03, 0x19
        /*001a*/ 	.short	0x0418


	//----- nvinfo : EIATTR_KPARAM_INFO
	.align		4
        /*001c*/ 	.byte	0x04, 0x17
        /*001e*/ 	.short	(.L_216 - .L_215)
.L_215:
        /*0020*/ 	.word	0x00000000
        /*0024*/ 	.short	0x0000
        /*0026*/ 	.short	0x0000
        /*0028*/ 	.byte	0x00, 0xf0, 0x61, 0x10


	//----- nvinfo : EIATTR_MAXREG_COUNT
	.align		4
.L_216:
        /*002c*/ 	.byte	0x03, 0x1b
        /*002e*/ 	.short	0x00ff


	//----- nvinfo : EIATTR_NUM_BARRIERS
	.align		4
        /*0030*/ 	.byte	0x02, 0x4c
        /*0032*/ 	.byte	0x02
	.zero		1


	//----- nvinfo : EIATTR_ANNOTATIONS
	.align		4
        /*0034*/ 	.byte	0x04, 0x55
        /*0036*/ 	.short	(.L_218 - .L_217)


	//   ....[0]....
.L_217:
        /* <DEDUP_REMOVED lines=102> */


	//----- nvinfo : EIATTR_MERCURY_ISA_VERSION
	.align		4
.L_218:
        /*0680*/ 	.byte	0x03, 0x5f
        /*0682*/ 	.short	0x0000


	//----- nvinfo : EIATTR_COOP_GROUP_MASK_REGIDS
	.align		4
        /*0684*/ 	.byte	0x04, 0x29
        /*0686*/ 	.short	(.L_220 - .L_219)


	//   ....[0]....
.L_219:
        /*0688*/ 	.word	0xffffffff


	//   ....[1]....
        /*068c*/ 	.word	0xffffffff


	//   ....[2]....
        /*0690*/ 	.word	0xffffffff


	//   ....[3]....
        /*0694*/ 	.word	0xffffffff


	//   ....[4]....
        /*0698*/ 	.word	0xffffffff


	//   ....[5]....
        /*069c*/ 	.word	0xffffffff


	//   ....[6]....
        /*06a0*/ 	.word	0xffffffff


	//   ....[7]....
        /*06a4*/ 	.word	0xffffffff


	//   ....[8]....
        /*06a8*/ 	.word	0xffffffff


	//   ....[9]....
        /*06ac*/ 	.word	0xffffffff


	//   ....[10]....
        /*06b0*/ 	.word	0xffffffff


	//   ....[11]....
        /*06b4*/ 	.word	0xffffffff


	//   ....[12]....
        /*06b8*/ 	.word	0xffffffff


	//   ....[13]....
        /*06bc*/ 	.word	0xffffffff


	//   ....[14]....
        /*06c0*/ 	.word	0xffffffff


	//   ....[15]....
        /*06c4*/ 	.word	0xffffffff


	//   ....[16]....
        /*06c8*/ 	.word	0xffffffff


	//   ....[17]....
        /*06cc*/ 	.word	0xffffffff


	//   ....[18]....
        /*06d0*/ 	.word	0xffffffff


	//   ....[19]....
        /*06d4*/ 	.word	0xffffffff


	//   ....[20]....
        /*06d8*/ 	.word	0xffffffff


	//   ....[21]....
        /*06dc*/ 	.word	0xffffffff


	//   ....[22]....
        /*06e0*/ 	.word	0xffffffff


	//   ....[23]....
        /*06e4*/ 	.word	0xffffffff


	//   ....[24]....
        /*06e8*/ 	.word	0xffffffff


	//   ....[25]....
        /*06ec*/ 	.word	0xffffffff


	//   ....[26]....
        /*06f0*/ 	.word	0xffffffff


	//   ....[27]....
        /*06f4*/ 	.word	0xffffffff


	//   ....[28]....
        /*06f8*/ 	.word	0xffffffff


	//   ....[29]....
        /*06fc*/ 	.word	0xffffffff


	//   ....[30]....
        /*0700*/ 	.word	0xffffffff


	//   ....[31]....
        /*0704*/ 	.word	0xffffffff


	//   ....[32]....
        /*0708*/ 	.word	0xffffffff


	//   ....[33]....
        /*070c*/ 	.word	0xffffffff


	//   ....[34]....
        /*0710*/ 	.word	0xffffffff


	//   ....[35]....
        /*0714*/ 	.word	0xffffffff


	//   ....[36]....
        /*0718*/ 	.word	0xffffffff


	//   ....[37]....
        /*071c*/ 	.word	0xffffffff


	//   ....[38]....
        /*0720*/ 	.word	0xffffffff


	//   ....[39]....
        /*0724*/ 	.word	0xffffffff


	//   ....[40]....
        /*0728*/ 	.word	0xffffffff


	//   ....[41]....
        /*072c*/ 	.word	0xffffffff


	//   ....[42]....
        /*0730*/ 	.word	0xffffffff


	//   ....[43]....
        /*0734*/ 	.word	0xffffffff


	//   ....[44]....
        /*0738*/ 	.word	0xffffffff


	//   ....[45]....
        /*073c*/ 	.word	0xffffffff


	//   ....[46]....
        /*0740*/ 	.word	0xffffffff


	//   ....[47]....
        /*0744*/ 	.word	0xffffffff


	//   ....[48]....
        /*0748*/ 	.word	0xffffffff


	//   ....[49]....
        /*074c*/ 	.word	0xffffffff


	//   ....[50]....
        /*0750*/ 	.word	0xffffffff


	//   ....[51]....
        /*0754*/ 	.word	0xffffffff


	//   ....[52]....
        /*0758*/ 	.word	0xffffffff


	//   ....[53]....
        /*075c*/ 	.word	0xffffffff


	//   ....[54]....
        /*0760*/ 	.word	0xffffffff


	//   ....[55]....
        /*0764*/ 	.word	0xffffffff


	//   ....[56]....
        /*0768*/ 	.word	0xffffffff


	//   ....[57]....
        /*076c*/ 	.word	0xffffffff


	//   ....[58]....
        /*0770*/ 	.word	0xffffffff


	//   ....[59]....
        /*0774*/ 	.word	0xffffffff


	//   ....[60]....
        /*0778*/ 	.word	0xffffffff


	//   ....[61]....
        /*077c*/ 	.word	0xffffffff


	//   ....[62]....
        /*0780*/ 	.word	0xffffffff


	//   ....[63]....
        /*0784*/ 	.word	0xffffffff


	//   ....[64]....
        /*0788*/ 	.word	0xffffffff


	//   ....[65]....
        /*078c*/ 	.word	0xffffffff


	//   ....[66]....
        /*0790*/ 	.word	0xffffffff


	//   ....[67]....
        /*0794*/ 	.word	0xffffffff


	//   ....[68]....
        /*0798*/ 	.word	0xffffffff


	//   ....[69]....
        /*079c*/ 	.word	0xffffffff


	//   ....[70]....
        /*07a0*/ 	.word	0xffffffff


	//   ....[71]....
        /*07a4*/ 	.word	0xffffffff


	//   ....[72]....
        /*07a8*/ 	.word	0xffffffff


	//   ....[73]....
        /*07ac*/ 	.word	0xffffffff


	//   ....[74]....
        /*07b0*/ 	.word	0xffffffff


	//   ....[75]....
        /*07b4*/ 	.word	0xffffffff


	//   ....[76]....
        /*07b8*/ 	.word	0xffffffff


	//   ....[77]....
        /*07bc*/ 	.word	0xffffffff


	//   ....[78]....
        /*07c0*/ 	.word	0xffffffff


	//   ....[79]....
        /*07c4*/ 	.word	0xffffffff


	//   ....[80]....
        /*07c8*/ 	.word	0xffffffff


	//   ....[81]....
        /*07cc*/ 	.word	0xffffffff


	//   ....[82]....
        /*07d0*/ 	.word	0xffffffff


	//   ....[83]....
        /*07d4*/ 	.word	0xffffffff


	//   ....[84]....
        /*07d8*/ 	.word	0xffffffff


	//   ....[85]....
        /*07dc*/ 	.word	0xffffffff


	//   ....[86]....
        /*07e0*/ 	.word	0xffffffff


	//   ....[87]....
        /*07e4*/ 	.word	0xffffffff


	//   ....[88]....
        /*07e8*/ 	.word	0xffffffff


	//   ....[89]....
        /*07ec*/ 	.word	0xffffffff


	//   ....[90]....
        /*07f0*/ 	.word	0xffffffff


	//   ....[91]....
        /*07f4*/ 	.word	0xffffffff


	//   ....[92]....
        /*07f8*/ 	.word	0xffffffff


	//   ....[93]....
        /*07fc*/ 	.word	0xffffffff


	//   ....[94]....
        /*0800*/ 	.word	0xffffffff


	//   ....[95]....
        /*0804*/ 	.word	0xffffffff


	//   ....[96]....
        /*0808*/ 	.word	0xffffffff


	//   ....[97]....
        /*080c*/ 	.word	0xffffffff


	//   ....[98]....
        /*0810*/ 	.word	0xffffffff


	//----- nvinfo : EIATTR_COOP_GROUP_INSTR_OFFSETS
	.align		4
.L_220:
        /*0814*/ 	.byte	0x04, 0x28
        /*0816*/ 	.short	(.L_222 - .L_221)


	//   ....[0]....
.L_221:
        /*0818*/ 	.word	0x000000a0


	//   ....[1]....
        /*081c*/ 	.word	0x000019c0


	//   ....[2]....
        /*0820*/ 	.word	0x000019f0


	//   ....[3]....
        /*0824*/ 	.word	0x00001b00


	//   ....[4]....
        /*0828*/ 	.word	0x00001b30


	//   ....[5]....
        /*082c*/ 	.word	0x00001d30


	//   ....[6]....
        /*0830*/ 	.word	0x00001d50


	//   ....[7]....
        /*0834*/ 	.word	0x00001d90


	//   ....[8]....
        /*0838*/ 	.word	0x00001dc0


	//   ....[9]....
        /*083c*/ 	.word	0x00001e30


	//   ....[10]....
        /*0840*/ 	.word	0x00001e60


	//   ....[11]....
        /*0844*/ 	.word	0x000021f0


	//   ....[12]....
        /*0848*/ 	.word	0x00002230


	//   ....[13]....
        /*084c*/ 	.word	0x00002310


	//   ....[14]....
        /*0850*/ 	.word	0x00002330


	//   ....[15]....
        /*0854*/ 	.word	0x00002890


	//   ....[16]....
        /*0858*/ 	.word	0x000028a0


	//   ....[17]....
        /*085c*/ 	.word	0x000038c0


	//   ....[18]....
        /*0860*/ 	.word	0x000038d0


	//   ....[19]....
        /*0864*/ 	.word	0x000039e0


	//   ....[20]....
        /*0868*/ 	.word	0x00003a00


	//   ....[21]....
        /*086c*/ 	.word	0x00003cf0


	//   ....[22]....
        /*0870*/ 	.word	0x00003f50


	//   ....[23]....
        /*0874*/ 	.word	0x00004ae0


	//   ....[24]....
        /*0878*/ 	.word	0x00004b30


	//   ....[25]....
        /*087c*/ 	.word	0x00004cd0


	//   ....[26]....
        /*0880*/ 	.word	0x00004d40


	//   ....[27]....
        /*0884*/ 	.word	0x00006860


	//   ....[28]....
        /*0888*/ 	.word	0x00006870


	//   ....[29]....
        /*088c*/ 	.word	0x000069b0


	//   ....[30]....
        /*0890*/ 	.word	0x000069c0


	//   ....[31]....
        /*0894*/ 	.word	0x00007740


	//   ....[32]....
        /*0898*/ 	.word	0x00007760


	//   ....[33]....
        /*089c*/ 	.word	0x00007870


	//   ....[34]....
        /*08a0*/ 	.word	0x00007890


	//   ....[35]....
        /*08a4*/ 	.word	0x00007a90


	//   ....[36]....
        /*08a8*/ 	.word	0x000080b0


	//   ....[37]....
        /*08ac*/ 	.word	0x00008430


	//   ....[38]....
        /*08b0*/ 	.word	0x00008450


	//   ....[39]....
        /*08b4*/ 	.word	0x00008f60


	//   ....[40]....
        /*08b8*/ 	.word	0x00008f80


	//   ....[41]....
        /*08bc*/ 	.word	0x0000a800


	//   ....[42]....
        /*08c0*/ 	.word	0x0000a810


	//   ....[43]....
        /*08c4*/ 	.word	0x0000a950


	//   ....[44]....
        /*08c8*/ 	.word	0x0000a960


	//   ....[45]....
        /*08cc*/ 	.word	0x0000b710


	//   ....[46]....
        /*08d0*/ 	.word	0x0000b730


	//   ....[47]....
        /*08d4*/ 	.word	0x0000b820


	//   ....[48]....
        /*08d8*/ 	.word	0x0000b830


	//   ....[49]....
        /*08dc*/ 	.word	0x0000ba30


	//   ....[50]....
        /*08e0*/ 	.word	0x0000ba50


	//   ....[51]....
        /*08e4*/ 	.word	0x0000c050


	//   ....[52]....
        /*08e8*/ 	.word	0x0000c070


	//   ....[53]....
        /*08ec*/ 	.word	0x0000d6b0


	//   ....[54]....
        /*08f0*/ 	.word	0x0000d6c0


	//   ....[55]....
        /*08f4*/ 	.word	0x0000d890


	//   ....[56]....
        /*08f8*/ 	.word	0x0000d8a0


	//   ....[57]....
        /*08fc*/ 	.word	0x0000e680


	//   ....[58]....
        /*0900*/ 	.word	0x0000e690


	//   ....[59]....
        /*0904*/ 	.word	0x0000e750


	//   ....[60]....
        /*0908*/ 	.word	0x0000e780


	//   ....[61]....
        /*090c*/ 	.word	0x0000e960


	//   ....[62]....
        /*0910*/ 	.word	0x0000ef70


	//   ....[63]....
        /*0914*/ 	.word	0x0000f2d0


	//   ....[64]....
        /*0918*/ 	.word	0x0000f2f0


	//   ....[65]....
        /*091c*/ 	.word	0x0000fe10


	//   ....[66]....
        /*0920*/ 	.word	0x0000fe30


	//   ....[67]....
        /*0924*/ 	.word	0x00011060


	//   ....[68]....
        /*0928*/ 	.word	0x00011070


	//   ....[69]....
        /*092c*/ 	.word	0x000110a0


	//   ....[70]....
        /*0930*/ 	.word	0x000110c0


	//   ....[71]....
        /*0934*/ 	.word	0x00012b20


	//   ....[72]....
        /*0938*/ 	.word	0x00012b60


	//   ....[73]....
        /*093c*/ 	.word	0x00012bc0


	//   ....[74]....
        /*0940*/ 	.word	0x00012bf0


	//   ....[75]....
        /*0944*/ 	.word	0x00012e20


	//   ....[76]....
        /*0948*/ 	.word	0x00012e30


	//   ....[77]....
        /*094c*/ 	.word	0x00013030


	//   ....[78]....
        /*0950*/ 	.word	0x00013060


	//   ....[79]....
        /*0954*/ 	.word	0x00013220


	//   ....[80]....
        /*0958*/ 	.word	0x00013250


	//   ....[81]....
        /*095c*/ 	.word	0x00013410


	//   ....[82]....
        /*0960*/ 	.word	0x00013430


	//   ....[83]....
        /*0964*/ 	.word	0x00013db0


	//   ....[84]....
        /*0968*/ 	.word	0x00013dd0


	//   ....[85]....
        /*096c*/ 	.word	0x00013f90


	//   ....[86]....
        /*0970*/ 	.word	0x00013fc0


	//   ....[87]....
        /*0974*/ 	.word	0x00014150


	//   ....[88]....
        /*0978*/ 	.word	0x00014180


	//   ....[89]....
        /*097c*/ 	.word	0x00014310


	//   ....[90]....
        /*0980*/ 	.word	0x00014330


	//   ....[91]....
        /*0984*/ 	.word	0x00014500


	//   ....[92]....
        /*0988*/ 	.word	0x00014560


	//   ....[93]....
        /*098c*/ 	.word	0x000145c0


	//   ....[94]....
        /*0990*/ 	.word	0x00014620


	//   ....[95]....
        /*0994*/ 	.word	0x00014690


	//   ....[96]....
        /*0998*/ 	.word	0x000146f0


	//   ....[97]....
        /*099c*/ 	.word	0x00014750


	//   ....[98]....
        /*09a0*/ 	.word	0x000147b0


	//----- nvinfo : EIATTR_EXIT_INSTR_OFFSETS
	.align		4
.L_222:
        /*09a4*/ 	.byte	0x04, 0x1c
        /*09a6*/ 	.short	(.L_224 - .L_223)


	//   ....[0]....
.L_223:
        /*09a8*/ 	.word	0x00000450


	//   ....[1]....
        /*09ac*/ 	.word	0x00013440


	//   ....[2]....
        /*09b0*/ 	.word	0x00013580


	//   ....[3]....
        /*09b4*/ 	.word	0x000135e0


	//   ....[4]....
        /*09b8*/ 	.word	0x00014340


	//   ....[5]....
        /*09bc*/ 	.word	0x00014450


	//   ....[6]....
        /*09c0*/ 	.word	0x000144b0


	//----- nvinfo : EIATTR_CTAIDZ_USED
	.align		4
.L_224:
        /*09c4*/ 	.byte	0x01, 0x04
	.zero		2


	//----- nvinfo : EIATTR_MAX_THREADS
	.align		4
        /*09c8*/ 	.byte	0x04, 0x05
        /*09ca*/ 	.short	(.L_226 - .L_225)
.L_225:
        /*09cc*/ 	.word	0x00000100
        /*09d0*/ 	.word	0x00000001
        /*09d4*/ 	.word	0x00000001


	//----- nvinfo : EIATTR_CRS_STACK_SIZE
	.align		4
.L_226:
        /*09d8*/ 	.byte	0x04, 0x1e
        /*09da*/ 	.short	(.L_228 - .L_227)
.L_227:
        /*09dc*/ 	.word	0x00000000
.L_228:


//--------------------- .nv.info._ZN7cutlass13device_kernelIN5flash19enable_sm80_to_sm89INS1_16FlashAttnFwdSm80INS1_25CollectiveMainloopFwdSm80ILi8ELi1ELb0EN4cute5tupleIJNS5_1CILi128EEENS7_ILi32EEENS7_ILi256EEEEEELi256ENS_6half_tEfNS_4arch4Sm80ELb0ELb1ELb0ELb1ELb1ELb1ELb1ELb0EEENS1_21CollectiveEpilogueFwdINS6_IJS8_SA_S9_EEENS6_IJNS7_ILi1EEESI_SI_EEESC_SE_Li256ELb1ELb1ELb0ELb0EEENS1_19SingleTileSchedulerILb1ELb0ELb1ELi128EEEEEEEEEvNT_6ParamsE --------------------------
	.section	.nv.info._ZN7cutlass13device_kernelIN5flash19enable_sm80_to_sm89INS1_16FlashAttnFwdSm80INS1_25CollectiveMainloopFwdSm80ILi8ELi1ELb0EN4cute5tupleIJNS5_1CILi128EEENS7_ILi32EEENS7_ILi256EEEEEELi256ENS_6half_tEfNS_4arch4Sm80ELb0ELb1ELb0ELb1ELb1ELb1ELb1ELb0EEENS1_21CollectiveEpilogueFwdINS6_IJS8_SA_S9_EEENS6_IJNS7_ILi1EEESI_SI_EEESC_SE_Li256ELb1ELb1ELb0ELb0EEENS1_19SingleTileSchedulerILb1ELb0ELb1ELi128EEEEEEEEEvNT_6ParamsE,"",@"SHT_CUDA_INFO"
	.sectionflags	@""
	.align	4


	//----- nvinfo : EIATTR_CUDA_API_VERSION
	.align		4
        /*0000*/ 	.byte	0x04, 0x37
        /*0002*/ 	.short	(.L_230 - .L_229)
.L_229:
        /*0004*/ 	.word	0x00000082


	//----- nvinfo : EIATTR_SW2861232_WAR
	.align		4
.L_230:
        /*0008*/ 	.byte	0x01, 0x35
	.zero		2


	//----- nvinfo : EIATTR_PARAM_CBANK
	.align		4
        /*000c*/ 	.byte	0x04, 0x0a
        /*000e*/ 	.short	(.L_232 - .L_231)
	.align		4
.L_231:
        /*0010*/ 	.word	index@(.nv.constant0._ZN7cutlass13device_kernelIN5flash19enable_sm80_to_sm89INS1_16FlashAttnFwdSm80INS1_25CollectiveMainloopFwdSm80ILi8ELi1ELb0EN4cute5tupleIJNS5_1CILi128EEENS7_ILi32EEENS7_ILi256EEEEEELi256ENS_6half_tEfNS_4arch4Sm80ELb0ELb1ELb0ELb1ELb1ELb1ELb1ELb0EEENS1_21CollectiveEpilogueFwdINS6_IJS8_SA_S9_EEENS6_IJNS7_ILi1EEESI_SI_EEESC_SE_Li256ELb1ELb1ELb0ELb0EEENS1_19SingleTileSchedulerILb1ELb0ELb1ELi128EEEEEEEEEvNT_6ParamsE)
        /*0014*/ 	.short	0x0160
        /*0016*/ 	.short	0x0418


	//----- nvinfo : EIATTR_CBANK_PARAM_SIZE
	.align		4
.L_232:
        /*0018*/ 	.byte	0x03, 0x19
        /*001a*/ 	.short	0x0418


	//----- nvinfo : EIATTR_KPARAM_INFO
	.align		4
        /*001c*/ 	.byte	0x04, 0x17
        /*001e*/ 	.short	(.L_234 - .L_233)
.L_233:
        /*0020*/ 	.word	0x00000000
        /*0024*/ 	.short	0x0000
        /*0026*/ 	.short	0x0000
        /*0028*/ 	.byte	0x00, 0xf0, 0x61, 0x10


	//----- nvinfo : EIATTR_MAXREG_COUNT
	.align		4
.L_234:
        /*002c*/ 	.byte	0x03, 0x1b
        /*002e*/ 	.short	0x00ff


	//----- nvinfo : EIATTR_NUM_BARRIERS
	.align		4
        /*0030*/ 	.byte	0x02, 0x4c
        /*0032*/ 	.byte	0x02
	.zero		1


	//----- nvinfo : EIATTR_MERCURY_ISA_VERSION
	.align		4
        /*0034*/ 	.byte	0x03, 0x5f
        /*0036*/ 	.short	0x0000


	//----- nvinfo : EIATTR_COOP_GROUP_MASK_REGIDS
	.align		4
        /*0038*/ 	.byte	0x04, 0x29
        /*003a*/ 	.short	(.L_236 - .L_235)


	//   ....[0]....
.L_235:
        /*003c*/ 	.word	0xffffffff


	//   ....[1]....
        /*0040*/ 	.word	0xffffffff


	//   ....[2]....
        /*0044*/ 	.word	0xffffffff


	//   ....[3]....
        /*0048*/ 	.word	0xffffffff


	//   ....[4]....
        /*004c*/ 	.word	0xffffffff


	//   ....[5]....
        /*0050*/ 	.word	0xffffffff


	//   ....[6]....
        /*0054*/ 	.word	0xffffffff


	//   ....[7]....
        /*0058*/ 	.word	0xffffffff


	//   ....[8]....
        /*005c*/ 	.word	0xffffffff


	//   ....[9]....
        /*0060*/ 	.word	0xffffffff


	//   ....[10]....
        /*0064*/ 	.word	0xffffffff


	//   ....[11]....
        /*0068*/ 	.word	0xffffffff


	//   ....[12]....
        /*006c*/ 	.word	0xffffffff


	//   ....[13]....
        /*0070*/ 	.word	0xffffffff


	//   ....[14]....
        /*0074*/ 	.word	0xffffffff


	//   ....[15]....
        /*0078*/ 	.word	0xffffffff


	//   ....[16]....
        /*007c*/ 	.word	0xffffffff


	//   ....[17]....
        /*0080*/ 	.word	0xffffffff


	//   ....[18]....
        /*0084*/ 	.word	0xffffffff


	//   ....[19]....
        /*0088*/ 	.word	0xffffffff


	//   ....[20]....
        /*008c*/ 	.word	0xffffffff


	//   ....[21]....
        /*0090*/ 	.word	0xffffffff


	//   ....[22]....
        /*0094*/ 	.word	0xffffffff


	//   ....[23]....
        /*0098*/ 	.word	0xffffffff


	//   ....[24]....
        /*009c*/ 	.word	0xffffffff


	//   ....[25]....
        /*00a0*/ 	.word	0xffffffff


	//   ....[26]....
        /*00a4*/ 	.word	0xffffffff


	//   ....[27]....
        /*00a8*/ 	.word	0xffffffff


	//   ....[28]....
        /*00ac*/ 	.word	0xffffffff


	//   ....[29]....
        /*00b0*/ 	.word	0xffffffff


	//   ....[30]....
        /*00b4*/ 	.word	0xffffffff


	//   ....[31]....
        /*00b8*/ 	.word	0xffffffff


	//   ....[32]....
        /*00bc*/ 	.word	0xffffffff


	//   ....[33]....
        /*00c0*/ 	.word	0xffffffff


	//   ....[34]....
        /*00c4*/ 	.word	0xffffffff


	//   ....[35]....
        /*00c8*/ 	.word	0xffffffff


	//   ....[36]....
        /*00cc*/ 	.word	0xffffffff


	//   ....[37]....
        /*00d0*/ 	.word	0xffffffff


	//   ....[38]....
        /*00d4*/ 	.word	0xffffffff


	//   ....[39]....
        /*00d8*/ 	.word	0xffffffff


	//   ....[40]....
        /*00dc*/ 	.word	0xffffffff


	//   ....[41]....
        /*00e0*/ 	.word	0xffffffff


	//   ....[42]....
        /*00e4*/ 	.word	0xffffffff


	//   ....[43]....
        /*00e8*/ 	.word	0xffffffff


	//   ....[44]....
        /*00ec*/ 	.word	0xffffffff


	//   ....[45]....
        /*00f0*/ 	.word	0xffffffff


	//   ....[46]....
        /*00f4*/ 	.word	0xffffffff


	//   ....[47]....
        /*00f8*/ 	.word	0xffffffff


	//   ....[48]....
        /*00fc*/ 	.word	0xffffffff


	//   ....[49]....
        /*0100*/ 	.word	0xffffffff


	//   ....[50]....
        /*0104*/ 	.word	0xffffffff


	//   ....[51]....
        /*0108*/ 	.word	0xffffffff


	//   ....[52]....
        /*010c*/ 	.word	0xffffffff


	//   ....[53]....
        /*0110*/ 	.word	0xffffffff


	//   ....[54]....
        /*0114*/ 	.word	0xffffffff


	//   ....[55]....
        /*0118*/ 	.word	0xffffffff


	//   ....[56]....
        /*011c*/ 	.word	0xffffffff


	//   ....[57]....
        /*0120*/ 	.word	0xffffffff


	//   ....[58]....
        /*0124*/ 	.word	0xffffffff


	//   ....[59]....
        /*0128*/ 	.word	0xffffffff


	//   ....[60]....
        /*012c*/ 	.word	0xffffffff


	//   ....[61]....
        /*0130*/ 	.word	0xffffffff


	//   ....[62]....
        /*0134*/ 	.word	0xffffffff


	//   ....[63]....
        /*0138*/ 	.word	0xffffffff


	//   ....[64]....
        /*013c*/ 	.word	0xffffffff


	//   ....[65]....
        /*0140*/ 	.word	0xffffffff


	//   ....[66]....
        /*0144*/ 	.word	0xffffffff


	//   ....[67]....
        /*0148*/ 	.word	0xffffffff


	//   ....[68]....
        /*014c*/ 	.word	0xffffffff


	//   ....[69]....
        /*0150*/ 	.word	0xffffffff


	//   ....[70]....
        /*0154*/ 	.word	0xffffffff


	//   ....[71]....
        /*0158*/ 	.word	0xffffffff


	//   ....[72]....
        /*015c*/ 	.word	0xffffffff


	//   ....[73]....
        /*0160*/ 	.word	0xffffffff


	//   ....[74]....
        /*0164*/ 	.word	0xffffffff


	//   ....[75]....
        /*0168*/ 	.word	0xffffffff


	//   ....[76]....
        /*016c*/ 	.word	0xffffffff


	//   ....[77]....
        /*0170*/ 	.word	0xffffffff


	//   ....[78]....
        /*0174*/ 	.word	0xffffffff


	//   ....[79]....
        /*0178*/ 	.word	0xffffffff


	//   ....[80]....
        /*017c*/ 	.word	0xffffffff


	//   ....[81]....
        /*0180*/ 	.word	0xffffffff


	//   ....[82]....
        /*0184*/ 	.word	0xffffffff


	//   ....[83]....
        /*0188*/ 	.word	0xffffffff


	//   ....[84]....
        /*018c*/ 	.word	0xffffffff


	//   ....[85]....
        /*0190*/ 	.word	0xffffffff


	//   ....[86]....
        /*0194*/ 	.word	0xffffffff


	//   ....[87]....
        /*0198*/ 	.word	0xffffffff


	//   ....[88]....
        /*019c*/ 	.word	0xffffffff


	//   ....[89]....
        /*01a0*/ 	.word	0xffffffff


	//   ....[90]....
        /*01a4*/ 	.word	0xffffffff


	//   ....[91]....
        /*01a8*/ 	.word	0xffffffff


	//   ....[92]....
        /*01ac*/ 	.word	0xffffffff


	//   ....[93]....
        /*01b0*/ 	.word	0xffffffff


	//   ....[94]....
        /*01b4*/ 	.word	0xffffffff


	//   ....[95]....
        /*01b8*/ 	.word	0xffffffff


	//   ....[96]....
        /*01bc*/ 	.word	0xffffffff


	//   ....[97]....
        /*01c0*/ 	.word	0xffffffff


	//   ....[98]....
        /*01c4*/ 	.word	0xffffffff


	//   ....[99]....
        /*01c8*/ 	.word	0xffffffff


	//   ....[100]....
        /*01cc*/ 	.word	0xffffffff


	//   ....[101]....
        /*01d0*/ 	.word	0xffffffff


	//   ....[102]....
        /*01d4*/ 	.word	0xffffffff


	//   ....[103]....
        /*01d8*/ 	.word	0xffffffff


	//   ....[104]....
        /*01dc*/ 	.word	0xffffffff


	//   ....[105]....
        /*01e0*/ 	.word	0xffffffff


	//   ....[106]....
        /*01e4*/ 	.word	0xffffffff


	//   ....[107]....
        /*01e8*/ 	.word	0xffffffff


	//   ....[108]....
        /*01ec*/ 	.word	0xffffffff


	//   ....[109]....
        /*01f0*/ 	.word	0xffffffff


	//   ....[110]....
        /*01f4*/ 	.word	0xffffffff


	//   ....[111]....
        /*01f8*/ 	.word	0xffffffff


	//   ....[112]....
        /*01fc*/ 	.word	0xffffffff


	//----- nvinfo : EIATTR_COOP_GROUP_INSTR_OFFSETS
	.align		4
.L_236:
        /*0200*/ 	.byte	0x04, 0x28
        /*0202*/ 	.short	(.L_238 - .L_237)


	//   ....[0]....
.L_237:
        /*0204*/ 	.word	0x00000090


	//   ....[1]....
        /*0208*/ 	.word	0x00002380


	//   ....[2]....
        /*020c*/ 	.word	0x00002390


	//   ....[3]....
        /*0210*/ 	.word	0x00003550


	//   ....[4]....
        /*0214*/ 	.word	0x00003560


	//   ....[5]....
        /*0218*/ 	.word	0x00004630


	//   ....[6]....
        /*021c*/ 	.word	0x00004650


	//   ....[7]....
        /*0220*/ 	.word	0x00004a20


	//   ....[8]....
        /*0224*/ 	.word	0x00004a40


	//   ....[9]....
        /*0228*/ 	.word	0x00005b90


	//   ....[10]....
        /*022c*/ 	.word	0x00005bd0


	//   ....[11]....
        /*0230*/ 	.word	0x00005dc0


	//   ....[12]....
        /*0234*/ 	.word	0x00005df0


	//   ....[13]....
        /*0238*/ 	.word	0x00005f70


	//   ....[14]....
        /*023c*/ 	.word	0x00005fa0


	//   ....[15]....
        /*0240*/ 	.word	0x00006120


	//   ....[16]....
        /*0244*/ 	.word	0x00006160


	//   ....[17]....
        /*0248*/ 	.word	0x00006680


	//   ....[18]....
        /*024c*/ 	.word	0x000066c0


	//   ....[19]....
        /*0250*/ 	.word	0x00006ae0


	//   ....[20]....
        /*0254*/ 	.word	0x00006b40


	//   ....[21]....
        /*0258*/ 	.word	0x00006b60


	//   ....[22]....
        /*025c*/ 	.word	0x00006b70


	//   ....[23]....
        /*0260*/ 	.word	0x00006e60


	//   ....[24]....
        /*0264*/ 	.word	0x00006f00


	//   ....[25]....
        /*0268*/ 	.word	0x00006f80


	//   ....[26]....
        /*026c*/ 	.word	0x00006ff0


	//   ....[27]....
        /*0270*/ 	.word	0x00007430


	//   ....[28]....
        /*0274*/ 	.word	0x00007480


	//   ....[29]....
        /*0278*/ 	.word	0x000074c0


	//   ....[30]....
        /*027c*/ 	.word	0x00007500


	//   ....[31]....
        /*0280*/ 	.word	0x00007850


	//   ....[32]....
        /*0284*/ 	.word	0x000078f0


	//   ....[33]....
        /*0288*/ 	.word	0x00007970


	//   ....[34]....
        /*028c*/ 	.word	0x000079e0


	//   ....[35]....
        /*0290*/ 	.word	0x0000afb0


	//   ....[36]....
        /*0294*/ 	.word	0x0000b010


	//   ....[37]....
        /*0298*/ 	.word	0x0000b050


	//   ....[38]....
        /*029c*/ 	.word	0x0000b070


	//   ....[39]....
        /*02a0*/ 	.word	0x0000b230


	//   ....[40]....
        /*02a4*/ 	.word	0x0000b2d0


	//   ....[41]....
        /*02a8*/ 	.word	0x0000b320


	//   ....[42]....
        /*02ac*/ 	.word	0x0000b3a0


	//   ....[43]....
        /*02b0*/ 	.word	0x0000b5f0


	//   ....[44]....
        /*02b4*/ 	.word	0x0000b690


	//   ....[45]....
        /*02b8*/ 	.word	0x0000b710


	//   ....[46]....
        /*02bc*/ 	.word	0x0000b780


	//   ....[47]....
        /*02c0*/ 	.word	0x0000b9c0


	//   ....[48]....
        /*02c4*/ 	.word	0x0000ba10


	//   ....[49]....
        /*02c8*/ 	.word	0x0000ba60


	//   ....[50]....
        /*02cc*/ 	.word	0x0000bad0


	//   ....[51]....
        /*02d0*/ 	.word	0x0000f860


	//   ....[52]....
        /*02d4*/ 	.word	0x0000f890


	//   ....[53]....
        /*02d8*/ 	.word	0x00010440


	//   ....[54]....
        /*02dc*/ 	.word	0x00010450


	//   ....[55]....
        /*02e0*/ 	.word	0x00010760


	//   ....[56]....
        /*02e4*/ 	.word	0x00010a70


	//   ....[57]....
        /*02e8*/ 	.word	0x000110d0


	//   ....[58]....
        /*02ec*/ 	.word	0x00011100


	//   ....[59]....
        /*02f0*/ 	.word	0x00011160


	//   ....[60]....
        /*02f4*/ 	.word	0x00011190


	//   ....[61]....
        /*02f8*/ 	.word	0x00011e40


	//   ....[62]....
        /*02fc*/ 	.word	0x00011e50


	//   ....[63]....
        /*0300*/ 	.word	0x000127f0


	//   ....[64]....
        /*0304*/ 	.word	0x00012800


	//   ....[65]....
        /*0308*/ 	.word	0x00012990


	//   ....[66]....
        /*030c*/ 	.word	0x00012c30


	//   ....[67]....
        /*0310*/ 	.word	0x00013130


	//   ....[68]....
        /*0314*/ 	.word	0x00013280


	//   ....[69]....
        /*0318*/ 	.word	0x00013350


	//   ....[70]....
        /*031c*/ 	.word	0x00013460


	//   ....[71]....
        /*0320*/ 	.word	0x00014b00


	//   ....[72]....
        /*0324*/ 	.word	0x00014b10


	//   ....[73]....
        /*0328*/ 	.word	0x000154b0


	//   ....[74]....
        /*032c*/ 	.word	0x000154c0


	//   ....[75]....
        /*0330*/ 	.word	0x00015700


	//   ....[76]....
        /*0334*/ 	.word	0x00015720


	//   ....[77]....
        /*0338*/ 	.word	0x000157b0


	//   ....[78]....
        /*033c*/ 	.word	0x000157c0


	//   ....[79]....
        /*0340*/ 	.word	0x00016be0


	//   ....[80]....
        /*0344*/ 	.word	0x00016bf0


	//   ....[81]....
        /*0348*/ 	.word	0x000175d0


	//   ....[82]....
        /*034c*/ 	.word	0x000175e0


	//   ....[83]....
        /*0350*/ 	.word	0x00017770


	//   ....[84]....
        /*0354*/ 	.word	0x00017a10


	//   ....[85]....
        /*0358*/ 	.word	0x00017fd0


	//   ....[86]....
        /*035c*/ 	.word	0x00018070


	//   ....[87]....
        /*0360*/ 	.word	0x00018140


	//   ....[88]....
        /*0364*/ 	.word	0x00018250


	//   ....[89]....
        /*0368*/ 	.word	0x000193b0


	//   ....[90]....
        /*036c*/ 	.word	0x000193e0


	//   ....[91]....
        /*0370*/ 	.word	0x00019430


	//   ....[92]....
        /*0374*/ 	.word	0x00019440


	//   ....[93]....
        /*0378*/ 	.word	0x0001aea0


	//   ....[94]....
        /*037c*/ 	.word	0x0001aee0


	//   ....[95]....
        /*0380*/ 	.word	0x0001af20


	//   ....[96]....
        /*0384*/ 	.word	0x0001af50


	//   ....[97]....
        /*0388*/ 	.word	0x0001b190


	//   ....[98]....
        /*038c*/ 	.word	0x0001b1a0


	//   ....[99]....
        /*0390*/ 	.word	0x0001b3a0


	//   ....[100]....
        /*0394*/ 	.word	0x0001b3d0


	//   ....[101]....
        /*0398*/ 	.word	0x0001b590


	//   ....[102]....
        /*039c*/ 	.word	0x0001b5c0


	//   ....[103]....
        /*03a0*/ 	.word	0x0001b780


	//   ....[104]....
        /*03a4*/ 	.word	0x0001b7a0


	//   ....[105]....
        /*03a8*/ 	.word	0x0001c150


	//   ....[106]....
        /*03ac*/ 	.word	0x0001c170


	//   ....[107]....
        /*03b0*/ 	.word	0x0001c300


	//   ....[108]....
        /*03b4*/ 	.word	0x0001c330


	//   ....[109]....
        /*03b8*/ 	.word	0x0001c4c0


	//   ....[110]....
        /*03bc*/ 	.word	0x0001c4f0


	//   ....[111]....
        /*03c0*/ 	.word	0x0001c680


	//   ....[112]....
        /*03c4*/ 	.word	0x0001c6a0


	//----- nvinfo : EIATTR_EXIT_INSTR_OFFSETS
	.align		4
.L_238:
        /*03c8*/ 	.byte	0x04, 0x1c
        /*03ca*/ 	.short	(.L_240 - .L_239)


	//   ....[0]....
.L_239:
        /*03cc*/ 	.word	0x00000440


	//   ....[1]....
        /*03d0*/ 	.word	0x0001b7b0


	//   ....[2]....
        /*03d4*/ 	.word	0x0001b8f0


	//   ....[3]....
        /*03d8*/ 	.word	0x0001b950


	//   ....[4]....
        /*03dc*/ 	.word	0x0001c6b0


	//   ....[5]....
        /*03e0*/ 	.word	0x0001c7c0


	//   ....[6]....
        /*03e4*/ 	.word	0x0001c820


	//----- nvinfo : EIATTR_CTAIDZ_USED
	.align		4
.L_240:
        /*03e8*/ 	.byte	0x01, 0x04
	.zero		2


	//----- nvinfo : EIATTR_MAX_THREADS
	.align		4
        /*03ec*/ 	.byte	0x04, 0x05
        /*03ee*/ 	.short	(.L_242 - .L_241)
.L_241:
        /*03f0*/ 	.word	0x00000100
        /*03f4*/ 	.word	0x00000001
        /*03f8*/ 	.word	0x00000001


	//----- nvinfo : EIATTR_CRS_STACK_SIZE
	.align		4
.L_242:
        /*03fc*/ 	.byte	0x04, 0x1e
        /*03fe*/ 	.short	(.L_244 - .L_243)
.L_243:
        /*0400*/ 	.word	0x00000000
.L_244:


//--------------------- .nv.info._ZN7cutlass13device_kernelIN5flash19enable_sm80_to_sm89INS1_16FlashAttnFwdSm80INS1_25CollectiveMainloopFwdSm80ILi8ELi1ELb1EN4cute5tupleIJNS5_1CILi128EEENS7_ILi64EEENS7_ILi256EEEEEELi256ENS_6half_tEfNS_4arch4Sm80ELb1ELb0ELb0ELb0ELb1ELb0ELb1ELb0EEENS1_21CollectiveEpilogueFwdINS6_IJS8_SA_S9_EEENS6_IJNS7_ILi1EEESI_SI_EEESC_SE_Li256ELb0ELb1ELb0ELb0EEENS1_30DynamicPersistentTileSchedulerILi256ELi256ELb0ELb1ELb0EEEEEEEEEvNT_6ParamsE --------------------------
	.section	.nv.info._ZN7cutlass13device_kernelIN5flash19enable_sm80_to_sm89INS1_16FlashAttnFwdSm80INS1_25CollectiveMainloopFwdSm80ILi8ELi1ELb1EN4cute5tupleIJNS5_1CILi128EEENS7_ILi64EEENS7_ILi256EEEEEELi256ENS_6half_tEfNS_4arch4Sm80ELb1ELb0ELb0ELb0ELb1ELb0ELb1ELb0EEENS1_21CollectiveEpilogueFwdINS6_IJS8_SA_S9_EEENS6_IJNS7_ILi1EEESI_SI_EEESC_SE_Li256ELb0ELb1ELb0ELb0EEENS1_30DynamicPersistentTileSchedulerILi256ELi256ELb0ELb1ELb0EEEEEEEEEvNT_6ParamsE,"",@"SHT_CUDA_INFO"
	.sectionflags	@""
	.align	4


	//----- nvinfo : EIATTR_CUDA_API_VERSION
	.align		4
        /*0000*/ 	.byte	0x04, 0x37
        /*0002*/ 	.short	(.L_246 - .L_245)
.L_245:
        /*0004*/ 	.word	0x00000082


	//----- nvinfo : EIATTR_SW2861232_WAR
	.align		4
.L_246:
        /*0008*/ 	.byte	0x01, 0x35
	.zero		2


	//----- nvinfo : EIATTR_PARAM_CBANK
	.align		4
        /*000c*/ 	.byte	0x04, 0x0a
        /*000e*/ 	.short	(.L_248 - .L_247)
	.align		4
.L_247:
        /*0010*/ 	.word	index@(.nv.constant0._ZN7cutlass13device_kernelIN5flash19enable_sm80_to_sm89INS1_16FlashAttnFwdSm80INS1_25CollectiveMainloopFwdSm80ILi8ELi1ELb1EN4cute5tupleIJNS5_1CILi128EEENS7_ILi64EEENS7_ILi256EEEEEELi256ENS_6half_tEfNS_4arch4Sm80ELb1ELb0ELb0ELb0ELb1ELb0ELb1ELb0EEENS1_21CollectiveEpilogueFwdINS6_IJS8_SA_S9_EEENS6_IJNS7_ILi1EEESI_SI_EEESC_SE_Li256ELb0ELb1ELb0ELb0EEENS1_30DynamicPersistentTileSchedulerILi256ELi256ELb0ELb1ELb0EEEEEEEEEvNT_6ParamsE)
        /*0014*/ 	.short	0x0160
        /*0016*/ 	.short	0x0428


	//----- nvinfo : EIATTR_CBANK_PARAM_SIZE
	.align		4
.L_248:
        /*0018*/ 	.byte	0x03, 0x19
        /*001a*/ 	.short	0x0428


	//----- nvinfo : EIATTR_KPARAM_INFO
	.align		4
        /*001c*/ 	.byte	0x04, 0x17
        /*001e*/ 	.short	(.L_250 - .L_249)
.L_249:
        /*0020*/ 	.word	0x00000000
        /*0024*/ 	.short	0x0000
        /*0026*/ 	.short	0x0000
        /*0028*/ 	.byte	0x00, 0xf0, 0xa1, 0x10


	//----- nvinfo : EIATTR_MAXREG_COUNT
	.align		4
.L_250:
        /*002c*/ 	.byte	0x03, 0x1b
        /*002e*/ 	.short	0x00ff


	//----- nvinfo : EIATTR_NUM_BARRIERS
	.align		4
        /*0030*/ 	.byte	0x02, 0x4c
        /*0032*/ 	.byte	0x06
	.zero		1


	//----- nvinfo : EIATTR_ANNOTATIONS
	.align		4
        /*0034*/ 	.byte	0x04, 0x55
        /*0036*/ 	.short	(.L_252 - .L_251)


	//   ....[0]....
.L_251:
        /* <DEDUP_REMOVED lines=174> */


	//----- nvinfo : EIATTR_MERCURY_ISA_VERSION
	.align		4
.L_252:
        /*0b08*/ 	.byte	0x03, 0x5f
        /*0b0a*/ 	.short	0x0000


	//----- nvinfo : EIATTR_INT_WARP_WIDE_INSTR_OFFSETS
	.align		4
        /*0b0c*/ 	.byte	0x04, 0x31
        /*0b0e*/ 	.short	(.L_254 - .L_253)


	//   ....[0]....
.L_253:
        /*0b10*/ 	.word	0x0000e110


	//   ....[1]....
        /*0b14*/ 	.word	0x0000e190


	//----- nvinfo : EIATTR_COOP_GROUP_MASK_REGIDS
	.align		4
.L_254:
        /*0b18*/ 	.byte	0x04, 0x29
        /*0b1a*/ 	.short	(.L_256 - .L_255)


	//   ....[0]....
.L_255:
        /*0b1c*/ 	.word	0xffffffff


	//   ....[1]....
        /*0b20*/ 	.word	0xffffffff


	//   ....[2]....
        /*0b24*/ 	.word	0xffffffff


	//   ....[3]....
        /*0b28*/ 	.word	0xffffffff


	//   ....[4]....
        /*0b2c*/ 	.word	0xffffffff


	//   ....[5]....
        /*0b30*/ 	.word	0xffffffff


	//   ....[6]....
        /*0b34*/ 	.word	0xffffffff


	//   ....[7]....
        /*0b38*/ 	.word	0xffffffff


	//   ....[8]....
        /*0b3c*/ 	.word	0xffffffff


	//   ....[9]....
        /*0b40*/ 	.word	0xffffffff


	//   ....[10]....
        /*0b44*/ 	.word	0xffffffff


	//   ....[11]....
        /*0b48*/ 	.word	0xffffffff


	//   ....[12]....
        /*0b4c*/ 	.word	0xffffffff


	//   ....[13]....
        /*0b50*/ 	.word	0xffffffff


	//   ....[14]....
        /*0b54*/ 	.word	0xffffffff


	//   ....[15]....
        /*0b58*/ 	.word	0xffffffff


	//   ....[16]....
        /*0b5c*/ 	.word	0xffffffff


	//   ....[17]....
        /*0b60*/ 	.word	0xffffffff


	//   ....[18]....
        /*0b64*/ 	.word	0xffffffff


	//   ....[19]....
        /*0b68*/ 	.word	0xffffffff


	//   ....[20]....
        /*0b6c*/ 	.word	0xffffffff


	//   ....[21]....
        /*0b70*/ 	.word	0xffffffff


	//   ....[22]....
        /*0b74*/ 	.word	0xffffffff


	//   ....[23]....
        /*0b78*/ 	.word	0xffffffff


	//   ....[24]....
        /*0b7c*/ 	.word	0xffffffff


	//   ....[25]....
        /*0b80*/ 	.word	0xffffffff


	//   ....[26]....
        /*0b84*/ 	.word	0xffffffff


	//   ....[27]....
        /*0b88*/ 	.word	0xffffffff


	//   ....[28]....
        /*0b8c*/ 	.word	0xffffffff


	//   ....[29]....
        /*0b90*/ 	.word	0xffffffff


	//   ....[30]....
        /*0b94*/ 	.word	0xffffffff


	//   ....[31]....
        /*0b98*/ 	.word	0xffffffff


	//   ....[32]....
        /*0b9c*/ 	.word	0xffffffff


	//   ....[33]....
        /*0ba0*/ 	.word	0xffffffff


	//   ....[34]....
        /*0ba4*/ 	.word	0xffffffff


	//   ....[35]....
        /*0ba8*/ 	.word	0xffffffff


	//   ....[36]....
        /*0bac*/ 	.word	0xffffffff


	//   ....[37]....
        /*0bb0*/ 	.word	0xffffffff


	//   ....[38]....
        /*0bb4*/ 	.word	0xffffffff


	//   ....[39]....
        /*0bb8*/ 	.word	0xffffffff


	//   ....[40]....
        /*0bbc*/ 	.word	0xffffffff


	//   ....[41]....
        /*0bc0*/ 	.word	0xffffffff


	//   ....[42]....
        /*0bc4*/ 	.word	0xffffffff


	//   ....[43]....
        /*0bc8*/ 	.word	0xffffffff


	//   ....[44]....
        /*0bcc*/ 	.word	0xffffffff


	//   ....[45]....
        /*0bd0*/ 	.word	0xffffffff


	//   ....[46]....
        /*0bd4*/ 	.word	0xffffffff


	//   ....[47]....
        /*0bd8*/ 	.word	0xffffffff


	//   ....[48]....
        /*0bdc*/ 	.word	0xffffffff


	//   ....[49]....
        /*0be0*/ 	.word	0xffffffff


	//   ....[50]....
        /*0be4*/ 	.word	0xffffffff


	//   ....[51]....
        /*0be8*/ 	.word	0xffffffff


	//   ....[52]....
        /*0bec*/ 	.word	0xffffffff


	//   ....[53]....
        /*0bf0*/ 	.word	0xffffffff


	//   ....[54]....
        /*0bf4*/ 	.word	0xffffffff


	//   ....[55]....
        /*0bf8*/ 	.word	0xffffffff


	//   ....[56]....
        /*0bfc*/ 	.word	0xffffffff


	//   ....[57]....
        /*0c00*/ 	.word	0xffffffff


	//   ....[58]....
        /*0c04*/ 	.word	0xffffffff


	//   ....[59]....
        /*0c08*/ 	.word	0xffffffff


	//   ....[60]....
        /*0c0c*/ 	.word	0xffffffff


	//   ....[61]....
        /*0c10*/ 	.word	0xffffffff


	//   ....[62]....
        /*0c14*/ 	.word	0xffffffff


	//   ....[63]....
        /*0c18*/ 	.word	0xffffffff


	//   ....[64]....
        /*0c1c*/ 	.word	0xffffffff


	//   ....[65]....
        /*0c20*/ 	.word	0xffffffff


	//   ....[66]....
        /*0c24*/ 	.word	0xffffffff


	//   ....[67]....
        /*0c28*/ 	.word	0xffffffff


	//   ....[68]....
        /*0c2c*/ 	.word	0xffffffff


	//   ....[69]....
        /*0c30*/ 	.word	0xffffffff


	//   ....[70]....
        /*0c34*/ 	.word	0xffffffff


	//   ....[71]....
        /*0c38*/ 	.word	0xffffffff


	//   ....[72]....
        /*0c3c*/ 	.word	0xffffffff


	//   ....[73]....
        /*0c40*/ 	.word	0xffffffff


	//   ....[74]....
        /*0c44*/ 	.word	0xffffffff


	//   ....[75]....
        /*0c48*/ 	.word	0xffffffff


	//   ....[76]....
        /*0c4c*/ 	.word	0xffffffff


	//   ....[77]....
        /*0c50*/ 	.word	0xffffffff


	//   ....[78]....
        /*0c54*/ 	.word	0xffffffff


	//   ....[79]....
        /*0c58*/ 	.word	0xffffffff


	//   ....[80]....
        /*0c5c*/ 	.word	0xffffffff


	//   ....[81]....
        /*0c60*/ 	.word	0xffffffff


	//   ....[82]....
        /*0c64*/ 	.word	0xffffffff


	//   ....[83]....
        /*0c68*/ 	.word	0xffffffff


	//   ....[84]....
        /*0c6c*/ 	.word	0xffffffff


	//   ....[85]....
        /*0c70*/ 	.word	0xffffffff


	//   ....[86]....
        /*0c74*/ 	.word	0xffffffff


	//   ....[87]....
        /*0c78*/ 	.word	0xffffffff


	//   ....[88]....
        /*0c7c*/ 	.word	0xffffffff


	//   ....[89]....
        /*0c80*/ 	.word	0xffffffff


	//   ....[90]....
        /*0c84*/ 	.word	0xffffffff


	//   ....[91]....
        /*0c88*/ 	.word	0xffffffff


	//   ....[92]....
        /*0c8c*/ 	.word	0xffffffff


	//   ....[93]....
        /*0c90*/ 	.word	0xffffffff


	//   ....[94]....
        /*0c94*/ 	.word	0xffffffff


	//   ....[95]....
        /*0c98*/ 	.word	0xffffffff


	//   ....[96]....
        /*0c9c*/ 	.word	0xffffffff


	//   ....[97]....
        /*0ca0*/ 	.word	0xffffffff


	//   ....[98]....
        /*0ca4*/ 	.word	0xffffffff


	//   ....[99]....
        /*0ca8*/ 	.word	0xffffffff


	//   ....[100]....
        /*0cac*/ 	.word	0xffffffff


	//   ....[101]....
        /*0cb0*/ 	.word	0xffffffff


	//   ....[102]....
        /*0cb4*/ 	.word	0xffffffff


	//   ....[103]....
        /*0cb8*/ 	.word	0xffffffff


	//   ....[104]....
        /*0cbc*/ 	.word	0xffffffff


	//   ....[105]....
        /*0cc0*/ 	.word	0xffffffff


	//   ....[106]....
        /*0cc4*/ 	.word	0xffffffff


	//   ....[107]....
        /*0cc8*/ 	.word	0xffffffff


	//   ....[108]....
        /*0ccc*/ 	.word	0xffffffff


	//   ....[109]....
        /*0cd0*/ 	.word	0xffffffff


	//   ....[110]....
        /*0cd4*/ 	.word	0xffffffff


	//   ....[111]....
        /*0cd8*/ 	.word	0xffffffff


	//   ....[112]....
        /*0cdc*/ 	.word	0xffffffff


	//   ....[113]....
        /*0ce0*/ 	.word	0xffffffff


	//   ....[114]....
        /*0ce4*/ 	.word	0xffffffff


	//   ....[115]....
        /*0ce8*/ 	.word	0xffffffff


	//   ....[116]....
        /*0cec*/ 	.word	0xffffffff


	//   ....[117]....
        /*0cf0*/ 	.word	0xffffffff


	//   ....[118]....
        /*0cf4*/ 	.word	0xffffffff


	//   ....[119]....
        /*0cf8*/ 	.word	0xffffffff


	//   ....[120]....
        /*0cfc*/ 	.word	0xffffffff


	//   ....[121]....
        /*0d00*/ 	.word	0xffffffff


	//   ....[122]....
        /*0d04*/ 	.word	0xffffffff


	//   ....[123]....
        /*0d08*/ 	.word	0xffffffff


	//   ....[124]....
        /*0d0c*/ 	.word	0xffffffff


	//----- nvinfo : EIATTR_COOP_GROUP_INSTR_OFFSETS
	.align		4
.L_256:
        /*0d10*/ 	.byte	0x04, 0x28
        /*0d12*/ 	.short	(.L_258 - .L_257)


	//   ....[0]....
.L_257:
        /*0d14*/ 	.word	0x00000050


	//   ....[1]....
        /*0d18*/ 	.word	0x000017d0


	//   ....[2]....
        /*0d1c*/ 	.word	0x00001800


	//   ....[3]....
        /*0d20*/ 	.word	0x00001830


	//   ....[4]....
        /*0d24*/ 	.word	0x00001850


	//   ....[5]....
        /*0d28*/ 	.word	0x00001a20


	//   ....[6]....
        /*0d2c*/ 	.word	0x00001a40


	//   ....[7]....
        /*0d30*/ 	.word	0x00001b70


	//   ....[8]....
        /*0d34*/ 	.word	0x00001b90


	//   ....[9]....
        /*0d38*/ 	.word	0x00001db0


	//   ....[10]....
        /*0d3c*/ 	.word	0x00001dd0


	//   ....[11]....
        /*0d40*/ 	.word	0x00001e20


	//   ....[12]....
        /*0d44*/ 	.word	0x00001e80


	//   ....[13]....
        /*0d48*/ 	.word	0x00002480


	//   ....[14]....
        /*0d4c*/ 	.word	0x00002490


	//   ....[15]....
        /*0d50*/ 	.word	0x000024a0


	//   ....[16]....
        /*0d54*/ 	.word	0x000024b0


	//   ....[17]....
        /*0d58*/ 	.word	0x00003570


	//   ....[18]....
        /*0d5c*/ 	.word	0x000035e0


	//   ....[19]....
        /*0d60*/ 	.word	0x00003700


	//   ....[20]....
        /*0d64*/ 	.word	0x00003740


	//   ....[21]....
        /*0d68*/ 	.word	0x00003a50


	//   ....[22]....
        /*0d6c*/ 	.word	0x00003c90


	//   ....[23]....
        /*0d70*/ 	.word	0x00004090


	//   ....[24]....
        /*0d74*/ 	.word	0x000040b0


	//   ....[25]....
        /*0d78*/ 	.word	0x000040d0


	//   ....[26]....
        /*0d7c*/ 	.word	0x000040f0


	//   ....[27]....
        /*0d80*/ 	.word	0x00005ce0


	//   ....[28]....
        /*0d84*/ 	.word	0x00005d50


	//   ....[29]....
        /*0d88*/ 	.word	0x00005e50


	//   ....[30]....
        /*0d8c*/ 	.word	0x00005e80


	//   ....[31]....
        /*0d90*/ 	.word	0x00007040


	//   ....[32]....
        /*0d94*/ 	.word	0x000070b0


	//   ....[33]....
        /*0d98*/ 	.word	0x000071b0


	//   ....[34]....
        /*0d9c*/ 	.word	0x000071e0


	//   ....[35]....
        /*0da0*/ 	.word	0x00007520


	//   ....[36]....
        /*0da4*/ 	.word	0x00007750


	//   ....[37]....
        /*0da8*/ 	.word	0x00007a70


	//   ....[38]....
        /*0dac*/ 	.word	0x00007a90


	//   ....[39]....
        /*0db0*/ 	.word	0x00007bb0


	//   ....[40]....
        /*0db4*/ 	.word	0x00007bd0


	//   ....[41]....
        /*0db8*/ 	.word	0x00009ee0


	//   ....[42]....
        /*0dbc*/ 	.word	0x00009f50


	//   ....[43]....
        /*0dc0*/ 	.word	0x00009fa0


	//   ....[44]....
        /*0dc4*/ 	.word	0x00009fd0


	//   ....[45]....
        /*0dc8*/ 	.word	0x0000b340


	//   ....[46]....
        /*0dcc*/ 	.word	0x0000b380


	//   ....[47]....
        /*0dd0*/ 	.word	0x0000b490


	//   ....[48]....
        /*0dd4*/ 	.word	0x0000b4b0


	//   ....[49]....
        /*0dd8*/ 	.word	0x0000b840


	//   ....[50]....
        /*0ddc*/ 	.word	0x0000b860


	//   ....[51]....
        /*0de0*/ 	.word	0x0000b880


	//   ....[52]....
        /*0de4*/ 	.word	0x0000b8a0


	//   ....[53]....
        /*0de8*/ 	.word	0x0000d6c0


	//   ....[54]....
        /*0dec*/ 	.word	0x0000d710


	//   ....[55]....
        /*0df0*/ 	.word	0x0000d730


	//   ....[56]....
        /*0df4*/ 	.word	0x0000d750


	//   ....[57]....
        /*0df8*/ 	.word	0x0000eb70


	//   ....[58]....
        /*0dfc*/ 	.word	0x0000ef20


	//   ....[59]....
        /*0e00*/ 	.word	0x0000ef40


	//   ....[60]....
        /*0e04*/ 	.word	0x0000ef60


	//   ....[61]....
        /*0e08*/ 	.word	0x0000ef80


	//   ....[62]....
        /*0e0c*/ 	.word	0x0000f220


	//   ....[63]....
        /*0e10*/ 	.word	0x0000f240


	//   ....[64]....
        /*0e14*/ 	.word	0x0000f3c0


	//   ....[65]....
        /*0e18*/ 	.word	0x0000f3f0


	//   ....[66]....
        /*0e1c*/ 	.word	0x0000f530


	//   ....[67]....
        /*0e20*/ 	.word	0x0000f560


	//   ....[68]....
        /*0e24*/ 	.word	0x0000f6a0


	//   ....[69]....
        /*0e28*/ 	.word	0x0000f6c0


	//   ....[70]....
        /*0e2c*/ 	.word	0x0000fc90


	//   ....[71]....
        /*0e30*/ 	.word	0x0000fcb0


	//   ....[72]....
        /*0e34*/ 	.word	0x0000ff10


	//   ....[73]....
        /*0e38*/ 	.word	0x0000ff20


	//   ....[74]....
        /*0e3c*/ 	.word	0x00010110


	//   ....[75]....
        /*0e40*/ 	.word	0x00010130


	//   ....[76]....
        /*0e44*/ 	.word	0x00010320


	//   ....[77]....
        /*0e48*/ 	.word	0x00010330


	//   ....[78]....
        /*0e4c*/ 	.word	0x00010590


	//   ....[79]....
        /*0e50*/ 	.word	0x000106a0


	//   ....[80]....
        /*0e54*/ 	.word	0x00010710


	//   ....[81]....
        /*0e58*/ 	.word	0x00010930


	//   ....[82]....
        /*0e5c*/ 	.word	0x000109a0


	//   ....[83]....
        /*0e60*/ 	.word	0x00010a10


	//   ....[84]....
        /*0e64*/ 	.word	0x00010a90


	//   ....[85]....
        /*0e68*/ 	.word	0x00010ed0


	//   ....[86]....
        /*0e6c*/ 	.word	0x00010f20


	//   ....[87]....
        /*0e70*/ 	.word	0x00010f70


	//   ....[88]....
        /*0e74*/ 	.word	0x00010fc0


	//   ....[89]....
        /*0e78*/ 	.word	0x00011030


	//   ....[90]....
        /*0e7c*/ 	.word	0x000110a0


	//   ....[91]....
        /*0e80*/ 	.word	0x000112c0


	//   ....[92]....
        /*0e84*/ 	.word	0x00011330


	//   ....[93]....
        /*0e88*/ 	.word	0x000113a0


	//   ....[94]....
        /*0e8c*/ 	.word	0x00011410


	//   ....[95]....
        /*0e90*/ 	.word	0x00011630


	//   ....[96]....
        /*0e94*/ 	.word	0x000116a0


	//   ....[97]....
        /*0e98*/ 	.word	0x00011710


	//   ....[98]....
        /*0e9c*/ 	.word	0x00011790


	//   ....[99]....
        /*0ea0*/ 	.word	0x00011bd0


	//   ....[100]....
        /*0ea4*/ 	.word	0x00011c10


	//   ....[101]....
        /*0ea8*/ 	.word	0x00011c60


	//   ....[102]....
        /*0eac*/ 	.word	0x00011ca0


	//   ....[103]....
        /*0eb0*/ 	.word	0x00011d00


	//   ....[104]....
        /*0eb4*/ 	.word	0x00011d70


	//   ....[105]....
        /*0eb8*/ 	.word	0x00011de0


	//   ....[106]....
        /*0ebc*/ 	.word	0x00011f90


	//   ....[107]....
        /*0ec0*/ 	.word	0x00012000


	//   ....[108]....
        /*0ec4*/ 	.word	0x00012050


	//   ....[109]....
        /*0ec8*/ 	.word	0x00012090


	//   ....[110]....
        /*0ecc*/ 	.word	0x000120e0


	//   ....[111]....
        /*0ed0*/ 	.word	0x00012120


	//   ....[112]....
        /*0ed4*/ 	.word	0x00012170


	//   ....[113]....
        /*0ed8*/ 	.word	0x000121d0


	//   ....[114]....
        /*0edc*/ 	.word	0x00012220


	//   ....[115]....
        /*0ee0*/ 	.word	0x00012280


	//   ....[116]....
        /*0ee4*/ 	.word	0x000122f0


	//   ....[117]....
        /*0ee8*/ 	.word	0x00012360


	//   ....[118]....
        /*0eec*/ 	.word	0x000123e0


	//   ....[119]....
        /*0ef0*/ 	.word	0x00012450


	//   ....[120]....
        /*0ef4*/ 	.word	0x000124d0


	//   ....[121]....
        /*0ef8*/ 	.word	0x00012550


	//   ....[122]....
        /*0efc*/ 	.word	0x000125d0


	//   ....[123]....
        /*0f00*/ 	.word	0x00012640


	//   ....[124]....
        /*0f04*/ 	.word	0x000126b0


	//----- nvinfo : EIATTR_EXIT_INSTR_OFFSETS
	.align		4
.L_258:
        /*0f08*/ 	.byte	0x04, 0x1c
        /*0f0a*/ 	.short	(.L_260 - .L_259)


	//   ....[0]....
.L_259:
        /*0f0c*/ 	.word	0x000000a0


	//   ....[1]....
        /*0f10*/ 	.word	0x00010650


	//----- nvinfo : EIATTR_MAX_THREADS
	.align		4
.L_260:
        /*0f14*/ 	.byte	0x04, 0x05
        /*0f16*/ 	.short	(.L_262 - .L_261)
.L_261:
        /*0f18*/ 	.word	0x00000100
        /*0f1c*/ 	.word	0x00000001
        /*0f20*/ 	.word	0x00000001


	//----- nvinfo : EIATTR_CRS_STACK_SIZE
	.align		4
.L_262:
        /*0f24*/ 	.byte	0x04, 0x1e
        /*0f26*/ 	.short	(.L_264 - .L_263)
.L_263:
        /*0f28*/ 	.word	0x00000000
.L_264:


//--------------------- .nv.info._ZN7cutlass13device_kernelIN5flash19enable_sm80_to_sm89INS1_16FlashAttnFwdSm80INS1_25CollectiveMainloopFwdSm80ILi8ELi1ELb1EN4cute5tupleIJNS5_1CILi128EEENS7_ILi64EEENS7_ILi256EEEEEELi256ENS_6half_tEfNS_4arch4Sm80ELb1ELb0ELb0ELb1ELb1ELb0ELb1ELb0EEENS1_21CollectiveEpilogueFwdINS6_IJS8_SA_S9_EEENS6_IJNS7_ILi1EEESI_SI_EEESC_SE_Li256ELb1ELb1ELb0ELb0EEENS1_19SingleTileSchedulerILb1ELb0ELb1ELi128EEEEEEEEEvNT_6ParamsE --------------------------
	.section	.nv.info._ZN7cutlass13device_kernelIN5flash19enable_sm80_to_sm89INS1_16FlashAttnFwdSm80INS1_25CollectiveMainloopFwdSm80ILi8ELi1ELb1EN4cute5tupleIJNS5_1CILi128EEENS7_ILi64EEENS7_ILi256EEEEEELi256ENS_6half_tEfNS_4arch4Sm80ELb1ELb0ELb0ELb1ELb1ELb0ELb1ELb0EEENS1_21CollectiveEpilogueFwdINS6_IJS8_SA_S9_EEENS6_IJNS7_ILi1EEESI_SI_EEESC_SE_Li256ELb1ELb1ELb0ELb0EEENS1_19SingleTileSchedulerILb1ELb0ELb1ELi128EEEEEEEEEvNT_6ParamsE,"",@"SHT_CUDA_INFO"
	.sectionflags	@""
	.align	4


	//----- nvinfo : EIATTR_CUDA_API_VERSION
	.align		4
        /*0000*/ 	.byte	0x04, 0x37
        /*0002*/ 	.short	(.L_266 - .L_265)
.L_265:
        /*0004*/ 	.word	0x00000082


	//----- nvinfo : EIATTR_SW2861232_WAR
	.align		4
.L_266:
        /*0008*/ 	.byte	0x01, 0x35
	.zero		2


	//----- nvinfo : EIATTR_PARAM_CBANK
	.align		4
        /*000c*/ 	.byte	0x04, 0x0a
        /*000e*/ 	.short	(.L_268 - .L_267)
	.align		4
.L_267:
        /*0010*/ 	.word	index@(.nv.constant0._ZN7cutlass13device_kernelIN5flash19enable_sm80_to_sm89INS1_16FlashAttnFwdSm80INS1_25CollectiveMainloopFwdSm80ILi8ELi1ELb1EN4cute5tupleIJNS5_1CILi128EEENS7_ILi64EEENS7_ILi256EEEEEELi256ENS_6half_tEfNS_4arch4Sm80ELb1ELb0ELb0ELb1ELb1ELb0ELb1ELb0EEENS1_21CollectiveEpilogueFwdINS6_IJS8_SA_S9_EEENS6_IJNS7_ILi1EEESI_SI_EEESC_SE_Li256ELb1ELb1ELb0ELb0EEENS1_19SingleTileSchedulerILb1ELb0ELb1ELi128EEEEEEEEEvNT_6ParamsE)
        /*0014*/ 	.short	0x0160
        /*0016*/ 	.short	0x0418


	//----- nvinfo : EIATTR_CBANK_PARAM_SIZE
	.align		4
.L_268:
        /*0018*/ 	.byte	0x03, 0x19
        /*001a*/ 	.short	0x0418


	//----- nvinfo : EIATTR_KPARAM_INFO
	.align		4
        /*001c*/ 	.byte	0x04, 0x17
        /*001e*/ 	.short	(.L_270 - .L_269)
.L_269:
        /*0020*/ 	.word	0x00000000
        /*0024*/ 	.short	0x0000
        /*0026*/ 	.short	0x0000
        /*0028*/ 	.byte	0x00, 0xf0, 0x61, 0x10


	//----- nvinfo : EIATTR_MAXREG_COUNT
	.align		4
.L_270:
        /*002c*/ 	.byte	0x03, 0x1b
        /*002e*/ 	.short	0x00ff


	//----- nvinfo : EIATTR_NUM_BARRIERS
	.align		4
        /*0030*/ 	.byte	0x02, 0x4c
        /*0032*/ 	.byte	0x02
	.zero		1


	//----- nvinfo : EIATTR_ANNOTATIONS
	.align		4
        /*0034*/ 	.byte	0x04, 0x55
        /*0036*/ 	.short	(.L_272 - .L_271)


	//   ....[0]....
.L_271:
        /* <DEDUP_REMOVED lines=97> */


	//----- nvinfo : EIATTR_MERCURY_ISA_VERSION
	.align		4
.L_272:
        /*0630*/ 	.byte	0x03, 0x5f
        /*0632*/ 	.short	0x0000


	//----- nvinfo : EIATTR_COOP_GROUP_MASK_REGIDS
	.align		4
        /*0634*/ 	.byte	0x04, 0x29
        /*0636*/ 	.short	(.L_274 - .L_273)


	//   ....[0]....
.L_273:
        /*0638*/ 	.word	0xffffffff


	//   ....[1]....
        /*063c*/ 	.word	0xffffffff


	//   ....[2]....
        /*0640*/ 	.word	0xffffffff


	//   ....[3]....
        /*0644*/ 	.word	0xffffffff


	//   ....[4]....
        /*0648*/ 	.word	0xffffffff


	//   ....[5]....
        /*064c*/ 	.word	0xffffffff


	//   ....[6]....
        /*0650*/ 	.word	0xffffffff


	//   ....[7]....
        /*0654*/ 	.word	0xffffffff


	//   ....[8]....
        /*0658*/ 	.word	0xffffffff


	//   ....[9]....
        /*065c*/ 	.word	0xffffffff


	//   ....[10]....
        /*0660*/ 	.word	0xffffffff


	//   ....[11]....
        /*0664*/ 	.word	0xffffffff


	//   ....[12]....
        /*0668*/ 	.word	0xffffffff


	//   ....[13]....
        /*066c*/ 	.word	0xffffffff


	//   ....[14]....
        /*0670*/ 	.word	0xffffffff


	//   ....[15]....
        /*0674*/ 	.word	0xffffffff


	//   ....[16]....
        /*0678*/ 	.word	0xffffffff


	//   ....[17]....
        /*067c*/ 	.word	0xffffffff


	//   ....[18]....
        /*0680*/ 	.word	0xffffffff


	//   ....[19]....
        /*0684*/ 	.word	0xffffffff


	//   ....[20]....
        /*0688*/ 	.word	0xffffffff


	//   ....[21]....
        /*068c*/ 	.word	0xffffffff


	//   ....[22]....
        /*0690*/ 	.word	0xffffffff


	//   ....[23]....
        /*0694*/ 	.word	0xffffffff


	//   ....[24]....
        /*0698*/ 	.word	0xffffffff


	//   ....[25]....
        /*069c*/ 	.word	0xffffffff


	//   ....[26]....
        /*06a0*/ 	.word	0xffffffff


	//   ....[27]....
        /*06a4*/ 	.word	0xffffffff


	//   ....[28]....
        /*06a8*/ 	.word	0xffffffff


	//   ....[29]....
        /*06ac*/ 	.word	0xffffffff


	//   ....[30]....
        /*06b0*/ 	.word	0xffffffff


	//   ....[31]....
        /*06b4*/ 	.word	0xffffffff


	//   ....[32]....
        /*06b8*/ 	.word	0xffffffff


	//   ....[33]....
        /*06bc*/ 	.word	0xffffffff


	//   ....[34]....
        /*06c0*/ 	.word	0xffffffff


	//   ....[35]....
        /*06c4*/ 	.word	0xffffffff


	//   ....[36]....
        /*06c8*/ 	.word	0xffffffff


	//   ....[37]....
        /*06cc*/ 	.word	0xffffffff


	//   ....[38]....
        /*06d0*/ 	.word	0xffffffff


	//   ....[39]....
        /*06d4*/ 	.word	0xffffffff


	//   ....[40]....
        /*06d8*/ 	.word	0xffffffff


	//   ....[41]....
        /*06dc*/ 	.word	0xffffffff


	//   ....[42]....
        /*06e0*/ 	.word	0xffffffff


	//   ....[43]....
        /*06e4*/ 	.word	0xffffffff


	//   ....[44]....
        /*06e8*/ 	.word	0xffffffff


	//   ....[45]....
        /*06ec*/ 	.word	0xffffffff


	//   ....[46]....
        /*06f0*/ 	.word	0xffffffff


	//   ....[47]....
        /*06f4*/ 	.word	0xffffffff


	//   ....[48]....
        /*06f8*/ 	.word	0xffffffff


	//   ....[49]....
        /*06fc*/ 	.word	0xffffffff


	//   ....[50]....
        /*0700*/ 	.word	0xffffffff


	//   ....[51]....
        /*0704*/ 	.word	0xffffffff


	//   ....[52]....
        /*0708*/ 	.word	0xffffffff


	//   ....[53]....
        /*070c*/ 	.word	0xffffffff


	//   ....[54]....
        /*0710*/ 	.word	0xffffffff


	//   ....[55]....
        /*0714*/ 	.word	0xffffffff


	//   ....[56]....
        /*0718*/ 	.word	0xffffffff


	//   ....[57]....
        /*071c*/ 	.word	0xffffffff


	//   ....[58]....
        /*0720*/ 	.word	0xffffffff


	//   ....[59]....
        /*0724*/ 	.word	0xffffffff


	//   ....[60]....
        /*0728*/ 	.word	0xffffffff


	//   ....[61]....
        /*072c*/ 	.word	0xffffffff


	//   ....[62]....
        /*0730*/ 	.word	0xffffffff


	//   ....[63]....
        /*0734*/ 	.word	0xffffffff


	//   ....[64]....
        /*0738*/ 	.word	0xffffffff


	//   ....[65]....
        /*073c*/ 	.word	0xffffffff


	//   ....[66]....
        /*0740*/ 	.word	0xffffffff


	//   ....[67]....
        /*0744*/ 	.word	0xffffffff


	//   ....[68]....
        /*0748*/ 	.word	0xffffffff


	//   ....[69]....
        /*074c*/ 	.word	0xffffffff


	//   ....[70]....
        /*0750*/ 	.word	0xffffffff


	//   ....[71]....
        /*0754*/ 	.word	0xffffffff


	//   ....[72]....
        /*0758*/ 	.word	0xffffffff


	//   ....[73]....
        /*075c*/ 	.word	0xffffffff


	//   ....[74]....
        /*0760*/ 	.word	0xffffffff


	//   ....[75]....
        /*0764*/ 	.word	0xffffffff


	//   ....[76]....
        /*0768*/ 	.word	0xffffffff


	//----- nvinfo : EIATTR_COOP_GROUP_INSTR_OFFSETS
	.align		4
.L_274:
        /*076c*/ 	.byte	0x04, 0x28
        /*076e*/ 	.short	(.L_276 - .L_275)


	//   ....[0]....
.L_275:
        /*0770*/ 	.word	0x000000a0


	//   ....[1]....
        /*0774*/ 	.word	0x00001600


	//   ....[2]....
        /*0778*/ 	.word	0x00001630


	//   ....[3]....
        /*077c*/ 	.word	0x000016f0


	//   ....[4]....
        /*0780*/ 	.word	0x00001720


	//   ....[5]....
        /*0784*/ 	.word	0x00001860


	//   ....[6]....
        /*0788*/ 	.word	0x00001870


	//   ....[7]....
        /*078c*/ 	.word	0x000019c0


	//   ....[8]....
        /*0790*/ 	.word	0x000019d0


	//   ....[9]....
        /*0794*/ 	.word	0x00001b20


	//   ....[10]....
        /*0798*/ 	.word	0x00001b40


	//   ....[11]....
        /*079c*/ 	.word	0x00001c70


	//   ....[12]....
        /*07a0*/ 	.word	0x00001cc0


	//   ....[13]....
        /*07a4*/ 	.word	0x00001cf0


	//   ....[14]....
        /*07a8*/ 	.word	0x00001d10


	//   ....[15]....
        /*07ac*/ 	.word	0x00001e20


	//   ....[16]....
        /*07b0*/ 	.word	0x00001e50


	//   ....[17]....
        /*07b4*/ 	.word	0x00003720


	//   ....[18]....
        /*07b8*/ 	.word	0x00003730


	//   ....[19]....
        /*07bc*/ 	.word	0x00003810


	//   ....[20]....
        /*07c0*/ 	.word	0x00003830


	//   ....[21]....
        /*07c4*/ 	.word	0x00003c50


	//   ....[22]....
        /*07c8*/ 	.word	0x00003c80


	//   ....[23]....
        /*07cc*/ 	.word	0x00004370


	//   ....[24]....
        /*07d0*/ 	.word	0x000043a0


	//   ....[25]....
        /*07d4*/ 	.word	0x000043c0


	//   ....[26]....
        /*07d8*/ 	.word	0x000043e0


	//   ....[27]....
        /*07dc*/ 	.word	0x00005f90


	//   ....[28]....
        /*07e0*/ 	.word	0x00005fa0


	//   ....[29]....
        /*07e4*/ 	.word	0x00005fb0


	//   ....[30]....
        /*07e8*/ 	.word	0x00005fc0


	//   ....[31]....
        /*07ec*/ 	.word	0x00007210


	//   ....[32]....
        /*07f0*/ 	.word	0x00007220


	//   ....[33]....
        /*07f4*/ 	.word	0x00007230


	//   ....[34]....
        /*07f8*/ 	.word	0x00007240


	//   ....[35]....
        /*07fc*/ 	.word	0x00007680


	//   ....[36]....
        /*0800*/ 	.word	0x00007690


	//   ....[37]....
        /*0804*/ 	.word	0x00007c20


	//   ....[38]....
        /*0808*/ 	.word	0x00007c60


	//   ....[39]....
        /*080c*/ 	.word	0x00008250


	//   ....[40]....
        /*0810*/ 	.word	0x00008350


	//   ....[41]....
        /*0814*/ 	.word	0x00009ff0


	//   ....[42]....
        /*0818*/ 	.word	0x0000a000


	//   ....[43]....
        /*081c*/ 	.word	0x0000a080


	//   ....[44]....
        /*0820*/ 	.word	0x0000a090


	//   ....[45]....
        /*0824*/ 	.word	0x0000a470


	//   ....[46]....
        /*0828*/ 	.word	0x0000a480


	//   ....[47]....
        /*082c*/ 	.word	0x0000a4d0


	//   ....[48]....
        /*0830*/ 	.word	0x0000a4f0


	//   ....[49]....
        /*0834*/ 	.word	0x0000b4d0


	//   ....[50]....
        /*0838*/ 	.word	0x0000b4f0


	//   ....[51]....
        /*083c*/ 	.word	0x0000bb90


	//   ....[52]....
        /*0840*/ 	.word	0x0000bbb0


	//   ....[53]....
        /*0844*/ 	.word	0x0000d3c0


	//   ....[54]....
        /*0848*/ 	.word	0x0000d3d0


	//   ....[55]....
        /*084c*/ 	.word	0x0000d400


	//   ....[56]....
        /*0850*/ 	.word	0x0000d420


	//   ....[57]....
        /*0854*/ 	.word	0x0000eea0


	//   ....[58]....
        /*0858*/ 	.word	0x0000eee0


	//   ....[59]....
        /*085c*/ 	.word	0x0000ef20


	//   ....[60]....
        /*0860*/ 	.word	0x0000ef50


	//   ....[61]....
        /*0864*/ 	.word	0x0000f190


	//   ....[62]....
        /*0868*/ 	.word	0x0000f1a0


	//   ....[63]....
        /*086c*/ 	.word	0x0000f3a0


	//   ....[64]....
        /*0870*/ 	.word	0x0000f3d0


	//   ....[65]....
        /*0874*/ 	.word	0x0000f590


	//   ....[66]....
        /*0878*/ 	.word	0x0000f5c0


	//   ....[67]....
        /*087c*/ 	.word	0x0000f780


	//   ....[68]....
        /*0880*/ 	.word	0x0000f7a0


	//   ....[69]....
        /*0884*/ 	.word	0x00010120


	//   ....[70]....
        /*0888*/ 	.word	0x00010140


	//   ....[71]....
        /*088c*/ 	.word	0x00010300


	//   ....[72]....
        /*0890*/ 	.word	0x00010330


	//   ....[73]....
        /*0894*/ 	.word	0x000104c0


	//   ....[74]....
        /*0898*/ 	.word	0x000104f0


	//   ....[75]....
        /*089c*/ 	.word	0x00010680


	//   ....[76]....
        /*08a0*/ 	.word	0x000106a0


	//----- nvinfo : EIATTR_EXIT_INSTR_OFFSETS
	.align		4
.L_276:
        /*08a4*/ 	.byte	0x04, 0x1c
        /*08a6*/ 	.short	(.L_278 - .L_277)


	//   ....[0]....
.L_277:
        /*08a8*/ 	.word	0x00000450


	//   ....[1]....
        /*08ac*/ 	.word	0x0000f7b0


	//   ....[2]....
        /*08b0*/ 	.word	0x0000f8f0


	//   ....[3]....
        /*08b4*/ 	.word	0x0000f950


	//   ....[4]....
        /*08b8*/ 	.word	0x000106b0


	//   ....[5]....
        /*08bc*/ 	.word	0x000107c0


	//   ....[6]....
        /*08c0*/ 	.word	0x00010820


	//----- nvinfo : EIATTR_CTAIDZ_USED
	.align		4
.L_278:
        /*08c4*/ 	.byte	0x01, 0x04
	.zero		2


	//----- nvinfo : EIATTR_MAX_THREADS
	.align		4
        /*08c8*/ 	.byte	0x04, 0x05
        /*08ca*/ 	.short	(.L_280 - .L_279)
.L_279:
        /*08cc*/ 	.word	0x00000100
        /*08d0*/ 	.word	0x00000001
        /*08d4*/ 	.word	0x00000001


	//----- nvinfo : EIATTR_CRS_STACK_SIZE
	.align		4
.L_280:
        /*08d8*/ 	.byte	0x04, 0x1e
        /*08da*/ 	.short	(.L_282 - .L_281)
.L_281:
        /*08dc*/ 	.word	0x00000000
.L_282:


//--------------------- .nv.info._ZN7cutlass13device_kernelIN5flash19enable_sm80_to_sm89INS1_16FlashAttnFwdSm80INS1_25CollectiveMainloopFwdSm80ILi8ELi1ELb0EN4cute5tupleIJNS5_1CILi128EEENS7_ILi32EEENS7_ILi256EEEEEELi256ENS_6half_tEfNS_4arch4Sm80ELb1ELb0ELb0ELb1ELb1ELb1ELb1ELb0EEENS1_21CollectiveEpilogueFwdINS6_IJS8_SA_S9_EEENS6_IJNS7_ILi1EEESI_SI_EEESC_SE_Li256ELb1ELb1ELb0ELb0EEENS1_19SingleTileSchedulerILb1ELb0ELb1ELi128EEEEEEEEEvNT_6ParamsE --------------------------
	.section	.nv.info._ZN7cutlass13device_kernelIN5flash19enable_sm80_to_sm89INS1_16FlashAttnFwdSm80INS1_25CollectiveMainloopFwdSm80ILi8ELi1ELb0EN4cute5tupleIJNS5_1CILi128EEENS7_ILi32EEENS7_ILi256EEEEEELi256ENS_6half_tEfNS_4arch4Sm80ELb1ELb0ELb0ELb1ELb1ELb1ELb1ELb0EEENS1_21CollectiveEpilogueFwdINS6_IJS8_SA_S9_EEENS6_IJNS7_ILi1EEESI_SI_EEESC_SE_Li256ELb1ELb1ELb0ELb0EEENS1_19SingleTileSchedulerILb1ELb0ELb1ELi128EEEEEEEEEvNT_6ParamsE,"",@"SHT_CUDA_INFO"
	.sectionflags	@""
	.align	4


	//----- nvinfo : EIATTR_CUDA_API_VERSION
	.align		4
        /*0000*/ 	.byte	0x04, 0x37
        /*0002*/ 	.short	(.L_284 - .L_283)
.L_283:
        /*0004*/ 	.word	0x00000082


	//----- nvinfo : EIATTR_SW2861232_WAR
	.align		4
.L_284:
        /*0008*/ 	.byte	0x01, 0x35
	.zero		2


	//----- nvinfo : EIATTR_PARAM_CBANK
	.align		4
        /*000c*/ 	.byte	0x04, 0x0a
        /*000e*/ 	.short	(.L_286 - .L_285)
	.align		4
.L_285:
        /*0010*/ 	.word	index@(.nv.constant0._ZN7cutlass13device_kernelIN5flash19enable_sm80_to_sm89INS1_16FlashAttnFwdSm80INS1_25CollectiveMainloopFwdSm80ILi8ELi1ELb0EN4cute5tupleIJNS5_1CILi128EEENS7_ILi32EEENS7_ILi256EEEEEELi256ENS_6half_tEfNS_4arch4Sm80ELb1ELb0ELb0ELb1ELb1ELb1ELb1ELb0EEENS1_21CollectiveEpilogueFwdINS6_IJS8_SA_S9_EEENS6_IJNS7_ILi1EEESI_SI_EEESC_SE_Li256ELb1ELb1ELb0ELb0EEENS1_19SingleTileSchedulerILb1ELb0ELb1ELi128EEEEEEEEEvNT_6ParamsE)
        /*0014*/ 	.short	0x0160
        /*0016*/ 	.short	0x0418


	//----- nvinfo : EIATTR_CBANK_PARAM_SIZE
	.align		4
.L_286:
        /*0018*/ 	.byte	0x03, 0x19
        /*001a*/ 	.short	0x0418


	//----- nvinfo : EIATTR_KPARAM_INFO
	.align		4
        /*001c*/ 	.byte	0x04, 0x17
        /*001e*/ 	.short	(.L_288 - .L_287)
.L_287:
        /*0020*/ 	.word	0x00000000
        /*0024*/ 	.short	0x0000
        /*0026*/ 	.short	0x0000
        /*0028*/ 	.byte	0x00, 0xf0, 0x61, 0x10


	//----- nvinfo : EIATTR_MAXREG_COUNT
	.align		4
.L_288:
        /*002c*/ 	.byte	0x03, 0x1b
        /*002e*/ 	.short	0x00ff


	//----- nvinfo : EIATTR_NUM_BARRIERS
	.align		4
        /*0030*/ 	.byte	0x02, 0x4c
        /*0032*/ 	.byte	0x02
	.zero		1


	//----- nvinfo : EIATTR_MERCURY_ISA_VERSION
	.align		4
        /*0034*/ 	.byte	0x03, 0x5f
        /*0036*/ 	.short	0x0000


	//----- nvinfo : EIATTR_COOP_GROUP_MASK_REGIDS
	.align		4
        /*0038*/ 	.byte	0x04, 0x29
        /*003a*/ 	.short	(.L_290 - .L_289)


	//   ....[0]....
.L_289:
        /*003c*/ 	.word	0xffffffff


	//   ....[1]....
        /*0040*/ 	.word	0xffffffff


	//   ....[2]....
        /*0044*/ 	.word	0xffffffff


	//   ....[3]....
        /*0048*/ 	.word	0xffffffff


	//   ....[4]....
        /*004c*/ 	.word	0xffffffff


	//   ....[5]....
        /*0050*/ 	.word	0xffffffff


	//   ....[6]....
        /*0054*/ 	.word	0xffffffff


	//   ....[7]....
        /*0058*/ 	.word	0xffffffff


	//   ....[8]....
        /*005c*/ 	.word	0xffffffff


	//   ....[9]....
        /*0060*/ 	.word	0xffffffff


	//   ....[10]....
        /*0064*/ 	.word	0xffffffff


	//   ....[11]....
        /*0068*/ 	.word	0xffffffff


	//   ....[12]....
        /*006c*/ 	.word	0xffffffff


	//   ....[13]....
        /*0070*/ 	.word	0xffffffff


	//   ....[14]....
        /*0074*/ 	.word	0xffffffff


	//   ....[15]....
        /*0078*/ 	.word	0xffffffff


	//   ....[16]....
        /*007c*/ 	.word	0xffffffff


	//   ....[17]....
        /*0080*/ 	.word	0xffffffff


	//   ....[18]....
        /*0084*/ 	.word	0xffffffff


	//   ....[19]....
        /*0088*/ 	.word	0xffffffff


	//   ....[20]....
        /*008c*/ 	.word	0xffffffff


	//   ....[21]....
        /*0090*/ 	.word	0xffffffff


	//   ....[22]....
        /*0094*/ 	.word	0xffffffff


	//   ....[23]....
        /*0098*/ 	.word	0xffffffff


	//   ....[24]....
        /*009c*/ 	.word	0xffffffff


	//   ....[25]....
        /*00a0*/ 	.word	0xffffffff


	//   ....[26]....
        /*00a4*/ 	.word	0xffffffff


	//   ....[27]....
        /*00a8*/ 	.word	0xffffffff


	//   ....[28]....
        /*00ac*/ 	.word	0xffffffff


	//   ....[29]....
        /*00b0*/ 	.word	0xffffffff


	//   ....[30]....
        /*00b4*/ 	.word	0xffffffff


	//   ....[31]....
        /*00b8*/ 	.word	0xffffffff


	//   ....[32]....
        /*00bc*/ 	.word	0xffffffff


	//   ....[33]....
        /*00c0*/ 	.word	0xffffffff


	//   ....[34]....
        /*00c4*/ 	.word	0xffffffff


	//   ....[35]....
        /*00c8*/ 	.word	0xffffffff


	//   ....[36]....
        /*00cc*/ 	.word	0xffffffff


	//   ....[37]....
        /*00d0*/ 	.word	0xffffffff


	//   ....[38]....
        /*00d4*/ 	.word	0xffffffff


	//   ....[39]....
        /*00d8*/ 	.word	0xffffffff


	//   ....[40]....
        /*00dc*/ 	.word	0xffffffff


	//   ....[41]....
        /*00e0*/ 	.word	0xffffffff


	//   ....[42]....
        /*00e4*/ 	.word	0xffffffff


	//   ....[43]....
        /*00e8*/ 	.word	0xffffffff


	//   ....[44]....
        /*00ec*/ 	.word	0xffffffff


	//   ....[45]....
        /*00f0*/ 	.word	0xffffffff


	//   ....[46]....
        /*00f4*/ 	.word	0xffffffff


	//   ....[47]....
        /*00f8*/ 	.word	0xffffffff


	//   ....[48]....
        /*00fc*/ 	.word	0xffffffff


	//   ....[49]....
        /*0100*/ 	.word	0xffffffff


	//   ....[50]....
        /*0104*/ 	.word	0xffffffff


	//   ....[51]....
        /*0108*/ 	.word	0xffffffff


	//   ....[52]....
        /*010c*/ 	.word	0xffffffff


	//   ....[53]....
        /*0110*/ 	.word	0xffffffff


	//   ....[54]....
        /*0114*/ 	.word	0xffffffff


	//   ....[55]....
        /*0118*/ 	.word	0xffffffff


	//   ....[56]....
        /*011c*/ 	.word	0xffffffff


	//   ....[57]....
        /*0120*/ 	.word	0xffffffff


	//   ....[58]....
        /*0124*/ 	.word	0xffffffff


	//   ....[59]....
        /*0128*/ 	.word	0xffffffff


	//   ....[60]....
        /*012c*/ 	.word	0xffffffff


	//   ....[61]....
        /*0130*/ 	.word	0xffffffff


	//   ....[62]....
        /*0134*/ 	.word	0xffffffff


	//   ....[63]....
        /*0138*/ 	.word	0xffffffff


	//   ....[64]....
        /*013c*/ 	.word	0xffffffff


	//   ....[65]....
        /*0140*/ 	.word	0xffffffff


	//   ....[66]....
        /*0144*/ 	.word	0xffffffff


	//   ....[67]....
        /*0148*/ 	.word	0xffffffff


	//   ....[68]....
        /*014c*/ 	.word	0xffffffff


	//   ....[69]....
        /*0150*/ 	.word	0xffffffff


	//   ....[70]....
        /*0154*/ 	.word	0xffffffff


	//   ....[71]....
        /*0158*/ 	.word	0xffffffff


	//   ....[72]....
        /*015c*/ 	.word	0xffffffff


	//   ....[73]....
        /*0160*/ 	.word	0xffffffff


	//   ....[74]....
        /*0164*/ 	.word	0xffffffff


	//   ....[75]....
        /*0168*/ 	.word	0xffffffff


	//   ....[76]....
        /*016c*/ 	.word	0xffffffff


	//   ....[77]....
        /*0170*/ 	.word	0xffffffff


	//   ....[78]....
        /*0174*/ 	.word	0xffffffff


	//   ....[79]....
        /*0178*/ 	.word	0xffffffff


	//   ....[80]....
        /*017c*/ 	.word	0xffffffff


	//   ....[81]....
        /*0180*/ 	.word	0xffffffff


	//   ....[82]....
        /*0184*/ 	.word	0xffffffff


	//   ....[83]....
        /*0188*/ 	.word	0xffffffff


	//   ....[84]....
        /*018c*/ 	.word	0xffffffff


	//   ....[85]....
        /*0190*/ 	.word	0xffffffff


	//   ....[86]....
        /*0194*/ 	.word	0xffffffff


	//   ....[87]....
        /*0198*/ 	.word	0xffffffff


	//   ....[88]....
        /*019c*/ 	.word	0xffffffff


	//   ....[89]....
        /*01a0*/ 	.word	0xffffffff


	//   ....[90]....
        /*01a4*/ 	.word	0xffffffff


	//   ....[91]....
        /*01a8*/ 	.word	0xffffffff


	//   ....[92]....
        /*01ac*/ 	.word	0xffffffff


	//   ....[93]....
        /*01b0*/ 	.word	0xffffffff


	//   ....[94]....
        /*01b4*/ 	.word	0xffffffff


	//   ....[95]....
        /*01b8*/ 	.word	0xffffffff


	//   ....[96]....
        /*01bc*/ 	.word	0xffffffff


	//   ....[97]....
        /*01c0*/ 	.word	0xffffffff


	//   ....[98]....
        /*01c4*/ 	.word	0xffffffff


	//   ....[99]....
        /*01c8*/ 	.word	0xffffffff


	//   ....[100]....
        /*01cc*/ 	.word	0xffffffff


	//   ....[101]....
        /*01d0*/ 	.word	0xffffffff


	//   ....[102]....
        /*01d4*/ 	.word	0xffffffff


	//----- nvinfo : EIATTR_COOP_GROUP_INSTR_OFFSETS
	.align		4
.L_290:
        /*01d8*/ 	.byte	0x04, 0x28
        /*01da*/ 	.short	(.L_292 - .L_291)


	//   ....[0]....
.L_291:
        /*01dc*/ 	.word	0x00000090


	//   ....[1]....
        /*01e0*/ 	.word	0x00002040


	//   ....[2]....
        /*01e4*/ 	.word	0x00002050


	//   ....[3]....
        /*01e8*/ 	.word	0x00003210


	//   ....[4]....
        /*01ec*/ 	.word	0x00003220


	//   ....[5]....
        /*01f0*/ 	.word	0x000042f0


	//   ....[6]....
        /*01f4*/ 	.word	0x00004310


	//   ....[7]....
        /*01f8*/ 	.word	0x000046e0


	//   ....[8]....
        /*01fc*/ 	.word	0x00004700


	//   ....[9]....
        /*0200*/ 	.word	0x00005490


	//   ....[10]....
        /*0204*/ 	.word	0x000054e0


	//   ....[11]....
        /*0208*/ 	.word	0x000056d0


	//   ....[12]....
        /*020c*/ 	.word	0x00005700


	//   ....[13]....
        /*0210*/ 	.word	0x00005880


	//   ....[14]....
        /*0214*/ 	.word	0x000058b0


	//   ....[15]....
        /*0218*/ 	.word	0x00005a30


	//   ....[16]....
        /*021c*/ 	.word	0x00005a80


	//   ....[17]....
        /*0220*/ 	.word	0x00005f80


	//   ....[18]....
        /*0224*/ 	.word	0x00005fd0


	//   ....[19]....
        /*0228*/ 	.word	0x00006400


	//   ....[20]....
        /*022c*/ 	.word	0x00006430


	//   ....[21]....
        /*0230*/ 	.word	0x00006460


	//   ....[22]....
        /*0234*/ 	.word	0x00006470


	//   ....[23]....
        /*0238*/ 	.word	0x00006760


	//   ....[24]....
        /*023c*/ 	.word	0x00006800


	//   ....[25]....
        /*0240*/ 	.word	0x00006880


	//   ....[26]....
        /*0244*/ 	.word	0x000068f0


	//   ....[27]....
        /*0248*/ 	.word	0x00006d30


	//   ....[28]....
        /*024c*/ 	.word	0x00006d80


	//   ....[29]....
        /*0250*/ 	.word	0x00006dc0


	//   ....[30]....
        /*0254*/ 	.word	0x00006e00


	//   ....[31]....
        /*0258*/ 	.word	0x00007150


	//   ....[32]....
        /*025c*/ 	.word	0x000071f0


	//   ....[33]....
        /*0260*/ 	.word	0x00007270


	//   ....[34]....
        /*0264*/ 	.word	0x000072e0


	//   ....[35]....
        /*0268*/ 	.word	0x0000a910


	//   ....[36]....
        /*026c*/ 	.word	0x0000a930


	//   ....[37]....
        /*0270*/ 	.word	0x0000a950


	//   ....[38]....
        /*0274*/ 	.word	0x0000a960


	//   ....[39]....
        /*0278*/ 	.word	0x0000ac50


	//   ....[40]....
        /*027c*/ 	.word	0x0000ac90


	//   ....[41]....
        /*0280*/ 	.word	0x0000acd0


	//   ....[42]....
        /*0284*/ 	.word	0x0000ad10


	//   ....[43]....
        /*0288*/ 	.word	0x0000aee0


	//   ....[44]....
        /*028c*/ 	.word	0x0000af80


	//   ....[45]....
        /*0290*/ 	.word	0x0000b000


	//   ....[46]....
        /*0294*/ 	.word	0x0000b070


	//   ....[47]....
        /*0298*/ 	.word	0x0000b2b0


	//   ....[48]....
        /*029c*/ 	.word	0x0000b300


	//   ....[49]....
        /*02a0*/ 	.word	0x0000b350


	//   ....[50]....
        /*02a4*/ 	.word	0x0000b3c0


	//   ....[51]....
        /*02a8*/ 	.word	0x0000f140


	//   ....[52]....
        /*02ac*/ 	.word	0x0000f190


	//   ....[53]....
        /*02b0*/ 	.word	0x0000fd20


	//   ....[54]....
        /*02b4*/ 	.word	0x0000fd30


	//   ....[55]....
        /*02b8*/ 	.word	0x00010110


	//   ....[56]....
        /*02bc*/ 	.word	0x00010120


	//   ....[57]....
        /*02c0*/ 	.word	0x000105b0


	//   ....[58]....
        /*02c4*/ 	.word	0x000105e0


	//   ....[59]....
        /*02c8*/ 	.word	0x00010600


	//   ....[60]....
        /*02cc*/ 	.word	0x00010620


	//   ....[61]....
        /*02d0*/ 	.word	0x00011180


	//   ....[62]....
        /*02d4*/ 	.word	0x00011190


	//   ....[63]....
        /*02d8*/ 	.word	0x00011b30


	//   ....[64]....
        /*02dc*/ 	.word	0x00011b40


	//   ....[65]....
        /*02e0*/ 	.word	0x00011cb0


	//   ....[66]....
        /*02e4*/ 	.word	0x00011cc0


	//   ....[67]....
        /*02e8*/ 	.word	0x00011fa0


	//   ....[68]....
        /*02ec*/ 	.word	0x00012070


	//   ....[69]....
        /*02f0*/ 	.word	0x00012080


	//   ....[70]....
        /*02f4*/ 	.word	0x000120e0


	//   ....[71]....
        /*02f8*/ 	.word	0x00013630


	//   ....[72]....
        /*02fc*/ 	.word	0x00013640


	//   ....[73]....
        /*0300*/ 	.word	0x00013860


	//   ....[74]....
        /*0304*/ 	.word	0x00013870


	//   ....[75]....
        /*0308*/ 	.word	0x000141e0


	//   ....[76]....
        /*030c*/ 	.word	0x00014200


	//   ....[77]....
        /*0310*/ 	.word	0x00014290


	//   ....[78]....
        /*0314*/ 	.word	0x000142a0


	//   ....[79]....
        /*0318*/ 	.word	0x00015470


	//   ....[80]....
        /*031c*/ 	.word	0x000154a0


	//   ....[81]....
        /*0320*/ 	.word	0x000154f0


	//   ....[82]....
        /*0324*/ 	.word	0x00015500


	//   ....[83]....
        /*0328*/ 	.word	0x00016f70


	//   ....[84]....
        /*032c*/ 	.word	0x00016fb0


	//   ....[85]....
        /*0330*/ 	.word	0x00016fe0


	//   ....[86]....
        /*0334*/ 	.word	0x00017010


	//   ....[87]....
        /*0338*/ 	.word	0x00017250


	//   ....[88]....
        /*033c*/ 	.word	0x00017260


	//   ....[89]....
        /*0340*/ 	.word	0x00017460


	//   ....[90]....
        /*0344*/ 	.word	0x00017490


	//   ....[91]....
        /*0348*/ 	.word	0x00017650


	//   ....[92]....
        /*034c*/ 	.word	0x00017680


	//   ....[93]....
        /*0350*/ 	.word	0x00017840


	//   ....[94]....
        /*0354*/ 	.word	0x00017860


	//   ....[95]....
        /*0358*/ 	.word	0x00018210


	//   ....[96]....
        /*035c*/ 	.word	0x00018230


	//   ....[97]....
        /*0360*/ 	.word	0x000183c0


	//   ....[98]....
        /*0364*/ 	.word	0x000183f0


	//   ....[99]....
        /*0368*/ 	.word	0x00018580


	//   ....[100]....
        /*036c*/ 	.word	0x000185b0


	//   ....[101]....
        /*0370*/ 	.word	0x00018740


	//   ....[102]....
        /*0374*/ 	.word	0x00018760


	//----- nvinfo : EIATTR_EXIT_INSTR_OFFSETS
	.align		4
.L_292:
        /*0378*/ 	.byte	0x04, 0x1c
        /*037a*/ 	.short	(.L_294 - .L_293)


	//   ....[0]....
.L_293:
        /*037c*/ 	.word	0x00000440


	//   ....[1]....
        /*0380*/ 	.word	0x00017870


	//   ....[2]....
        /*0384*/ 	.word	0x000179b0


	//   ....[3]....
        /*0388*/ 	.word	0x00017a10


	//   ....[4]....
        /*038c*/ 	.word	0x00018770


	//   ....[5]....
        /*0390*/ 	.word	0x00018880


	//   ....[6]....
        /*0394*/ 	.word	0x000188e0


	//----- nvinfo : EIATTR_CTAIDZ_USED
	.align		4
.L_294:
        /*0398*/ 	.byte	0x01, 0x04
	.zero		2


	//----- nvinfo : EIATTR_MAX_THREADS
	.align		4
        /*039c*/ 	.byte	0x04, 0x05
        /*039e*/ 	.short	(.L_296 - .L_295)
.L_295:
        /*03a0*/ 	.word	0x00000100
        /*03a4*/ 	.word	0x00000001
        /*03a8*/ 	.word	0x00000001


	//----- nvinfo : EIATTR_CRS_STACK_SIZE
	.align		4
.L_296:
        /*03ac*/ 	.byte	0x04, 0x1e
        /*03ae*/ 	.short	(.L_298 - .L_297)
.L_297:
        /*03b0*/ 	.word	0x00000000
.L_298:


//--------------------- .nv.info._ZN7cutlass13device_kernelIN5flash19enable_sm80_to_sm89INS1_16FlashAttnFwdSm80INS1_25CollectiveMainloopFwdSm80ILi8ELi1ELb0EN4cute5tupleIJNS5_1CILi128EEENS7_ILi96EEENS7_ILi256EEEEEELi256ENS_6half_tEfNS_4arch4Sm80ELb0ELb0ELb0ELb0ELb1ELb0ELb1ELb0EEENS1_21CollectiveEpilogueFwdINS6_IJS8_SA_S9_EEENS6_IJNS7_ILi1EEESI_SI_EEESC_SE_Li256ELb0ELb1ELb0ELb0EEENS1_19SingleTileSchedulerILb0ELb0ELb1ELi128EEEEEEEEEvNT_6ParamsE --------------------------
	.section	.nv.info._ZN7cutlass13device_kernelIN5flash19enable_sm80_to_sm89INS1_16FlashAttnFwdSm80INS1_25CollectiveMainloopFwdSm80ILi8ELi1ELb0EN4cute5tupleIJNS5_1CILi128EEENS7_ILi96EEENS7_ILi256EEEEEELi256ENS_6half_tEfNS_4arch4Sm80ELb0ELb0ELb0ELb0ELb1ELb0ELb1ELb0EEENS1_21CollectiveEpilogueFwdINS6_IJS8_SA_S9_EEENS6_IJNS7_ILi1EEESI_SI_EEESC_SE_Li256ELb0ELb1ELb0ELb0EEENS1_19SingleTileSchedulerILb0ELb0ELb1ELi128EEEEEEEEEvNT_6ParamsE,"",@"SHT_CUDA_INFO"
	.sectionflags	@""
	.align	4


	//----- nvinfo : EIATTR_CUDA_API_VERSION
	.align		4
        /*0000*/ 	.byte	0x04, 0x37
        /*0002*/ 	.short	(.L_300 - .L_299)
.L_299:
        /*0004*/ 	.word	0x00000082


	//----- nvinfo : EIATTR_SW2861232_WAR
	.align		4
.L_300:
        /*0008*/ 	.byte	0x01, 0x35
	.zero		2


	//----- nvinfo : EIATTR_PARAM_CBANK
	.align		4
        /*000c*/ 	.byte	0x04, 0x0a
        /*000e*/ 	.short	(.L_302 - .L_301)
	.align		4
.L_301:
        /*0010*/ 	.word	index@(.nv.constant0._ZN7cutlass13device_kernelIN5flash19enable_sm80_to_sm89INS1_16FlashAttnFwdSm80INS1_25CollectiveMainloopFwdSm80ILi8ELi1ELb0EN4cute5tupleIJNS5_1CILi128EEENS7_ILi96EEENS7_ILi256EEEEEELi256ENS_6half_tEfNS_4arch4Sm80ELb0ELb0ELb0ELb0ELb1ELb0ELb1ELb0EEENS1_21CollectiveEpilogueFwdINS6_IJS8_SA_S9_EEENS6_IJNS7_ILi1EEESI_SI_EEESC_SE_Li256ELb0ELb1ELb0ELb0EEENS1_19SingleTileSchedulerILb0ELb0ELb1ELi128EEEEEEEEEvNT_6ParamsE)
        /*0014*/ 	.short	0x0160
        /*0016*/ 	.short	0x0418


	//----- nvinfo : EIATTR_CBANK_PARAM_SIZE
	.align		4
.L_302:
        /*0018*/ 	.byte	0x03, 0x19
        /*001a*/ 	.short	0x0418


	//----- nvinfo : EIATTR_KPARAM_INFO
	.align		4
        /*001c*/ 	.byte	0x04, 0x17
        /*001e*/ 	.short	(.L_304 - .L_303)
.L_303:
        /*0020*/ 	.word	0x00000000
        /*0024*/ 	.short	0x0000
        /*0026*/ 	.short	0x0000
        /*0028*/ 	.byte	0x00, 0xf0, 0x61, 0x10


	//----- nvinfo : EIATTR_MAXREG_COUNT
	.align		4
.L_304:
        /*002c*/ 	.byte	0x03, 0x1b
        /*002e*/ 	.short	0x00ff


	//----- nvinfo : EIATTR_NUM_BARRIERS
	.align		4
        /*0030*/ 	.byte	0x02, 0x4c
        /*0032*/ 	.byte	0x02
	.zero		1


	//----- nvinfo : EIATTR_ANNOTATIONS
	.align		4
        /*0034*/ 	.byte	0x04, 0x55
        /*0036*/ 	.short	(.L_306 - .L_305)


	//   ....[0]....
.L_305:
        /* <DEDUP_REMOVED lines=30> */


	//----- nvinfo : EIATTR_MERCURY_ISA_VERSION
	.align		4
.L_306:
        /*0208*/ 	.byte	0x03, 0x5f
        /*020a*/ 	.short	0x0000


	//----- nvinfo : EIATTR_COOP_GROUP_MASK_REGIDS
	.align		4
        /*020c*/ 	.byte	0x04, 0x29
        /*020e*/ 	.short	(.L_308 - .L_307)


	//   ....[0]....
.L_307:
        /*0210*/ 	.word	0xffffffff


	//   ....[1]....
        /*0214*/ 	.word	0xffffffff


	//   ....[2]....
        /*0218*/ 	.word	0xffffffff


	//   ....[3]....
        /*021c*/ 	.word	0xffffffff


	//   ....[4]....
        /*0220*/ 	.word	0xffffffff


	//   ....[5]....
        /*0224*/ 	.word	0xffffffff


	//   ....[6]....
        /*0228*/ 	.word	0xffffffff


	//   ....[7]....
        /*022c*/ 	.word	0xffffffff


	//   ....[8]....
        /*0230*/ 	.word	0xffffffff


	//   ....[9]....
        /*0234*/ 	.word	0xffffffff


	//   ....[10]....
        /*0238*/ 	.word	0xffffffff


	//   ....[11]....
        /*023c*/ 	.word	0xffffffff


	//   ....[12]....
        /*0240*/ 	.word	0xffffffff


	//   ....[13]....
        /*0244*/ 	.word	0xffffffff


	//   ....[14]....
        /*0248*/ 	.word	0xffffffff


	//   ....[15]....
        /*024c*/ 	.word	0xffffffff


	//   ....[16]....
        /*0250*/ 	.word	0xffffffff


	//   ....[17]....
        /*0254*/ 	.word	0xffffffff


	//   ....[18]....
        /*0258*/ 	.word	0xffffffff


	//   ....[19]....
        /*025c*/ 	.word	0xffffffff


	//   ....[20]....
        /*0260*/ 	.word	0xffffffff


	//   ....[21]....
        /*0264*/ 	.word	0xffffffff


	//   ....[22]....
        /*0268*/ 	.word	0xffffffff


	//   ....[23]....
        /*026c*/ 	.word	0xffffffff


	//   ....[24]....
        /*0270*/ 	.word	0xffffffff


	//   ....[25]....
        /*0274*/ 	.word	0xffffffff


	//   ....[26]....
        /*0278*/ 	.word	0xffffffff


	//   ....[27]....
        /*027c*/ 	.word	0xffffffff


	//   ....[28]....
        /*0280*/ 	.word	0xffffffff


	//   ....[29]....
        /*0284*/ 	.word	0xffffffff


	//   ....[30]....
        /*0288*/ 	.word	0xffffffff


	//   ....[31]....
        /*028c*/ 	.word	0xffffffff


	//   ....[32]....
        /*0290*/ 	.word	0xffffffff


	//   ....[33]....
        /*0294*/ 	.word	0xffffffff


	//   ....[34]....
        /*0298*/ 	.word	0xffffffff


	//   ....[35]....
        /*029c*/ 	.word	0xffffffff


	//   ....[36]....
        /*02a0*/ 	.word	0xffffffff


	//   ....[37]....
        /*02a4*/ 	.word	0xffffffff


	//   ....[38]....
        /*02a8*/ 	.word	0xffffffff


	//   ....[39]....
        /*02ac*/ 	.word	0xffffffff


	//   ....[40]....
        /*02b0*/ 	.word	0xffffffff


	//   ....[41]....
        /*02b4*/ 	.word	0xffffffff


	//   ....[42]....
        /*02b8*/ 	.word	0xffffffff


	//   ....[43]....
        /*02bc*/ 	.word	0xffffffff


	//   ....[44]....
        /*02c0*/ 	.word	0xffffffff


	//   ....[45]....
        /*02c4*/ 	.word	0xffffffff


	//   ....[46]....
        /*02c8*/ 	.word	0xffffffff


	//   ....[47]....
        /*02cc*/ 	.word	0xffffffff


	//   ....[48]....
        /*02d0*/ 	.word	0xffffffff


	//   ....[49]....
        /*02d4*/ 	.word	0xffffffff


	//   ....[50]....
        /*02d8*/ 	.word	0xffffffff


	//   ....[51]....
        /*02dc*/ 	.word	0xffffffff


	//   ....[52]....
        /*02e0*/ 	.word	0xffffffff


	//   ....[53]....
        /*02e4*/ 	.word	0xffffffff


	//   ....[54]....
        /*02e8*/ 	.word	0xffffffff


	//   ....[55]....
        /*02ec*/ 	.word	0xffffffff


	//   ....[56]....
        /*02f0*/ 	.word	0xffffffff


	//   ....[57]....
        /*02f4*/ 	.word	0xffffffff


	//   ....[58]....
        /*02f8*/ 	.word	0xffffffff


	//   ....[59]....
        /*02fc*/ 	.word	0xffffffff


	//   ....[60]....
        /*0300*/ 	.word	0xffffffff


	//   ....[61]....
        /*0304*/ 	.word	0xffffffff


	//----- nvinfo : EIATTR_COOP_GROUP_INSTR_OFFSETS
	.align		4
.L_308:
        /*0308*/ 	.byte	0x04, 0x28
        /*030a*/ 	.short	(.L_310 - .L_309)


	//   ....[0]....
.L_309:
        /*030c*/ 	.word	0x000005f0


	//   ....[1]....
        /*0310*/ 	.word	0x00000630


	//   ....[2]....
        /*0314*/ 	.word	0x00000670


	//   ....[3]....
        /*0318*/ 	.word	0x000006b0


	//   ....[4]....
        /*031c*/ 	.word	0x00000a30


	//   ....[5]....
        /*0320*/ 	.word	0x00000a50


	//   ....[6]....
        /*0324*/ 	.word	0x00000ac0


	//   ....[7]....
        /*0328*/ 	.word	0x00000bf0


	//   ....[8]....
        /*032c*/ 	.word	0x000010a0


	//   ....[9]....
        /*0330*/ 	.word	0x000010d0


	//   ....[10]....
        /*0334*/ 	.word	0x00001100


	//   ....[11]....
        /*0338*/ 	.word	0x00001130


	//   ....[12]....
        /*033c*/ 	.word	0x00001160


	//   ....[13]....
        /*0340*/ 	.word	0x00001190


	//   ....[14]....
        /*0344*/ 	.word	0x00001a70


	//   ....[15]....
        /*0348*/ 	.word	0x00001a90


	//   ....[16]....
        /*034c*/ 	.word	0x00001ab0


	//   ....[17]....
        /*0350*/ 	.word	0x00001ad0


	//   ....[18]....
        /*0354*/ 	.word	0x00001b00


	//   ....[19]....
        /*0358*/ 	.word	0x00001b20


	//   ....[20]....
        /*035c*/ 	.word	0x00003550


	//   ....[21]....
        /*0360*/ 	.word	0x00003570


	//   ....[22]....
        /*0364*/ 	.word	0x00003590


	//   ....[23]....
        /*0368*/ 	.word	0x000035b0


	//   ....[24]....
        /*036c*/ 	.word	0x000035d0


	//   ....[25]....
        /*0370*/ 	.word	0x000035f0


	//   ....[26]....
        /*0374*/ 	.word	0x00004160


	//   ....[27]....
        /*0378*/ 	.word	0x00004200


	//   ....[28]....
        /*037c*/ 	.word	0x00004210


	//   ....[29]....
        /*0380*/ 	.word	0x00004260


	//   ....[30]....
        /*0384*/ 	.word	0x00006490


	//   ....[31]....
        /*0388*/ 	.word	0x000064a0


	//   ....[32]....
        /*038c*/ 	.word	0x000064b0


	//   ....[33]....
        /*0390*/ 	.word	0x000064c0


	//   ....[34]....
        /*0394*/ 	.word	0x00006580


	//   ....[35]....
        /*0398*/ 	.word	0x00006590


	//   ....[36]....
        /*039c*/ 	.word	0x00006910


	//   ....[37]....
        /*03a0*/ 	.word	0x00006920


	//   ....[38]....
        /*03a4*/ 	.word	0x00006930


	//   ....[39]....
        /*03a8*/ 	.word	0x00006940


	//   ....[40]....
        /*03ac*/ 	.word	0x00006ab0


	//   ....[41]....
        /*03b0*/ 	.word	0x00006ad0


	//   ....[42]....
        /*03b4*/ 	.word	0x00008350


	//   ....[43]....
        /*03b8*/ 	.word	0x00008370


	//   ....[44]....
        /*03bc*/ 	.word	0x00008390


	//   ....[45]....
        /*03c0*/ 	.word	0x000083b0


	//   ....[46]....
        /*03c4*/ 	.word	0x0000aa80


	//   ....[47]....
        /*03c8*/ 	.word	0x0000aa90


	//   ....[48]....
        /*03cc*/ 	.word	0x0000aac0


	//   ....[49]....
        /*03d0*/ 	.word	0x0000aae0


	//   ....[50]....
        /*03d4*/ 	.word	0x0000c230


	//   ....[51]....
        /*03d8*/ 	.word	0x0000c240


	//   ....[52]....
        /*03dc*/ 	.word	0x0000c260


	//   ....[53]....
        /*03e0*/ 	.word	0x0000c270


	//   ....[54]....
        /*03e4*/ 	.word	0x0000c3b0


	//   ....[55]....
        /*03e8*/ 	.word	0x0000c3d0


	//   ....[56]....
        /*03ec*/ 	.word	0x0000c5d0


	//   ....[57]....
        /*03f0*/ 	.word	0x0000c600


	//   ....[58]....
        /*03f4*/ 	.word	0x0000c7c0


	//   ....[59]....
        /*03f8*/ 	.word	0x0000c7f0


	//   ....[60]....
        /*03fc*/ 	.word	0x0000c9b0


	//   ....[61]....
        /*0400*/ 	.word	0x0000c9d0


	//----- nvinfo : EIATTR_EXIT_INSTR_OFFSETS
	.align		4
.L_310:
        /*0404*/ 	.byte	0x04, 0x1c
        /*0406*/ 	.short	(.L_312 - .L_311)


	//   ....[0]....
.L_311:
        /*0408*/ 	.word	0x00000040


	//   ....[1]....
        /*040c*/ 	.word	0x0000c9e0


	//   ....[2]....
        /*0410*/ 	.word	0x0000cb20


	//   ....[3]....
        /*0414*/ 	.word	0x0000cb80


	//----- nvinfo : EIATTR_CTAIDZ_USED
	.align		4
.L_312:
        /*0418*/ 	.byte	0x01, 0x04
	.zero		2


	//----- nvinfo : EIATTR_MAX_THREADS
	.align		4
        /*041c*/ 	.byte	0x04, 0x05
        /*041e*/ 	.short	(.L_314 - .L_313)
.L_313:
        /*0420*/ 	.word	0x00000100
        /*0424*/ 	.word	0x00000001
        /*0428*/ 	.word	0x00000001


	//----- nvinfo : EIATTR_CRS_STACK_SIZE
	.align		4
.L_314:
        /*042c*/ 	.byte	0x04, 0x1e
        /*042e*/ 	.short	(.L_316 - .L_315)
.L_315:
        /*0430*/ 	.word	0x00000000
.L_316:


//--------------------- .nv.info._ZN7cutlass13device_kernelIN5flash19enable_sm80_to_sm89INS1_16FlashAttnFwdSm80INS1_25CollectiveMainloopFwdSm80ILi8ELi1ELb0EN4cute5tupleIJNS5_1CILi128EEENS7_ILi96EEENS7_ILi256EEEEEELi256ENS_6half_tEfNS_4arch4Sm80ELb0ELb0ELb0ELb1ELb1ELb0ELb1ELb0EEENS1_21CollectiveEpilogueFwdINS6_IJS8_SA_S9_EEENS6_IJNS7_ILi1EEESI_SI_EEESC_SE_Li256ELb1ELb1ELb0ELb0EEENS1_19SingleTileSchedulerILb1ELb0ELb1ELi128EEEEEEEEEvNT_6ParamsE --------------------------
	.section	.nv.info._ZN7cutlass13device_kernelIN5flash19enable_sm80_to_sm89INS1_16FlashAttnFwdSm80INS1_25CollectiveMainloopFwdSm80ILi8ELi1ELb0EN4cute5tupleIJNS5_1CILi128EEENS7_ILi96EEENS7_ILi256EEEEEELi256ENS_6half_tEfNS_4arch4Sm80ELb0ELb0ELb0ELb1ELb1ELb0ELb1ELb0EEENS1_21CollectiveEpilogueFwdINS6_IJS8_SA_S9_EEENS6_IJNS7_ILi1EEESI_SI_EEESC_SE_Li256ELb1ELb1ELb0ELb0EEENS1_19SingleTileSchedulerILb1ELb0ELb1ELi128EEEEEEEEEvNT_6ParamsE,"",@"SHT_CUDA_INFO"
	.sectionflags	@""
	.align	4


	//----- nvinfo : EIATTR_CUDA_API_VERSION
	.align		4
        /*0000*/ 	.byte	0x04, 0x37
        /*0002*/ 	.short	(.L_318 - .L_317)
.L_317:
        /*0004*/ 	.word	0x00000082


	//----- nvinfo : EIATTR_SW2861232_WAR
	.align		4
.L_318:
        /*0008*/ 	.byte	0x01, 0x35
	.zero		2


	//----- nvinfo : EIATTR_PARAM_CBANK
	.align		4
        /*000c*/ 	.byte	0x04, 0x0a
        /*000e*/ 	.short	(.L_320 - .L_319)
	.align		4
.L_319:
        /*0010*/ 	.word	index@(.nv.constant0._ZN7cutlass13device_kernelIN5flash19enable_sm80_to_sm89INS1_16FlashAttnFwdSm80INS1_25CollectiveMainloopFwdSm80ILi8ELi1ELb0EN4cute5tupleIJNS5_1CILi128EEENS7_ILi96EEENS7_ILi256EEEEEELi256ENS_6half_tEfNS_4arch4Sm80ELb0ELb0ELb0ELb1ELb1ELb0ELb1ELb0EEENS1_21CollectiveEpilogueFwdINS6_IJS8_SA_S9_EEENS6_IJNS7_ILi1EEESI_SI_EEESC_SE_Li256ELb1ELb1ELb0ELb0EEENS1_19SingleTileSchedulerILb1ELb0ELb1ELi128EEEEEEEEEvNT_6ParamsE)
        /*0014*/ 	.short	0x0160
        /*0016*/ 	.short	0x0418


	//----- nvinfo : EIATTR_CBANK_PARAM_SIZE
	.align		4
.L_320:
        /*0018*/ 	.byte	0x03, 0x19
        /*001a*/ 	.short	0x0418


	//----- nvinfo : EIATTR_KPARAM_INFO
	.align		4
        /*001c*/ 	.byte	0x04, 0x17
        /*001e*/ 	.short	(.L_322 - .L_321)
.L_321:
        /*0020*/ 	.word	0x00000000
        /*0024*/ 	.short	0x0000
        /*0026*/ 	.short	0x0000
        /*0028*/ 	.byte	0x00, 0xf0, 0x61, 0x10


	//----- nvinfo : EIATTR_MAXREG_COUNT
	.align		4
.L_322:
        /*002c*/ 	.byte	0x03, 0x1b
        /*002e*/ 	.short	0x00ff


	//----- nvinfo : EIATTR_NUM_BARRIERS
	.align		4
        /*0030*/ 	.byte	0x02, 0x4c
        /*0032*/ 	.byte	0x02
	.zero		1


	//----- nvinfo : EIATTR_ANNOTATIONS
	.align		4
        /*0034*/ 	.byte	0x04, 0x55
        /*0036*/ 	.short	(.L_324 - .L_323)


	//   ....[0]....
.L_323:
        /* <DEDUP_REMOVED lines=24> */


	//----- nvinfo : EIATTR_MERCURY_ISA_VERSION
	.align		4
.L_324:
        /*01a8*/ 	.byte	0x03, 0x5f
        /*01aa*/ 	.short	0x0000


	//----- nvinfo : EIATTR_COOP_GROUP_MASK_REGIDS
	.align		4
        /*01ac*/ 	.byte	0x04, 0x29
        /*01ae*/ 	.short	(.L_326 - .L_325)


	//   ....[0]....
.L_325:
        /*01b0*/ 	.word	0xffffffff


	//   ....[1]....
        /*01b4*/ 	.word	0xffffffff


	//   ....[2]....
        /*01b8*/ 	.word	0xffffffff


	//   ....[3]....
        /*01bc*/ 	.word	0xffffffff


	//   ....[4]....
        /*01c0*/ 	.word	0xffffffff


	//   ....[5]....
        /*01c4*/ 	.word	0xffffffff


	//   ....[6]....
        /*01c8*/ 	.word	0xffffffff


	//   ....[7]....
        /*01cc*/ 	.word	0xffffffff


	//   ....[8]....
        /*01d0*/ 	.word	0xffffffff


	//   ....[9]....
        /*01d4*/ 	.word	0xffffffff


	//   ....[10]....
        /*01d8*/ 	.word	0xffffffff


	//   ....[11]....
        /*01dc*/ 	.word	0xffffffff


	//   ....[12]....
        /*01e0*/ 	.word	0xffffffff


	//   ....[13]....
        /*01e4*/ 	.word	0xffffffff


	//   ....[14]....
        /*01e8*/ 	.word	0xffffffff


	//   ....[15]....
        /*01ec*/ 	.word	0xffffffff


	//   ....[16]....
        /*01f0*/ 	.word	0xffffffff


	//   ....[17]....
        /*01f4*/ 	.word	0xffffffff


	//   ....[18]....
        /*01f8*/ 	.word	0xffffffff


	//   ....[19]....
        /*01fc*/ 	.word	0xffffffff


	//   ....[20]....
        /*0200*/ 	.word	0xffffffff


	//   ....[21]....
        /*0204*/ 	.word	0xffffffff


	//   ....[22]....
        /*0208*/ 	.word	0xffffffff


	//   ....[23]....
        /*020c*/ 	.word	0xffffffff


	//   ....[24]....
        /*0210*/ 	.word	0xffffffff


	//   ....[25]....
        /*0214*/ 	.word	0xffffffff


	//   ....[26]....
        /*0218*/ 	.word	0xffffffff


	//   ....[27]....
        /*021c*/ 	.word	0xffffffff


	//   ....[28]....
        /*0220*/ 	.word	0xffffffff


	//   ....[29]....
        /*0224*/ 	.word	0xffffffff


	//   ....[30]....
        /*0228*/ 	.word	0xffffffff


	//   ....[31]....
        /*022c*/ 	.word	0xffffffff


	//   ....[32]....
        /*0230*/ 	.word	0xffffffff


	//   ....[33]....
        /*0234*/ 	.word	0xffffffff


	//   ....[34]....
        /*0238*/ 	.word	0xffffffff


	//   ....[35]....
        /*023c*/ 	.word	0xffffffff


	//   ....[36]....
        /*0240*/ 	.word	0xffffffff


	//   ....[37]....
        /*0244*/ 	.word	0xffffffff


	//   ....[38]....
        /*0248*/ 	.word	0xffffffff


	//   ....[39]....
        /*024c*/ 	.word	0xffffffff


	//   ....[40]....
        /*0250*/ 	.word	0xffffffff


	//   ....[41]....
        /*0254*/ 	.word	0xffffffff


	//   ....[42]....
        /*0258*/ 	.word	0xffffffff


	//   ....[43]....
        /*025c*/ 	.word	0xffffffff


	//   ....[44]....
        /*0260*/ 	.word	0xffffffff


	//   ....[45]....
        /*0264*/ 	.word	0xffffffff


	//   ....[46]....
        /*0268*/ 	.word	0xffffffff


	//   ....[47]....
        /*026c*/ 	.word	0xffffffff


	//   ....[48]....
        /*0270*/ 	.word	0xffffffff


	//   ....[49]....
        /*0274*/ 	.word	0xffffffff


	//   ....[50]....
        /*0278*/ 	.word	0xffffffff


	//   ....[51]....
        /*027c*/ 	.word	0xffffffff


	//   ....[52]....
        /*0280*/ 	.word	0xffffffff


	//   ....[53]....
        /*0284*/ 	.word	0xffffffff


	//   ....[54]....
        /*0288*/ 	.word	0xffffffff


	//   ....[55]....
        /*028c*/ 	.word	0xffffffff


	//   ....[56]....
        /*0290*/ 	.word	0xffffffff


	//   ....[57]....
        /*0294*/ 	.word	0xffffffff


	//   ....[58]....
        /*0298*/ 	.word	0xffffffff


	//   ....[59]....
        /*029c*/ 	.word	0xffffffff


	//   ....[60]....
        /*02a0*/ 	.word	0xffffffff


	//   ....[61]....
        /*02a4*/ 	.word	0xffffffff


	//   ....[62]....
        /*02a8*/ 	.word	0xffffffff


	//   ....[63]....
        /*02ac*/ 	.word	0xffffffff


	//   ....[64]....
        /*02b0*/ 	.word	0xffffffff


	//   ....[65]....
        /*02b4*/ 	.word	0xffffffff


	//   ....[66]....
        /*02b8*/ 	.word	0xffffffff


	//   ....[67]....
        /*02bc*/ 	.word	0xffffffff


	//   ....[68]....
        /*02c0*/ 	.word	0xffffffff


	//   ....[69]....
        /*02c4*/ 	.word	0xffffffff


	//   ....[70]....
        /*02c8*/ 	.word	0xffffffff


	//----- nvinfo : EIATTR_COOP_GROUP_INSTR_OFFSETS
	.align		4
.L_326:
        /*02cc*/ 	.byte	0x04, 0x28
        /*02ce*/ 	.short	(.L_328 - .L_327)


	//   ....[0]....
.L_327:
        /*02d0*/ 	.word	0x000000a0


	//   ....[1]....
        /*02d4*/ 	.word	0x00001200


	//   ....[2]....
        /*02d8*/ 	.word	0x00001220


	//   ....[3]....
        /*02dc*/ 	.word	0x00001470


	//   ....[4]....
        /*02e0*/ 	.word	0x000014a0


	//   ....[5]....
        /*02e4*/ 	.word	0x00001610


	//   ....[6]....
        /*02e8*/ 	.word	0x00001640


	//   ....[7]....
        /*02ec*/ 	.word	0x000017a0


	//   ....[8]....
        /*02f0*/ 	.word	0x000017e0


	//   ....[9]....
        /*02f4*/ 	.word	0x00001f00


	//   ....[10]....
        /*02f8*/ 	.word	0x00001f40


	//   ....[11]....
        /*02fc*/ 	.word	0x00001f70


	//   ....[12]....
        /*0300*/ 	.word	0x00001fb0


	//   ....[13]....
        /*0304*/ 	.word	0x00001ff0


	//   ....[14]....
        /*0308*/ 	.word	0x00002030


	//   ....[15]....
        /*030c*/ 	.word	0x00002060


	//   ....[16]....
        /*0310*/ 	.word	0x000020a0


	//   ....[17]....
        /*0314*/ 	.word	0x00002190


	//   ....[18]....
        /*0318*/ 	.word	0x000021c0


	//   ....[19]....
        /*031c*/ 	.word	0x00002200


	//   ....[20]....
        /*0320*/ 	.word	0x00002240


	//   ....[21]....
        /*0324*/ 	.word	0x00003ee0


	//   ....[22]....
        /*0328*/ 	.word	0x00003f00


	//   ....[23]....
        /*032c*/ 	.word	0x00003f10


	//   ....[24]....
        /*0330*/ 	.word	0x00003f20


	//   ....[25]....
        /*0334*/ 	.word	0x00003fb0


	//   ....[26]....
        /*0338*/ 	.word	0x00003fc0


	//   ....[27]....
        /*033c*/ 	.word	0x00004aa0


	//   ....[28]....
        /*0340*/ 	.word	0x00004b30


	//   ....[29]....
        /*0344*/ 	.word	0x00004b60


	//   ....[30]....
        /*0348*/ 	.word	0x00004bd0


	//   ....[31]....
        /*034c*/ 	.word	0x00006b10


	//   ....[32]....
        /*0350*/ 	.word	0x00006b20


	//   ....[33]....
        /*0354*/ 	.word	0x00006b30


	//   ....[34]....
        /*0358*/ 	.word	0x00006b40


	//   ....[35]....
        /*035c*/ 	.word	0x00006b50


	//   ....[36]....
        /*0360*/ 	.word	0x00006b60


	//   ....[37]....
        /*0364*/ 	.word	0x00006f20


	//   ....[38]....
        /*0368*/ 	.word	0x00006f30


	//   ....[39]....
        /*036c*/ 	.word	0x00007090


	//   ....[40]....
        /*0370*/ 	.word	0x000070c0


	//   ....[41]....
        /*0374*/ 	.word	0x000070d0


	//   ....[42]....
        /*0378*/ 	.word	0x000070e0


	//   ....[43]....
        /*037c*/ 	.word	0x00008950


	//   ....[44]....
        /*0380*/ 	.word	0x00008970


	//   ....[45]....
        /*0384*/ 	.word	0x000089a0


	//   ....[46]....
        /*0388*/ 	.word	0x000089b0


	//   ....[47]....
        /*038c*/ 	.word	0x0000aff0


	//   ....[48]....
        /*0390*/ 	.word	0x0000b000


	//   ....[49]....
        /*0394*/ 	.word	0x0000b030


	//   ....[50]....
        /*0398*/ 	.word	0x0000b050


	//   ....[51]....
        /*039c*/ 	.word	0x0000cb10


	//   ....[52]....
        /*03a0*/ 	.word	0x0000cb50


	//   ....[53]....
        /*03a4*/ 	.word	0x0000cb90


	//   ....[54]....
        /*03a8*/ 	.word	0x0000cbd0


	//   ....[55]....
        /*03ac*/ 	.word	0x0000cdb0


	//   ....[56]....
        /*03b0*/ 	.word	0x0000cdc0


	//   ....[57]....
        /*03b4*/ 	.word	0x0000cfc0


	//   ....[58]....
        /*03b8*/ 	.word	0x0000cff0


	//   ....[59]....
        /*03bc*/ 	.word	0x0000d1b0


	//   ....[60]....
        /*03c0*/ 	.word	0x0000d1e0


	//   ....[61]....
        /*03c4*/ 	.word	0x0000d3a0


	//   ....[62]....
        /*03c8*/ 	.word	0x0000d3c0


	//   ....[63]....
        /*03cc*/ 	.word	0x0000dd70


	//   ....[64]....
        /*03d0*/ 	.word	0x0000dd90


	//   ....[65]....
        /*03d4*/ 	.word	0x0000df20


	//   ....[66]....
        /*03d8*/ 	.word	0x0000df50


	//   ....[67]....
        /*03dc*/ 	.word	0x0000e0e0


	//   ....[68]....
        /*03e0*/ 	.word	0x0000e110


	//   ....[69]....
        /*03e4*/ 	.word	0x0000e2a0


	//   ....[70]....
        /*03e8*/ 	.word	0x0000e2c0


	//----- nvinfo : EIATTR_EXIT_INSTR_OFFSETS
	.align		4
.L_328:
        /*03ec*/ 	.byte	0x04, 0x1c
        /*03ee*/ 	.short	(.L_330 - .L_329)


	//   ....[0]....
.L_329:
        /*03f0*/ 	.word	0x00000450


	//   ....[1]....
        /*03f4*/ 	.word	0x0000d3d0


	//   ....[2]....
        /*03f8*/ 	.word	0x0000d510


	//   ....[3]....
        /*03fc*/ 	.word	0x0000d570


	//   ....[4]....
        /*0400*/ 	.word	0x0000e2d0


	//   ....[5]....
        /*0404*/ 	.word	0x0000e3e0


	//   ....[6]....
        /*0408*/ 	.word	0x0000e440


	//----- nvinfo : EIATTR_CTAIDZ_USED
	.align		4
.L_330:
        /*040c*/ 	.byte	0x01, 0x04
	.zero		2


	//----- nvinfo : EIATTR_MAX_THREADS
	.align		4
        /*0410*/ 	.byte	0x04, 0x05
        /*0412*/ 	.short	(.L_332 - .L_331)
.L_331:
        /*0414*/ 	.word	0x00000100
        /*0418*/ 	.word	0x00000001
        /*041c*/ 	.word	0x00000001


	//----- nvinfo : EIATTR_CRS_STACK_SIZE
	.align		4
.L_332:
        /*0420*/ 	.byte	0x04, 0x1e
        /*0422*/ 	.short	(.L_334 - .L_333)
.L_333:
        /*0424*/ 	.word	0x00000000
.L_334:


//--------------------- .nv.info._ZN7cutlass13device_kernelIN5flash19enable_sm80_to_sm89INS1_16FlashAttnFwdSm80INS1_25CollectiveMainloopFwdSm80ILi8ELi1ELb0EN4cute5tupleIJNS5_1CILi128EEENS7_ILi48EEENS7_ILi256EEEEEELi256ENS_6half_tEfNS_4arch4Sm80ELb0ELb0ELb0ELb1ELb1ELb1ELb1ELb0EEENS1_21CollectiveEpilogueFwdINS6_IJS8_SA_S9_EEENS6_IJNS7_ILi1EEESI_SI_EEESC_SE_Li256ELb1ELb1ELb0ELb0EEENS1_19SingleTileSchedulerILb1ELb0ELb1ELi128EEEEEEEEEvNT_6ParamsE --------------------------
	.section	.nv.info._ZN7cutlass13device_kernelIN5flash19enable_sm80_to_sm89INS1_16FlashAttnFwdSm80INS1_25CollectiveMainloopFwdSm80ILi8ELi1ELb0EN4cute5tupleIJNS5_1CILi128EEENS7_ILi48EEENS7_ILi256EEEEEELi256ENS_6half_tEfNS_4arch4Sm80ELb0ELb0ELb0ELb1ELb1ELb1ELb1ELb0EEENS1_21CollectiveEpilogueFwdINS6_IJS8_SA_S9_EEENS6_IJNS7_ILi1EEESI_SI_EEESC_SE_Li256ELb1ELb1ELb0ELb0EEENS1_19SingleTileSchedulerILb1ELb0ELb1ELi128EEEEEEEEEvNT_6ParamsE,"",@"SHT_CUDA_INFO"
	.sectionflags	@""
	.align	4


	//----- nvinfo : EIATTR_CUDA_API_VERSION
	.align		4
        /*0000*/ 	.byte	0x04, 0x37
        /*0002*/ 	.short	(.L_336 - .L_335)
.L_335:
        /*0004*/ 	.word	0x00000082


	//----- nvinfo : EIATTR_SW2861232_WAR
	.align		4
.L_336:
        /*0008*/ 	.byte	0x01, 0x35
	.zero		2


	//----- nvinfo : EIATTR_PARAM_CBANK
	.align		4
        /*000c*/ 	.byte	0x04, 0x0a
        /*000e*/ 	.short	(.L_338 - .L_337)
	.align		4
.L_337:
        /*0010*/ 	.word	index@(.nv.constant0._ZN7cutlass13device_kernelIN5flash19enable_sm80_to_sm89INS1_16FlashAttnFwdSm80INS1_25CollectiveMainloopFwdSm80ILi8ELi1ELb0EN4cute5tupleIJNS5_1CILi128EEENS7_ILi48EEENS7_ILi256EEEEEELi256ENS_6half_tEfNS_4arch4Sm80ELb0ELb0ELb0ELb1ELb1ELb1ELb1ELb0EEENS1_21CollectiveEpilogueFwdINS6_IJS8_SA_S9_EEENS6_IJNS7_ILi1EEESI_SI_EEESC_SE_Li256ELb1ELb1ELb0ELb0EEENS1_19SingleTileSchedulerILb1ELb0ELb1ELi128EEEEEEEEEvNT_6ParamsE)
        /*0014*/ 	.short	0x0160
        /*0016*/ 	.short	0x0418


	//----- nvinfo : EIATTR_CBANK_PARAM_SIZE
	.align		4
.L_338:
        /*0018*/ 	.byte	0x03, 0x19
        /*001a*/ 	.short	0x0418


	//----- nvinfo : EIATTR_KPARAM_INFO
	.align		4
        /*001c*/ 	.byte	0x04, 0x17
        /*001e*/ 	.short	(.L_340 - .L_339)
.L_339:
        /*0020*/ 	.word	0x00000000
        /*0024*/ 	.short	0x0000
        /*0026*/ 	.short	0x0000
        /*0028*/ 	.byte	0x00, 0xf0, 0x61, 0x10


	//----- nvinfo : EIATTR_MAXREG_COUNT
	.align		4
.L_340:
        /*002c*/ 	.byte	0x03, 0x1b
        /*002e*/ 	.short	0x00ff


	//----- nvinfo : EIATTR_NUM_BARRIERS
	.align		4
        /*0030*/ 	.byte	0x02, 0x4c
        /*0032*/ 	.byte	0x02
	.zero		1


	//----- nvinfo : EIATTR_MERCURY_ISA_VERSION
	.align		4
        /*0034*/ 	.byte	0x03, 0x5f
        /*0036*/ 	.short	0x0000


	//----- nvinfo : EIATTR_COOP_GROUP_MASK_REGIDS
	.align		4
        /*0038*/ 	.byte	0x04, 0x29
        /*003a*/ 	.short	(.L_342 - .L_341)


	//   ....[0]....
.L_341:
        /*003c*/ 	.word	0xffffffff


	//   ....[1]....
        /*0040*/ 	.word	0xffffffff


	//   ....[2]....
        /*0044*/ 	.word	0xffffffff


	//   ....[3]....
        /*0048*/ 	.word	0xffffffff


	//   ....[4]....
        /*004c*/ 	.word	0xffffffff


	//   ....[5]....
        /*0050*/ 	.word	0xffffffff


	//   ....[6]....
        /*0054*/ 	.word	0xffffffff


	//   ....[7]....
        /*0058*/ 	.word	0xffffffff


	//   ....[8]....
        /*005c*/ 	.word	0xffffffff


	//   ....[9]....
        /*0060*/ 	.word	0xffffffff


	//   ....[10]....
        /*0064*/ 	.word	0xffffffff


	//   ....[11]....
        /*0068*/ 	.word	0xffffffff


	//   ....[12]....
        /*006c*/ 	.word	0xffffffff


	//   ....[13]....
        /*0070*/ 	.word	0xffffffff


	//   ....[14]....
        /*0074*/ 	.word	0xffffffff


	//   ....[15]....
        /*0078*/ 	.word	0xffffffff


	//   ....[16]....
        /*007c*/ 	.word	0xffffffff


	//   ....[17]....
        /*0080*/ 	.word	0xffffffff


	//   ....[18]....
        /*0084*/ 	.word	0xffffffff


	//   ....[19]....
        /*0088*/ 	.word	0xffffffff


	//   ....[20]....
        /*008c*/ 	.word	0xffffffff


	//   ....[21]....
        /*0090*/ 	.word	0xffffffff


	//   ....[22]....
        /*0094*/ 	.word	0xffffffff


	//   ....[23]....
        /*0098*/ 	.word	0xffffffff


	//   ....[24]....
        /*009c*/ 	.word	0xffffffff


	//   ....[25]....
        /*00a0*/ 	.word	0xffffffff


	//   ....[26]....
        /*00a4*/ 	.word	0xffffffff


	//   ....[27]....
        /*00a8*/ 	.word	0xffffffff


	//   ....[28]....
        /*00ac*/ 	.word	0xffffffff


	//   ....[29]....
        /*00b0*/ 	.word	0xffffffff


	//   ....[30]....
        /*00b4*/ 	.word	0xffffffff


	//   ....[31]....
        /*00b8*/ 	.word	0xffffffff


	//   ....[32]....
        /*00bc*/ 	.word	0xffffffff


	//   ....[33]....
        /*00c0*/ 	.word	0xffffffff


	//   ....[34]....
        /*00c4*/ 	.word	0xffffffff


	//   ....[35]....
        /*00c8*/ 	.word	0xffffffff


	//   ....[36]....
        /*00cc*/ 	.word	0xffffffff


	//   ....[37]....
        /*00d0*/ 	.word	0xffffffff


	//   ....[38]....
        /*00d4*/ 	.word	0xffffffff


	//   ....[39]....
        /*00d8*/ 	.word	0xffffffff


	//   ....[40]....
        /*00dc*/ 	.word	0xffffffff


	//   ....[41]....
        /*00e0*/ 	.word	0xffffffff


	//   ....[42]....
        /*00e4*/ 	.word	0xffffffff


	//   ....[43]....
        /*00e8*/ 	.word	0xffffffff


	//   ....[44]....
        /*00ec*/ 	.word	0xffffffff


	//   ....[45]....
        /*00f0*/ 	.word	0xffffffff


	//   ....[46]....
        /*00f4*/ 	.word	0xffffffff


	//   ....[47]....
        /*00f8*/ 	.word	0xffffffff


	//   ....[48]....
        /*00fc*/ 	.word	0xffffffff


	//   ....[49]....
        /*0100*/ 	.word	0xffffffff


	//   ....[50]....
        /*0104*/ 	.word	0xffffffff


	//   ....[51]....
        /*0108*/ 	.word	0xffffffff


	//   ....[52]....
        /*010c*/ 	.word	0xffffffff


	//   ....[53]....
        /*0110*/ 	.word	0xffffffff


	//   ....[54]....
        /*0114*/ 	.word	0xffffffff


	//   ....[55]....
        /*0118*/ 	.word	0xffffffff


	//   ....[56]....
        /*011c*/ 	.word	0xffffffff


	//   ....[57]....
        /*0120*/ 	.word	0xffffffff


	//   ....[58]....
        /*0124*/ 	.word	0xffffffff


	//   ....[59]....
        /*0128*/ 	.word	0xffffffff


	//   ....[60]....
        /*012c*/ 	.word	0xffffffff


	//   ....[61]....
        /*0130*/ 	.word	0xffffffff


	//   ....[62]....
        /*0134*/ 	.word	0xffffffff


	//   ....[63]....
        /*0138*/ 	.word	0xffffffff


	//   ....[64]....
        /*013c*/ 	.word	0xffffffff


	//   ....[65]....
        /*0140*/ 	.word	0xffffffff


	//   ....[66]....
        /*0144*/ 	.word	0xffffffff


	//   ....[67]....
        /*0148*/ 	.word	0xffffffff


	//   ....[68]....
        /*014c*/ 	.word	0xffffffff


	//   ....[69]....
        /*0150*/ 	.word	0xffffffff


	//   ....[70]....
        /*0154*/ 	.word	0xffffffff


	//   ....[71]....
        /*0158*/ 	.word	0xffffffff


	//   ....[72]....
        /*015c*/ 	.word	0xffffffff


	//   ....[73]....
        /*0160*/ 	.word	0xffffffff


	//   ....[74]....
        /*0164*/ 	.word	0xffffffff


	//   ....[75]....
        /*0168*/ 	.word	0xffffffff


	//   ....[76]....
        /*016c*/ 	.word	0xffffffff


	//   ....[77]....
        /*0170*/ 	.word	0xffffffff


	//   ....[78]....
        /*0174*/ 	.word	0xffffffff


	//   ....[79]....
        /*0178*/ 	.word	0xffffffff


	//   ....[80]....
        /*017c*/ 	.word	0xffffffff


	//----- nvinfo : EIATTR_COOP_GROUP_INSTR_OFFSETS
	.align		4
.L_342:
        /*0180*/ 	.byte	0x04, 0x28
        /*0182*/ 	.short	(.L_344 - .L_343)


	//   ....[0]....
.L_343:
        /*0184*/ 	.word	0x00000080


	//   ....[1]....
        /*0188*/ 	.word	0x00002040


	//   ....[2]....
        /*018c*/ 	.word	0x000020b0


	//   ....[3]....
        /*0190*/ 	.word	0x000030a0


	//   ....[4]....
        /*0194*/ 	.word	0x000030b0


	//   ....[5]....
        /*0198*/ 	.word	0x000045b0


	//   ....[6]....
        /*019c*/ 	.word	0x00004620


	//   ....[7]....
        /*01a0*/ 	.word	0x000056c0


	//   ....[8]....
        /*01a4*/ 	.word	0x000056d0


	//   ....[9]....
        /*01a8*/ 	.word	0x00006670


	//   ....[10]....
        /*01ac*/ 	.word	0x000066a0


	//   ....[11]....
        /*01b0*/ 	.word	0x00006860


	//   ....[12]....
        /*01b4*/ 	.word	0x00006880


	//   ....[13]....
        /*01b8*/ 	.word	0x00006ca0


	//   ....[14]....
        /*01bc*/ 	.word	0x00006d40


	//   ....[15]....
        /*01c0*/ 	.word	0x00006ee0


	//   ....[16]....
        /*01c4*/ 	.word	0x00006f00


	//   ....[17]....
        /*01c8*/ 	.word	0x00007c00


	//   ....[18]....
        /*01cc*/ 	.word	0x00007c40


	//   ....[19]....
        /*01d0*/ 	.word	0x00007ea0


	//   ....[20]....
        /*01d4*/ 	.word	0x00007ed0


	//   ....[21]....
        /*01d8*/ 	.word	0x00008040


	//   ....[22]....
        /*01dc*/ 	.word	0x00008070


	//   ....[23]....
        /*01e0*/ 	.word	0x000081d0


	//   ....[24]....
        /*01e4*/ 	.word	0x00008210


	//   ....[25]....
        /*01e8*/ 	.word	0x000086d0


	//   ....[26]....
        /*01ec*/ 	.word	0x000086f0


	//   ....[27]....
        /*01f0*/ 	.word	0x00008840


	//   ....[28]....
        /*01f4*/ 	.word	0x00008850


	//   ....[29]....
        /*01f8*/ 	.word	0x0000f6f0


	//   ....[30]....
        /*01fc*/ 	.word	0x0000f730


	//   ....[31]....
        /*0200*/ 	.word	0x0000fb30


	//   ....[32]....
        /*0204*/ 	.word	0x0000fb40


	//   ....[33]....
        /*0208*/ 	.word	0x00010950


	//   ....[34]....
        /*020c*/ 	.word	0x00010970


	//   ....[35]....
        /*0210*/ 	.word	0x00010a80


	//   ....[36]....
        /*0214*/ 	.word	0x00010aa0


	//   ....[37]....
        /*0218*/ 	.word	0x00011090


	//   ....[38]....
        /*021c*/ 	.word	0x000110b0


	//   ....[39]....
        /*0220*/ 	.word	0x000112b0


	//   ....[40]....
        /*0224*/ 	.word	0x00011350


	//   ....[41]....
        /*0228*/ 	.word	0x00012290


	//   ....[42]....
        /*022c*/ 	.word	0x000122b0


	//   ....[43]....
        /*0230*/ 	.word	0x00012410


	//   ....[44]....
        /*0234*/ 	.word	0x00012420


	//   ....[45]....
        /*0238*/ 	.word	0x00013150


	//   ....[46]....
        /*023c*/ 	.word	0x00013160


	//   ....[47]....
        /*0240*/ 	.word	0x00013170


	//   ....[48]....
        /*0244*/ 	.word	0x00013210


	//   ....[49]....
        /*0248*/ 	.word	0x00013510


	//   ....[50]....
        /*024c*/ 	.word	0x00013530


	//   ....[51]....
        /*0250*/ 	.word	0x00013560


	//   ....[52]....
        /*0254*/ 	.word	0x00013570


	//   ....[53]....
        /*0258*/ 	.word	0x00014c70


	//   ....[54]....
        /*025c*/ 	.word	0x00014ca0


	//   ....[55]....
        /*0260*/ 	.word	0x00014cf0


	//   ....[56]....
        /*0264*/ 	.word	0x00014d00


	//   ....[57]....
        /*0268*/ 	.word	0x00016600


	//   ....[58]....
        /*026c*/ 	.word	0x00016640


	//   ....[59]....
        /*0270*/ 	.word	0x00016680


	//   ....[60]....
        /*0274*/ 	.word	0x000166a0


	//   ....[61]....
        /*0278*/ 	.word	0x00016900


	//   ....[62]....
        /*027c*/ 	.word	0x00016910


	//   ....[63]....
        /*0280*/ 	.word	0x00016b10


	//   ....[64]....
        /*0284*/ 	.word	0x00016b40


	//   ....[65]....
        /*0288*/ 	.word	0x00016d00


	//   ....[66]....
        /*028c*/ 	.word	0x00016d30


	//   ....[67]....
        /*0290*/ 	.word	0x00016ef0


	//   ....[68]....
        /*0294*/ 	.word	0x00016f10


	//   ....[69]....
        /*0298*/ 	.word	0x00017780


	//   ....[70]....
        /*029c*/ 	.word	0x000177a0


	//   ....[71]....
        /*02a0*/ 	.word	0x00017930


	//   ....[72]....
        /*02a4*/ 	.word	0x00017960


	//   ....[73]....
        /*02a8*/ 	.word	0x00017af0


	//   ....[74]....
        /*02ac*/ 	.word	0x00017b20


	//   ....[75]....
        /*02b0*/ 	.word	0x00017cb0


	//   ....[76]....
        /*02b4*/ 	.word	0x00017cd0


	//   ....[77]....
        /*02b8*/ 	.word	0x00017e80


	//   ....[78]....
        /*02bc*/ 	.word	0x00017ed0


	//   ....[79]....
        /*02c0*/ 	.word	0x00017f10


	//   ....[80]....
        /*02c4*/ 	.word	0x00017f60


	//----- nvinfo : EIATTR_EXIT_INSTR_OFFSETS
	.align		4
.L_344:
        /*02c8*/ 	.byte	0x04, 0x1c
        /*02ca*/ 	.short	(.L_346 - .L_345)


	//   ....[0]....
.L_345:
        /*02cc*/ 	.word	0x00000310


	//   ....[1]....
        /*02d0*/ 	.word	0x00016f20


	//   ....[2]....
        /*02d4*/ 	.word	0x00017060


	//   ....[3]....
        /*02d8*/ 	.word	0x000170c0


	//   ....[4]....
        /*02dc*/ 	.word	0x00017ce0


	//   ....[5]....
        /*02e0*/ 	.word	0x00017df0


	//   ....[6]....
        /*02e4*/ 	.word	0x00017e50


	//----- nvinfo : EIATTR_CTAIDZ_USED
	.align		4
.L_346:
        /*02e8*/ 	.byte	0x01, 0x04
	.zero		2


	//----- nvinfo : EIATTR_MAX_THREADS
	.align		4
        /*02ec*/ 	.byte	0x04, 0x05
        /*02ee*/ 	.short	(.L_348 - .L_347)
.L_347:
        /*02f0*/ 	.word	0x00000100
        /*02f4*/ 	.word	0x00000001
        /*02f8*/ 	.word	0x00000001


	//----- nvinfo : EIATTR_CRS_STACK_SIZE
	.align		4
.L_348:
        /*02fc*/ 	.byte	0x04, 0x1e
        /*02fe*/ 	.short	(.L_350 - .L_349)
.L_349:
        /*0300*/ 	.word	0x00000000
.L_350:


//--------------------- .nv.info._ZN7cutlass13device_kernelIN5flash19enable_sm80_to_sm89INS1_16FlashAttnFwdSm80INS1_25CollectiveMainloopFwdSm80ILi8ELi1ELb0EN4cute5tupleIJNS5_1CILi128EEENS7_ILi64EEENS7_ILi256EEEEEELi256ENS_6half_tEfNS_4arch4Sm80ELb0ELb1ELb0ELb0ELb1ELb0ELb1ELb0EEENS1_21CollectiveEpilogueFwdINS6_IJS8_SA_S9_EEENS6_IJNS7_ILi1EEESI_SI_EEESC_SE_Li256ELb0ELb1ELb0ELb0EEENS1_19SingleTileSchedulerILb0ELb0ELb1ELi128EEEEEEEEEvNT_6ParamsE --------------------------
	.section	.nv.info._ZN7cutlass13device_kernelIN5flash19enable_sm80_to_sm89INS1_16FlashAttnFwdSm80INS1_25CollectiveMainloopFwdSm80ILi8ELi1ELb0EN4cute5tupleIJNS5_1CILi128EEENS7_ILi64EEENS7_ILi256EEEEEELi256ENS_6half_tEfNS_4arch4Sm80ELb0ELb1ELb0ELb0ELb1ELb0ELb1ELb0EEENS1_21CollectiveEpilogueFwdINS6_IJS8_SA_S9_EEENS6_IJNS7_ILi1EEESI_SI_EEESC_SE_Li256ELb0ELb1ELb0ELb0EEENS1_19SingleTileSchedulerILb0ELb0ELb1ELi128EEEEEEEEEvNT_6ParamsE,"",@"SHT_CUDA_INFO"
	.sectionflags	@""
	.align	4


	//----- nvinfo : EIATTR_CUDA_API_VERSION
	.align		4
        /*0000*/ 	.byte	0x04, 0x37
        /*0002*/ 	.short	(.L_352 - .L_351)
.L_351:
        /*0004*/ 	.word	0x00000082


	//----- nvinfo : EIATTR_SW2861232_WAR
	.align		4
.L_352:
        /*0008*/ 	.byte	0x01, 0x35
	.zero		2


	//----- nvinfo : EIATTR_PARAM_CBANK
	.align		4
        /*000c*/ 	.byte	0x04, 0x0a
        /*000e*/ 	.short	(.L_354 - .L_353)
	.align		4
.L_353:
        /*0010*/ 	.word	index@(.nv.constant0._ZN7cutlass13device_kernelIN5flash19enable_sm80_to_sm89INS1_16FlashAttnFwdSm80INS1_25CollectiveMainloopFwdSm80ILi8ELi1ELb0EN4cute5tupleIJNS5_1CILi128EEENS7_ILi64EEENS7_ILi256EEEEEELi256ENS_6half_tEfNS_4arch4Sm80ELb0ELb1ELb0ELb0ELb1ELb0ELb1ELb0EEENS1_21CollectiveEpilogueFwdINS6_IJS8_SA_S9_EEENS6_IJNS7_ILi1EEESI_SI_EEESC_SE_Li256ELb0ELb1ELb0ELb0EEENS1_19SingleTileSchedulerILb0ELb0ELb1ELi128EEEEEEEEEvNT_6ParamsE)
        /*0014*/ 	.short	0x0160
        /*0016*/ 	.short	0x0418


	//----- nvinfo : EIATTR_CBANK_PARAM_SIZE
	.align		4
.L_354:
        /*0018*/ 	.byte	0x03, 0x19
        /*001a*/ 	.short	0x0418


	//----- nvinfo : EIATTR_KPARAM_INFO
	.align		4
        /*001c*/ 	.byte	0x04, 0x17
        /*001e*/ 	.short	(.L_356 - .L_355)
.L_355:
        /*0020*/ 	.word	0x00000000
        /*0024*/ 	.short	0x0000
        /*0026*/ 	.short	0x0000
        /*0028*/ 	.byte	0x00, 0xf0, 0x61, 0x10


	//----- nvinfo : EIATTR_MAXREG_COUNT
	.align		4
.L_356:
        /*002c*/ 	.byte	0x03, 0x1b
        /*002e*/ 	.short	0x00ff


	//----- nvinfo : EIATTR_NUM_BARRIERS
	.align		4
        /*0030*/ 	.byte	0x02, 0x4c
        /*0032*/ 	.byte	0x02
	.zero		1


	//----- nvinfo : EIATTR_MERCURY_ISA_VERSION
	.align		4
        /*0034*/ 	.byte	0x03, 0x5f
        /*0036*/ 	.short	0x0000


	//----- nvinfo : EIATTR_COOP_GROUP_MASK_REGIDS
	.align		4
        /*0038*/ 	.byte	0x04, 0x29
        /*003a*/ 	.short	(.L_358 - .L_357)


	//   ....[0]....
.L_357:
        /*003c*/ 	.word	0xffffffff


	//   ....[1]....
        /*0040*/ 	.word	0xffffffff


	//   ....[2]....
        /*0044*/ 	.word	0xffffffff


	//   ....[3]....
        /*0048*/ 	.word	0xffffffff


	//   ....[4]....
        /*004c*/ 	.word	0xffffffff


	//   ....[5]....
        /*0050*/ 	.word	0xffffffff


	//   ....[6]....
        /*0054*/ 	.word	0xffffffff


	//   ....[7]....
        /*0058*/ 	.word	0xffffffff


	//   ....[8]....
        /*005c*/ 	.word	0xffffffff


	//   ....[9]....
        /*0060*/ 	.word	0xffffffff


	//   ....[10]....
        /*0064*/ 	.word	0xffffffff


	//   ....[11]....
        /*0068*/ 	.word	0xffffffff


	//   ....[12]....
        /*006c*/ 	.word	0xffffffff


	//   ....[13]....
        /*0070*/ 	.word	0xffffffff


	//   ....[14]....
        /*0074*/ 	.word	0xffffffff


	//   ....[15]....
        /*0078*/ 	.word	0xffffffff


	//   ....[16]....
        /*007c*/ 	.word	0xffffffff


	//   ....[17]....
        /*0080*/ 	.word	0xffffffff


	//   ....[18]....
        /*0084*/ 	.word	0xffffffff


	//   ....[19]....
        /*0088*/ 	.word	0xffffffff


	//   ....[20]....
        /*008c*/ 	.word	0xffffffff


	//   ....[21]....
        /*0090*/ 	.word	0xffffffff


	//   ....[22]....
        /*0094*/ 	.word	0xffffffff


	//   ....[23]....
        /*0098*/ 	.word	0xffffffff


	//   ....[24]....
        /*009c*/ 	.word	0xffffffff


	//   ....[25]....
        /*00a0*/ 	.word	0xffffffff


	//   ....[26]....
        /*00a4*/ 	.word	0xffffffff


	//   ....[27]....
        /*00a8*/ 	.word	0xffffffff


	//   ....[28]....
        /*00ac*/ 	.word	0xffffffff


	//   ....[29]....
        /*00b0*/ 	.word	0xffffffff


	//   ....[30]....
        /*00b4*/ 	.word	0xffffffff


	//   ....[31]....
        /*00b8*/ 	.word	0xffffffff


	//   ....[32]....
        /*00bc*/ 	.word	0xffffffff


	//   ....[33]....
        /*00c0*/ 	.word	0xffffffff


	//   ....[34]....
        /*00c4*/ 	.word	0xffffffff


	//   ....[35]....
        /*00c8*/ 	.word	0xffffffff


	//   ....[36]....
        /*00cc*/ 	.word	0xffffffff


	//   ....[37]....
        /*00d0*/ 	.word	0xffffffff


	//   ....[38]....
        /*00d4*/ 	.word	0xffffffff


	//   ....[39]....
        /*00d8*/ 	.word	0xffffffff


	//   ....[40]....
        /*00dc*/ 	.word	0xffffffff


	//   ....[41]....
        /*00e0*/ 	.word	0xffffffff


	//   ....[42]....
        /*00e4*/ 	.word	0xffffffff


	//   ....[43]....
        /*00e8*/ 	.word	0xffffffff


	//   ....[44]....
        /*00ec*/ 	.word	0xffffffff


	//   ....[45]....
        /*00f0*/ 	.word	0xffffffff


	//   ....[46]....
        /*00f4*/ 	.word	0xffffffff


	//   ....[47]....
        /*00f8*/ 	.word	0xffffffff


	//   ....[48]....
        /*00fc*/ 	.word	0xffffffff


	//   ....[49]....
        /*0100*/ 	.word	0xffffffff


	//   ....[50]....
        /*0104*/ 	.word	0xffffffff


	//   ....[51]....
        /*0108*/ 	.word	0xffffffff


	//   ....[52]....
        /*010c*/ 	.word	0xffffffff


	//   ....[53]....
        /*0110*/ 	.word	0xffffffff


	//   ....[54]....
        /*0114*/ 	.word	0xffffffff


	//   ....[55]....
        /*0118*/ 	.word	0xffffffff


	//   ....[56]....
        /*011c*/ 	.word	0xffffffff


	//   ....[57]....
        /*0120*/ 	.word	0xffffffff


	//   ....[58]....
        /*0124*/ 	.word	0xffffffff


	//   ....[59]....
        /*0128*/ 	.word	0xffffffff


	//   ....[60]....
        /*012c*/ 	.word	0xffffffff


	//   ....[61]....
        /*0130*/ 	.word	0xffffffff


	//   ....[62]....
        /*0134*/ 	.word	0xffffffff


	//   ....[63]....
        /*0138*/ 	.word	0xffffffff


	//   ....[64]....
        /*013c*/ 	.word	0xffffffff


	//   ....[65]....
        /*0140*/ 	.word	0xffffffff


	//   ....[66]....
        /*0144*/ 	.word	0xffffffff


	//   ....[67]....
        /*0148*/ 	.word	0xffffffff


	//   ....[68]....
        /*014c*/ 	.word	0xffffffff


	//   ....[69]....
        /*0150*/ 	.word	0xffffffff


	//   ....[70]....
        /*0154*/ 	.word	0xffffffff


	//   ....[71]....
        /*0158*/ 	.word	0xffffffff


	//   ....[72]....
        /*015c*/ 	.word	0xffffffff


	//   ....[73]....
        /*0160*/ 	.word	0xffffffff


	//   ....[74]....
        /*0164*/ 	.word	0xffffffff


	//   ....[75]....
        /*0168*/ 	.word	0xffffffff


	//   ....[76]....
        /*016c*/ 	.word	0xffffffff


	//   ....[77]....
        /*0170*/ 	.word	0xffffffff


	//   ....[78]....
        /*0174*/ 	.word	0xffffffff


	//   ....[79]....
        /*0178*/ 	.word	0xffffffff


	//   ....[80]....
        /*017c*/ 	.word	0xffffffff


	//   ....[81]....
        /*0180*/ 	.word	0xffffffff


	//   ....[82]....
        /*0184*/ 	.word	0xffffffff


	//   ....[83]....
        /*0188*/ 	.word	0xffffffff


	//   ....[84]....
        /*018c*/ 	.word	0xffffffff


	//   ....[85]....
        /*0190*/ 	.word	0xffffffff


	//   ....[86]....
        /*0194*/ 	.word	0xffffffff


	//   ....[87]....
        /*0198*/ 	.word	0xffffffff


	//   ....[88]....
        /*019c*/ 	.word	0xffffffff


	//   ....[89]....
        /*01a0*/ 	.word	0xffffffff


	//----- nvinfo : EIATTR_COOP_GROUP_INSTR_OFFSETS
	.align		4
.L_358:
        /*01a4*/ 	.byte	0x04, 0x28
        /*01a6*/ 	.short	(.L_360 - .L_359)


	//   ....[0]....
.L_359:
        /*01a8*/ 	.word	0x00000fd0


	//   ....[1]....
        /*01ac*/ 	.word	0x00001000


	//   ....[2]....
        /*01b0*/ 	.word	0x00001030


	//   ....[3]....
        /*01b4*/ 	.word	0x00001060


	//   ....[4]....
        /*01b8*/ 	.word	0x00001090


	//   ....[5]....
        /*01bc*/ 	.word	0x000010e0


	//   ....[6]....
        /*01c0*/ 	.word	0x00001110


	//   ....[7]....
        /*01c4*/ 	.word	0x00001250


	//   ....[8]....
        /*01c8*/ 	.word	0x00001840


	//   ....[9]....
        /*01cc*/ 	.word	0x00001880


	//   ....[10]....
        /*01d0*/ 	.word	0x000018b0


	//   ....[11]....
        /*01d4*/ 	.word	0x000018f0


	//   ....[12]....
        /*01d8*/ 	.word	0x00001920


	//   ....[13]....
        /*01dc*/ 	.word	0x00001950


	//   ....[14]....
        /*01e0*/ 	.word	0x00001980


	//   ....[15]....
        /*01e4*/ 	.word	0x000019d0


	//   ....[16]....
        /*01e8*/ 	.word	0x00003100


	//   ....[17]....
        /*01ec*/ 	.word	0x00003120


	//   ....[18]....
        /*01f0*/ 	.word	0x00003130


	//   ....[19]....
        /*01f4*/ 	.word	0x00003140


	//   ....[20]....
        /*01f8*/ 	.word	0x00003580


	//   ....[21]....
        /*01fc*/ 	.word	0x00003740


	//   ....[22]....
        /*0200*/ 	.word	0x00004000


	//   ....[23]....
        /*0204*/ 	.word	0x000041e0


	//   ....[24]....
        /*0208*/ 	.word	0x000042d0


	//   ....[25]....
        /*020c*/ 	.word	0x00004330


	//   ....[26]....
        /*0210*/ 	.word	0x00005a00


	//   ....[27]....
        /*0214*/ 	.word	0x00005a20


	//   ....[28]....
        /*0218*/ 	.word	0x00005a40


	//   ....[29]....
        /*021c*/ 	.word	0x00005a50


	//   ....[30]....
        /*0220*/ 	.word	0x00006b10


	//   ....[31]....
        /*0224*/ 	.word	0x00006b30


	//   ....[32]....
        /*0228*/ 	.word	0x00006b50


	//   ....[33]....
        /*022c*/ 	.word	0x00006b60


	//   ....[34]....
        /*0230*/ 	.word	0x00006e00


	//   ....[35]....
        /*0234*/ 	.word	0x00007090


	//   ....[36]....
        /*0238*/ 	.word	0x000079a0


	//   ....[37]....
        /*023c*/ 	.word	0x00007a60


	//   ....[38]....
        /*0240*/ 	.word	0x00007d00


	//   ....[39]....
        /*0244*/ 	.word	0x00007e20


	//   ....[40]....
        /*0248*/ 	.word	0x0000a090


	//   ....[41]....
        /*024c*/ 	.word	0x0000a0b0


	//   ....[42]....
        /*0250*/ 	.word	0x0000a0d0


	//   ....[43]....
        /*0254*/ 	.word	0x0000a0e0


	//   ....[44]....
        /*0258*/ 	.word	0x0000b1a0


	//   ....[45]....
        /*025c*/ 	.word	0x0000b1c0


	//   ....[46]....
        /*0260*/ 	.word	0x0000b1e0


	//   ....[47]....
        /*0264*/ 	.word	0x0000b1f0


	//   ....[48]....
        /*0268*/ 	.word	0x0000b660


	//   ....[49]....
        /*026c*/ 	.word	0x0000b670


	//   ....[50]....
        /*0270*/ 	.word	0x0000b6a0


	//   ....[51]....
        /*0274*/ 	.word	0x0000b6b0


	//   ....[52]....
        /*0278*/ 	.word	0x0000d480


	//   ....[53]....
        /*027c*/ 	.word	0x0000d490


	//   ....[54]....
        /*0280*/ 	.word	0x0000d4a0


	//   ....[55]....
        /*0284*/ 	.word	0x0000d4c0


	//   ....[56]....
        /*0288*/ 	.word	0x0000e540


	//   ....[57]....
        /*028c*/ 	.word	0x0000e550


	//   ....[58]....
        /*0290*/ 	.word	0x0000e560


	//   ....[59]....
        /*0294*/ 	.word	0x0000e570


	//   ....[60]....
        /*0298*/ 	.word	0x0000e7b0


	//   ....[61]....
        /*029c*/ 	.word	0x0000eb30


	//   ....[62]....
        /*02a0*/ 	.word	0x0000f350


	//   ....[63]....
        /*02a4*/ 	.word	0x0000f410


	//   ....[64]....
        /*02a8*/ 	.word	0x0000f6b0


	//   ....[65]....
        /*02ac*/ 	.word	0x0000f7d0


	//   ....[66]....
        /*02b0*/ 	.word	0x000112a0


	//   ....[67]....
        /*02b4*/ 	.word	0x000112d0


	//   ....[68]....
        /*02b8*/ 	.word	0x00011320


	//   ....[69]....
        /*02bc*/ 	.word	0x00011330


	//   ....[70]....
        /*02c0*/ 	.word	0x00012c90


	//   ....[71]....
        /*02c4*/ 	.word	0x00012ca0


	//   ....[72]....
        /*02c8*/ 	.word	0x00012cc0


	//   ....[73]....
        /*02cc*/ 	.word	0x00012cd0


	//   ....[74]....
        /*02d0*/ 	.word	0x00012cf0


	//   ....[75]....
        /*02d4*/ 	.word	0x00012d40


	//   ....[76]....
        /*02d8*/ 	.word	0x00013010


	//   ....[77]....
        /*02dc*/ 	.word	0x00013040


	//   ....[78]....
        /*02e0*/ 	.word	0x00013200


	//   ....[79]....
        /*02e4*/ 	.word	0x00013230


	//   ....[80]....
        /*02e8*/ 	.word	0x000133f0


	//   ....[81]....
        /*02ec*/ 	.word	0x00013410


	//   ....[82]....
        /*02f0*/ 	.word	0x00013b60


	//   ....[83]....
        /*02f4*/ 	.word	0x00013b80


	//   ....[84]....
        /*02f8*/ 	.word	0x00013d10


	//   ....[85]....
        /*02fc*/ 	.word	0x00013d40


	//   ....[86]....
        /*0300*/ 	.word	0x00013ed0


	//   ....[87]....
        /*0304*/ 	.word	0x00013f00


	//   ....[88]....
        /*0308*/ 	.word	0x00014090


	//   ....[89]....
        /*030c*/ 	.word	0x000140b0


	//----- nvinfo : EIATTR_EXIT_INSTR_OFFSETS
	.align		4
.L_360:
        /*0310*/ 	.byte	0x04, 0x1c
        /*0312*/ 	.short	(.L_362 - .L_361)


	//   ....[0]....
.L_361:
        /*0314*/ 	.word	0x00000030


	//   ....[1]....
        /*0318*/ 	.word	0x00013420


	//   ....[2]....
        /*031c*/ 	.word	0x00013560


	//   ....[3]....
        /*0320*/ 	.word	0x000135c0


	//   ....[4]....
        /*0324*/ 	.word	0x000140c0


	//   ....[5]....
        /*0328*/ 	.word	0x000141d0


	//   ....[6]....
        /*032c*/ 	.word	0x00014230


	//----- nvinfo : EIATTR_CTAIDZ_USED
	.align		4
.L_362:
        /*0330*/ 	.byte	0x01, 0x04
	.zero		2


	//----- nvinfo : EIATTR_MAX_THREADS
	.align		4
        /*0334*/ 	.byte	0x04, 0x05
        /*0336*/ 	.short	(.L_364 - .L_363)
.L_363:
        /*0338*/ 	.word	0x00000100
        /*033c*/ 	.word	0x00000001
        /*0340*/ 	.word	0x00000001


	//----- nvinfo : EIATTR_CRS_STACK_SIZE
	.align		4
.L_364:
        /*0344*/ 	.byte	0x04, 0x1e
        /*0346*/ 	.short	(.L_366 - .L_365)
.L_365:
        /*0348*/ 	.word	0x00000000
.L_366:


//--------------------- .nv.info._ZN7cutlass13device_kernelIN5flash19enable_sm80_to_sm89INS1_16FlashAttnFwdSm80INS1_25CollectiveMainloopFwdSm80ILi8ELi1ELb0EN4cute5tupleIJNS5_1CILi128EEENS7_ILi64EEENS7_ILi256EEEEEELi256ENS_6half_tEfNS_4arch4Sm80ELb0ELb1ELb0ELb1ELb1ELb0ELb1ELb0EEENS1_21CollectiveEpilogueFwdINS6_IJS8_SA_S9_EEENS6_IJNS7_ILi1EEESI_SI_EEESC_SE_Li256ELb1ELb1ELb0ELb0EEENS1_19SingleTileSchedulerILb1ELb0ELb1ELi128EEEEEEEEEvNT_6ParamsE --------------------------
	.section	.nv.info._ZN7cutlass13device_kernelIN5flash19enable_sm80_to_sm89INS1_16FlashAttnFwdSm80INS1_25CollectiveMainloopFwdSm80ILi8ELi1ELb0EN4cute5tupleIJNS5_1CILi128EEENS7_ILi64EEENS7_ILi256EEEEEELi256ENS_6half_tEfNS_4arch4Sm80ELb0ELb1ELb0ELb1ELb1ELb0ELb1ELb0EEENS1_21CollectiveEpilogueFwdINS6_IJS8_SA_S9_EEENS6_IJNS7_ILi1EEESI_SI_EEESC_SE_Li256ELb1ELb1ELb0ELb0EEENS1_19SingleTileSchedulerILb1ELb0ELb1ELi128EEEEEEEEEvNT_6ParamsE,"",@"SHT_CUDA_INFO"
	.sectionflags	@""
	.align	4


	//----- nvinfo : EIATTR_CUDA_API_VERSION
	.align		4
        /*0000*/ 	.byte	0x04, 0x37
        /*0002*/ 	.short	(.L_368 - .L_367)
.L_367:
        /*0004*/ 	.word	0x00000082


	//----- nvinfo : EIATTR_SW2861232_WAR
	.align		4
.L_368:
        /*0008*/ 	.byte	0x01, 0x35
	.zero		2


	//----- nvinfo : EIATTR_PARAM_CBANK
	.align		4
        /*000c*/ 	.byte	0x04, 0x0a
        /*000e*/ 	.short	(.L_370 - .L_369)
	.align		4
.L_369:
        /*0010*/ 	.word	index@(.nv.constant0._ZN7cutlass13device_kernelIN5flash19enable_sm80_to_sm89INS1_16FlashAttnFwdSm80INS1_25CollectiveMainloopFwdSm80ILi8ELi1ELb0EN4cute5tupleIJNS5_1CILi128EEENS7_ILi64EEENS7_ILi256EEEEEELi256ENS_6half_tEfNS_4arch4Sm80ELb0ELb1ELb0ELb1ELb1ELb0ELb1ELb0EEENS1_21CollectiveEpilogueFwdINS6_IJS8_SA_S9_EEENS6_IJNS7_ILi1EEESI_SI_EEESC_SE_Li256ELb1ELb1ELb0ELb0EEENS1_19SingleTileSchedulerILb1ELb0ELb1ELi128EEEEEEEEEvNT_6ParamsE)
        /*0014*/ 	.short	0x0160
        /*0016*/ 	.short	0x0418


	//----- nvinfo : EIATTR_CBANK_PARAM_SIZE
	.align		4
.L_370:
        /*0018*/ 	.byte	0x03, 0x19
        /*001a*/ 	.short	0x0418


	//----- nvinfo : EIATTR_KPARAM_INFO
	.align		4
        /*001c*/ 	.byte	0x04, 0x17
        /*001e*/ 	.short	(.L_372 - .L_371)
.L_371:
        /*0020*/ 	.word	0x00000000
        /*0024*/ 	.short	0x0000
        /*0026*/ 	.short	0x0000
        /*0028*/ 	.byte	0x00, 0xf0, 0x61, 0x10


	//----- nvinfo : EIATTR_MAXREG_COUNT
	.align		4
.L_372:
        /*002c*/ 	.byte	0x03, 0x1b
        /*002e*/ 	.short	0x00ff


	//----- nvinfo : EIATTR_NUM_BARRIERS
	.align		4
        /*0030*/ 	.byte	0x02, 0x4c
        /*0032*/ 	.byte	0x02
	.zero		1


	//----- nvinfo : EIATTR_MERCURY_ISA_VERSION
	.align		4
        /*0034*/ 	.byte	0x03, 0x5f
        /*0036*/ 	.short	0x0000


	//----- nvinfo : EIATTR_COOP_GROUP_MASK_REGIDS
	.align		4
        /*0038*/ 	.byte	0x04, 0x29
        /*003a*/ 	.short	(.L_374 - .L_373)


	//   ....[0]....
.L_373:
        /*003c*/ 	.word	0xffffffff


	//   ....[1]....
        /*0040*/ 	.word	0xffffffff


	//   ....[2]....
        /*0044*/ 	.word	0xffffffff


	//   ....[3]....
        /*0048*/ 	.word	0xffffffff


	//   ....[4]....
        /*004c*/ 	.word	0xffffffff


	//   ....[5]....
        /*0050*/ 	.word	0xffffffff


	//   ....[6]....
        /*0054*/ 	.word	0xffffffff


	//   ....[7]....
        /*0058*/ 	.word	0xffffffff


	//   ....[8]....
        /*005c*/ 	.word	0xffffffff


	//   ....[9]....
        /*0060*/ 	.word	0xffffffff


	//   ....[10]....
        /*0064*/ 	.word	0xffffffff


	//   ....[11]....
        /*0068*/ 	.word	0xffffffff


	//   ....[12]....
        /*006c*/ 	.word	0xffffffff


	//   ....[13]....
        /*0070*/ 	.word	0xffffffff


	//   ....[14]....
        /*0074*/ 	.word	0xffffffff


	//   ....[15]....
        /*0078*/ 	.word	0xffffffff


	//   ....[16]....
        /*007c*/ 	.word	0xffffffff


	//   ....[17]....
        /*0080*/ 	.word	0xffffffff


	//   ....[18]....
        /*0084*/ 	.word	0xffffffff


	//   ....[19]....
        /*0088*/ 	.word	0xffffffff


	//   ....[20]....
        /*008c*/ 	.word	0xffffffff


	//   ....[21]....
        /*0090*/ 	.word	0xffffffff


	//   ....[22]....
        /*0094*/ 	.word	0xffffffff


	//   ....[23]....
        /*0098*/ 	.word	0xffffffff


	//   ....[24]....
        /*009c*/ 	.word	0xffffffff


	//   ....[25]....
        /*00a0*/ 	.word	0xffffffff


	//   ....[26]....
        /*00a4*/ 	.word	0xffffffff


	//   ....[27]....
        /*00a8*/ 	.word	0xffffffff


	//   ....[28]....
        /*00ac*/ 	.word	0xffffffff


	//   ....[29]....
        /*00b0*/ 	.word	0xffffffff


	//   ....[30]....
        /*00b4*/ 	.word	0xffffffff


	//   ....[31]....
        /*00b8*/ 	.word	0xffffffff


	//   ....[32]....
        /*00bc*/ 	.word	0xffffffff


	//   ....[33]....
        /*00c0*/ 	.word	0xffffffff


	//   ....[34]....
        /*00c4*/ 	.word	0xffffffff


	//   ....[35]....
        /*00c8*/ 	.word	0xffffffff


	//   ....[36]....
        /*00cc*/ 	.word	0xffffffff


	//   ....[37]....
        /*00d0*/ 	.word	0xffffffff


	//   ....[38]....
        /*00d4*/ 	.word	0xffffffff


	//   ....[39]....
        /*00d8*/ 	.word	0xffffffff


	//   ....[40]....
        /*00dc*/ 	.word	0xffffffff


	//   ....[41]....
        /*00e0*/ 	.word	0xffffffff


	//   ....[42]....
        /*00e4*/ 	.word	0xffffffff


	//   ....[43]....
        /*00e8*/ 	.word	0xffffffff


	//   ....[44]....
        /*00ec*/ 	.word	0xffffffff


	//   ....[45]....
        /*00f0*/ 	.word	0xffffffff


	//   ....[46]....
        /*00f4*/ 	.word	0xffffffff


	//   ....[47]....
        /*00f8*/ 	.word	0xffffffff


	//   ....[48]....
        /*00fc*/ 	.word	0xffffffff


	//   ....[49]....
        /*0100*/ 	.word	0xffffffff


	//   ....[50]....
        /*0104*/ 	.word	0xffffffff


	//   ....[51]....
        /*0108*/ 	.word	0xffffffff


	//   ....[52]....
        /*010c*/ 	.word	0xffffffff


	//   ....[53]....
        /*0110*/ 	.word	0xffffffff


	//   ....[54]....
        /*0114*/ 	.word	0xffffffff


	//   ....[55]....
        /*0118*/ 	.word	0xffffffff


	//   ....[56]....
        /*011c*/ 	.word	0xffffffff


	//   ....[57]....
        /*0120*/ 	.word	0xffffffff


	//   ....[58]....
        /*0124*/ 	.word	0xffffffff


	//   ....[59]....
        /*0128*/ 	.word	0xffffffff


	//   ....[60]....
        /*012c*/ 	.word	0xffffffff


	//   ....[61]....
        /*0130*/ 	.word	0xffffffff


	//   ....[62]....
        /*0134*/ 	.word	0xffffffff


	//   ....[63]....
        /*0138*/ 	.word	0xffffffff


	//   ....[64]....
        /*013c*/ 	.word	0xffffffff


	//   ....[65]....
        /*0140*/ 	.word	0xffffffff


	//   ....[66]....
        /*0144*/ 	.word	0xffffffff


	//   ....[67]....
        /*0148*/ 	.word	0xffffffff


	//   ....[68]....
        /*014c*/ 	.word	0xffffffff


	//   ....[69]....
        /*0150*/ 	.word	0xffffffff


	//   ....[70]....
        /*0154*/ 	.word	0xffffffff


	//   ....[71]....
        /*0158*/ 	.word	0xffffffff


	//   ....[72]....
        /*015c*/ 	.word	0xffffffff


	//   ....[73]....
        /*0160*/ 	.word	0xffffffff


	//   ....[74]....
        /*0164*/ 	.word	0xffffffff


	//   ....[75]....
        /*0168*/ 	.word	0xffffffff


	//   ....[76]....
        /*016c*/ 	.word	0xffffffff


	//   ....[77]....
        /*0170*/ 	.word	0xffffffff


	//   ....[78]....
        /*0174*/ 	.word	0xffffffff


	//   ....[79]....
        /*0178*/ 	.word	0xffffffff


	//   ....[80]....
        /*017c*/ 	.word	0xffffffff


	//   ....[81]....
        /*0180*/ 	.word	0xffffffff


	//   ....[82]....
        /*0184*/ 	.word	0xffffffff


	//   ....[83]....
        /*0188*/ 	.word	0xffffffff


	//   ....[84]....
        /*018c*/ 	.word	0xffffffff


	//   ....[85]....
        /*0190*/ 	.word	0xffffffff


	//   ....[86]....
        /*0194*/ 	.word	0xffffffff


	//   ....[87]....
        /*0198*/ 	.word	0xffffffff


	//   ....[88]....
        /*019c*/ 	.word	0xffffffff


	//   ....[89]....
        /*01a0*/ 	.word	0xffffffff


	//   ....[90]....
        /*01a4*/ 	.word	0xffffffff


	//----- nvinfo : EIATTR_COOP_GROUP_INSTR_OFFSETS
	.align		4
.L_374:
        /*01a8*/ 	.byte	0x04, 0x28
        /*01aa*/ 	.short	(.L_376 - .L_375)


	//   ....[0]....
.L_375:
        /*01ac*/ 	.word	0x00000090


	//   ....[1]....
        /*01b0*/ 	.word	0x00001690


	//   ....[2]....
        /*01b4*/ 	.word	0x000016c0


	//   ....[3]....
        /*01b8*/ 	.word	0x00001920


	//   ....[4]....
        /*01bc*/ 	.word	0x00001950


	//   ....[5]....
        /*01c0*/ 	.word	0x00001ac0


	//   ....[6]....
        /*01c4*/ 	.word	0x00001af0


	//   ....[7]....
        /*01c8*/ 	.word	0x00001c50


	//   ....[8]....
        /*01cc*/ 	.word	0x00001c90


	//   ....[9]....
        /*01d0*/ 	.word	0x00002330


	//   ....[10]....
        /*01d4*/ 	.word	0x00002360


	//   ....[11]....
        /*01d8*/ 	.word	0x00002390


	//   ....[12]....
        /*01dc*/ 	.word	0x000023e0


	//   ....[13]....
        /*01e0*/ 	.word	0x00002420


	//   ....[14]....
        /*01e4*/ 	.word	0x00002450


	//   ....[15]....
        /*01e8*/ 	.word	0x00002480


	//   ....[16]....
        /*01ec*/ 	.word	0x000024c0


	//   ....[17]....
        /*01f0*/ 	.word	0x00003a80


	//   ....[18]....
        /*01f4*/ 	.word	0x00003ab0


	//   ....[19]....
        /*01f8*/ 	.word	0x00003ad0


	//   ....[20]....
        /*01fc*/ 	.word	0x00003ae0


	//   ....[21]....
        /*0200*/ 	.word	0x00003ef0


	//   ....[22]....
        /*0204*/ 	.word	0x000040b0


	//   ....[23]....
        /*0208*/ 	.word	0x00004980


	//   ....[24]....
        /*020c*/ 	.word	0x00004c50


	//   ....[25]....
        /*0210*/ 	.word	0x00004c60


	//   ....[26]....
        /*0214*/ 	.word	0x00004cb0


	//   ....[27]....
        /*0218*/ 	.word	0x000063d0


	//   ....[28]....
        /*021c*/ 	.word	0x000063f0


	//   ....[29]....
        /*0220*/ 	.word	0x00006400


	//   ....[30]....
        /*0224*/ 	.word	0x00006410


	//   ....[31]....
        /*0228*/ 	.word	0x000074e0


	//   ....[32]....
        /*022c*/ 	.word	0x00007500


	//   ....[33]....
        /*0230*/ 	.word	0x00007510


	//   ....[34]....
        /*0234*/ 	.word	0x00007520


	//   ....[35]....
        /*0238*/ 	.word	0x000077b0


	//   ....[36]....
        /*023c*/ 	.word	0x00007a20


	//   ....[37]....
        /*0240*/ 	.word	0x00008310


	//   ....[38]....
        /*0244*/ 	.word	0x000083e0


	//   ....[39]....
        /*0248*/ 	.word	0x00008680


	//   ....[40]....
        /*024c*/ 	.word	0x000087a0


	//   ....[41]....
        /*0250*/ 	.word	0x0000aaa0


	//   ....[42]....
        /*0254*/ 	.word	0x0000aac0


	//   ....[43]....
        /*0258*/ 	.word	0x0000aad0


	//   ....[44]....
        /*025c*/ 	.word	0x0000aae0


	//   ....[45]....
        /*0260*/ 	.word	0x0000bbb0


	//   ....[46]....
        /*0264*/ 	.word	0x0000bbd0


	//   ....[47]....
        /*0268*/ 	.word	0x0000bbe0


	//   ....[48]....
        /*026c*/ 	.word	0x0000bbf0


	//   ....[49]....
        /*0270*/ 	.word	0x0000c050


	//   ....[50]....
        /*0274*/ 	.word	0x0000c060


	//   ....[51]....
        /*0278*/ 	.word	0x0000c090


	//   ....[52]....
        /*027c*/ 	.word	0x0000c0a0


	//   ....[53]....
        /*0280*/ 	.word	0x0000dea0


	//   ....[54]....
        /*0284*/ 	.word	0x0000deb0


	//   ....[55]....
        /*0288*/ 	.word	0x0000dec0


	//   ....[56]....
        /*028c*/ 	.word	0x0000dee0


	//   ....[57]....
        /*0290*/ 	.word	0x0000ef70


	//   ....[58]....
        /*0294*/ 	.word	0x0000ef80


	//   ....[59]....
        /*0298*/ 	.word	0x0000ef90


	//   ....[60]....
        /*029c*/ 	.word	0x0000efa0


	//   ....[61]....
        /*02a0*/ 	.word	0x0000f1e0


	//   ....[62]....
        /*02a4*/ 	.word	0x0000f550


	//   ....[63]....
        /*02a8*/ 	.word	0x0000fd60


	//   ....[64]....
        /*02ac*/ 	.word	0x0000fe20


	//   ....[65]....
        /*02b0*/ 	.word	0x000100c0


	//   ....[66]....
        /*02b4*/ 	.word	0x000101e0


	//   ....[67]....
        /*02b8*/ 	.word	0x00011cb0


	//   ....[68]....
        /*02bc*/ 	.word	0x00011ce0


	//   ....[69]....
        /*02c0*/ 	.word	0x00011d30


	//   ....[70]....
        /*02c4*/ 	.word	0x00011d40


	//   ....[71]....
        /*02c8*/ 	.word	0x000137d0


	//   ....[72]....
        /*02cc*/ 	.word	0x00013810


	//   ....[73]....
        /*02d0*/ 	.word	0x00013850


	//   ....[74]....
        /*02d4*/ 	.word	0x00013880


	//   ....[75]....
        /*02d8*/ 	.word	0x00013aa0


	//   ....[76]....
        /*02dc*/ 	.word	0x00013ab0


	//   ....[77]....
        /*02e0*/ 	.word	0x00013cb0


	//   ....[78]....
        /*02e4*/ 	.word	0x00013ce0


	//   ....[79]....
        /*02e8*/ 	.word	0x00013ea0


	//   ....[80]....
        /*02ec*/ 	.word	0x00013ed0


	//   ....[81]....
        /*02f0*/ 	.word	0x00014090


	//   ....[82]....
        /*02f4*/ 	.word	0x000140b0


	//   ....[83]....
        /*02f8*/ 	.word	0x00014a60


	//   ....[84]....
        /*02fc*/ 	.word	0x00014a80


	//   ....[85]....
        /*0300*/ 	.word	0x00014c10


	//   ....[86]....
        /*0304*/ 	.word	0x00014c40


	//   ....[87]....
        /*0308*/ 	.word	0x00014dd0


	//   ....[88]....
        /*030c*/ 	.word	0x00014e00


	//   ....[89]....
        /*0310*/ 	.word	0x00014f90


	//   ....[90]....
        /*0314*/ 	.word	0x00014fb0


	//----- nvinfo : EIATTR_EXIT_INSTR_OFFSETS
	.align		4
.L_376:
        /*0318*/ 	.byte	0x04, 0x1c
        /*031a*/ 	.short	(.L_378 - .L_377)


	//   ....[0]....
.L_377:
        /*031c*/ 	.word	0x00000440


	//   ....[1]....
        /*0320*/ 	.word	0x000140c0


	//   ....[2]....
        /*0324*/ 	.word	0x00014200


	//   ....[3]....
        /*0328*/ 	.word	0x00014260


	//   ....[4]....
        /*032c*/ 	.word	0x00014fc0


	//   ....[5]....
        /*0330*/ 	.word	0x000150d0


	//   ....[6]....
        /*0334*/ 	.word	0x00015130


	//----- nvinfo : EIATTR_CTAIDZ_USED
	.align		4
.L_378:
        /*0338*/ 	.byte	0x01, 0x04
	.zero		2


	//----- nvinfo : EIATTR_MAX_THREADS
	.align		4
        /*033c*/ 	.byte	0x04, 0x05
        /*033e*/ 	.short	(.L_380 - .L_379)
.L_379:
        /*0340*/ 	.word	0x00000100
        /*0344*/ 	.word	0x00000001
        /*0348*/ 	.word	0x00000001


	//----- nvinfo : EIATTR_CRS_STACK_SIZE
	.align		4
.L_380:
        /*034c*/ 	.byte	0x04, 0x1e
        /*034e*/ 	.short	(.L_382 - .L_381)
.L_381:
        /*0350*/ 	.word	0x00000000
.L_382:


//--------------------- .nv.info._ZN7cutlass13device_kernelIN5flash19enable_sm80_to_sm89INS1_16FlashAttnFwdSm80INS1_25CollectiveMainloopFwdSm80ILi8ELi1ELb0EN4cute5tupleIJNS5_1CILi128EEENS7_ILi48EEENS7_ILi256EEEEEELi256ENS_6half_tEfNS_4arch4Sm80ELb0ELb1ELb0ELb1ELb1ELb1ELb1ELb0EEENS1_21CollectiveEpilogueFwdINS6_IJS8_SA_S9_EEENS6_IJNS7_ILi1EEESI_SI_EEESC_SE_Li256ELb1ELb1ELb0ELb0EEENS1_19SingleTileSchedulerILb1ELb0ELb1ELi128EEEEEEEEEvNT_6ParamsE --------------------------
	.section	.nv.info._ZN7cutlass13device_kernelIN5flash19enable_sm80_to_sm89INS1_16FlashAttnFwdSm80INS1_25CollectiveMainloopFwdSm80ILi8ELi1ELb0EN4cute5tupleIJNS5_1CILi128EEENS7_ILi48EEENS7_ILi256EEEEEELi256ENS_6half_tEfNS_4arch4Sm80ELb0ELb1ELb0ELb1ELb1ELb1ELb1ELb0EEENS1_21CollectiveEpilogueFwdINS6_IJS8_SA_S9_EEENS6_IJNS7_ILi1EEESI_SI_EEESC_SE_Li256ELb1ELb1ELb0ELb0EEENS1_19SingleTileSchedulerILb1ELb0ELb1ELi128EEEEEEEEEvNT_6ParamsE,"",@"SHT_CUDA_INFO"
	.sectionflags	@""
	.align	4


	//----- nvinfo : EIATTR_CUDA_API_VERSION
	.align		4
        /*0000*/ 	.byte	0x04, 0x37
        /*0002*/ 	.short	(.L_384 - .L_383)
.L_383:
        /*0004*/ 	.word	0x00000082


	//----- nvinfo : EIATTR_SW2861232_WAR
	.align		4
.L_384:
        /*0008*/ 	.byte	0x01, 0x35
	.zero		2


	//----- nvinfo : EIATTR_PARAM_CBANK
	.align		4
        /*000c*/ 	.byte	0x04, 0x0a
        /*000e*/ 	.short	(.L_386 - .L_385)
	.align		4
.L_385:
        /*0010*/ 	.word	index@(.nv.constant0._ZN7cutlass13device_kernelIN5flash19enable_sm80_to_sm89INS1_16FlashAttnFwdSm80INS1_25CollectiveMainloopFwdSm80ILi8ELi1ELb0EN4cute5tupleIJNS5_1CILi128EEENS7_ILi48EEENS7_ILi256EEEEEELi256ENS_6half_tEfNS_4arch4Sm80ELb0ELb1ELb0ELb1ELb1ELb1ELb1ELb0EEENS1_21CollectiveEpilogueFwdINS6_IJS8_SA_S9_EEENS6_IJNS7_ILi1EEESI_SI_EEESC_SE_Li256ELb1ELb1ELb0ELb0EEENS1_19SingleTileSchedulerILb1ELb0ELb1ELi128EEEEEEEEEvNT_6ParamsE)
        /*0014*/ 	.short	0x0160
        /*0016*/ 	.short	0x0418


	//----- nvinfo : EIATTR_CBANK_PARAM_SIZE
	.align		4
.L_386:
        /*0018*/ 	.byte	0x03, 0x19
        /*001a*/ 	.short	0x0418


	//----- nvinfo : EIATTR_KPARAM_INFO
	.align		4
        /*001c*/ 	.byte	0x04, 0x17
        /*001e*/ 	.short	(.L_388 - .L_387)
.L_387:
        /*0020*/ 	.word	0x00000000
        /*0024*/ 	.short	0x0000
        /*0026*/ 	.short	0x0000
        /*0028*/ 	.byte	0x00, 0xf0, 0x61, 0x10


	//----- nvinfo : EIATTR_MAXREG_COUNT
	.align		4
.L_388:
        /*002c*/ 	.byte	0x03, 0x1b
        /*002e*/ 	.short	0x00ff


	//----- nvinfo : EIATTR_NUM_BARRIERS
	.align		4
        /*0030*/ 	.byte	0x02, 0x4c
        /*0032*/ 	.byte	0x02
	.zero		1


	//----- nvinfo : EIATTR_MERCURY_ISA_VERSION
	.align		4
        /*0034*/ 	.byte	0x03, 0x5f
        /*0036*/ 	.short	0x0000


	//----- nvinfo : EIATTR_COOP_GROUP_MASK_REGIDS
	.align		4
        /*0038*/ 	.byte	0x04, 0x29
        /*003a*/ 	.short	(.L_390 - .L_389)


	//   ....[0]....
.L_389:
        /*003c*/ 	.word	0xffffffff


	//   ....[1]....
        /*0040*/ 	.word	0xffffffff


	//   ....[2]....
        /*0044*/ 	.word	0xffffffff


	//   ....[3]....
        /*0048*/ 	.word	0xffffffff


	//   ....[4]....
        /*004c*/ 	.word	0xffffffff


	//   ....[5]....
        /*0050*/ 	.word	0xffffffff


	//   ....[6]....
        /*0054*/ 	.word	0xffffffff


	//   ....[7]....
        /*0058*/ 	.word	0xffffffff


	//   ....[8]....
        /*005c*/ 	.word	0xffffffff


	//   ....[9]....
        /*0060*/ 	.word	0xffffffff


	//   ....[10]....
        /*0064*/ 	.word	0xffffffff


	//   ....[11]....
        /*0068*/ 	.word	0xffffffff


	//   ....[12]....
        /*006c*/ 	.word	0xffffffff


	//   ....[13]....
        /*0070*/ 	.word	0xffffffff


	//   ....[14]....
        /*0074*/ 	.word	0xffffffff


	//   ....[15]....
        /*0078*/ 	.word	0xffffffff


	//   ....[16]....
        /*007c*/ 	.word	0xffffffff


	//   ....[17]....
        /*0080*/ 	.word	0xffffffff


	//   ....[18]....
        /*0084*/ 	.word	0xffffffff


	//   ....[19]....
        /*0088*/ 	.word	0xffffffff


	//   ....[20]....
        /*008c*/ 	.word	0xffffffff


	//   ....[21]....
        /*0090*/ 	.word	0xffffffff


	//   ....[22]....
        /*0094*/ 	.word	0xffffffff


	//   ....[23]....
        /*0098*/ 	.word	0xffffffff


	//   ....[24]....
        /*009c*/ 	.word	0xffffffff


	//   ....[25]....
        /*00a0*/ 	.word	0xffffffff


	//   ....[26]....
        /*00a4*/ 	.word	0xffffffff


	//   ....[27]....
        /*00a8*/ 	.word	0xffffffff


	//   ....[28]....
        /*00ac*/ 	.word	0xffffffff


	//   ....[29]....
        /*00b0*/ 	.word	0xffffffff


	//   ....[30]....
        /*00b4*/ 	.word	0xffffffff


	//   ....[31]....
        /*00b8*/ 	.word	0xffffffff


	//   ....[32]....
        /*00bc*/ 	.word	0xffffffff


	//   ....[33]....
        /*00c0*/ 	.word	0xffffffff


	//   ....[34]....
        /*00c4*/ 	.word	0xffffffff


	//   ....[35]....
        /*00c8*/ 	.word	0xffffffff


	//   ....[36]....
        /*00cc*/ 	.word	0xffffffff


	//   ....[37]....
        /*00d0*/ 	.word	0xffffffff


	//   ....[38]....
        /*00d4*/ 	.word	0xffffffff


	//   ....[39]....
        /*00d8*/ 	.word	0xffffffff


	//   ....[40]....
        /*00dc*/ 	.word	0xffffffff


	//   ....[41]....
        /*00e0*/ 	.word	0xffffffff


	//   ....[42]....
        /*00e4*/ 	.word	0xffffffff


	//   ....[43]....
        /*00e8*/ 	.word	0xffffffff


	//   ....[44]....
        /*00ec*/ 	.word	0xffffffff


	//   ....[45]....
        /*00f0*/ 	.word	0xffffffff


	//   ....[46]....
        /*00f4*/ 	.word	0xffffffff


	//   ....[47]....
        /*00f8*/ 	.word	0xffffffff


	//   ....[48]....
        /*00fc*/ 	.word	0xffffffff


	//   ....[49]....
        /*0100*/ 	.word	0xffffffff


	//   ....[50]....
        /*0104*/ 	.word	0xffffffff


	//   ....[51]....
        /*0108*/ 	.word	0xffffffff


	//   ....[52]....
        /*010c*/ 	.word	0xffffffff


	//   ....[53]....
        /*0110*/ 	.word	0xffffffff


	//   ....[54]....
        /*0114*/ 	.word	0xffffffff


	//   ....[55]....
        /*0118*/ 	.word	0xffffffff


	//   ....[56]....
        /*011c*/ 	.word	0xffffffff


	//   ....[57]....
        /*0120*/ 	.word	0xffffffff


	//   ....[58]....
        /*0124*/ 	.word	0xffffffff


	//   ....[59]....
        /*0128*/ 	.word	0xffffffff


	//   ....[60]....
        /*012c*/ 	.word	0xffffffff


	//   ....[61]....
        /*0130*/ 	.word	0xffffffff


	//   ....[62]....
        /*0134*/ 	.word	0xffffffff


	//   ....[63]....
        /*0138*/ 	.word	0xffffffff


	//   ....[64]....
        /*013c*/ 	.word	0xffffffff


	//   ....[65]....
        /*0140*/ 	.word	0xffffffff


	//   ....[66]....
        /*0144*/ 	.word	0xffffffff


	//   ....[67]....
        /*0148*/ 	.word	0xffffffff


	//   ....[68]....
        /*014c*/ 	.word	0xffffffff


	//   ....[69]....
        /*0150*/ 	.word	0xffffffff


	//   ....[70]....
        /*0154*/ 	.word	0xffffffff


	//   ....[71]....
        /*0158*/ 	.word	0xffffffff


	//   ....[72]....
        /*015c*/ 	.word	0xffffffff


	//   ....[73]....
        /*0160*/ 	.word	0xffffffff


	//   ....[74]....
        /*0164*/ 	.word	0xffffffff


	//   ....[75]....
        /*0168*/ 	.word	0xffffffff


	//   ....[76]....
        /*016c*/ 	.word	0xffffffff


	//   ....[77]....
        /*0170*/ 	.word	0xffffffff


	//   ....[78]....
        /*0174*/ 	.word	0xffffffff


	//   ....[79]....
        /*0178*/ 	.word	0xffffffff


	//   ....[80]....
        /*017c*/ 	.word	0xffffffff


	//   ....[81]....
        /*0180*/ 	.word	0xffffffff


	//   ....[82]....
        /*0184*/ 	.word	0xffffffff


	//   ....[83]....
        /*0188*/ 	.word	0xffffffff


	//   ....[84]....
        /*018c*/ 	.word	0xffffffff


	//   ....[85]....
        /*0190*/ 	.word	0xffffffff


	//   ....[86]....
        /*0194*/ 	.word	0xffffffff


	//   ....[87]....
        /*0198*/ 	.word	0xffffffff


	//   ....[88]....
        /*019c*/ 	.word	0xffffffff


	//   ....[89]....
        /*01a0*/ 	.word	0xffffffff


	//   ....[90]....
        /*01a4*/ 	.word	0xffffffff


	//   ....[91]....
        /*01a8*/ 	.word	0xffffffff


	//   ....[92]....
        /*01ac*/ 	.word	0xffffffff


	//   ....[93]....
        /*01b0*/ 	.word	0xffffffff


	//   ....[94]....
        /*01b4*/ 	.word	0xffffffff


	//   ....[95]....
        /*01b8*/ 	.word	0xffffffff


	//   ....[96]....
        /*01bc*/ 	.word	0xffffffff


	//   ....[97]....
        /*01c0*/ 	.word	0xffffffff


	//   ....[98]....
        /*01c4*/ 	.word	0xffffffff


	//   ....[99]....
        /*01c8*/ 	.word	0xffffffff


	//   ....[100]....
        /*01cc*/ 	.word	0xffffffff


	//   ....[101]....
        /*01d0*/ 	.word	0xffffffff


	//   ....[102]....
        /*01d4*/ 	.word	0xffffffff


	//   ....[103]....
        /*01d8*/ 	.word	0xffffffff


	//   ....[104]....
        /*01dc*/ 	.word	0xffffffff


	//   ....[105]....
        /*01e0*/ 	.word	0xffffffff


	//   ....[106]....
        /*01e4*/ 	.word	0xffffffff


	//   ....[107]....
        /*01e8*/ 	.word	0xffffffff


	//   ....[108]....
        /*01ec*/ 	.word	0xffffffff


	//   ....[109]....
        /*01f0*/ 	.word	0xffffffff


	//   ....[110]....
        /*01f4*/ 	.word	0xffffffff


	//   ....[111]....
        /*01f8*/ 	.word	0xffffffff


	//   ....[112]....
        /*01fc*/ 	.word	0xffffffff


	//   ....[113]....
        /*0200*/ 	.word	0xffffffff


	//   ....[114]....
        /*0204*/ 	.word	0xffffffff


	//   ....[115]....
        /*0208*/ 	.word	0xffffffff


	//   ....[116]....
        /*020c*/ 	.word	0xffffffff


	//   ....[117]....
        /*0210*/ 	.word	0xffffffff


	//   ....[118]....
        /*0214*/ 	.word	0xffffffff


	//   ....[119]....
        /*0218*/ 	.word	0xffffffff


	//   ....[120]....
        /*021c*/ 	.word	0xffffffff


	//   ....[121]....
        /*0220*/ 	.word	0xffffffff


	//   ....[122]....
        /*0224*/ 	.word	0xffffffff


	//   ....[123]....
        /*0228*/ 	.word	0xffffffff


	//   ....[124]....
        /*022c*/ 	.word	0xffffffff


	//   ....[125]....
        /*0230*/ 	.word	0xffffffff


	//   ....[126]....
        /*0234*/ 	.word	0xffffffff


	//   ....[127]....
        /*0238*/ 	.word	0xffffffff


	//   ....[128]....
        /*023c*/ 	.word	0xffffffff


	//   ....[129]....
        /*0240*/ 	.word	0xffffffff


	//   ....[130]....
        /*0244*/ 	.word	0xffffffff


	//   ....[131]....
        /*0248*/ 	.word	0xffffffff


	//   ....[132]....
        /*024c*/ 	.word	0xffffffff


	//   ....[133]....
        /*0250*/ 	.word	0xffffffff


	//   ....[134]....
        /*0254*/ 	.word	0xffffffff


	//   ....[135]....
        /*0258*/ 	.word	0xffffffff


	//   ....[136]....
        /*025c*/ 	.word	0xffffffff


	//   ....[137]....
        /*0260*/ 	.word	0xffffffff


	//   ....[138]....
        /*0264*/ 	.word	0xffffffff


	//   ....[139]....
        /*0268*/ 	.word	0xffffffff


	//   ....[140]....
        /*026c*/ 	.word	0xffffffff


	//   ....[141]....
        /*0270*/ 	.word	0xffffffff


	//   ....[142]....
        /*0274*/ 	.word	0xffffffff


	//   ....[143]....
        /*0278*/ 	.word	0xffffffff


	//   ....[144]....
        /*027c*/ 	.word	0xffffffff


	//   ....[145]....
        /*0280*/ 	.word	0xffffffff


	//   ....[146]....
        /*0284*/ 	.word	0xffffffff


	//   ....[147]....
        /*0288*/ 	.word	0xffffffff


	//   ....[148]....
        /*028c*/ 	.word	0xffffffff


	//   ....[149]....
        /*0290*/ 	.word	0xffffffff


	//   ....[150]....
        /*0294*/ 	.word	0xffffffff


	//   ....[151]....
        /*0298*/ 	.word	0xffffffff


	//   ....[152]....
        /*029c*/ 	.word	0xffffffff


	//   ....[153]....
        /*02a0*/ 	.word	0xffffffff


	//   ....[154]....
        /*02a4*/ 	.word	0xffffffff


	//   ....[155]....
        /*02a8*/ 	.word	0xffffffff


	//   ....[156]....
        /*02ac*/ 	.word	0xffffffff


	//   ....[157]....
        /*02b0*/ 	.word	0xffffffff


	//   ....[158]....
        /*02b4*/ 	.word	0xffffffff


	//   ....[159]....
        /*02b8*/ 	.word	0xffffffff


	//   ....[160]....
        /*02bc*/ 	.word	0xffffffff


	//   ....[161]....
        /*02c0*/ 	.word	0xffffffff


	//   ....[162]....
        /*02c4*/ 	.word	0xffffffff


	//   ....[163]....
        /*02c8*/ 	.word	0xffffffff


	//   ....[164]....
        /*02cc*/ 	.word	0xffffffff


	//   ....[165]....
        /*02d0*/ 	.word	0xffffffff


	//   ....[166]....
        /*02d4*/ 	.word	0xffffffff


	//   ....[167]....
        /*02d8*/ 	.word	0xffffffff


	//   ....[168]....
        /*02dc*/ 	.word	0xffffffff


	//   ....[169]....
        /*02e0*/ 	.word	0xffffffff


	//   ....[170]....
        /*02e4*/ 	.word	0xffffffff


	//   ....[171]....
        /*02e8*/ 	.word	0xffffffff


	//   ....[172]....
        /*02ec*/ 	.word	0xffffffff


	//   ....[173]....
        /*02f0*/ 	.word	0xffffffff


	//   ....[174]....
        /*02f4*/ 	.word	0xffffffff


	//   ....[175]....
        /*02f8*/ 	.word	0xffffffff


	//   ....[176]....
        /*02fc*/ 	.word	0xffffffff


	//   ....[177]....
        /*0300*/ 	.word	0xffffffff


	//   ....[178]....
        /*0304*/ 	.word	0xffffffff


	//   ....[179]....
        /*0308*/ 	.word	0xffffffff


	//   ....[180]....
        /*030c*/ 	.word	0xffffffff


	//   ....[181]....
        /*0310*/ 	.word	0xffffffff


	//   ....[182]....
        /*0314*/ 	.word	0xffffffff


	//   ....[183]....
        /*0318*/ 	.word	0xffffffff


	//   ....[184]....
        /*031c*/ 	.word	0xffffffff


	//   ....[185]....
        /*0320*/ 	.word	0xffffffff


	//   ....[186]....
        /*0324*/ 	.word	0xffffffff


	//   ....[187]....
        /*0328*/ 	.word	0xffffffff


	//   ....[188]....
        /*032c*/ 	.word	0xffffffff


	//   ....[189]....
        /*0330*/ 	.word	0xffffffff


	//   ....[190]....
        /*0334*/ 	.word	0xffffffff


	//   ....[191]....
        /*0338*/ 	.word	0xffffffff


	//   ....[192]....
        /*033c*/ 	.word	0xffffffff


	//   ....[193]....
        /*0340*/ 	.word	0xffffffff


	//   ....[194]....
        /*0344*/ 	.word	0xffffffff


	//   ....[195]....
        /*0348*/ 	.word	0xffffffff


	//   ....[196]....
        /*034c*/ 	.word	0xffffffff


	//   ....[197]....
        /*0350*/ 	.word	0xffffffff


	//   ....[198]....
        /*0354*/ 	.word	0xffffffff


	//   ....[199]....
        /*0358*/ 	.word	0xffffffff


	//   ....[200]....
        /*035c*/ 	.word	0xffffffff


	//   ....[201]....
        /*0360*/ 	.word	0xffffffff


	//   ....[202]....
        /*0364*/ 	.word	0xffffffff


	//   ....[203]....
        /*0368*/ 	.word	0xffffffff


	//   ....[204]....
        /*036c*/ 	.word	0xffffffff


	//   ....[205]....
        /*0370*/ 	.word	0xffffffff


	//   ....[206]....
        /*0374*/ 	.word	0xffffffff


	//   ....[207]....
        /*0378*/ 	.word	0xffffffff


	//   ....[208]....
        /*037c*/ 	.word	0xffffffff


	//   ....[209]....
        /*0380*/ 	.word	0xffffffff


	//   ....[210]....
        /*0384*/ 	.word	0xffffffff


	//   ....[211]....
        /*0388*/ 	.word	0xffffffff


	//   ....[212]....
        /*038c*/ 	.word	0xffffffff


	//   ....[213]....
        /*0390*/ 	.word	0xffffffff


	//   ....[214]....
        /*0394*/ 	.word	0xffffffff


	//   ....[215]....
        /*0398*/ 	.word	0xffffffff


	//   ....[216]....
        /*039c*/ 	.word	0xffffffff


	//   ....[217]....
        /*03a0*/ 	.word	0xffffffff


	//   ....[218]....
        /*03a4*/ 	.word	0xffffffff


	//   ....[219]....
        /*03a8*/ 	.word	0xffffffff


	//   ....[220]....
        /*03ac*/ 	.word	0xffffffff


	//   ....[221]....
        /*03b0*/ 	.word	0xffffffff


	//   ....[222]....
        /*03b4*/ 	.word	0xffffffff


	//   ....[223]....
        /*03b8*/ 	.word	0xffffffff


	//   ....[224]....
        /*03bc*/ 	.word	0xffffffff


	//   ....[225]....
        /*03c0*/ 	.word	0xffffffff


	//   ....[226]....
        /*03c4*/ 	.word	0xffffffff


	//   ....[227]....
        /*03c8*/ 	.word	0xffffffff


	//   ....[228]....
        /*03cc*/ 	.word	0xffffffff


	//   ....[229]....
        /*03d0*/ 	.word	0xffffffff


	//   ....[230]....
        /*03d4*/ 	.word	0xffffffff


	//   ....[231]....
        /*03d8*/ 	.word	0xffffffff


	//   ....[232]....
        /*03dc*/ 	.word	0xffffffff


	//   ....[233]....
        /*03e0*/ 	.word	0xffffffff


	//   ....[234]....
        /*03e4*/ 	.word	0xffffffff


	//   ....[235]....
        /*03e8*/ 	.word	0xffffffff


	//   ....[236]....
        /*03ec*/ 	.word	0xffffffff


	//   ....[237]....
        /*03f0*/ 	.word	0xffffffff


	//   ....[238]....
        /*03f4*/ 	.word	0xffffffff


	//   ....[239]....
        /*03f8*/ 	.word	0xffffffff


	//   ....[240]....
        /*03fc*/ 	.word	0xffffffff


	//   ....[241]....
        /*0400*/ 	.word	0xffffffff


	//   ....[242]....
        /*0404*/ 	.word	0xffffffff


	//----- nvinfo : EIATTR_COOP_GROUP_INSTR_OFFSETS
	.align		4
.L_390:
        /*0408*/ 	.byte	0x04, 0x28
        /*040a*/ 	.short	(.L_392 - .L_391)


	//   ....[0]....
.L_391:
        /*040c*/ 	.word	0x00000090


	//   ....[1]....
        /*0410*/ 	.word	0x00002430


	//   ....[2]....
        /*0414*/ 	.word	0x000024a0


	//   ....[3]....
        /*0418*/ 	.word	0x000034a0


	//   ....[4]....
        /*041c*/ 	.word	0x000034b0


	//   ....[5]....
        /*0420*/ 	.word	0x000049c0


	//   ....[6]....
        /*0424*/ 	.word	0x00004a40


	//   ....[7]....
        /*0428*/ 	.word	0x00005ae0


	//   ....[8]....
        /*042c*/ 	.word	0x00005af0


	//   ....[9]....
        /*0430*/ 	.word	0x00006a90


	//   ....[10]....
        /*0434*/ 	.word	0x00006ac0


	//   ....[11]....
        /*0438*/ 	.word	0x00006c80


	//   ....[12]....
        /*043c*/ 	.word	0x00006ca0


	//   ....[13]....
        /*0440*/ 	.word	0x00007180


	//   ....[14]....
        /*0444*/ 	.word	0x000071a0


	//   ....[15]....
        /*0448*/ 	.word	0x00007330


	//   ....[16]....
        /*044c*/ 	.word	0x00007350


	//   ....[17]....
        /*0450*/ 	.word	0x00008640


	//   ....[18]....
        /*0454*/ 	.word	0x00008660


	//   ....[19]....
        /*0458*/ 	.word	0x00008840


	//   ....[20]....
        /*045c*/ 	.word	0x00008850


	//   ....[21]....
        /*0460*/ 	.word	0x00008a20


	//   ....[22]....
        /*0464*/ 	.word	0x00008a40


	//   ....[23]....
        /*0468*/ 	.word	0x00008c10


	//   ....[24]....
        /*046c*/ 	.word	0x00008c20


	//   ....[25]....
        /*0470*/ 	.word	0x00009540


	//   ....[26]....
        /*0474*/ 	.word	0x00009570


	//   ....[27]....
        /*0478*/ 	.word	0x000095b0


	//   ....[28]....
        /*047c*/ 	.word	0x000095e0


	//   ....[29]....
        /*0480*/ 	.word	0x00009b50


	//   ....[30]....
        /*0484*/ 	.word	0x00009b60


	//   ....[31]....
        /*0488*/ 	.word	0x00009d40


	//   ....[32]....
        /*048c*/ 	.word	0x00009d50


	//   ....[33]....
        /*0490*/ 	.word	0x0000ab10


	//   ....[34]....
        /*0494*/ 	.word	0x0000ab30


	//   ....[35]....
        /*0498*/ 	.word	0x0000acf0


	//   ....[36]....
        /*049c*/ 	.word	0x0000ad00


	//   ....[37]....
        /*04a0*/ 	.word	0x0000b130


	//   ....[38]....
        /*04a4*/ 	.word	0x0000b6b0


	//   ....[39]....
        /*04a8*/ 	.word	0x0000bc60


	//   ....[40]....
        /*04ac*/ 	.word	0x0000bc90


	//   ....[41]....
        /*04b0*/ 	.word	0x0000bca0


	//   ....[42]....
        /*04b4*/ 	.word	0x0000bcd0


	//   ....[43]....
        /*04b8*/ 	.word	0x0000d340


	//   ....[44]....
        /*04bc*/ 	.word	0x0000d360


	//   ....[45]....
        /*04c0*/ 	.word	0x0000d510


	//   ....[46]....
        /*04c4*/ 	.word	0x0000d520


	//   ....[47]....
        /*04c8*/ 	.word	0x0000e2d0


	//   ....[48]....
        /*04cc*/ 	.word	0x0000e2f0


	//   ....[49]....
        /*04d0*/ 	.word	0x0000e490


	//   ....[50]....
        /*04d4*/ 	.word	0x0000e4a0


	//   ....[51]....
        /*04d8*/ 	.word	0x0000e730


	//   ....[52]....
        /*04dc*/ 	.word	0x0000ecf0


	//   ....[53]....
        /*04e0*/ 	.word	0x0000f300


	//   ....[54]....
        /*04e4*/ 	.word	0x0000f330


	//   ....[55]....
        /*04e8*/ 	.word	0x0000f340


	//   ....[56]....
        /*04ec*/ 	.word	0x0000f370


	//   ....[57]....
        /*04f0*/ 	.word	0x000110b0


	//   ....[58]....
        /*04f4*/ 	.word	0x000110d0


	//   ....[59]....
        /*04f8*/ 	.word	0x00011220


	//   ....[60]....
        /*04fc*/ 	.word	0x00011230


	//   ....[61]....
        /*0500*/ 	.word	0x00011f80


	//   ....[62]....
        /*0504*/ 	.word	0x00011fa0


	//   ....[63]....
        /*0508*/ 	.word	0x000120e0


	//   ....[64]....
        /*050c*/ 	.word	0x000120f0


	//   ....[65]....
        /*0510*/ 	.word	0x000123c0


	//   ....[66]....
        /*0514*/ 	.word	0x000123f0


	//   ....[67]....
        /*0518*/ 	.word	0x00012400


	//   ....[68]....
        /*051c*/ 	.word	0x00012430


	//   ....[69]....
        /*0520*/ 	.word	0x00013e20


	//   ....[70]....
        /*0524*/ 	.word	0x00013e40


	//   ....[71]....
        /*0528*/ 	.word	0x00014040


	//   ....[72]....
        /*052c*/ 	.word	0x00014050


	//   ....[73]....
        /*0530*/ 	.word	0x00014db0


	//   ....[74]....
        /*0534*/ 	.word	0x00014dd0


	//   ....[75]....
        /*0538*/ 	.word	0x00014f40


	//   ....[76]....
        /*053c*/ 	.word	0x00014f50


	//   ....[77]....
        /*0540*/ 	.word	0x000151b0


	//   ....[78]....
        /*0544*/ 	.word	0x00015750


	//   ....[79]....
        /*0548*/ 	.word	0x00015d40


	//   ....[80]....
        /*054c*/ 	.word	0x00015d70


	//   ....[81]....
        /*0550*/ 	.word	0x00015d80


	//   ....[82]....
        /*0554*/ 	.word	0x00015db0


	//   ....[83]....
        /*0558*/ 	.word	0x00017590


	//   ....[84]....
        /*055c*/ 	.word	0x000175c0


	//   ....[85]....
        /*0560*/ 	.word	0x000175d0


	//   ....[86]....
        /*0564*/ 	.word	0x00017600


	//   ....[87]....
        /*0568*/ 	.word	0x00018fb0


	//   ....[88]....
        /*056c*/ 	.word	0x00018fe0


	//   ....[89]....
        /*0570*/ 	.word	0x00019000


	//   ....[90]....
        /*0574*/ 	.word	0x00019010


	//   ....[91]....
        /*0578*/ 	.word	0x00019230


	//   ....[92]....
        /*057c*/ 	.word	0x00019240


	//   ....[93]....
        /*0580*/ 	.word	0x00019440


	//   ....[94]....
        /*0584*/ 	.word	0x00019470


	//   ....[95]....
        /*0588*/ 	.word	0x00019630


	//   ....[96]....
        /*058c*/ 	.word	0x00019660


	//   ....[97]....
        /*0590*/ 	.word	0x00019820


	//   ....[98]....
        /*0594*/ 	.word	0x00019840


	//   ....[99]....
        /*0598*/ 	.word	0x0001a0b0


	//   ....[100]....
        /*059c*/ 	.word	0x0001a0d0


	//   ....[101]....
        /*05a0*/ 	.word	0x0001a2a0


	//   ....[102]....
        /*05a4*/ 	.word	0x0001a2b0


	//   ....[103]....
        /*05a8*/ 	.word	0x0001a480


	//   ....[104]....
        /*05ac*/ 	.word	0x0001a4a0


	//   ....[105]....
        /*05b0*/ 	.word	0x0001a670


	//   ....[106]....
        /*05b4*/ 	.word	0x0001a680


	//   ....[107]....
        /*05b8*/ 	.word	0x0001a890


	//   ....[108]....
        /*05bc*/ 	.word	0x0001a910


	//   ....[109]....
        /*05c0*/ 	.word	0x0001a990


	//   ....[110]....
        /*05c4*/ 	.word	0x0001aa00


	//   ....[111]....
        /*05c8*/ 	.word	0x0001aa80


	//   ....[112]....
        /*05cc*/ 	.word	0x0001ab00


	//   ....[113]....
        /*05d0*/ 	.word	0x0001ab80


	//   ....[114]....
        /*05d4*/ 	.word	0x0001abf0


	//   ....[115]....
        /*05d8*/ 	.word	0x0001ac70


	//   ....[116]....
        /*05dc*/ 	.word	0x0001acf0


	//   ....[117]....
        /*05e0*/ 	.word	0x0001ad60


	//   ....[118]....
        /*05e4*/ 	.word	0x0001ade0


	//   ....[119]....
        /*05e8*/ 	.word	0x0001ae60


	//   ....[120]....
        /*05ec*/ 	.word	0x0001aee0


	//   ....[121]....
        /*05f0*/ 	.word	0x0001af50


	//   ....[122]....
        /*05f4*/ 	.word	0x0001afd0


	//   ....[123]....
        /*05f8*/ 	.word	0x0001b050


	//   ....[124]....
        /*05fc*/ 	.word	0x0001b0b0


	//   ....[125]....
        /*0600*/ 	.word	0x0001b100


	//   ....[126]....
        /*0604*/ 	.word	0x0001b150


	//   ....[127]....
        /*0608*/ 	.word	0x0001b1a0


	//   ....[128]....
        /*060c*/ 	.word	0x0001b220


	//   ....[129]....
        /*0610*/ 	.word	0x0001b2a0


	//   ....[130]....
        /*0614*/ 	.word	0x0001b320


	//   ....[131]....
        /*0618*/ 	.word	0x0001b390


	//   ....[132]....
        /*061c*/ 	.word	0x0001b410


	//   ....[133]....
        /*0620*/ 	.word	0x0001b490


	//   ....[134]....
        /*0624*/ 	.word	0x0001b510


	//   ....[135]....
        /*0628*/ 	.word	0x0001b580


	//   ....[136]....
        /*062c*/ 	.word	0x0001b600


	//   ....[137]....
        /*0630*/ 	.word	0x0001b680


	//   ....[138]....
        /*0634*/ 	.word	0x0001b6d0


	//   ....[139]....
        /*0638*/ 	.word	0x0001b720


	//   ....[140]....
        /*063c*/ 	.word	0x0001b770


	//   ....[141]....
        /*0640*/ 	.word	0x0001b7b0


	//   ....[142]....
        /*0644*/ 	.word	0x0001b820


	//   ....[143]....
        /*0648*/ 	.word	0x0001b8a0


	//   ....[144]....
        /*064c*/ 	.word	0x0001b920


	//   ....[145]....
        /*0650*/ 	.word	0x0001b990


	//   ....[146]....
        /*0654*/ 	.word	0x0001ba10


	//   ....[147]....
        /*0658*/ 	.word	0x0001ba90


	//   ....[148]....
        /*065c*/ 	.word	0x0001bb10


	//   ....[149]....
        /*0660*/ 	.word	0x0001bb80


	//   ....[150]....
        /*0664*/ 	.word	0x0001bbd0


	//   ....[151]....
        /*0668*/ 	.word	0x0001bc20


	//   ....[152]....
        /*066c*/ 	.word	0x0001bc70


	//   ....[153]....
        /*0670*/ 	.word	0x0001bcb0


	//   ....[154]....
        /*0674*/ 	.word	0x0001bd20


	//   ....[155]....
        /*0678*/ 	.word	0x0001bda0


	//   ....[156]....
        /*067c*/ 	.word	0x0001be10


	//   ....[157]....
        /*0680*/ 	.word	0x0001be90


	//   ....[158]....
        /*0684*/ 	.word	0x0001bf10


	//   ....[159]....
        /*0688*/ 	.word	0x0001bf90


	//   ....[160]....
        /*068c*/ 	.word	0x0001c000


	//   ....[161]....
        /*0690*/ 	.word	0x0001c080


	//   ....[162]....
        /*0694*/ 	.word	0x0001c100


	//   ....[163]....
        /*0698*/ 	.word	0x0001c150


	//   ....[164]....
        /*069c*/ 	.word	0x0001c1a0


	//   ....[165]....
        /*06a0*/ 	.word	0x0001c1f0


	//   ....[166]....
        /*06a4*/ 	.word	0x0001c230


	//   ....[167]....
        /*06a8*/ 	.word	0x0001c280


	//   ....[168]....
        /*06ac*/ 	.word	0x0001c2e0


	//   ....[169]....
        /*06b0*/ 	.word	0x0001c330


	//   ....[170]....
        /*06b4*/ 	.word	0x0001c370


	//   ....[171]....
        /*06b8*/ 	.word	0x0001c3e0


	//   ....[172]....
        /*06bc*/ 	.word	0x0001c460


	//   ....[173]....
        /*06c0*/ 	.word	0x0001c4e0


	//   ....[174]....
        /*06c4*/ 	.word	0x0001c550


	//   ....[175]....
        /*06c8*/ 	.word	0x0001c5d0


	//   ....[176]....
        /*06cc*/ 	.word	0x0001c650


	//   ....[177]....
        /*06d0*/ 	.word	0x0001c6d0


	//   ....[178]....
        /*06d4*/ 	.word	0x0001c740


	//   ....[179]....
        /*06d8*/ 	.word	0x0001cb40


	//   ....[180]....
        /*06dc*/ 	.word	0x0001cb60


	//   ....[181]....
        /*06e0*/ 	.word	0x0001cb80


	//   ....[182]....
        /*06e4*/ 	.word	0x0001cb90


	//   ....[183]....
        /*06e8*/ 	.word	0x0001d170


	//   ....[184]....
        /*06ec*/ 	.word	0x0001d180


	//   ....[185]....
        /*06f0*/ 	.word	0x0001d190


	//   ....[186]....
        /*06f4*/ 	.word	0x0001d1a0


	//   ....[187]....
        /*06f8*/ 	.word	0x0001d710


	//   ....[188]....
        /*06fc*/ 	.word	0x0001d730


	//   ....[189]....
        /*0700*/ 	.word	0x0001d740


	//   ....[190]....
        /*0704*/ 	.word	0x0001d750


	//   ....[191]....
        /*0708*/ 	.word	0x0001dce0


	//   ....[192]....
        /*070c*/ 	.word	0x0001dd40


	//   ....[193]....
        /*0710*/ 	.word	0x0001dd50


	//   ....[194]....
        /*0714*/ 	.word	0x0001dd60


	//   ....[195]....
        /*0718*/ 	.word	0x00021590


	//   ....[196]....
        /*071c*/ 	.word	0x000215b0


	//   ....[197]....
        /*0720*/ 	.word	0x000215d0


	//   ....[198]....
        /*0724*/ 	.word	0x000215e0


	//   ....[199]....
        /*0728*/ 	.word	0x00021a70


	//   ....[200]....
        /*072c*/ 	.word	0x00021a80


	//   ....[201]....
        /*0730*/ 	.word	0x00021a90


	//   ....[202]....
        /*0734*/ 	.word	0x00021aa0


	//   ....[203]....
        /*0738*/ 	.word	0x00021eb0


	//   ....[204]....
        /*073c*/ 	.word	0x00021ed0


	//   ....[205]....
        /*0740*/ 	.word	0x00021ef0


	//   ....[206]....
        /*0744*/ 	.word	0x00021f00


	//   ....[207]....
        /*0748*/ 	.word	0x00022330


	//   ....[208]....
        /*074c*/ 	.word	0x00022390


	//   ....[209]....
        /*0750*/ 	.word	0x000223a0


	//   ....[210]....
        /*0754*/ 	.word	0x000223b0


	//   ....[211]....
        /*0758*/ 	.word	0x00026030


	//   ....[212]....
        /*075c*/ 	.word	0x000260b0


	//   ....[213]....
        /*0760*/ 	.word	0x00026130


	//   ....[214]....
        /*0764*/ 	.word	0x000261a0


	//   ....[215]....
        /*0768*/ 	.word	0x00026220


	//   ....[216]....
        /*076c*/ 	.word	0x00026290


	//   ....[217]....
        /*0770*/ 	.word	0x00026310


	//   ....[218]....
        /*0774*/ 	.word	0x00026380


	//   ....[219]....
        /*0778*/ 	.word	0x00026400


	//   ....[220]....
        /*077c*/ 	.word	0x00026480


	//   ....[221]....
        /*0780*/ 	.word	0x000264f0


	//   ....[222]....
        /*0784*/ 	.word	0x00026560


	//   ....[223]....
        /*0788*/ 	.word	0x000265e0


	//   ....[224]....
        /*078c*/ 	.word	0x00026660


	//   ....[225]....
        /*0790*/ 	.word	0x000266d0


	//   ....[226]....
        /*0794*/ 	.word	0x00026740


	//   ....[227]....
        /*0798*/ 	.word	0x000267c0


	//   ....[228]....
        /*079c*/ 	.word	0x00026840


	//   ....[229]....
        /*07a0*/ 	.word	0x000268c0


	//   ....[230]....
        /*07a4*/ 	.word	0x00026930


	//   ....[231]....
        /*07a8*/ 	.word	0x000269b0


	//   ....[232]....
        /*07ac*/ 	.word	0x00026a20


	//   ....[233]....
        /*07b0*/ 	.word	0x00026a90


	//   ....[234]....
        /*07b4*/ 	.word	0x00026b00


	//   ....[235]....
        /*07b8*/ 	.word	0x00026b80


	//   ....[236]....
        /*07bc*/ 	.word	0x00026c00


	//   ....[237]....
        /*07c0*/ 	.word	0x00026c80


	//   ....[238]....
        /*07c4*/ 	.word	0x00026cf0


	//   ....[239]....
        /*07c8*/ 	.word	0x00026d70


	//   ....[240]....
        /*07cc*/ 	.word	0x00026df0


	//   ....[241]....
        /*07d0*/ 	.word	0x00026e60


	//   ....[242]....
        /*07d4*/ 	.word	0x00026ed0


	//----- nvinfo : EIATTR_EXIT_INSTR_OFFSETS
	.align		4
.L_392:
        /*07d8*/ 	.byte	0x04, 0x1c
        /*07da*/ 	.short	(.L_394 - .L_393)


	//   ....[0]....
.L_393:
        /*07dc*/ 	.word	0x00000320


	//   ....[1]....
        /*07e0*/ 	.word	0x00019850


	//   ....[2]....
        /*07e4*/ 	.word	0x00019990


	//   ....[3]....
        /*07e8*/ 	.word	0x000199f0


	//   ....[4]....
        /*07ec*/ 	.word	0x0001a6c0


	//   ....[5]....
        /*07f0*/ 	.word	0x0001a7d0


	//   ....[6]....
        /*07f4*/ 	.word	0x0001a830


	//----- nvinfo : EIATTR_CTAIDZ_USED
	.align		4
.L_394:
        /*07f8*/ 	.byte	0x01, 0x04
	.zero		2


	//----- nvinfo : EIATTR_MAX_THREADS
	.align		4
        /*07fc*/ 	.byte	0x04, 0x05
        /*07fe*/ 	.short	(.L_396 - .L_395)
.L_395:
        /*0800*/ 	.word	0x00000100
        /*0804*/ 	.word	0x00000001
        /*0808*/ 	.word	0x00000001


	//----- nvinfo : EIATTR_CRS_STACK_SIZE
	.align		4
.L_396:
        /*080c*/ 	.byte	0x04, 0x1e
        /*080e*/ 	.short	(.L_398 - .L_397)
.L_397:
        /*0810*/ 	.word	0x00000000
.L_398:


//--------------------- .nv.info._ZN7cutlass13device_kernelIN5flash19enable_sm80_to_sm89INS1_16FlashAttnFwdSm80INS1_25CollectiveMainloopFwdSm80ILi8ELi1ELb0EN4cute5tupleIJNS5_1CILi128EEENS7_ILi96EEENS7_ILi256EEEEEELi256ENS_6half_tEfNS_4arch4Sm80ELb1ELb0ELb0ELb0ELb1ELb0ELb1ELb0EEENS1_21CollectiveEpilogueFwdINS6_IJS8_SA_S9_EEENS6_IJNS7_ILi1EEESI_SI_EEESC_SE_Li256ELb0ELb1ELb0ELb0EEENS1_30DynamicPersistentTileSchedulerILi256ELi256ELb0ELb1ELb0EEEEEEEEEvNT_6ParamsE --------------------------
	.section	.nv.info._ZN7cutlass13device_kernelIN5flash19enable_sm80_to_sm89INS1_16FlashAttnFwdSm80INS1_25CollectiveMainloopFwdSm80ILi8ELi1ELb0EN4cute5tupleIJNS5_1CILi128EEENS7_ILi96EEENS7_ILi256EEEEEELi256ENS_6half_tEfNS_4arch4Sm80ELb1ELb0ELb0ELb0ELb1ELb0ELb1ELb0EEENS1_21CollectiveEpilogueFwdINS6_IJS8_SA_S9_EEENS6_IJNS7_ILi1EEESI_SI_EEESC_SE_Li256ELb0ELb1ELb0ELb0EEENS1_30DynamicPersistentTileSchedulerILi256ELi256ELb0ELb1ELb0EEEEEEEEEvNT_6ParamsE,"",@"SHT_CUDA_INFO"
	.sectionflags	@""
	.align	4


	//----- nvinfo : EIATTR_CUDA_API_VERSION
	.align		4
        /*0000*/ 	.byte	0x04, 0x37
        /*0002*/ 	.short	(.L_400 - .L_399)
.L_399:
        /*0004*/ 	.word	0x00000082


	//----- nvinfo : EIATTR_SW2861232_WAR
	.align		4
.L_400:
        /*0008*/ 	.byte	0x01, 0x35
	.zero		2


	//----- nvinfo : EIATTR_PARAM_CBANK
	.align		4
        /*000c*/ 	.byte	0x04, 0x0a
        /*000e*/ 	.short	(.L_402 - .L_401)
	.align		4
.L_401:
        /*0010*/ 	.word	index@(.nv.constant0._ZN7cutlass13device_kernelIN5flash19enable_sm80_to_sm89INS1_16FlashAttnFwdSm80INS1_25CollectiveMainloopFwdSm80ILi8ELi1ELb0EN4cute5tupleIJNS5_1CILi128EEENS7_ILi96EEENS7_ILi256EEEEEELi256ENS_6half_tEfNS_4arch4Sm80ELb1ELb0ELb0ELb0ELb1ELb0ELb1ELb0EEENS1_21CollectiveEpilogueFwdINS6_IJS8_SA_S9_EEENS6_IJNS7_ILi1EEESI_SI_EEESC_SE_Li256ELb0ELb1ELb0ELb0EEENS1_30DynamicPersistentTileSchedulerILi256ELi256ELb0ELb1ELb0EEEEEEEEEvNT_6ParamsE)
        /*0014*/ 	.short	0x0160
        /*0016*/ 	.short	0x0428


	//----- nvinfo : EIATTR_CBANK_PARAM_SIZE
	.align		4
.L_402:
        /*0018*/ 	.byte	0x03, 0x19
        /*001a*/ 	.short	0x0428


	//----- nvinfo : EIATTR_KPARAM_INFO
	.align		4
        /*001c*/ 	.byte	0x04, 0x17
        /*001e*/ 	.short	(.L_404 - .L_403)
.L_403:
        /*0020*/ 	.word	0x00000000
        /*0024*/ 	.short	0x0000
        /*0026*/ 	.short	0x0000
        /*0028*/ 	.byte	0x00, 0xf0, 0xa1, 0x10


	//----- nvinfo : EIATTR_MAXREG_COUNT
	.align		4
.L_404:
        /*002c*/ 	.byte	0x03, 0x1b
        /*002e*/ 	.short	0x00ff


	//----- nvinfo : EIATTR_NUM_BARRIERS
	.align		4
        /*0030*/ 	.byte	0x02, 0x4c
        /*0032*/ 	.byte	0x06
	.zero		1


	//----- nvinfo : EIATTR_ANNOTATIONS
	.align		4
        /*0034*/ 	.byte	0x04, 0x55
        /*0036*/ 	.short	(.L_406 - .L_405)


	//   ....[0]....
.L_405:
        /* <DEDUP_REMOVED lines=57> */


	//----- nvinfo : EIATTR_MERCURY_ISA_VERSION
	.align		4
.L_406:
        /*03b0*/ 	.byte	0x03, 0x5f
        /*03b2*/ 	.short	0x0000


	//----- nvinfo : EIATTR_INT_WARP_WIDE_INSTR_OFFSETS
	.align		4
        /*03b4*/ 	.byte	0x04, 0x31
        /*03b6*/ 	.short	(.L_408 - .L_407)


	//   ....[0]....
.L_407:
        /*03b8*/ 	.word	0x00011fb0


	//   ....[1]....
        /*03bc*/ 	.word	0x00012030


	//----- nvinfo : EIATTR_COOP_GROUP_MASK_REGIDS
	.align		4
.L_408:
        /*03c0*/ 	.byte	0x04, 0x29
        /*03c2*/ 	.short	(.L_410 - .L_409)


	//   ....[0]....
.L_409:
        /*03c4*/ 	.word	0xffffffff


	//   ....[1]....
        /*03c8*/ 	.word	0xffffffff


	//   ....[2]....
        /*03cc*/ 	.word	0xffffffff


	//   ....[3]....
        /*03d0*/ 	.word	0xffffffff


	//   ....[4]....
        /*03d4*/ 	.word	0xffffffff


	//   ....[5]....
        /*03d8*/ 	.word	0xffffffff


	//   ....[6]....
        /*03dc*/ 	.word	0xffffffff


	//   ....[7]....
        /*03e0*/ 	.word	0xffffffff


	//   ....[8]....
        /*03e4*/ 	.word	0xffffffff


	//   ....[9]....
        /*03e8*/ 	.word	0xffffffff


	//   ....[10]....
        /*03ec*/ 	.word	0xffffffff


	//   ....[11]....
        /*03f0*/ 	.word	0xffffffff


	//   ....[12]....
        /*03f4*/ 	.word	0xffffffff


	//   ....[13]....
        /*03f8*/ 	.word	0xffffffff


	//   ....[14]....
        /*03fc*/ 	.word	0xffffffff


	//   ....[15]....
        /*0400*/ 	.word	0xffffffff


	//   ....[16]....
        /*0404*/ 	.word	0xffffffff


	//   ....[17]....
        /*0408*/ 	.word	0xffffffff


	//   ....[18]....
        /*040c*/ 	.word	0xffffffff


	//   ....[19]....
        /*0410*/ 	.word	0xffffffff


	//   ....[20]....
        /*0414*/ 	.word	0xffffffff


	//   ....[21]....
        /*0418*/ 	.word	0xffffffff


	//   ....[22]....
        /*041c*/ 	.word	0xffffffff


	//   ....[23]....
        /*0420*/ 	.word	0xffffffff


	//   ....[24]....
        /*0424*/ 	.word	0xffffffff


	//   ....[25]....
        /*0428*/ 	.word	0xffffffff


	//   ....[26]....
        /*042c*/ 	.word	0xffffffff


	//   ....[27]....
        /*0430*/ 	.word	0xffffffff


	//   ....[28]....
        /*0434*/ 	.word	0xffffffff


	//   ....[29]....
        /*0438*/ 	.word	0xffffffff


	//   ....[30]....
        /*043c*/ 	.word	0xffffffff


	//   ....[31]....
        /*0440*/ 	.word	0xffffffff


	//   ....[32]....
        /*0444*/ 	.word	0xffffffff


	//   ....[33]....
        /*0448*/ 	.word	0xffffffff


	//   ....[34]....
        /*044c*/ 	.word	0xffffffff


	//   ....[35]....
        /*0450*/ 	.word	0xffffffff


	//   ....[36]....
        /*0454*/ 	.word	0xffffffff


	//   ....[37]....
        /*0458*/ 	.word	0xffffffff


	//   ....[38]....
        /*045c*/ 	.word	0xffffffff


	//   ....[39]....
        /*0460*/ 	.word	0xffffffff


	//   ....[40]....
        /*0464*/ 	.word	0xffffffff


	//   ....[41]....
        /*0468*/ 	.word	0xffffffff


	//   ....[42]....
        /*046c*/ 	.word	0xffffffff


	//   ....[43]....
        /*0470*/ 	.word	0xffffffff


	//   ....[44]....
        /*0474*/ 	.word	0xffffffff


	//   ....[45]....
        /*0478*/ 	.word	0xffffffff


	//   ....[46]....
        /*047c*/ 	.word	0xffffffff


	//   ....[47]....
        /*0480*/ 	.word	0xffffffff


	//   ....[48]....
        /*0484*/ 	.word	0xffffffff


	//   ....[49]....
        /*0488*/ 	.word	0xffffffff


	//   ....[50]....
        /*048c*/ 	.word	0xffffffff


	//   ....[51]....
        /*0490*/ 	.word	0xffffffff


	//   ....[52]....
        /*0494*/ 	.word	0xffffffff


	//   ....[53]....
        /*0498*/ 	.word	0xffffffff


	//   ....[54]....
        /*049c*/ 	.word	0xffffffff


	//   ....[55]....
        /*04a0*/ 	.word	0xffffffff


	//   ....[56]....
        /*04a4*/ 	.word	0xffffffff


	//   ....[57]....
        /*04a8*/ 	.word	0xffffffff


	//   ....[58]....
        /*04ac*/ 	.word	0xffffffff


	//   ....[59]....
        /*04b0*/ 	.word	0xffffffff


	//   ....[60]....
        /*04b4*/ 	.word	0xffffffff


	//   ....[61]....
        /*04b8*/ 	.word	0xffffffff


	//   ....[62]....
        /*04bc*/ 	.word	0xffffffff


	//   ....[63]....
        /*04c0*/ 	.word	0xffffffff


	//   ....[64]....
        /*04c4*/ 	.word	0xffffffff


	//   ....[65]....
        /*04c8*/ 	.word	0xffffffff


	//   ....[66]....
        /*04cc*/ 	.word	0xffffffff


	//   ....[67]....
        /*04d0*/ 	.word	0xffffffff


	//   ....[68]....
        /*04d4*/ 	.word	0xffffffff


	//   ....[69]....
        /*04d8*/ 	.word	0xffffffff


	//   ....[70]....
        /*04dc*/ 	.word	0xffffffff


	//   ....[71]....
        /*04e0*/ 	.word	0xffffffff


	//   ....[72]....
        /*04e4*/ 	.word	0xffffffff


	//   ....[73]....
        /*04e8*/ 	.word	0xffffffff


	//   ....[74]....
        /*04ec*/ 	.word	0xffffffff


	//   ....[75]....
        /*04f0*/ 	.word	0xffffffff


	//   ....[76]....
        /*04f4*/ 	.word	0xffffffff


	//   ....[77]....
        /*04f8*/ 	.word	0xffffffff


	//   ....[78]....
        /*04fc*/ 	.word	0xffffffff


	//   ....[79]....
        /*0500*/ 	.word	0xffffffff


	//   ....[80]....
        /*0504*/ 	.word	0xffffffff


	//   ....[81]....
        /*0508*/ 	.word	0xffffffff


	//   ....[82]....
        /*050c*/ 	.word	0xffffffff


	//   ....[83]....
        /*0510*/ 	.word	0xffffffff


	//   ....[84]....
        /*0514*/ 	.word	0xffffffff


	//   ....[85]....
        /*0518*/ 	.word	0xffffffff


	//   ....[86]....
        /*051c*/ 	.word	0xffffffff


	//   ....[87]....
        /*0520*/ 	.word	0xffffffff


	//   ....[88]....
        /*0524*/ 	.word	0xffffffff


	//   ....[89]....
        /*0528*/ 	.word	0xffffffff


	//   ....[90]....
        /*052c*/ 	.word	0xffffffff


	//   ....[91]....
        /*0530*/ 	.word	0xffffffff


	//   ....[92]....
        /*0534*/ 	.word	0xffffffff


	//   ....[93]....
        /*0538*/ 	.word	0xffffffff


	//   ....[94]....
        /*053c*/ 	.word	0xffffffff


	//   ....[95]....
        /*0540*/ 	.word	0xffffffff


	//   ....[96]....
        /*0544*/ 	.word	0xffffffff


	//   ....[97]....
        /*0548*/ 	.word	0xffffffff


	//   ....[98]....
        /*054c*/ 	.word	0xffffffff


	//   ....[99]....
        /*0550*/ 	.word	0xffffffff


	//   ....[100]....
        /*0554*/ 	.word	0xffffffff


	//   ....[101]....
        /*0558*/ 	.word	0xffffffff


	//   ....[102]....
        /*055c*/ 	.word	0xffffffff


	//   ....[103]....
        /*0560*/ 	.word	0xffffffff


	//   ....[104]....
        /*0564*/ 	.word	0xffffffff


	//   ....[105]....
        /*0568*/ 	.word	0xffffffff


	//   ....[106]....
        /*056c*/ 	.word	0xffffffff


	//   ....[107]....
        /*0570*/ 	.word	0xffffffff


	//   ....[108]....
        /*0574*/ 	.word	0xffffffff


	//   ....[109]....
        /*0578*/ 	.word	0xffffffff


	//   ....[110]....
        /*057c*/ 	.word	0xffffffff


	//   ....[111]....
        /*0580*/ 	.word	0xffffffff


	//   ....[112]....
        /*0584*/ 	.word	0xffffffff


	//   ....[113]....
        /*0588*/ 	.word	0xffffffff


	//   ....[114]....
        /*058c*/ 	.word	0xffffffff


	//   ....[115]....
        /*0590*/ 	.word	0xffffffff


	//   ....[116]....
        /*0594*/ 	.word	0xffffffff


	//   ....[117]....
        /*0598*/ 	.word	0xffffffff


	//   ....[118]....
        /*059c*/ 	.word	0xffffffff


	//   ....[119]....
        /*05a0*/ 	.word	0xffffffff


	//   ....[120]....
        /*05a4*/ 	.word	0xffffffff


	//   ....[121]....
        /*05a8*/ 	.word	0xffffffff


	//   ....[122]....
        /*05ac*/ 	.word	0xffffffff


	//   ....[123]....
        /*05b0*/ 	.word	0xffffffff


	//   ....[124]....
        /*05b4*/ 	.word	0xffffffff


	//   ....[125]....
        /*05b8*/ 	.word	0xffffffff


	//   ....[126]....
        /*05bc*/ 	.word	0xffffffff


	//   ....[127]....
        /*05c0*/ 	.word	0xffffffff


	//   ....[128]....
        /*05c4*/ 	.word	0xffffffff


	//   ....[129]....
        /*05c8*/ 	.word	0xffffffff


	//   ....[130]....
        /*05cc*/ 	.word	0xffffffff


	//   ....[131]....
        /*05d0*/ 	.word	0xffffffff


	//   ....[132]....
        /*05d4*/ 	.word	0xffffffff


	//   ....[133]....
        /*05d8*/ 	.word	0xffffffff


	//   ....[134]....
        /*05dc*/ 	.word	0xffffffff


	//   ....[135]....
        /*05e0*/ 	.word	0xffffffff


	//   ....[136]....
        /*05e4*/ 	.word	0xffffffff


	//   ....[137]....
        /*05e8*/ 	.word	0xffffffff


	//   ....[138]....
        /*05ec*/ 	.word	0xffffffff


	//   ....[139]....
        /*05f0*/ 	.word	0xffffffff


	//   ....[140]....
        /*05f4*/ 	.word	0xffffffff


	//   ....[141]....
        /*05f8*/ 	.word	0xffffffff


	//   ....[142]....
        /*05fc*/ 	.word	0xffffffff


	//   ....[143]....
        /*0600*/ 	.word	0xffffffff


	//   ....[144]....
        /*0604*/ 	.word	0xffffffff


	//   ....[145]....
        /*0608*/ 	.word	0xffffffff


	//   ....[146]....
        /*060c*/ 	.word	0xffffffff


	//   ....[147]....
        /*0610*/ 	.word	0xffffffff


	//   ....[148]....
        /*0614*/ 	.word	0xffffffff


	//   ....[149]....
        /*0618*/ 	.word	0xffffffff


	//   ....[150]....
        /*061c*/ 	.word	0xffffffff


	//   ....[151]....
        /*0620*/ 	.word	0xffffffff


	//   ....[152]....
        /*0624*/ 	.word	0xffffffff


	//   ....[153]....
        /*0628*/ 	.word	0xffffffff


	//   ....[154]....
        /*062c*/ 	.word	0xffffffff


	//----- nvinfo : EIATTR_COOP_GROUP_INSTR_OFFSETS
	.align		4
.L_410:
        /*0630*/ 	.byte	0x04, 0x28
        /*0632*/ 	.short	(.L_412 - .L_411)


	//   ....[0]....
.L_411:
        /*0634*/ 	.word	0x00000050


	//   ....[1]....
        /*0638*/ 	.word	0x00001510


	//   ....[2]....
        /*063c*/ 	.word	0x00001530


	//   ....[3]....
        /*0640*/ 	.word	0x00001760


	//   ....[4]....
        /*0644*/ 	.word	0x00001770


	//   ....[5]....
        /*0648*/ 	.word	0x00001930


	//   ....[6]....
        /*064c*/ 	.word	0x00001950


	//   ....[7]....
        /*0650*/ 	.word	0x00001b10


	//   ....[8]....
        /*0654*/ 	.word	0x00001b20


	//   ....[9]....
        /*0658*/ 	.word	0x00002130


	//   ....[10]....
        /*065c*/ 	.word	0x00002150


	//   ....[11]....
        /*0660*/ 	.word	0x00002160


	//   ....[12]....
        /*0664*/ 	.word	0x00002190


	//   ....[13]....
        /*0668*/ 	.word	0x000022d0


	//   ....[14]....
        /*066c*/ 	.word	0x00002310


	//   ....[15]....
        /*0670*/ 	.word	0x000025f0


	//   ....[16]....
        /*0674*/ 	.word	0x00002610


	//   ....[17]....
        /*0678*/ 	.word	0x00002620


	//   ....[18]....
        /*067c*/ 	.word	0x00002640


	//   ....[19]....
        /*0680*/ 	.word	0x00002930


	//   ....[20]....
        /*0684*/ 	.word	0x00002970


	//   ....[21]....
        /*0688*/ 	.word	0x00003fd0


	//   ....[22]....
        /*068c*/ 	.word	0x00003ff0


	//   ....[23]....
        /*0690*/ 	.word	0x00004020


	//   ....[24]....
        /*0694*/ 	.word	0x00004040


	//   ....[25]....
        /*0698*/ 	.word	0x00004180


	//   ....[26]....
        /*069c*/ 	.word	0x00004200


	//   ....[27]....
        /*06a0*/ 	.word	0x000044f0


	//   ....[28]....
        /*06a4*/ 	.word	0x00004860


	//   ....[29]....
        /*06a8*/ 	.word	0x00004e70


	//   ....[30]....
        /*06ac*/ 	.word	0x00004e90


	//   ....[31]....
        /*06b0*/ 	.word	0x00004eb0


	//   ....[32]....
        /*06b4*/ 	.word	0x00004ed0


	//   ....[33]....
        /*06b8*/ 	.word	0x00007b30


	//   ....[34]....
        /*06bc*/ 	.word	0x00007b50


	//   ....[35]....
        /*06c0*/ 	.word	0x00007b80


	//   ....[36]....
        /*06c4*/ 	.word	0x00007bb0


	//   ....[37]....
        /*06c8*/ 	.word	0x00007c90


	//   ....[38]....
        /*06cc*/ 	.word	0x00007d50


	//   ....[39]....
        /*06d0*/ 	.word	0x00009530


	//   ....[40]....
        /*06d4*/ 	.word	0x00009550


	//   ....[41]....
        /*06d8*/ 	.word	0x00009580


	//   ....[42]....
        /*06dc*/ 	.word	0x000095b0


	//   ....[43]....
        /*06e0*/ 	.word	0x00009690


	//   ....[44]....
        /*06e4*/ 	.word	0x00009750


	//   ....[45]....
        /*06e8*/ 	.word	0x00009a70


	//   ....[46]....
        /*06ec*/ 	.word	0x00009db0


	//   ....[47]....
        /*06f0*/ 	.word	0x0000a3b0


	//   ....[48]....
        /*06f4*/ 	.word	0x0000a3d0


	//   ....[49]....
        /*06f8*/ 	.word	0x0000a3f0


	//   ....[50]....
        /*06fc*/ 	.word	0x0000a410


	//   ....[51]....
        /*0700*/ 	.word	0x0000cef0


	//   ....[52]....
        /*0704*/ 	.word	0x0000cf00


	//   ....[53]....
        /*0708*/ 	.word	0x0000cf40


	//   ....[54]....
        /*070c*/ 	.word	0x0000cf70


	//   ....[55]....
        /*0710*/ 	.word	0x0000cfa0


	//   ....[56]....
        /*0714*/ 	.word	0x0000d0f0


	//   ....[57]....
        /*0718*/ 	.word	0x0000e870


	//   ....[58]....
        /*071c*/ 	.word	0x0000e890


	//   ....[59]....
        /*0720*/ 	.word	0x0000e990


	//   ....[60]....
        /*0724*/ 	.word	0x0000e9b0


	//   ....[61]....
        /*0728*/ 	.word	0x0000e9e0


	//   ....[62]....
        /*072c*/ 	.word	0x0000ea70


	//   ....[63]....
        /*0730*/ 	.word	0x0000ef00


	//   ....[64]....
        /*0734*/ 	.word	0x0000ef10


	//   ....[65]....
        /*0738*/ 	.word	0x0000ef40


	//   ....[66]....
        /*073c*/ 	.word	0x0000ef50


	//   ....[67]....
        /*0740*/ 	.word	0x00011560


	//   ....[68]....
        /*0744*/ 	.word	0x000115b0


	//   ....[69]....
        /*0748*/ 	.word	0x000115d0


	//   ....[70]....
        /*074c*/ 	.word	0x000115f0


	//   ....[71]....
        /*0750*/ 	.word	0x00012a10


	//   ....[72]....
        /*0754*/ 	.word	0x00012d90


	//   ....[73]....
        /*0758*/ 	.word	0x00012dc0


	//   ....[74]....
        /*075c*/ 	.word	0x00012de0


	//   ....[75]....
        /*0760*/ 	.word	0x00012e00


	//   ....[76]....
        /*0764*/ 	.word	0x00013080


	//   ....[77]....
        /*0768*/ 	.word	0x000130a0


	//   ....[78]....
        /*076c*/ 	.word	0x00013220


	//   ....[79]....
        /*0770*/ 	.word	0x00013250


	//   ....[80]....
        /*0774*/ 	.word	0x00013390


	//   ....[81]....
        /*0778*/ 	.word	0x000133c0


	//   ....[82]....
        /*077c*/ 	.word	0x00013500


	//   ....[83]....
        /*0780*/ 	.word	0x00013520


	//   ....[84]....
        /*0784*/ 	.word	0x00013af0


	//   ....[85]....
        /*0788*/ 	.word	0x00013b10


	//   ....[86]....
        /*078c*/ 	.word	0x00013d50


	//   ....[87]....
        /*0790*/ 	.word	0x00013d60


	//   ....[88]....
        /*0794*/ 	.word	0x00013f30


	//   ....[89]....
        /*0798*/ 	.word	0x00013f50


	//   ....[90]....
        /*079c*/ 	.word	0x00014120


	//   ....[91]....
        /*07a0*/ 	.word	0x00014130


	//   ....[92]....
        /*07a4*/ 	.word	0x00014370


	//   ....[93]....
        /*07a8*/ 	.word	0x00014480


	//   ....[94]....
        /*07ac*/ 	.word	0x000144f0


	//   ....[95]....
        /*07b0*/ 	.word	0x00014560


	//   ....[96]....
        /*07b4*/ 	.word	0x000145c0


	//   ....[97]....
        /*07b8*/ 	.word	0x00014630


	//   ....[98]....
        /*07bc*/ 	.word	0x000146a0


	//   ....[99]....
        /*07c0*/ 	.word	0x00014710


	//   ....[100]....
        /*07c4*/ 	.word	0x00014770


	//   ....[101]....
        /*07c8*/ 	.word	0x000147e0


	//   ....[102]....
        /*07cc*/ 	.word	0x00014850


	//   ....[103]....
        /*07d0*/ 	.word	0x00014a20


	//   ....[104]....
        /*07d4*/ 	.word	0x00014a80


	//   ....[105]....
        /*07d8*/ 	.word	0x00014c80


	//   ....[106]....
        /*07dc*/ 	.word	0x00014ce0


	//   ....[107]....
        /*07e0*/ 	.word	0x00014d50


	//   ....[108]....
        /*07e4*/ 	.word	0x00014dc0


	//   ....[109]....
        /*07e8*/ 	.word	0x00015430


	//   ....[110]....
        /*07ec*/ 	.word	0x00015480


	//   ....[111]....
        /*07f0*/ 	.word	0x000154d0


	//   ....[112]....
        /*07f4*/ 	.word	0x00015520


	//   ....[113]....
        /*07f8*/ 	.word	0x00015590


	//   ....[114]....
        /*07fc*/ 	.word	0x00015600


	//   ....[115]....
        /*0800*/ 	.word	0x000157d0


	//   ....[116]....
        /*0804*/ 	.word	0x00015830


	//   ....[117]....
        /*0808*/ 	.word	0x00015a30


	//   ....[118]....
        /*080c*/ 	.word	0x00015a90


	//   ....[119]....
        /*0810*/ 	.word	0x00015b00


	//   ....[120]....
        /*0814*/ 	.word	0x00015b70


	//   ....[121]....
        /*0818*/ 	.word	0x00015d40


	//   ....[122]....
        /*081c*/ 	.word	0x00015da0


	//   ....[123]....
        /*0820*/ 	.word	0x00015fa0


	//   ....[124]....
        /*0824*/ 	.word	0x00016000


	//   ....[125]....
        /*0828*/ 	.word	0x00016070


	//   ....[126]....
        /*082c*/ 	.word	0x000160e0


	//   ....[127]....
        /*0830*/ 	.word	0x00016720


	//   ....[128]....
        /*0834*/ 	.word	0x00016760


	//   ....[129]....
        /*0838*/ 	.word	0x000167b0


	//   ....[130]....
        /*083c*/ 	.word	0x000167f0


	//   ....[131]....
        /*0840*/ 	.word	0x00016850


	//   ....[132]....
        /*0844*/ 	.word	0x000168c0


	//   ....[133]....
        /*0848*/ 	.word	0x00016930


	//   ....[134]....
        /*084c*/ 	.word	0x00016ab0


	//   ....[135]....
        /*0850*/ 	.word	0x00016b10


	//   ....[136]....
        /*0854*/ 	.word	0x00016c90


	//   ....[137]....
        /*0858*/ 	.word	0x00016cf0


	//   ....[138]....
        /*085c*/ 	.word	0x00016d40


	//   ....[139]....
        /*0860*/ 	.word	0x00016d80


	//   ....[140]....
        /*0864*/ 	.word	0x00016dd0


	//   ....[141]....
        /*0868*/ 	.word	0x00016e10


	//   ....[142]....
        /*086c*/ 	.word	0x00016e60


	//   ....[143]....
        /*0870*/ 	.word	0x00016ec0


	//   ....[144]....
        /*0874*/ 	.word	0x00016f10


	//   ....[145]....
        /*0878*/ 	.word	0x00016f70


	//   ....[146]....
        /*087c*/ 	.word	0x00016fe0


	//   ....[147]....
        /*0880*/ 	.word	0x00017050


	//   ....[148]....
        /*0884*/ 	.word	0x000170c0


	//   ....[149]....
        /*0888*/ 	.word	0x00017120


	//   ....[150]....
        /*088c*/ 	.word	0x00017190


	//   ....[151]....
        /*0890*/ 	.word	0x00017200


	//   ....[152]....
        /*0894*/ 	.word	0x00017270


	//   ....[153]....
        /*0898*/ 	.word	0x000172d0


	//   ....[154]....
        /*089c*/ 	.word	0x00017340


	//----- nvinfo : EIATTR_EXIT_INSTR_OFFSETS
	.align		4
.L_412:
        /*08a0*/ 	.byte	0x04, 0x1c
        /*08a2*/ 	.short	(.L_414 - .L_413)


	//   ....[0]....
.L_413:
        /*08a4*/ 	.word	0x000000a0


	//   ....[1]....
        /*08a8*/ 	.word	0x00014430


	//----- nvinfo : EIATTR_MAX_THREADS
	.align		4
.L_414:
        /*08ac*/ 	.byte	0x04, 0x05
        /*08ae*/ 	.short	(.L_416 - .L_415)
.L_415:
        /*08b0*/ 	.word	0x00000100
        /*08b4*/ 	.word	0x00000001
        /*08b8*/ 	.word	0x00000001


	//----- nvinfo : EIATTR_CRS_STACK_SIZE
	.align		4
.L_416:
        /*08bc*/ 	.byte	0x04, 0x1e
        /*08be*/ 	.short	(.L_418 - .L_417)
.L_417:
        /*08c0*/ 	.word	0x00000000
.L_418:


//--------------------- .nv.info._ZN7cutlass13device_kernelIN5flash19enable_sm80_to_sm89INS1_16FlashAttnFwdSm80INS1_25CollectiveMainloopFwdSm80ILi8ELi1ELb0EN4cute5tupleIJNS5_1CILi128EEENS7_ILi96EEENS7_ILi256EEEEEELi256ENS_6half_tEfNS_4arch4Sm80ELb1ELb0ELb0ELb1ELb1ELb0ELb1ELb0EEENS1_21CollectiveEpilogueFwdINS6_IJS8_SA_S9_EEENS6_IJNS7_ILi1EEESI_SI_EEESC_SE_Li256ELb1ELb1ELb0ELb0EEENS1_19SingleTileSchedulerILb1ELb0ELb1ELi128EEEEEEEEEvNT_6ParamsE --------------------------
	.section	.nv.info._ZN7cutlass13device_kernelIN5flash19enable_sm80_to_sm89INS1_16FlashAttnFwdSm80INS1_25CollectiveMainloopFwdSm80ILi8ELi1ELb0EN4cute5tupleIJNS5_1CILi128EEENS7_ILi96EEENS7_ILi256EEEEEELi256ENS_6half_tEfNS_4arch4Sm80ELb1ELb0ELb0ELb1ELb1ELb0ELb1ELb0EEENS1_21CollectiveEpilogueFwdINS6_IJS8_SA_S9_EEENS6_IJNS7_ILi1EEESI_SI_EEESC_SE_Li256ELb1ELb1ELb0ELb0EEENS1_19SingleTileSchedulerILb1ELb0ELb1ELi128EEEEEEEEEvNT_6ParamsE,"",@"SHT_CUDA_INFO"
	.sectionflags	@""
	.align	4


	//----- nvinfo : EIATTR_CUDA_API_VERSION
	.align		4
        /*0000*/ 	.byte	0x04, 0x37
        /*0002*/ 	.short	(.L_420 - .L_419)
.L_419:
        /*0004*/ 	.word	0x00000082


	//----- nvinfo : EIATTR_SW2861232_WAR
	.align		4
.L_420:
        /*0008*/ 	.byte	0x01, 0x35
	.zero		2


	//----- nvinfo : EIATTR_PARAM_CBANK
	.align		4
        /*000c*/ 	.byte	0x04, 0x0a
        /*000e*/ 	.short	(.L_422 - .L_421)
	.align		4
.L_421:
        /*0010*/ 	.word	index@(.nv.constant0._ZN7cutlass13device_kernelIN5flash19enable_sm80_to_sm89INS1_16FlashAttnFwdSm80INS1_25CollectiveMainloopFwdSm80ILi8ELi1ELb0EN4cute5tupleIJNS5_1CILi128EEENS7_ILi96EEENS7_ILi256EEEEEELi256ENS_6half_tEfNS_4arch4Sm80ELb1ELb0ELb0ELb1ELb1ELb0ELb1ELb0EEENS1_21CollectiveEpilogueFwdINS6_IJS8_SA_S9_EEENS6_IJNS7_ILi1EEESI_SI_EEESC_SE_Li256ELb1ELb1ELb0ELb0EEENS1_19SingleTileSchedulerILb1ELb0ELb1ELi128EEEEEEEEEvNT_6ParamsE)
        /*0014*/ 	.short	0x0160
        /*0016*/ 	.short	0x0418


	//----- nvinfo : EIATTR_CBANK_PARAM_SIZE
	.align		4
.L_422:
        /*0018*/ 	.byte	0x03, 0x19
        /*001a*/ 	.short	0x0418


	//----- nvinfo : EIATTR_KPARAM_INFO
	.align		4
        /*001c*/ 	.byte	0x04, 0x17
        /*001e*/ 	.short	(.L_424 - .L_423)
.L_423:
        /*0020*/ 	.word	0x00000000
        /*0024*/ 	.short	0x0000
        /*0026*/ 	.short	0x0000
        /*0028*/ 	.byte	0x00, 0xf0, 0x61, 0x10


	//----- nvinfo : EIATTR_MAXREG_COUNT
	.align		4
.L_424:
        /*002c*/ 	.byte	0x03, 0x1b
        /*002e*/ 	.short	0x00ff


	//----- nvinfo : EIATTR_NUM_BARRIERS
	.align		4
        /*0030*/ 	.byte	0x02, 0x4c
        /*0032*/ 	.byte	0x02
	.zero		1


	//----- nvinfo : EIATTR_ANNOTATIONS
	.align		4
        /*0034*/ 	.byte	0x04, 0x55
        /*0036*/ 	.short	(.L_426 - .L_425)


	//   ....[0]....
.L_425:
        /* <DEDUP_REMOVED lines=60> */


	//----- nvinfo : EIATTR_MERCURY_ISA_VERSION
	.align		4
.L_426:
        /*03e0*/ 	.byte	0x03, 0x5f
        /*03e2*/ 	.short	0x0000


	//----- nvinfo : EIATTR_COOP_GROUP_MASK_REGIDS
	.align		4
        /*03e4*/ 	.byte	0x04, 0x29
        /*03e6*/ 	.short	(.L_428 - .L_427)


	//   ....[0]....
.L_427:
        /*03e8*/ 	.word	0xffffffff


	//   ....[1]....
        /*03ec*/ 	.word	0xffffffff


	//   ....[2]....
        /*03f0*/ 	.word	0xffffffff


	//   ....[3]....
        /*03f4*/ 	.word	0xffffffff


	//   ....[4]....
        /*03f8*/ 	.word	0xffffffff


	//   ....[5]....
        /*03fc*/ 	.word	0xffffffff


	//   ....[6]....
        /*0400*/ 	.word	0xffffffff


	//   ....[7]....
        /*0404*/ 	.word	0xffffffff


	//   ....[8]....
        /*0408*/ 	.word	0xffffffff


	//   ....[9]....
        /*040c*/ 	.word	0xffffffff


	//   ....[10]....
        /*0410*/ 	.word	0xffffffff


	//   ....[11]....
        /*0414*/ 	.word	0xffffffff


	//   ....[12]....
        /*0418*/ 	.word	0xffffffff


	//   ....[13]....
        /*041c*/ 	.word	0xffffffff


	//   ....[14]....
        /*0420*/ 	.word	0xffffffff


	//   ....[15]....
        /*0424*/ 	.word	0xffffffff


	//   ....[16]....
        /*0428*/ 	.word	0xffffffff


	//   ....[17]....
        /*042c*/ 	.word	0xffffffff


	//   ....[18]....
        /*0430*/ 	.word	0xffffffff


	//   ....[19]....
        /*0434*/ 	.word	0xffffffff


	//   ....[20]....
        /*0438*/ 	.word	0xffffffff


	//   ....[21]....
        /*043c*/ 	.word	0xffffffff


	//   ....[22]....
        /*0440*/ 	.word	0xffffffff


	//   ....[23]....
        /*0444*/ 	.word	0xffffffff


	//   ....[24]....
        /*0448*/ 	.word	0xffffffff


	//   ....[25]....
        /*044c*/ 	.word	0xffffffff


	//   ....[26]....
        /*0450*/ 	.word	0xffffffff


	//   ....[27]....
        /*0454*/ 	.word	0xffffffff


	//   ....[28]....
        /*0458*/ 	.word	0xffffffff


	//   ....[29]....
        /*045c*/ 	.word	0xffffffff


	//   ....[30]....
        /*0460*/ 	.word	0xffffffff


	//   ....[31]....
        /*0464*/ 	.word	0xffffffff


	//   ....[32]....
        /*0468*/ 	.word	0xffffffff


	//   ....[33]....
        /*046c*/ 	.word	0xffffffff


	//   ....[34]....
        /*0470*/ 	.word	0xffffffff


	//   ....[35]....
        /*0474*/ 	.word	0xffffffff


	//   ....[36]....
        /*0478*/ 	.word	0xffffffff


	//   ....[37]....
        /*047c*/ 	.word	0xffffffff


	//   ....[38]....
        /*0480*/ 	.word	0xffffffff


	//   ....[39]....
        /*0484*/ 	.word	0xffffffff


	//   ....[40]....
        /*0488*/ 	.word	0xffffffff


	//   ....[41]....
        /*048c*/ 	.word	0xffffffff


	//   ....[42]....
        /*0490*/ 	.word	0xffffffff


	//   ....[43]....
        /*0494*/ 	.word	0xffffffff


	//   ....[44]....
        /*0498*/ 	.word	0xffffffff


	//   ....[45]....
        /*049c*/ 	.word	0xffffffff


	//   ....[46]....
        /*04a0*/ 	.word	0xffffffff


	//   ....[47]....
        /*04a4*/ 	.word	0xffffffff


	//   ....[48]....
        /*04a8*/ 	.word	0xffffffff


	//   ....[49]....
        /*04ac*/ 	.word	0xffffffff


	//   ....[50]....
        /*04b0*/ 	.word	0xffffffff


	//   ....[51]....
        /*04b4*/ 	.word	0xffffffff


	//   ....[52]....
        /*04b8*/ 	.word	0xffffffff


	//   ....[53]....
        /*04bc*/ 	.word	0xffffffff


	//   ....[54]....
        /*04c0*/ 	.word	0xffffffff


	//   ....[55]....
        /*04c4*/ 	.word	0xffffffff


	//   ....[56]....
        /*04c8*/ 	.word	0xffffffff


	//   ....[57]....
        /*04cc*/ 	.word	0xffffffff


	//   ....[58]....
        /*04d0*/ 	.word	0xffffffff


	//   ....[59]....
        /*04d4*/ 	.word	0xffffffff


	//   ....[60]....
        /*04d8*/ 	.word	0xffffffff


	//   ....[61]....
        /*04dc*/ 	.word	0xffffffff


	//   ....[62]....
        /*04e0*/ 	.word	0xffffffff


	//   ....[63]....
        /*04e4*/ 	.word	0xffffffff


	//   ....[64]....
        /*04e8*/ 	.word	0xffffffff


	//   ....[65]....
        /*04ec*/ 	.word	0xffffffff


	//   ....[66]....
        /*04f0*/ 	.word	0xffffffff


	//   ....[67]....
        /*04f4*/ 	.word	0xffffffff


	//   ....[68]....
        /*04f8*/ 	.word	0xffffffff


	//   ....[69]....
        /*04fc*/ 	.word	0xffffffff


	//   ....[70]....
        /*0500*/ 	.word	0xffffffff


	//   ....[71]....
        /*0504*/ 	.word	0xffffffff


	//   ....[72]....
        /*0508*/ 	.word	0xffffffff


	//   ....[73]....
        /*050c*/ 	.word	0xffffffff


	//   ....[74]....
        /*0510*/ 	.word	0xffffffff


	//   ....[75]....
        /*0514*/ 	.word	0xffffffff


	//   ....[76]....
        /*0518*/ 	.word	0xffffffff


	//   ....[77]....
        /*051c*/ 	.word	0xffffffff


	//   ....[78]....
        /*0520*/ 	.word	0xffffffff


	//   ....[79]....
        /*0524*/ 	.word	0xffffffff


	//   ....[80]....
        /*0528*/ 	.word	0xffffffff


	//   ....[81]....
        /*052c*/ 	.word	0xffffffff


	//   ....[82]....
        /*0530*/ 	.word	0xffffffff


	//   ....[83]....
        /*0534*/ 	.word	0xffffffff


	//   ....[84]....
        /*0538*/ 	.word	0xffffffff


	//   ....[85]....
        /*053c*/ 	.word	0xffffffff


	//   ....[86]....
        /*0540*/ 	.word	0xffffffff


	//   ....[87]....
        /*0544*/ 	.word	0xffffffff


	//   ....[88]....
        /*0548*/ 	.word	0xffffffff


	//   ....[89]....
        /*054c*/ 	.word	0xffffffff


	//   ....[90]....
        /*0550*/ 	.word	0xffffffff


	//----- nvinfo : EIATTR_COOP_GROUP_INSTR_OFFSETS
	.align		4
.L_428:
        /*0554*/ 	.byte	0x04, 0x28
        /*0556*/ 	.short	(.L_430 - .L_429)


	//   ....[0]....
.L_429:
        /*0558*/ 	.word	0x000000a0


	//   ....[1]....
        /*055c*/ 	.word	0x00001420


	//   ....[2]....
        /*0560*/ 	.word	0x00001450


	//   ....[3]....
        /*0564*/ 	.word	0x000016c0


	//   ....[4]....
        /*0568*/ 	.word	0x000016f0


	//   ....[5]....
        /*056c*/ 	.word	0x00001860


	//   ....[6]....
        /*0570*/ 	.word	0x00001890


	//   ....[7]....
        /*0574*/ 	.word	0x00001a10


	//   ....[8]....
        /*0578*/ 	.word	0x00001a60


	//   ....[9]....
        /*057c*/ 	.word	0x00002140


	//   ....[10]....
        /*0580*/ 	.word	0x00002180


	//   ....[11]....
        /*0584*/ 	.word	0x00002220


	//   ....[12]....
        /*0588*/ 	.word	0x00002260


	//   ....[13]....
        /*058c*/ 	.word	0x00002290


	//   ....[14]....
        /*0590*/ 	.word	0x000022c0


	//   ....[15]....
        /*0594*/ 	.word	0x00002300


	//   ....[16]....
        /*0598*/ 	.word	0x00002330


	//   ....[17]....
        /*059c*/ 	.word	0x00002360


	//   ....[18]....
        /*05a0*/ 	.word	0x00002390


	//   ....[19]....
        /*05a4*/ 	.word	0x00002550


	//   ....[20]....
        /*05a8*/ 	.word	0x000025a0


	//   ....[21]....
        /*05ac*/ 	.word	0x000041c0


	//   ....[22]....
        /*05b0*/ 	.word	0x000041d0


	//   ....[23]....
        /*05b4*/ 	.word	0x000041e0


	//   ....[24]....
        /*05b8*/ 	.word	0x000042c0


	//   ....[25]....
        /*05bc*/ 	.word	0x000042e0


	//   ....[26]....
        /*05c0*/ 	.word	0x000042f0


	//   ....[27]....
        /*05c4*/ 	.word	0x00004770


	//   ....[28]....
        /*05c8*/ 	.word	0x00004780


	//   ....[29]....
        /*05cc*/ 	.word	0x00004c90


	//   ....[30]....
        /*05d0*/ 	.word	0x00005090


	//   ....[31]....
        /*05d4*/ 	.word	0x000050e0


	//   ....[32]....
        /*05d8*/ 	.word	0x00005150


	//   ....[33]....
        /*05dc*/ 	.word	0x00008e70


	//   ....[34]....
        /*05e0*/ 	.word	0x00008ea0


	//   ....[35]....
        /*05e4*/ 	.word	0x00008f50


	//   ....[36]....
        /*05e8*/ 	.word	0x00008f90


	//   ....[37]....
        /*05ec*/ 	.word	0x00008fa0


	//   ....[38]....
        /*05f0*/ 	.word	0x00008fb0


	//   ....[39]....
        /*05f4*/ 	.word	0x0000a780


	//   ....[40]....
        /*05f8*/ 	.word	0x0000a790


	//   ....[41]....
        /*05fc*/ 	.word	0x0000a7a0


	//   ....[42]....
        /*0600*/ 	.word	0x0000a7b0


	//   ....[43]....
        /*0604*/ 	.word	0x0000a890


	//   ....[44]....
        /*0608*/ 	.word	0x0000a8f0


	//   ....[45]....
        /*060c*/ 	.word	0x0000ab50


	//   ....[46]....
        /*0610*/ 	.word	0x0000ab60


	//   ....[47]....
        /*0614*/ 	.word	0x0000b500


	//   ....[48]....
        /*0618*/ 	.word	0x0000b540


	//   ....[49]....
        /*061c*/ 	.word	0x0000b560


	//   ....[50]....
        /*0620*/ 	.word	0x0000b580


	//   ....[51]....
        /*0624*/ 	.word	0x0000e290


	//   ....[52]....
        /*0628*/ 	.word	0x0000e2a0


	//   ....[53]....
        /*062c*/ 	.word	0x0000e2b0


	//   ....[54]....
        /*0630*/ 	.word	0x0000e2c0


	//   ....[55]....
        /*0634*/ 	.word	0x0000e360


	//   ....[56]....
        /*0638*/ 	.word	0x0000e380


	//   ....[57]....
        /*063c*/ 	.word	0x0000e820


	//   ....[58]....
        /*0640*/ 	.word	0x0000e830


	//   ....[59]....
        /*0644*/ 	.word	0x0000e850


	//   ....[60]....
        /*0648*/ 	.word	0x0000e860


	//   ....[61]....
        /*064c*/ 	.word	0x0000e880


	//   ....[62]....
        /*0650*/ 	.word	0x0000e920


	//   ....[63]....
        /*0654*/ 	.word	0x000100a0


	//   ....[64]....
        /*0658*/ 	.word	0x000100c0


	//   ....[65]....
        /*065c*/ 	.word	0x000100f0


	//   ....[66]....
        /*0660*/ 	.word	0x00010100


	//   ....[67]....
        /*0664*/ 	.word	0x000126c0


	//   ....[68]....
        /*0668*/ 	.word	0x000126d0


	//   ....[69]....
        /*066c*/ 	.word	0x00012700


	//   ....[70]....
        /*0670*/ 	.word	0x00012720


	//   ....[71]....
        /*0674*/ 	.word	0x00014180


	//   ....[72]....
        /*0678*/ 	.word	0x000141e0


	//   ....[73]....
        /*067c*/ 	.word	0x00014210


	//   ....[74]....
        /*0680*/ 	.word	0x00014240


	//   ....[75]....
        /*0684*/ 	.word	0x00014470


	//   ....[76]....
        /*0688*/ 	.word	0x00014480


	//   ....[77]....
        /*068c*/ 	.word	0x00014680


	//   ....[78]....
        /*0690*/ 	.word	0x000146b0


	//   ....[79]....
        /*0694*/ 	.word	0x00014870


	//   ....[80]....
        /*0698*/ 	.word	0x000148a0


	//   ....[81]....
        /*069c*/ 	.word	0x00014a60


	//   ....[82]....
        /*06a0*/ 	.word	0x00014a80


	//   ....[83]....
        /*06a4*/ 	.word	0x00015400


	//   ....[84]....
        /*06a8*/ 	.word	0x00015420


	//   ....[85]....
        /*06ac*/ 	.word	0x000155e0


	//   ....[86]....
        /*06b0*/ 	.word	0x00015610


	//   ....[87]....
        /*06b4*/ 	.word	0x000157a0


	//   ....[88]....
        /*06b8*/ 	.word	0x000157d0


	//   ....[89]....
        /*06bc*/ 	.word	0x00015960


	//   ....[90]....
        /*06c0*/ 	.word	0x00015980


	//----- nvinfo : EIATTR_EXIT_INSTR_OFFSETS
	.align		4
.L_430:
        /*06c4*/ 	.byte	0x04, 0x1c
        /*06c6*/ 	.short	(.L_432 - .L_431)


	//   ....[0]....
.L_431:
        /*06c8*/ 	.word	0x00000450


	//   ....[1]....
        /*06cc*/ 	.word	0x00014a90


	//   ....[2]....
        /*06d0*/ 	.word	0x00014bd0


	//   ....[3]....
        /*06d4*/ 	.word	0x00014c30


	//   ....[4]....
        /*06d8*/ 	.word	0x00015990


	//   ....[5]....
        /*06dc*/ 	.word	0x00015aa0


	//   ....[6]....
        /*06e0*/ 	.word	0x00015b00


	//----- nvinfo : EIATTR_CTAIDZ_USED
	.align		4
.L_432:
        /*06e4*/ 	.byte	0x01, 0x04
	.zero		2


	//----- nvinfo : EIATTR_MAX_THREADS
	.align		4
        /*06e8*/ 	.byte	0x04, 0x05
        /*06ea*/ 	.short	(.L_434 - .L_433)
.L_433:
        /*06ec*/ 	.word	0x00000100
        /*06f0*/ 	.word	0x00000001
        /*06f4*/ 	.word	0x00000001


	//----- nvinfo : EIATTR_CRS_STACK_SIZE
	.align		4
.L_434:
        /*06f8*/ 	.byte	0x04, 0x1e
        /*06fa*/ 	.short	(.L_436 - .L_435)
.L_435:
        /*06fc*/ 	.word	0x00000000
.L_436:


//--------------------- .nv.info._ZN7cutlass13device_kernelIN5flash19enable_sm80_to_sm89INS1_16FlashAttnFwdSm80INS1_25CollectiveMainloopFwdSm80ILi8ELi1ELb0EN4cute5tupleIJNS5_1CILi128EEENS7_ILi48EEENS7_ILi256EEEEEELi256ENS_6half_tEfNS_4arch4Sm80ELb1ELb0ELb0ELb1ELb1ELb1ELb1ELb0EEENS1_21CollectiveEpilogueFwdINS6_IJS8_SA_S9_EEENS6_IJNS7_ILi1EEESI_SI_EEESC_SE_Li256ELb1ELb1ELb0ELb0EEENS1_19SingleTileSchedulerILb1ELb0ELb1ELi128EEEEEEEEEvNT_6ParamsE --------------------------
	.section	.nv.info._ZN7cutlass13device_kernelIN5flash19enable_sm80_to_sm89INS1_16FlashAttnFwdSm80INS1_25CollectiveMainloopFwdSm80ILi8ELi1ELb0EN4cute5tupleIJNS5_1CILi128EEENS7_ILi48EEENS7_ILi256EEEEEELi256ENS_6half_tEfNS_4arch4Sm80ELb1ELb0ELb0ELb1ELb1ELb1ELb1ELb0EEENS1_21CollectiveEpilogueFwdINS6_IJS8_SA_S9_EEENS6_IJNS7_ILi1EEESI_SI_EEESC_SE_Li256ELb1ELb1ELb0ELb0EEENS1_19SingleTileSchedulerILb1ELb0ELb1ELi128EEEEEEEEEvNT_6ParamsE,"",@"SHT_CUDA_INFO"
	.sectionflags	@""
	.align	4


	//----- nvinfo : EIATTR_CUDA_API_VERSION
	.align		4
        /*0000*/ 	.byte	0x04, 0x37
        /*0002*/ 	.short	(.L_438 - .L_437)
.L_437:
        /*0004*/ 	.word	0x00000082


	//----- nvinfo : EIATTR_SW2861232_WAR
	.align		4
.L_438:
        /*0008*/ 	.byte	0x01, 0x35
	.zero		2


	//----- nvinfo : EIATTR_PARAM_CBANK
	.align		4
        /*000c*/ 	.byte	0x04, 0x0a
        /*000e*/ 	.short	(.L_440 - .L_439)
	.align		4
.L_439:
        /*0010*/ 	.word	index@(.nv.constant0._ZN7cutlass13device_kernelIN5flash19enable_sm80_to_sm89INS1_16FlashAttnFwdSm80INS1_25CollectiveMainloopFwdSm80ILi8ELi1ELb0EN4cute5tupleIJNS5_1CILi128EEENS7_ILi48EEENS7_ILi256EEEEEELi256ENS_6half_tEfNS_4arch4Sm80ELb1ELb0ELb0ELb1ELb1ELb1ELb1ELb0EEENS1_21CollectiveEpilogueFwdINS6_IJS8_SA_S9_EEENS6_IJNS7_ILi1EEESI_SI_EEESC_SE_Li256ELb1ELb1ELb0ELb0EEENS1_19SingleTileSchedulerILb1ELb0ELb1ELi128EEEEEEEEEvNT_6ParamsE)
        /*0014*/ 	.short	0x0160
        /*0016*/ 	.short	0x0418


	//----- nvinfo : EIATTR_CBANK_PARAM_SIZE
	.align		4
.L_440:
        /*0018*/ 	.byte	0x03, 0x19
        /*001a*/ 	.short	0x0418


	//----- nvinfo : EIATTR_KPARAM_INFO
	.align		4
        /*001c*/ 	.byte	0x04, 0x17
        /*001e*/ 	.short	(.L_442 - .L_441)
.L_441:
        /*0020*/ 	.word	0x00000000
        /*0024*/ 	.short	0x0000
        /*0026*/ 	.short	0x0000
        /*0028*/ 	.byte	0x00, 0xf0, 0x61, 0x10


	//----- nvinfo : EIATTR_MAXREG_COUNT
	.align		4
.L_442:
        /*002c*/ 	.byte	0x03, 0x1b
        /*002e*/ 	.short	0x00ff


	//----- nvinfo : EIATTR_NUM_BARRIERS
	.align		4
        /*0030*/ 	.byte	0x02, 0x4c
        /*0032*/ 	.byte	0x02
	.zero		1


	//----- nvinfo : EIATTR_MERCURY_ISA_VERSION
	.align		4
        /*0034*/ 	.byte	0x03, 0x5f
        /*0036*/ 	.short	0x0000


	//----- nvinfo : EIATTR_COOP_GROUP_MASK_REGIDS
	.align		4
        /*0038*/ 	.byte	0x04, 0x29
        /*003a*/ 	.short	(.L_444 - .L_443)


	//   ....[0]....
.L_443:
        /*003c*/ 	.word	0xffffffff


	//   ....[1]....
        /*0040*/ 	.word	0xffffffff


	//   ....[2]....
        /*0044*/ 	.word	0xffffffff


	//   ....[3]....
        /*0048*/ 	.word	0xffffffff


	//   ....[4]....
        /*004c*/ 	.word	0xffffffff


	//   ....[5]....
        /*0050*/ 	.word	0xffffffff


	//   ....[6]....
        /*0054*/ 	.word	0xffffffff


	//   ....[7]....
        /*0058*/ 	.word	0xffffffff


	//   ....[8]....
        /*005c*/ 	.word	0xffffffff


	//   ....[9]....
        /*0060*/ 	.word	0xffffffff


	//   ....[10]....
        /*0064*/ 	.word	0xffffffff


	//   ....[11]....
        /*0068*/ 	.word	0xffffffff


	//   ....[12]....
        /*006c*/ 	.word	0xffffffff


	//   ....[13]....
        /*0070*/ 	.word	0xffffffff


	//   ....[14]....
        /*0074*/ 	.word	0xffffffff


	//   ....[15]....
        /*0078*/ 	.word	0xffffffff


	//   ....[16]....
        /*007c*/ 	.word	0xffffffff


	//   ....[17]....
        /*0080*/ 	.word	0xffffffff


	//   ....[18]....
        /*0084*/ 	.word	0xffffffff


	//   ....[19]....
        /*0088*/ 	.word	0xffffffff


	//   ....[20]....
        /*008c*/ 	.word	0xffffffff


	//   ....[21]....
        /*0090*/ 	.word	0xffffffff


	//   ....[22]....
        /*0094*/ 	.word	0xffffffff


	//   ....[23]....
        /*0098*/ 	.word	0xffffffff


	//   ....[24]....
        /*009c*/ 	.word	0xffffffff


	//   ....[25]....
        /*00a0*/ 	.word	0xffffffff


	//   ....[26]....
        /*00a4*/ 	.word	0xffffffff


	//   ....[27]....
        /*00a8*/ 	.word	0xffffffff


	//   ....[28]....
        /*00ac*/ 	.word	0xffffffff


	//   ....[29]....
        /*00b0*/ 	.word	0xffffffff


	//   ....[30]....
        /*00b4*/ 	.word	0xffffffff


	//   ....[31]....
        /*00b8*/ 	.word	0xffffffff


	//   ....[32]....
        /*00bc*/ 	.word	0xffffffff


	//   ....[33]....
        /*00c0*/ 	.word	0xffffffff


	//   ....[34]....
        /*00c4*/ 	.word	0xffffffff


	//   ....[35]....
        /*00c8*/ 	.word	0xffffffff


	//   ....[36]....
        /*00cc*/ 	.word	0xffffffff


	//   ....[37]....
        /*00d0*/ 	.word	0xffffffff


	//   ....[38]....
        /*00d4*/ 	.word	0xffffffff


	//   ....[39]....
        /*00d8*/ 	.word	0xffffffff


	//   ....[40]....
        /*00dc*/ 	.word	0xffffffff


	//   ....[41]....
        /*00e0*/ 	.word	0xffffffff


	//   ....[42]....
        /*00e4*/ 	.word	0xffffffff


	//   ....[43]....
        /*00e8*/ 	.word	0xffffffff


	//   ....[44]....
        /*00ec*/ 	.word	0xffffffff


	//   ....[45]....
        /*00f0*/ 	.word	0xffffffff


	//   ....[46]....
        /*00f4*/ 	.word	0xffffffff


	//   ....[47]....
        /*00f8*/ 	.word	0xffffffff


	//   ....[48]....
        /*00fc*/ 	.word	0xffffffff


	//   ....[49]....
        /*0100*/ 	.word	0xffffffff


	//   ....[50]....
        /*0104*/ 	.word	0xffffffff


	//   ....[51]....
        /*0108*/ 	.word	0xffffffff


	//   ....[52]....
        /*010c*/ 	.word	0xffffffff


	//   ....[53]....
        /*0110*/ 	.word	0xffffffff


	//   ....[54]....
        /*0114*/ 	.word	0xffffffff


	//   ....[55]....
        /*0118*/ 	.word	0xffffffff


	//   ....[56]....
        /*011c*/ 	.word	0xffffffff


	//   ....[57]....
        /*0120*/ 	.word	0xffffffff


	//   ....[58]....
        /*0124*/ 	.word	0xffffffff


	//   ....[59]....
        /*0128*/ 	.word	0xffffffff


	//   ....[60]....
        /*012c*/ 	.word	0xffffffff


	//   ....[61]....
        /*0130*/ 	.word	0xffffffff


	//   ....[62]....
        /*0134*/ 	.word	0xffffffff


	//   ....[63]....
        /*0138*/ 	.word	0xffffffff


	//   ....[64]....
        /*013c*/ 	.word	0xffffffff


	//   ....[65]....
        /*0140*/ 	.word	0xffffffff


	//   ....[66]....
        /*0144*/ 	.word	0xffffffff


	//   ....[67]....
        /*0148*/ 	.word	0xffffffff


	//   ....[68]....
        /*014c*/ 	.word	0xffffffff


	//   ....[69]....
        /*0150*/ 	.word	0xffffffff


	//   ....[70]....
        /*0154*/ 	.word	0xffffffff


	//   ....[71]....
        /*0158*/ 	.word	0xffffffff


	//   ....[72]....
        /*015c*/ 	.word	0xffffffff


	//   ....[73]....
        /*0160*/ 	.word	0xffffffff


	//   ....[74]....
        /*0164*/ 	.word	0xffffffff


	//   ....[75]....
        /*0168*/ 	.word	0xffffffff


	//   ....[76]....
        /*016c*/ 	.word	0xffffffff


	//   ....[77]....
        /*0170*/ 	.word	0xffffffff


	//   ....[78]....
        /*0174*/ 	.word	0xffffffff


	//   ....[79]....
        /*0178*/ 	.word	0xffffffff


	//   ....[80]....
        /*017c*/ 	.word	0xffffffff


	//   ....[81]....
        /*0180*/ 	.word	0xffffffff


	//   ....[82]....
        /*0184*/ 	.word	0xffffffff


	//   ....[83]....
        /*0188*/ 	.word	0xffffffff


	//   ....[84]....
        /*018c*/ 	.word	0xffffffff


	//   ....[85]....
        /*0190*/ 	.word	0xffffffff


	//   ....[86]....
        /*0194*/ 	.word	0xffffffff


	//   ....[87]....
        /*0198*/ 	.word	0xffffffff


	//   ....[88]....
        /*019c*/ 	.word	0xffffffff


	//   ....[89]....
        /*01a0*/ 	.word	0xffffffff


	//   ....[90]....
        /*01a4*/ 	.word	0xffffffff


	//   ....[91]....
        /*01a8*/ 	.word	0xffffffff


	//   ....[92]....
        /*01ac*/ 	.word	0xffffffff


	//   ....[93]....
        /*01b0*/ 	.word	0xffffffff


	//   ....[94]....
        /*01b4*/ 	.word	0xffffffff


	//   ....[95]....
        /*01b8*/ 	.word	0xffffffff


	//   ....[96]....
        /*01bc*/ 	.word	0xffffffff


	//   ....[97]....
        /*01c0*/ 	.word	0xffffffff


	//   ....[98]....
        /*01c4*/ 	.word	0xffffffff


	//   ....[99]....
        /*01c8*/ 	.word	0xffffffff


	//   ....[100]....
        /*01cc*/ 	.word	0xffffffff


	//   ....[101]....
        /*01d0*/ 	.word	0xffffffff


	//   ....[102]....
        /*01d4*/ 	.word	0xffffffff


	//   ....[103]....
        /*01d8*/ 	.word	0xffffffff


	//   ....[104]....
        /*01dc*/ 	.word	0xffffffff


	//   ....[105]....
        /*01e0*/ 	.word	0xffffffff


	//   ....[106]....
        /*01e4*/ 	.word	0xffffffff


	//   ....[107]....
        /*01e8*/ 	.word	0xffffffff


	//   ....[108]....
        /*01ec*/ 	.word	0xffffffff


	//   ....[109]....
        /*01f0*/ 	.word	0xffffffff


	//   ....[110]....
        /*01f4*/ 	.word	0xffffffff


	//   ....[111]....
        /*01f8*/ 	.word	0xffffffff


	//   ....[112]....
        /*01fc*/ 	.word	0xffffffff


	//   ....[113]....
        /*0200*/ 	.word	0xffffffff


	//   ....[114]....
        /*0204*/ 	.word	0xffffffff


	//   ....[115]....
        /*0208*/ 	.word	0xffffffff


	//   ....[116]....
        /*020c*/ 	.word	0xffffffff


	//   ....[117]....
        /*0210*/ 	.word	0xffffffff


	//   ....[118]....
        /*0214*/ 	.word	0xffffffff


	//   ....[119]....
        /*0218*/ 	.word	0xffffffff


	//   ....[120]....
        /*021c*/ 	.word	0xffffffff


	//   ....[121]....
        /*0220*/ 	.word	0xffffffff


	//   ....[122]....
        /*0224*/ 	.word	0xffffffff


	//   ....[123]....
        /*0228*/ 	.word	0xffffffff


	//   ....[124]....
        /*022c*/ 	.word	0xffffffff


	//   ....[125]....
        /*0230*/ 	.word	0xffffffff


	//   ....[126]....
        /*0234*/ 	.word	0xffffffff


	//   ....[127]....
        /*0238*/ 	.word	0xffffffff


	//   ....[128]....
        /*023c*/ 	.word	0xffffffff


	//   ....[129]....
        /*0240*/ 	.word	0xffffffff


	//   ....[130]....
        /*0244*/ 	.word	0xffffffff


	//----- nvinfo : EIATTR_COOP_GROUP_INSTR_OFFSETS
	.align		4
.L_444:
        /*0248*/ 	.byte	0x04, 0x28
        /*024a*/ 	.short	(.L_446 - .L_445)


	//   ....[0]....
.L_445:
        /*024c*/ 	.word	0x00000090


	//   ....[1]....
        /*0250*/ 	.word	0x000026c0


	//   ....[2]....
        /*0254*/ 	.word	0x00002730


	//   ....[3]....
        /*0258*/ 	.word	0x00003720


	//   ....[4]....
        /*025c*/ 	.word	0x00003730


	//   ....[5]....
        /*0260*/ 	.word	0x00004c60


	//   ....[6]....
        /*0264*/ 	.word	0x00004cd0


	//   ....[7]....
        /*0268*/ 	.word	0x00005d70


	//   ....[8]....
        /*026c*/ 	.word	0x00005d80


	//   ....[9]....
        /*0270*/ 	.word	0x00006d20


	//   ....[10]....
        /*0274*/ 	.word	0x00006d50


	//   ....[11]....
        /*0278*/ 	.word	0x00006f20


	//   ....[12]....
        /*027c*/ 	.word	0x00006f40


	//   ....[13]....
        /*0280*/ 	.word	0x00007370


	//   ....[14]....
        /*0284*/ 	.word	0x00007390


	//   ....[15]....
        /*0288*/ 	.word	0x000075c0


	//   ....[16]....
        /*028c*/ 	.word	0x000075e0


	//   ....[17]....
        /*0290*/ 	.word	0x000084e0


	//   ....[18]....
        /*0294*/ 	.word	0x00008500


	//   ....[19]....
        /*0298*/ 	.word	0x000086f0


	//   ....[20]....
        /*029c*/ 	.word	0x00008720


	//   ....[21]....
        /*02a0*/ 	.word	0x000088a0


	//   ....[22]....
        /*02a4*/ 	.word	0x000088d0


	//   ....[23]....
        /*02a8*/ 	.word	0x00008a50


	//   ....[24]....
        /*02ac*/ 	.word	0x00008a90


	//   ....[25]....
        /*02b0*/ 	.word	0x00008fa0


	//   ....[26]....
        /*02b4*/ 	.word	0x00008fc0


	//   ....[27]....
        /*02b8*/ 	.word	0x00008fd0


	//   ....[28]....
        /*02bc*/ 	.word	0x00008fe0


	//   ....[29]....
        /*02c0*/ 	.word	0x00009510


	//   ....[30]....
        /*02c4*/ 	.word	0x00009580


	//   ....[31]....
        /*02c8*/ 	.word	0x000095a0


	//   ....[32]....
        /*02cc*/ 	.word	0x000095d0


	//   ....[33]....
        /*02d0*/ 	.word	0x000098c0


	//   ....[34]....
        /*02d4*/ 	.word	0x00009960


	//   ....[35]....
        /*02d8*/ 	.word	0x000099e0


	//   ....[36]....
        /*02dc*/ 	.word	0x00009a50


	//   ....[37]....
        /*02e0*/ 	.word	0x00009e90


	//   ....[38]....
        /*02e4*/ 	.word	0x00009ee0


	//   ....[39]....
        /*02e8*/ 	.word	0x00009f20


	//   ....[40]....
        /*02ec*/ 	.word	0x00009f60


	//   ....[41]....
        /*02f0*/ 	.word	0x0000a2b0


	//   ....[42]....
        /*02f4*/ 	.word	0x0000a350


	//   ....[43]....
        /*02f8*/ 	.word	0x0000a3d0


	//   ....[44]....
        /*02fc*/ 	.word	0x0000a440


	//   ....[45]....
        /*0300*/ 	.word	0x0000da10


	//   ....[46]....
        /*0304*/ 	.word	0x0000da70


	//   ....[47]....
        /*0308*/ 	.word	0x0000dab0


	//   ....[48]....
        /*030c*/ 	.word	0x0000dad0


	//   ....[49]....
        /*0310*/ 	.word	0x0000dc90


	//   ....[50]....
        /*0314*/ 	.word	0x0000dd30


	//   ....[51]....
        /*0318*/ 	.word	0x0000dd80


	//   ....[52]....
        /*031c*/ 	.word	0x0000de00


	//   ....[53]....
        /*0320*/ 	.word	0x0000e050


	//   ....[54]....
        /*0324*/ 	.word	0x0000e0f0


	//   ....[55]....
        /*0328*/ 	.word	0x0000e170


	//   ....[56]....
        /*032c*/ 	.word	0x0000e1e0


	//   ....[57]....
        /*0330*/ 	.word	0x0000e420


	//   ....[58]....
        /*0334*/ 	.word	0x0000e470


	//   ....[59]....
        /*0338*/ 	.word	0x0000e4c0


	//   ....[60]....
        /*033c*/ 	.word	0x0000e530


	//   ....[61]....
        /*0340*/ 	.word	0x00012200


	//   ....[62]....
        /*0344*/ 	.word	0x00012240


	//   ....[63]....
        /*0348*/ 	.word	0x00012620


	//   ....[64]....
        /*034c*/ 	.word	0x00012630


	//   ....[65]....
        /*0350*/ 	.word	0x000134a0


	//   ....[66]....
        /*0354*/ 	.word	0x000134b0


	//   ....[67]....
        /*0358*/ 	.word	0x000135c0


	//   ....[68]....
        /*035c*/ 	.word	0x000135e0


	//   ....[69]....
        /*0360*/ 	.word	0x00013a10


	//   ....[70]....
        /*0364*/ 	.word	0x00013a30


	//   ....[71]....
        /*0368*/ 	.word	0x00013ef0


	//   ....[72]....
        /*036c*/ 	.word	0x00013fb0


	//   ....[73]....
        /*0370*/ 	.word	0x00013fc0


	//   ....[74]....
        /*0374*/ 	.word	0x00014010


	//   ....[75]....
        /*0378*/ 	.word	0x00014fe0


	//   ....[76]....
        /*037c*/ 	.word	0x00015000


	//   ....[77]....
        /*0380*/ 	.word	0x00015110


	//   ....[78]....
        /*0384*/ 	.word	0x00015120


	//   ....[79]....
        /*0388*/ 	.word	0x00015df0


	//   ....[80]....
        /*038c*/ 	.word	0x00015e10


	//   ....[81]....
        /*0390*/ 	.word	0x00015ed0


	//   ....[82]....
        /*0394*/ 	.word	0x00015ef0


	//   ....[83]....
        /*0398*/ 	.word	0x000160f0


	//   ....[84]....
        /*039c*/ 	.word	0x00016140


	//   ....[85]....
        /*03a0*/ 	.word	0x00016520


	//   ....[86]....
        /*03a4*/ 	.word	0x00016550


	//   ....[87]....
        /*03a8*/ 	.word	0x000166a0


	//   ....[88]....
        /*03ac*/ 	.word	0x00016790


	//   ....[89]....
        /*03b0*/ 	.word	0x00017fa0


	//   ....[90]....
        /*03b4*/ 	.word	0x00017fc0


	//   ....[91]....
        /*03b8*/ 	.word	0x00018150


	//   ....[92]....
        /*03bc*/ 	.word	0x00018160


	//   ....[93]....
        /*03c0*/ 	.word	0x00018e40


	//   ....[94]....
        /*03c4*/ 	.word	0x00018e50


	//   ....[95]....
        /*03c8*/ 	.word	0x00018e60


	//   ....[96]....
        /*03cc*/ 	.word	0x00018e70


	//   ....[97]....
        /*03d0*/ 	.word	0x00019220


	//   ....[98]....
        /*03d4*/ 	.word	0x00019240


	//   ....[99]....
        /*03d8*/ 	.word	0x00019270


	//   ....[100]....
        /*03dc*/ 	.word	0x00019280


	//   ....[101]....
        /*03e0*/ 	.word	0x0001a960


	//   ....[102]....
        /*03e4*/ 	.word	0x0001a990


	//   ....[103]....
        /*03e8*/ 	.word	0x0001a9d0


	//   ....[104]....
        /*03ec*/ 	.word	0x0001a9e0


	//   ....[105]....
        /*03f0*/ 	.word	0x0001c470


	//   ....[106]....
        /*03f4*/ 	.word	0x0001c4b0


	//   ....[107]....
        /*03f8*/ 	.word	0x0001c4e0


	//   ....[108]....
        /*03fc*/ 	.word	0x0001c510


	//   ....[109]....
        /*0400*/ 	.word	0x0001c730


	//   ....[110]....
        /*0404*/ 	.word	0x0001c740


	//   ....[111]....
        /*0408*/ 	.word	0x0001c940


	//   ....[112]....
        /*040c*/ 	.word	0x0001c970


	//   ....[113]....
        /*0410*/ 	.word	0x0001cb30


	//   ....[114]....
        /*0414*/ 	.word	0x0001cb60


	//   ....[115]....
        /*0418*/ 	.word	0x0001cd20


	//   ....[116]....
        /*041c*/ 	.word	0x0001cd40


	//   ....[117]....
        /*0420*/ 	.word	0x0001d6f0


	//   ....[118]....
        /*0424*/ 	.word	0x0001d710


	//   ....[119]....
        /*0428*/ 	.word	0x0001d8a0


	//   ....[120]....
        /*042c*/ 	.word	0x0001d8d0


	//   ....[121]....
        /*0430*/ 	.word	0x0001da60


	//   ....[122]....
        /*0434*/ 	.word	0x0001da90


	//   ....[123]....
        /*0438*/ 	.word	0x0001dc20


	//   ....[124]....
        /*043c*/ 	.word	0x0001dc40


	//   ....[125]....
        /*0440*/ 	.word	0x0001de00


	//   ....[126]....
        /*0444*/ 	.word	0x0001de60


	//   ....[127]....
        /*0448*/ 	.word	0x0001deb0


	//   ....[128]....
        /*044c*/ 	.word	0x0001df10


	//   ....[129]....
        /*0450*/ 	.word	0x0001df60


	//   ....[130]....
        /*0454*/ 	.word	0x0001dfc0


	//----- nvinfo : EIATTR_EXIT_INSTR_OFFSETS
	.align		4
.L_446:
        /*0458*/ 	.byte	0x04, 0x1c
        /*045a*/ 	.short	(.L_448 - .L_447)


	//   ....[0]....
.L_447:
        /*045c*/ 	.word	0x00000440


	//   ....[1]....
        /*0460*/ 	.word	0x0001cd50


	//   ....[2]....
        /*0464*/ 	.word	0x0001ce90


	//   ....[3]....
        /*0468*/ 	.word	0x0001cef0


	//   ....[4]....
        /*046c*/ 	.word	0x0001dc50


	//   ....[5]....
        /*0470*/ 	.word	0x0001dd60


	//   ....[6]....
        /*0474*/ 	.word	0x0001ddc0


	//----- nvinfo : EIATTR_CTAIDZ_USED
	.align		4
.L_448:
        /*0478*/ 	.byte	0x01, 0x04
	.zero		2


	//----- nvinfo : EIATTR_MAX_THREADS
	.align		4
        /*047c*/ 	.byte	0x04, 0x05
        /*047e*/ 	.short	(.L_450 - .L_449)
.L_449:
        /*0480*/ 	.word	0x00000100
        /*0484*/ 	.word	0x00000001
        /*0488*/ 	.word	0x00000001


	//----- nvinfo : EIATTR_CRS_STACK_SIZE
	.align		4
.L_450:
        /*048c*/ 	.byte	0x04, 0x1e
        /*048e*/ 	.short	(.L_452 - .L_451)
.L_451:
        /*0490*/ 	.word	0x00000000
.L_452:


//--------------------- .nv.callgraph             --------------------------
	.section	.nv.callgraph,"",@"SHT_CUDA_CALLGRAPH"
	.align	4
	.sectionentsize	8
	.align		4
        /*0000*/ 	.word	0x00000000
	.align		4
        /*0004*/ 	.word	0xffffffff
	.align		4
        /*0008*/ 	.word	0x00000000
	.align		4
        /*000c*/ 	.word	0xfffffffe
	.align		4
        /*0010*/ 	.word	0x00000000
	.align		4
        /*0014*/ 	.word	0xfffffffd
	.align		4
        /*0018*/ 	.word	0x00000000
	.align		4
        /*001c*/ 	.word	0xfffffffc


//--------------------- .nv.rel.action            --------------------------
	.section	.nv.rel.action,"",@"SHT_CUDA_RELOCINFO"
	.align	8
	.sectionentsize	8
        /*0000*/ 	.byte	0x73, 0x00, 0x00, 0x00, 0x00, 0x00, 0x00, 0x00, 0x00, 0x00, 0x00, 0x11, 0x25, 0x00, 0x05, 0x36


//--------------------- .nv.constant4             --------------------------
	.section	.nv.constant4,"a",@progbits
	.align	8
	.align		8
.nv.constant4:
        /*0000*/ 	.dword	_ZN72_INTERNAL_412d4e01_36_flash_fwd_hdim256_fp16_paged_sm80_cu_ee213261_35724cuda3std3__45__cpo5beginE
	.align		8
        /*0008*/ 	.dword	_ZN72_INTERNAL_412d4e01_36_flash_fwd_hdim256_fp16_paged_sm80_cu_ee213261_35724cuda3std3__45__cpo3endE
	.align		8
        /*0010*/ 	.dword	_ZN72_INTERNAL_412d4e01_36_flash_fwd_hdim256_fp16_paged_sm80_cu_ee213261_35724cuda3std3__45__cpo6cbeginE
	.align		8
        /*0018*/ 	.dword	_ZN72_INTERNAL_412d4e01_36_flash_fwd_hdim256_fp16_paged_sm80_cu_ee213261_35724cuda3std3__45__cpo4cendE
	.align		8
        /*0020*/ 	.dword	_ZN72_INTERNAL_412d4e01_36_flash_fwd_hdim256_fp16_paged_sm80_cu_ee213261_35724cuda3std3__474_GLOBAL__N__412d4e01_36_flash_fwd_hdim256_fp16_paged_sm80_cu_ee213261_35726ignoreE
	.align		8
        /*0028*/ 	.dword	_ZN72_INTERNAL_412d4e01_36_flash_fwd_hdim256_fp16_paged_sm80_cu_ee213261_35724cuda3std3__419piecewise_constructE
	.align		8
        /*0030*/ 	.dword	_ZN72_INTERNAL_412d4e01_36_flash_fwd_hdim256_fp16_paged_sm80_cu_ee213261_35724cuda3std3__48in_placeE
	.align		8
        /*0038*/ 	.dword	_ZN72_INTERNAL_412d4e01_36_flash_fwd_hdim256_fp16_paged_sm80_cu_ee213261_35724cuda3std6ranges3__45__cpo4swapE
	.align		8
        /*0040*/ 	.dword	_ZN72_INTERNAL_412d4e01_36_flash_fwd_hdim256_fp16_paged_sm80_cu_ee213261_35724cuda3std6ranges3__45__cpo9iter_moveE
	.align		8
        /*0048*/ 	.dword	_ZN72_INTERNAL_412d4e01_36_flash_fwd_hdim256_fp16_paged_sm80_cu_ee213261_35724cute7productE
	.align		8
        /*0050*/ 	.dword	_ZN72_INTERNAL_412d4e01_36_flash_fwd_hdim256_fp16_paged_sm80_cu_ee213261_35724cute1_E


//--------------------- .nv.constant0._ZN7cutlass13device_kernelIN5flash19enable_sm80_to_sm89INS1_16FlashAttnFwdSm80INS1_25CollectiveMainloopFwdSm80ILi8ELi1ELb1EN4cute5tupleIJNS5_1CILi128EEENS7_ILi64EEENS7_ILi256EEEEEELi256ENS_6half_tEfNS_4arch4Sm80ELb0ELb0ELb0ELb0ELb1ELb0ELb1ELb0EEENS1_21CollectiveEpilogueFwdINS6_IJS8_SA_S9_EEENS6_IJNS7_ILi1EEESI_SI_EEESC_SE_Li256ELb0ELb1ELb0ELb0EEENS1_19SingleTileSchedulerILb0ELb0ELb1ELi128EEEEEEEEEvNT_6ParamsE --------------------------
	.section	.nv.constant0._ZN7cutlass13device_kernelIN5flash19enable_sm80_to_sm89INS1_16FlashAttnFwdSm80INS1_25CollectiveMainloopFwdSm80ILi8ELi1ELb1EN4cute5tupleIJNS5_1CILi128EEENS7_ILi64EEENS7_ILi256EEEEEELi256ENS_6half_tEfNS_4arch4Sm80ELb0ELb0ELb0ELb0ELb1ELb0ELb1ELb0EEENS1_21CollectiveEpilogueFwdINS6_IJS8_SA_S9_EEENS6_IJNS7_ILi1EEESI_SI_EEESC_SE_Li256ELb0ELb1ELb0ELb0EEENS1_19SingleTileSchedulerILb0ELb0ELb1ELi128EEEEEEEEEvNT_6ParamsE,"a",@progbits
	.sectionflags	@""
	.align	4
.nv.constant0._ZN7cutlass13device_kernelIN5flash19enable_sm80_to_sm89INS1_16FlashAttnFwdSm80INS1_25CollectiveMainloopFwdSm80ILi8ELi1ELb1EN4cute5tupleIJNS5_1CILi128EEENS7_ILi64EEENS7_ILi256EEEEEELi256ENS_6half_tEfNS_4arch4Sm80ELb0ELb0ELb0ELb0ELb1ELb0ELb1ELb0EEENS1_21CollectiveEpilogueFwdINS6_IJS8_SA_S9_EEENS6_IJNS7_ILi1EEESI_SI_EEESC_SE_Li256ELb0ELb1ELb0ELb0EEENS1_19SingleTileSchedulerILb0ELb0ELb1ELi128EEEEEEEEEvNT_6ParamsE:
	.zero		1400


//--------------------- .nv.constant0._ZN7cutlass13device_kernelIN5flash19enable_sm80_to_sm89INS1_16FlashAttnFwdSm80INS1_25CollectiveMainloopFwdSm80ILi8ELi1ELb1EN4cute5tupleIJNS5_1CILi128EEENS7_ILi64EEENS7_ILi256EEEEEELi256ENS_6half_tEfNS_4arch4Sm80ELb0ELb0ELb0ELb1ELb1ELb0ELb1ELb0EEENS1_21CollectiveEpilogueFwdINS6_IJS8_SA_S9_EEENS6_IJNS7_ILi1EEESI_SI_EEESC_SE_Li256ELb1ELb1ELb0ELb0EEENS1_19SingleTileSchedulerILb1ELb0ELb1ELi128EEEEEEEEEvNT_6ParamsE --------------------------
	.section	.nv.constant0._ZN7cutlass13device_kernelIN5flash19enable_sm80_to_sm89INS1_16FlashAttnFwdSm80INS1_25CollectiveMainloopFwdSm80ILi8ELi1ELb1EN4cute5tupleIJNS5_1CILi128EEENS7_ILi64EEENS7_ILi256EEEEEELi256ENS_6half_tEfNS_4arch4Sm80ELb0ELb0ELb0ELb1ELb1ELb0ELb1ELb0EEENS1_21CollectiveEpilogueFwdINS6_IJS8_SA_S9_EEENS6_IJNS7_ILi1EEESI_SI_EEESC_SE_Li256ELb1ELb1ELb0ELb0EEENS1_19SingleTileSchedulerILb1ELb0ELb1ELi128EEEEEEEEEvNT_6ParamsE,"a",@progbits
	.sectionflags	@""
	.align	4
.nv.constant0._ZN7cutlass13device_kernelIN5flash19enable_sm80_to_sm89INS1_16FlashAttnFwdSm80INS1_25CollectiveMainloopFwdSm80ILi8ELi1ELb1EN4cute5tupleIJNS5_1CILi128EEENS7_ILi64EEENS7_ILi256EEEEEELi256ENS_6half_tEfNS_4arch4Sm80ELb0ELb0ELb0ELb1ELb1ELb0ELb1ELb0EEENS1_21CollectiveEpilogueFwdINS6_IJS8_SA_S9_EEENS6_IJNS7_ILi1EEESI_SI_EEESC_SE_Li256ELb1ELb1ELb0ELb0EEENS1_19SingleTileSchedulerILb1ELb0ELb1ELi128EEEEEEEEEvNT_6ParamsE:
	.zero		1400


//--------------------- .nv.constant0._ZN7cutlass13device_kernelIN5flash19enable_sm80_to_sm89INS1_16FlashAttnFwdSm80INS1_25CollectiveMainloopFwdSm80ILi8ELi1ELb0EN4cute5tupleIJNS5_1CILi128EEENS7_ILi32EEENS7_ILi256EEEEEELi256ENS_6half_tEfNS_4arch4Sm80ELb0ELb0ELb0ELb1ELb1ELb1ELb1ELb0EEENS1_21CollectiveEpilogueFwdINS6_IJS8_SA_S9_EEENS6_IJNS7_ILi1EEESI_SI_EEESC_SE_Li256ELb1ELb1ELb0ELb0EEENS1_19SingleTileSchedulerILb1ELb0ELb1ELi128EEEEEEEEEvNT_6ParamsE --------------------------
	.section	.nv.constant0._ZN7cutlass13device_kernelIN5flash19enable_sm80_to_sm89INS1_16FlashAttnFwdSm80INS1_25CollectiveMainloopFwdSm80ILi8ELi1ELb0EN4cute5tupleIJNS5_1CILi128EEENS7_ILi32EEENS7_ILi256EEEEEELi256ENS_6half_tEfNS_4arch4Sm80ELb0ELb0ELb0ELb1ELb1ELb1ELb1ELb0EEENS1_21CollectiveEpilogueFwdINS6_IJS8_SA_S9_EEENS6_IJNS7_ILi1EEESI_SI_EEESC_SE_Li256ELb1ELb1ELb0ELb0EEENS1_19SingleTileSchedulerILb1ELb0ELb1ELi128EEEEEEEEEvNT_6ParamsE,"a",@progbits
	.sectionflags	@""
	.align	4
.nv.constant0._ZN7cutlass13device_kernelIN5flash19enable_sm80_to_sm89INS1_16FlashAttnFwdSm80INS1_25CollectiveMainloopFwdSm80ILi8ELi1ELb0EN4cute5tupleIJNS5_1CILi128EEENS7_ILi32EEENS7_ILi256EEEEEELi256ENS_6half_tEfNS_4arch4Sm80ELb0ELb0ELb0ELb1ELb1ELb1ELb1ELb0EEENS1_21CollectiveEpilogueFwdINS6_IJS8_SA_S9_EEENS6_IJNS7_ILi1EEESI_SI_EEESC_SE_Li256ELb1ELb1ELb0ELb0EEENS1_19SingleTileSchedulerILb1ELb0ELb1ELi128EEEEEEEEEvNT_6ParamsE:
	.zero		1400


//--------------------- .nv.constant0._ZN7cutlass13device_kernelIN5flash19enable_sm80_to_sm89INS1_16FlashAttnFwdSm80INS1_25CollectiveMainloopFwdSm80ILi8ELi1ELb1EN4cute5tupleIJNS5_1CILi128EEENS7_ILi48EEENS7_ILi256EEEEEELi256ENS_6half_tEfNS_4arch4Sm80ELb0ELb1ELb0ELb0ELb1ELb0ELb1ELb0EEENS1_21CollectiveEpilogueFwdINS6_IJS8_SA_S9_EEENS6_IJNS7_ILi1EEESI_SI_EEESC_SE_Li256ELb0ELb1ELb0ELb0EEENS1_19SingleTileSchedulerILb0ELb0ELb1ELi128EEEEEEEEEvNT_6ParamsE --------------------------
	.section	.nv.constant0._ZN7cutlass13device_kernelIN5flash19enable_sm80_to_sm89INS1_16FlashAttnFwdSm80INS1_25CollectiveMainloopFwdSm80ILi8ELi1ELb1EN4cute5tupleIJNS5_1CILi128EEENS7_ILi48EEENS7_ILi256EEEEEELi256ENS_6half_tEfNS_4arch4Sm80ELb0ELb1ELb0ELb0ELb1ELb0ELb1ELb0EEENS1_21CollectiveEpilogueFwdINS6_IJS8_SA_S9_EEENS6_IJNS7_ILi1EEESI_SI_EEESC_SE_Li256ELb0ELb1ELb0ELb0EEENS1_19SingleTileSchedulerILb0ELb0ELb1ELi128EEEEEEEEEvNT_6ParamsE,"a",@progbits
	.sectionflags	@""
	.align	4
.nv.constant0._ZN7cutlass13device_kernelIN5flash19enable_sm80_to_sm89INS1_16FlashAttnFwdSm80INS1_25CollectiveMainloopFwdSm80ILi8ELi1ELb1EN4cute5tupleIJNS5_1CILi128EEENS7_ILi48EEENS7_ILi256EEEEEELi256ENS_6half_tEfNS_4arch4Sm80ELb0ELb1ELb0ELb0ELb1ELb0ELb1ELb0EEENS1_21CollectiveEpilogueFwdINS6_IJS8_SA_S9_EEENS6_IJNS7_ILi1EEESI_SI_EEESC_SE_Li256ELb0ELb1ELb0ELb0EEENS1_19SingleTileSchedulerILb0ELb0ELb1ELi128EEEEEEEEEvNT_6ParamsE:
	.zero		1400


//--------------------- .nv.constant0._ZN7cutlass13device_kernelIN5flash19enable_sm80_to_sm89INS1_16FlashAttnFwdSm80INS1_25CollectiveMainloopFwdSm80ILi8ELi1ELb1EN4cute5tupleIJNS5_1CILi128EEENS7_ILi48EEENS7_ILi256EEEEEELi256ENS_6half_tEfNS_4arch4Sm80ELb0ELb1ELb0ELb1ELb1ELb0ELb1ELb0EEENS1_21CollectiveEpilogueFwdINS6_IJS8_SA_S9_EEENS6_IJNS7_ILi1EEESI_SI_EEESC_SE_Li256ELb1ELb1ELb0ELb0EEENS1_19SingleTileSchedulerILb1ELb0ELb1ELi128EEEEEEEEEvNT_6ParamsE --------------------------
	.section	.nv.constant0._ZN7cutlass13device_kernelIN5flash19enable_sm80_to_sm89INS1_16FlashAttnFwdSm80INS1_25CollectiveMainloopFwdSm80ILi8ELi1ELb1EN4cute5tupleIJNS5_1CILi128EEENS7_ILi48EEENS7_ILi256EEEEEELi256ENS_6half_tEfNS_4arch4Sm80ELb0ELb1ELb0ELb1ELb1ELb0ELb1ELb0EEENS1_21CollectiveEpilogueFwdINS6_IJS8_SA_S9_EEENS6_IJNS7_ILi1EEESI_SI_EEESC_SE_Li256ELb1ELb1ELb0ELb0EEENS1_19SingleTileSchedulerILb1ELb0ELb1ELi128EEEEEEEEEvNT_6ParamsE,"a",@progbits
	.sectionflags	@""
	.align	4
.nv.constant0._ZN7cutlass13device_kernelIN5flash19enable_sm80_to_sm89INS1_16FlashAttnFwdSm80INS1_25CollectiveMainloopFwdSm80ILi8ELi1ELb1EN4cute5tupleIJNS5_1CILi128EEENS7_ILi48EEENS7_ILi256EEEEEELi256ENS_6half_tEfNS_4arch4Sm80ELb0ELb1ELb0ELb1ELb1ELb0ELb1ELb0EEENS1_21CollectiveEpilogueFwdINS6_IJS8_SA_S9_EEENS6_IJNS7_ILi1EEESI_SI_EEESC_SE_Li256ELb1ELb1ELb0ELb0EEENS1_19SingleTileSchedulerILb1ELb0ELb1ELi128EEEEEEEEEvNT_6ParamsE:
	.zero		1400


//--------------------- .nv.constant0._ZN7cutlass13device_kernelIN5flash19enable_sm80_to_sm89INS1_16FlashAttnFwdSm80INS1_25CollectiveMainloopFwdSm80ILi8ELi1ELb0EN4cute5tupleIJNS5_1CILi128EEENS7_ILi32EEENS7_ILi256EEEEEELi256ENS_6half_tEfNS_4arch4Sm80ELb0ELb1ELb0ELb1ELb1ELb1ELb1ELb0EEENS1_21CollectiveEpilogueFwdINS6_IJS8_SA_S9_EEENS6_IJNS7_ILi1EEESI_SI_EEESC_SE_Li256ELb1ELb1ELb0ELb0EEENS1_19SingleTileSchedulerILb1ELb0ELb1ELi128EEEEEEEEEvNT_6ParamsE --------------------------
	.section	.nv.constant0._ZN7cutlass13device_kernelIN5flash19enable_sm80_to_sm89INS1_16FlashAttnFwdSm80INS1_25CollectiveMainloopFwdSm80ILi8ELi1ELb0EN4cute5tupleIJNS5_1CILi128EEENS7_ILi32EEENS7_ILi256EEEEEELi256ENS_6half_tEfNS_4arch4Sm80ELb0ELb1ELb0ELb1ELb1ELb1ELb1ELb0EEENS1_21CollectiveEpilogueFwdINS6_IJS8_SA_S9_EEENS6_IJNS7_ILi1EEESI_SI_EEESC_SE_Li256ELb1ELb1ELb0ELb0EEENS1_19SingleTileSchedulerILb1ELb0ELb1ELi128EEEEEEEEEvNT_6ParamsE,"a",@progbits
	.sectionflags	@""
	.align	4
.nv.constant0._ZN7cutlass13device_kernelIN5flash19enable_sm80_to_sm89INS1_16FlashAttnFwdSm80INS1_25CollectiveMainloopFwdSm80ILi8ELi1ELb0EN4cute5tupleIJNS5_1CILi128EEENS7_ILi32EEENS7_ILi256EEEEEELi256ENS_6half_tEfNS_4arch4Sm80ELb0ELb1ELb0ELb1ELb1ELb1ELb1ELb0EEENS1_21CollectiveEpilogueFwdINS6_IJS8_SA_S9_EEENS6_IJNS7_ILi1EEESI_SI_EEESC_SE_Li256ELb1ELb1ELb0ELb0EEENS1_19SingleTileSchedulerILb1ELb0ELb1ELi128EEEEEEEEEvNT_6ParamsE:
	.zero		1400


//--------------------- .nv.constant0._ZN7cutlass13device_kernelIN5flash19enable_sm80_to_sm89INS1_16FlashAttnFwdSm80INS1_25CollectiveMainloopFwdSm80ILi8ELi1ELb1EN4cute5tupleIJNS5_1CILi128EEENS7_ILi64EEENS7_ILi256EEEEEELi256ENS_6half_tEfNS_4arch4Sm80ELb1ELb0ELb0ELb0ELb1ELb0ELb1ELb0EEENS1_21CollectiveEpilogueFwdINS6_IJS8_SA_S9_EEENS6_IJNS7_ILi1EEESI_SI_EEESC_SE_Li256ELb0ELb1ELb0ELb0EEENS1_30DynamicPersistentTileSchedulerILi256ELi256ELb0ELb1ELb0EEEEEEEEEvNT_6ParamsE --------------------------
	.section	.nv.constant0._ZN7cutlass13device_kernelIN5flash19enable_sm80_to_sm89INS1_16FlashAttnFwdSm80INS1_25CollectiveMainloopFwdSm80ILi8ELi1ELb1EN4cute5tupleIJNS5_1CILi128EEENS7_ILi64EEENS7_ILi256EEEEEELi256ENS_6half_tEfNS_4arch4Sm80ELb1ELb0ELb0ELb0ELb1ELb0ELb1ELb0EEENS1_21CollectiveEpilogueFwdINS6_IJS8_SA_S9_EEENS6_IJNS7_ILi1EEESI_SI_EEESC_SE_Li256ELb0ELb1ELb0ELb0EEENS1_30DynamicPersistentTileSchedulerILi256ELi256ELb0ELb1ELb0EEEEEEEEEvNT_6ParamsE,"a",@progbits
	.sectionflags	@""
	.align	4
.nv.constant0._ZN7cutlass13device_kernelIN5flash19enable_sm80_to_sm89INS1_16FlashAttnFwdSm80INS1_25CollectiveMainloopFwdSm80ILi8ELi1ELb1EN4cute5tupleIJNS5_1CILi128EEENS7_ILi64EEENS7_ILi256EEEEEELi256ENS_6half_tEfNS_4arch4Sm80ELb1ELb0ELb0ELb0ELb1ELb0ELb1ELb0EEENS1_21CollectiveEpilogueFwdINS6_IJS8_SA_S9_EEENS6_IJNS7_ILi1EEESI_SI_EEESC_SE_Li256ELb0ELb1ELb0ELb0EEENS1_30DynamicPersistentTileSchedulerILi256ELi256ELb0ELb1ELb0EEEEEEEEEvNT_6ParamsE:
	.zero		1416


//--------------------- .nv.constant0._ZN7cutlass13device_kernelIN5flash19enable_sm80_to_sm89INS1_16FlashAttnFwdSm80INS1_25CollectiveMainloopFwdSm80ILi8ELi1ELb1EN4cute5tupleIJNS5_1CILi128EEENS7_ILi64EEENS7_ILi256EEEEEELi256ENS_6half_tEfNS_4arch4Sm80ELb1ELb0ELb0ELb1ELb1ELb0ELb1ELb0EEENS1_21CollectiveEpilogueFwdINS6_IJS8_SA_S9_EEENS6_IJNS7_ILi1EEESI_SI_EEESC_SE_Li256ELb1ELb1ELb0ELb0EEENS1_19SingleTileSchedulerILb1ELb0ELb1ELi128EEEEEEEEEvNT_6ParamsE --------------------------
	.section	.nv.constant0._ZN7cutlass13device_kernelIN5flash19enable_sm80_to_sm89INS1_16FlashAttnFwdSm80INS1_25CollectiveMainloopFwdSm80ILi8ELi1ELb1EN4cute5tupleIJNS5_1CILi128EEENS7_ILi64EEENS7_ILi256EEEEEELi256ENS_6half_tEfNS_4arch4Sm80ELb1ELb0ELb0ELb1ELb1ELb0ELb1ELb0EEENS1_21CollectiveEpilogueFwdINS6_IJS8_SA_S9_EEENS6_IJNS7_ILi1EEESI_SI_EEESC_SE_Li256ELb1ELb1ELb0ELb0EEENS1_19SingleTileSchedulerILb1ELb0ELb1ELi128EEEEEEEEEvNT_6ParamsE,"a",@progbits
	.sectionflags	@""
	.align	4
.nv.constant0._ZN7cutlass13device_kernelIN5flash19enable_sm80_to_sm89INS1_16FlashAttnFwdSm80INS1_25CollectiveMainloopFwdSm80ILi8ELi1ELb1EN4cute5tupleIJNS5_1CILi128EEENS7_ILi64EEENS7_ILi256EEEEEELi256ENS_6half_tEfNS_4arch4Sm80ELb1ELb0ELb0ELb1ELb1ELb0ELb1ELb0EEENS1_21CollectiveEpilogueFwdINS6_IJS8_SA_S9_EEENS6_IJNS7_ILi1EEESI_SI_EEESC_SE_Li256ELb1ELb1ELb0ELb0EEENS1_19SingleTileSchedulerILb1ELb0ELb1ELi128EEEEEEEEEvNT_6ParamsE:
	.zero		1400


//--------------------- .nv.constant0._ZN7cutlass13device_kernelIN5flash19enable_sm80_to_sm89INS1_16FlashAttnFwdSm80INS1_25CollectiveMainloopFwdSm80ILi8ELi1ELb0EN4cute5tupleIJNS5_1CILi128EEENS7_ILi32EEENS7_ILi256EEEEEELi256ENS_6half_tEfNS_4arch4Sm80ELb1ELb0ELb0ELb1ELb1ELb1ELb1ELb0EEENS1_21CollectiveEpilogueFwdINS6_IJS8_SA_S9_EEENS6_IJNS7_ILi1EEESI_SI_EEESC_SE_Li256ELb1ELb1ELb0ELb0EEENS1_19SingleTileSchedulerILb1ELb0ELb1ELi128EEEEEEEEEvNT_6ParamsE --------------------------
	.section	.nv.constant0._ZN7cutlass13device_kernelIN5flash19enable_sm80_to_sm89INS1_16FlashAttnFwdSm80INS1_25CollectiveMainloopFwdSm80ILi8ELi1ELb0EN4cute5tupleIJNS5_1CILi128EEENS7_ILi32EEENS7_ILi256EEEEEELi256ENS_6half_tEfNS_4arch4Sm80ELb1ELb0ELb0ELb1ELb1ELb1ELb1ELb0EEENS1_21CollectiveEpilogueFwdINS6_IJS8_SA_S9_EEENS6_IJNS7_ILi1EEESI_SI_EEESC_SE_Li256ELb1ELb1ELb0ELb0EEENS1_19SingleTileSchedulerILb1ELb0ELb1ELi128EEEEEEEEEvNT_6ParamsE,"a",@progbits
	.sectionflags	@""
	.align	4
.nv.constant0._ZN7cutlass13device_kernelIN5flash19enable_sm80_to_sm89INS1_16FlashAttnFwdSm80INS1_25CollectiveMainloopFwdSm80ILi8ELi1ELb0EN4cute5tupleIJNS5_1CILi128EEENS7_ILi32EEENS7_ILi256EEEEEELi256ENS_6half_tEfNS_4arch4Sm80ELb1ELb0ELb0ELb1ELb1ELb1ELb1ELb0EEENS1_21CollectiveEpilogueFwdINS6_IJS8_SA_S9_EEENS6_IJNS7_ILi1EEESI_SI_EEESC_SE_Li256ELb1ELb1ELb0ELb0EEENS1_19SingleTileSchedulerILb1ELb0ELb1ELi128EEEEEEEEEvNT_6ParamsE:
	.zero		1400


//--------------------- .nv.constant0._ZN7cutlass13device_kernelIN5flash19enable_sm80_to_sm89INS1_16FlashAttnFwdSm80INS1_25CollectiveMainloopFwdSm80ILi8ELi1ELb0EN4cute5tupleIJNS5_1CILi128EEENS7_ILi96EEENS7_ILi256EEEEEELi256ENS_6half_tEfNS_4arch4Sm80ELb0ELb0ELb0ELb0ELb1ELb0ELb1ELb0EEENS1_21CollectiveEpilogueFwdINS6_IJS8_SA_S9_EEENS6_IJNS7_ILi1EEESI_SI_EEESC_SE_Li256ELb0ELb1ELb0ELb0EEENS1_19SingleTileSchedulerILb0ELb0ELb1ELi128EEEEEEEEEvNT_6ParamsE --------------------------
	.section	.nv.constant0._ZN7cutlass13device_kernelIN5flash19enable_sm80_to_sm89INS1_16FlashAttnFwdSm80INS1_25CollectiveMainloopFwdSm80ILi8ELi1ELb0EN4cute5tupleIJNS5_1CILi128EEENS7_ILi96EEENS7_ILi256EEEEEELi256ENS_6half_tEfNS_4arch4Sm80ELb0ELb0ELb0ELb0ELb1ELb0ELb1ELb0EEENS1_21CollectiveEpilogueFwdINS6_IJS8_SA_S9_EEENS6_IJNS7_ILi1EEESI_SI_EEESC_SE_Li256ELb0ELb1ELb0ELb0EEENS1_19SingleTileSchedulerILb0ELb0ELb1ELi128EEEEEEEEEvNT_6ParamsE,"a",@progbits
	.sectionflags	@""
	.align	4
.nv.constant0._ZN7cutlass13device_kernelIN5flash19enable_sm80_to_sm89INS1_16FlashAttnFwdSm80INS1_25CollectiveMainloopFwdSm80ILi8ELi1ELb0EN4cute5tupleIJNS5_1CILi128EEENS7_ILi96EEENS7_ILi256EEEEEELi256ENS_6half_tEfNS_4arch4Sm80ELb0ELb0ELb0ELb0ELb1ELb0ELb1ELb0EEENS1_21CollectiveEpilogueFwdINS6_IJS8_SA_S9_EEENS6_IJNS7_ILi1EEESI_SI_EEESC_SE_Li256ELb0ELb1ELb0ELb0EEENS1_19SingleTileSchedulerILb0ELb0ELb1ELi128EEEEEEEEEvNT_6ParamsE:
	.zero		1400


//--------------------- .nv.constant0._ZN7cutlass13device_kernelIN5flash19enable_sm80_to_sm89INS1_16FlashAttnFwdSm80INS1_25CollectiveMainloopFwdSm80ILi8ELi1ELb0EN4cute5tupleIJNS5_1CILi128EEENS7_ILi96EEENS7_ILi256EEEEEELi256ENS_6half_tEfNS_4arch4Sm80ELb0ELb0ELb0ELb1ELb1ELb0ELb1ELb0EEENS1_21CollectiveEpilogueFwdINS6_IJS8_SA_S9_EEENS6_IJNS7_ILi1EEESI_SI_EEESC_SE_Li256ELb1ELb1ELb0ELb0EEENS1_19SingleTileSchedulerILb1ELb0ELb1ELi128EEEEEEEEEvNT_6ParamsE --------------------------
	.section	.nv.constant0._ZN7cutlass13device_kernelIN5flash19enable_sm80_to_sm89INS1_16FlashAttnFwdSm80INS1_25CollectiveMainloopFwdSm80ILi8ELi1ELb0EN4cute5tupleIJNS5_1CILi128EEENS7_ILi96EEENS7_ILi256EEEEEELi256ENS_6half_tEfNS_4arch4Sm80ELb0ELb0ELb0ELb1ELb1ELb0ELb1ELb0EEENS1_21CollectiveEpilogueFwdINS6_IJS8_SA_S9_EEENS6_IJNS7_ILi1EEESI_SI_EEESC_SE_Li256ELb1ELb1ELb0ELb0EEENS1_19SingleTileSchedulerILb1ELb0ELb1ELi128EEEEEEEEEvNT_6ParamsE,"a",@progbits
	.sectionflags	@""
	.align	4
.nv.constant0._ZN7cutlass13device_kernelIN5flash19enable_sm80_to_sm89INS1_16FlashAttnFwdSm80INS1_25CollectiveMainloopFwdSm80ILi8ELi1ELb0EN4cute5tupleIJNS5_1CILi128EEENS7_ILi96EEENS7_ILi256EEEEEELi256ENS_6half_tEfNS_4arch4Sm80ELb0ELb0ELb0ELb1ELb1ELb0ELb1ELb0EEENS1_21CollectiveEpilogueFwdINS6_IJS8_SA_S9_EEENS6_IJNS7_ILi1EEESI_SI_EEESC_SE_Li256ELb1ELb1ELb0ELb0EEENS1_19SingleTileSchedulerILb1ELb0ELb1ELi128EEEEEEEEEvNT_6ParamsE:
	.zero		1400


//--------------------- .nv.constant0._ZN7cutlass13device_kernelIN5flash19enable_sm80_to_sm89INS1_16FlashAttnFwdSm80INS1_25CollectiveMainloopFwdSm80ILi8ELi1ELb0EN4cute5tupleIJNS5_1CILi128EEENS7_ILi48EEENS7_ILi256EEEEEELi256ENS_6half_tEfNS_4arch4Sm80ELb0ELb0ELb0ELb1ELb1ELb1ELb1ELb0EEENS1_21CollectiveEpilogueFwdINS6_IJS8_SA_S9_EEENS6_IJNS7_ILi1EEESI_SI_EEESC_SE_Li256ELb1ELb1ELb0ELb0EEENS1_19SingleTileSchedulerILb1ELb0ELb1ELi128EEEEEEEEEvNT_6ParamsE --------------------------
	.section	.nv.constant0._ZN7cutlass13device_kernelIN5flash19enable_sm80_to_sm89INS1_16FlashAttnFwdSm80INS1_25CollectiveMainloopFwdSm80ILi8ELi1ELb0EN4cute5tupleIJNS5_1CILi128EEENS7_ILi48EEENS7_ILi256EEEEEELi256ENS_6half_tEfNS_4arch4Sm80ELb0ELb0ELb0ELb1ELb1ELb1ELb1ELb0EEENS1_21CollectiveEpilogueFwdINS6_IJS8_SA_S9_EEENS6_IJNS7_ILi1EEESI_SI_EEESC_SE_Li256ELb1ELb1ELb0ELb0EEENS1_19SingleTileSchedulerILb1ELb0ELb1ELi128EEEEEEEEEvNT_6ParamsE,"a",@progbits
	.sectionflags	@""
	.align	4
.nv.constant0._ZN7cutlass13device_kernelIN5flash19enable_sm80_to_sm89INS1_16FlashAttnFwdSm80INS1_25CollectiveMainloopFwdSm80ILi8ELi1ELb0EN4cute5tupleIJNS5_1CILi128EEENS7_ILi48EEENS7_ILi256EEEEEELi256ENS_6half_tEfNS_4arch4Sm80ELb0ELb0ELb0ELb1ELb1ELb1ELb1ELb0EEENS1_21CollectiveEpilogueFwdINS6_IJS8_SA_S9_EEENS6_IJNS7_ILi1EEESI_SI_EEESC_SE_Li256ELb1ELb1ELb0ELb0EEENS1_19SingleTileSchedulerILb1ELb0ELb1ELi128EEEEEEEEEvNT_6ParamsE:
	.zero		1400


//--------------------- .nv.constant0._ZN7cutlass13device_kernelIN5flash19enable_sm80_to_sm89INS1_16FlashAttnFwdSm80INS1_25CollectiveMainloopFwdSm80ILi8ELi1ELb0EN4cute5tupleIJNS5_1CILi128EEENS7_ILi64EEENS7_ILi256EEEEEELi256ENS_6half_tEfNS_4arch4Sm80ELb0ELb1ELb0ELb0ELb1ELb0ELb1ELb0EEENS1_21CollectiveEpilogueFwdINS6_IJS8_SA_S9_EEENS6_IJNS7_ILi1EEESI_SI_EEESC_SE_Li256ELb0ELb1ELb0ELb0EEENS1_19SingleTileSchedulerILb0ELb0ELb1ELi128EEEEEEEEEvNT_6ParamsE --------------------------
	.section	.nv.constant0._ZN7cutlass13device_kernelIN5flash19enable_sm80_to_sm89INS1_16FlashAttnFwdSm80INS1_25CollectiveMainloopFwdSm80ILi8ELi1ELb0EN4cute5tupleIJNS5_1CILi128EEENS7_ILi64EEENS7_ILi256EEEEEELi256ENS_6half_tEfNS_4arch4Sm80ELb0ELb1ELb0ELb0ELb1ELb0ELb1ELb0EEENS1_21CollectiveEpilogueFwdINS6_IJS8_SA_S9_EEENS6_IJNS7_ILi1EEESI_SI_EEESC_SE_Li256ELb0ELb1ELb0ELb0EEENS1_19SingleTileSchedulerILb0ELb0ELb1ELi128EEEEEEEEEvNT_6ParamsE,"a",@progbits
	.sectionflags	@""
	.align	4
.nv.constant0._ZN7cutlass13device_kernelIN5flash19enable_sm80_to_sm89INS1_16FlashAttnFwdSm80INS1_25CollectiveMainloopFwdSm80ILi8ELi1ELb0EN4cute5tupleIJNS5_1CILi128EEENS7_ILi64EEENS7_ILi256EEEEEELi256ENS_6half_tEfNS_4arch4Sm80ELb0ELb1ELb0ELb0ELb1ELb0ELb1ELb0EEENS1_21CollectiveEpilogueFwdINS6_IJS8_SA_S9_EEENS6_IJNS7_ILi1EEESI_SI_EEESC_SE_Li256ELb0ELb1ELb0ELb0EEENS1_19SingleTileSchedulerILb0ELb0ELb1ELi128EEEEEEEEEvNT_6ParamsE:
	.zero		1400


//--------------------- .nv.constant0._ZN7cutlass13device_kernelIN5flash19enable_sm80_to_sm89INS1_16FlashAttnFwdSm80INS1_25CollectiveMainloopFwdSm80ILi8ELi1ELb0EN4cute5tupleIJNS5_1CILi128EEENS7_ILi64EEENS7_ILi256EEEEEELi256ENS_6half_tEfNS_4arch4Sm80ELb0ELb1ELb0ELb1ELb1ELb0ELb1ELb0EEENS1_21CollectiveEpilogueFwdINS6_IJS8_SA_S9_EEENS6_IJNS7_ILi1EEESI_SI_EEESC_SE_Li256ELb1ELb1ELb0ELb0EEENS1_19SingleTileSchedulerILb1ELb0ELb1ELi128EEEEEEEEEvNT_6ParamsE --------------------------
	.section	.nv.constant0._ZN7cutlass13device_kernelIN5flash19enable_sm80_to_sm89INS1_16FlashAttnFwdSm80INS1_25CollectiveMainloopFwdSm80ILi8ELi1ELb0EN4cute5tupleIJNS5_1CILi128EEENS7_ILi64EEENS7_ILi256EEEEEELi256ENS_6half_tEfNS_4arch4Sm80ELb0ELb1ELb0ELb1ELb1ELb0ELb1ELb0EEENS1_21CollectiveEpilogueFwdINS6_IJS8_SA_S9_EEENS6_IJNS7_ILi1EEESI_SI_EEESC_SE_Li256ELb1ELb1ELb0ELb0EEENS1_19SingleTileSchedulerILb1ELb0ELb1ELi128EEEEEEEEEvNT_6ParamsE,"a",@progbits
	.sectionflags	@""
	.align	4
.nv.constant0._ZN7cutlass13device_kernelIN5flash19enable_sm80_to_sm89INS1_16FlashAttnFwdSm80INS1_25CollectiveMainloopFwdSm80ILi8ELi1ELb0EN4cute5tupleIJNS5_1CILi128EEENS7_ILi64EEENS7_ILi256EEEEEELi256ENS_6half_tEfNS_4arch4Sm80ELb0ELb1ELb0ELb1ELb1ELb0ELb1ELb0EEENS1_21CollectiveEpilogueFwdINS6_IJS8_SA_S9_EEENS6_IJNS7_ILi1EEESI_SI_EEESC_SE_Li256ELb1ELb1ELb0ELb0EEENS1_19SingleTileSchedulerILb1ELb0ELb1ELi128EEEEEEEEEvNT_6ParamsE:
	.zero		1400


//--------------------- .nv.constant0._ZN7cutlass13device_kernelIN5flash19enable_sm80_to_sm89INS1_16FlashAttnFwdSm80INS1_25CollectiveMainloopFwdSm80ILi8ELi1ELb0EN4cute5tupleIJNS5_1CILi128EEENS7_ILi48EEENS7_ILi256EEEEEELi256ENS_6half_tEfNS_4arch4Sm80ELb0ELb1ELb0ELb1ELb1ELb1ELb1ELb0EEENS1_21CollectiveEpilogueFwdINS6_IJS8_SA_S9_EEENS6_IJNS7_ILi1EEESI_SI_EEESC_SE_Li256ELb1ELb1ELb0ELb0EEENS1_19SingleTileSchedulerILb1ELb0ELb1ELi128EEEEEEEEEvNT_6ParamsE --------------------------
	.section	.nv.constant0._ZN7cutlass13device_kernelIN5flash19enable_sm80_to_sm89INS1_16FlashAttnFwdSm80INS1_25CollectiveMainloopFwdSm80ILi8ELi1ELb0EN4cute5tupleIJNS5_1CILi128EEENS7_ILi48EEENS7_ILi256EEEEEELi256ENS_6half_tEfNS_4arch4Sm80ELb0ELb1ELb0ELb1ELb1ELb1ELb1ELb0EEENS1_21CollectiveEpilogueFwdINS6_IJS8_SA_S9_EEENS6_IJNS7_ILi1EEESI_SI_EEESC_SE_Li256ELb1ELb1ELb0ELb0EEENS1_19SingleTileSchedulerILb1ELb0ELb1ELi128EEEEEEEEEvNT_6ParamsE,"a",@progbits
	.sectionflags	@""
	.align	4
.nv.constant0._ZN7cutlass13device_kernelIN5flash19enable_sm80_to_sm89INS1_16FlashAttnFwdSm80INS1_25CollectiveMainloopFwdSm80ILi8ELi1ELb0EN4cute5tupleIJNS5_1CILi128EEENS7_ILi48EEENS7_ILi256EEEEEELi256ENS_6half_tEfNS_4arch4Sm80ELb0ELb1ELb0ELb1ELb1ELb1ELb1ELb0EEENS1_21CollectiveEpilogueFwdINS6_IJS8_SA_S9_EEENS6_IJNS7_ILi1EEESI_SI_EEESC_SE_Li256ELb1ELb1ELb0ELb0EEENS1_19SingleTileSchedulerILb1ELb0ELb1ELi128EEEEEEEEEvNT_6ParamsE:
	.zero		1400


//--------------------- .nv.constant0._ZN7cutlass13device_kernelIN5flash19enable_sm80_to_sm89INS1_16FlashAttnFwdSm80INS1_25CollectiveMainloopFwdSm80ILi8ELi1ELb0EN4cute5tupleIJNS5_1CILi128EEENS7_ILi96EEENS7_ILi256EEEEEELi256ENS_6half_tEfNS_4arch4Sm80ELb1ELb0ELb0ELb0ELb1ELb0ELb1ELb0EEENS1_21CollectiveEpilogueFwdINS6_IJS8_SA_S9_EEENS6_IJNS7_ILi1EEESI_SI_EEESC_SE_Li256ELb0ELb1ELb0ELb0EEENS1_30DynamicPersistentTileSchedulerILi256ELi256ELb0ELb1ELb0EEEEEEEEEvNT_6ParamsE --------------------------
	.section	.nv.constant0._ZN7cutlass13device_kernelIN5flash19enable_sm80_to_sm89INS1_16FlashAttnFwdSm80INS1_25CollectiveMainloopFwdSm80ILi8ELi1ELb0EN4cute5tupleIJNS5_1CILi128EEENS7_ILi96EEENS7_ILi256EEEEEELi256ENS_6half_tEfNS_4arch4Sm80ELb1ELb0ELb0ELb0ELb1ELb0ELb1ELb0EEENS1_21CollectiveEpilogueFwdINS6_IJS8_SA_S9_EEENS6_IJNS7_ILi1EEESI_SI_EEESC_SE_Li256ELb0ELb1ELb0ELb0EEENS1_30DynamicPersistentTileSchedulerILi256ELi256ELb0ELb1ELb0EEEEEEEEEvNT_6ParamsE,"a",@progbits
	.sectionflags	@""
	.align	4
.nv.constant0._ZN7cutlass13device_kernelIN5flash19enable_sm80_to_sm89INS1_16FlashAttnFwdSm80INS1_25CollectiveMainloopFwdSm80ILi8ELi1ELb0EN4cute5tupleIJNS5_1CILi128EEENS7_ILi96EEENS7_ILi256EEEEEELi256ENS_6half_tEfNS_4arch4Sm80ELb1ELb0ELb0ELb0ELb1ELb0ELb1ELb0EEENS1_21CollectiveEpilogueFwdINS6_IJS8_SA_S9_EEENS6_IJNS7_ILi1EEESI_SI_EEESC_SE_Li256ELb0ELb1ELb0ELb0EEENS1_30DynamicPersistentTileSchedulerILi256ELi256ELb0ELb1ELb0EEEEEEEEEvNT_6ParamsE:
	.zero		1416


//--------------------- .nv.constant0._ZN7cutlass13device_kernelIN5flash19enable_sm80_to_sm89INS1_16FlashAttnFwdSm80INS1_25CollectiveMainloopFwdSm80ILi8ELi1ELb0EN4cute5tupleIJNS5_1CILi128EEENS7_ILi96EEENS7_ILi256EEEEEELi256ENS_6half_tEfNS_4arch4Sm80ELb1ELb0ELb0ELb1ELb1ELb0ELb1ELb0EEENS1_21CollectiveEpilogueFwdINS6_IJS8_SA_S9_EEENS6_IJNS7_ILi1EEESI_SI_EEESC_SE_Li256ELb1ELb1ELb0ELb0EEENS1_19SingleTileSchedulerILb1ELb0ELb1ELi128EEEEEEEEEvNT_6ParamsE --------------------------
	.section	.nv.constant0._ZN7cutlass13device_kernelIN5flash19enable_sm80_to_sm89INS1_16FlashAttnFwdSm80INS1_25CollectiveMainloopFwdSm80ILi8ELi1ELb0EN4cute5tupleIJNS5_1CILi128EEENS7_ILi96EEENS7_ILi256EEEEEELi256ENS_6half_tEfNS_4arch4Sm80ELb1ELb0ELb0ELb1ELb1ELb0ELb1ELb0EEENS1_21CollectiveEpilogueFwdINS6_IJS8_SA_S9_EEENS6_IJNS7_ILi1EEESI_SI_EEESC_SE_Li256ELb1ELb1ELb0ELb0EEENS1_19SingleTileSchedulerILb1ELb0ELb1ELi128EEEEEEEEEvNT_6ParamsE,"a",@progbits
	.sectionflags	@""
	.align	4
.nv.constant0._ZN7cutlass13device_kernelIN5flash19enable_sm80_to_sm89INS1_16FlashAttnFwdSm80INS1_25CollectiveMainloopFwdSm80ILi8ELi1ELb0EN4cute5tupleIJNS5_1CILi128EEENS7_ILi96EEENS7_ILi256EEEEEELi256ENS_6half_tEfNS_4arch4Sm80ELb1ELb0ELb0ELb1ELb1ELb0ELb1ELb0EEENS1_21CollectiveEpilogueFwdINS6_IJS8_SA_S9_EEENS6_IJNS7_ILi1EEESI_SI_EEESC_SE_Li256ELb1ELb1ELb0ELb0EEENS1_19SingleTileSchedulerILb1ELb0ELb1ELi128EEEEEEEEEvNT_6ParamsE:
	.zero		1400


//--------------------- .nv.constant0._ZN7cutlass13device_kernelIN5flash19enable_sm80_to_sm89INS1_16FlashAttnFwdSm80INS1_25CollectiveMainloopFwdSm80ILi8ELi1ELb0EN4cute5tupleIJNS5_1CILi128EEENS7_ILi48EEENS7_ILi256EEEEEELi256ENS_6half_tEfNS_4arch4Sm80ELb1ELb0ELb0ELb1ELb1ELb1ELb1ELb0EEENS1_21CollectiveEpilogueFwdINS6_IJS8_SA_S9_EEENS6_IJNS7_ILi1EEESI_SI_EEESC_SE_Li256ELb1ELb1ELb0ELb0EEENS1_19SingleTileSchedulerILb1ELb0ELb1ELi128EEEEEEEEEvNT_6ParamsE --------------------------
	.section	.nv.constant0._ZN7cutlass13device_kernelIN5flash19enable_sm80_to_sm89INS1_16FlashAttnFwdSm80INS1_25CollectiveMainloopFwdSm80ILi8ELi1ELb0EN4cute5tupleIJNS5_1CILi128EEENS7_ILi48EEENS7_ILi256EEEEEELi256ENS_6half_tEfNS_4arch4Sm80ELb1ELb0ELb0ELb1ELb1ELb1ELb1ELb0EEENS1_21CollectiveEpilogueFwdINS6_IJS8_SA_S9_EEENS6_IJNS7_ILi1EEESI_SI_EEESC_SE_Li256ELb1ELb1ELb0ELb0EEENS1_19SingleTileSchedulerILb1ELb0ELb1ELi128EEEEEEEEEvNT_6ParamsE,"a",@progbits
	.sectionflags	@""
	.align	4
.nv.constant0._ZN7cutlass13device_kernelIN5flash19enable_sm80_to_sm89INS1_16FlashAttnFwdSm80INS1_25CollectiveMainloopFwdSm80ILi8ELi1ELb0EN4cute5tupleIJNS5_1CILi128EEENS7_ILi48EEENS7_ILi256EEEEEELi256ENS_6half_tEfNS_4arch4Sm80ELb1ELb0ELb0ELb1ELb1ELb1ELb1ELb0EEENS1_21CollectiveEpilogueFwdINS6_IJS8_SA_S9_EEENS6_IJNS7_ILi1EEESI_SI_EEESC_SE_Li256ELb1ELb1ELb0ELb0EEENS1_19SingleTileSchedulerILb1ELb0ELb1ELi128EEEEEEEEEvNT_6ParamsE:
	.zero		1400


//--------------------- .text._ZN7cutlass13device_kernelIN5flash19enable_sm80_to_sm89INS1_16FlashAttnFwdSm80INS1_25CollectiveMainloopFwdSm80ILi8ELi1ELb1EN4cute5tupleIJNS5_1CILi128EEENS7_ILi64EEENS7_ILi256EEEEEELi256ENS_6half_tEfNS_4arch4Sm80ELb0ELb0ELb0ELb0ELb1ELb0ELb1ELb0EEENS1_21CollectiveEpilogueFwdINS6_IJS8_SA_S9_EEENS6_IJNS7_ILi1EEESI_SI_EEESC_SE_Li256ELb0ELb1ELb0ELb0EEENS1_19SingleTileSchedulerILb0ELb0ELb1ELi128EEEEEEEEEvNT_6ParamsE --------------------------
	.section	.text._ZN7cutlass13device_kernelIN5flash19enable_sm80_to_sm89INS1_16FlashAttnFwdSm80INS1_25CollectiveMainloopFwdSm80ILi8ELi1ELb1EN4cute5tupleIJNS5_1CILi128EEENS7_ILi64EEENS7_ILi256EEEEEELi256ENS_6half_tEfNS_4arch4Sm80ELb0ELb0ELb0ELb0ELb1ELb0ELb1ELb0EEENS1_21CollectiveEpilogueFwdINS6_IJS8_SA_S9_EEENS6_IJNS7_ILi1EEESI_SI_EEESC_SE_Li256ELb0ELb1ELb0ELb0EEENS1_19SingleTileSchedulerILb0ELb0ELb1ELi128EEEEEEEEEvNT_6ParamsE,"ax",@progbits
	.sectioninfo	@"SHI_REGISTERS=255"
	.align	128
.text._ZN7cutlass13device_kernelIN5flash19enable_sm80_to_sm89INS1_16FlashAttnFwdSm80INS1_25CollectiveMainloopFwdSm80ILi8ELi1ELb1EN4cute5tupleIJNS5_1CILi128EEENS7_ILi64EEENS7_ILi256EEEEEELi256ENS_6half_tEfNS_4arch4Sm80ELb0ELb0ELb0ELb0ELb1ELb0ELb1ELb0EEENS1_21CollectiveEpilogueFwdINS6_IJS8_SA_S9_EEENS6_IJNS7_ILi1EEESI_SI_EEESC_SE_Li256ELb0ELb1ELb0ELb0EEENS1_19SingleTileSchedulerILb0ELb0ELb1ELi128EEEEEEEEEvNT_6ParamsE:
        .type           _ZN7cutlass13device_kernelIN5flash19enable_sm80_to_sm89INS1_16FlashAttnFwdSm80INS1_25CollectiveMainloopFwdSm80ILi8ELi1ELb1EN4cute5tupleIJNS5_1CILi128EEENS7_ILi64EEENS7_ILi256EEEEEELi256ENS_6half_tEfNS_4arch4Sm80ELb0ELb0ELb0ELb0ELb1ELb0ELb1ELb0EEENS1_21CollectiveEpilogueFwdINS6_IJS8_SA_S9_EEENS6_IJNS7_ILi1EEESI_SI_EEESC_SE_Li256ELb0ELb1ELb0ELb0EEENS1_19SingleTileSchedulerILb0ELb0ELb1ELi128EEEEEEEEEvNT_6ParamsE,@function
        .size           _ZN7cutlass13device_kernelIN5flash19enable_sm80_to_sm89INS1_16FlashAttnFwdSm80INS1_25CollectiveMainloopFwdSm80ILi8ELi1ELb1EN4cute5tupleIJNS5_1CILi128EEENS7_ILi64EEENS7_ILi256EEEEEELi256ENS_6half_tEfNS_4arch4Sm80ELb0ELb0ELb0ELb0ELb1ELb0ELb1ELb0EEENS1_21CollectiveEpilogueFwdINS6_IJS8_SA_S9_EEENS6_IJNS7_ILi1EEESI_SI_EEESC_SE_Li256ELb0ELb1ELb0ELb0EEENS1_19SingleTileSchedulerILb0ELb0ELb1ELi128EEEEEEEEEvNT_6ParamsE,(.L_x_1766 - _ZN7cutlass13device_kernelIN5flash19enable_sm80_to_sm89INS1_16FlashAttnFwdSm80INS1_25CollectiveMainloopFwdSm80ILi8ELi1ELb1EN4cute5tupleIJNS5_1CILi128EEENS7_ILi64EEENS7_ILi256EEEEEELi256ENS_6half_tEfNS_4arch4Sm80ELb0ELb0ELb0ELb0ELb1ELb0ELb1ELb0EEENS1_21CollectiveEpilogueFwdINS6_IJS8_SA_S9_EEENS6_IJNS7_ILi1EEESI_SI_EEESC_SE_Li256ELb0ELb1ELb0ELb0EEENS1_19SingleTileSchedulerILb0ELb0ELb1ELi128EEEEEEEEEvNT_6ParamsE)
        .other          _ZN7cutlass13device_kernelIN5flash19enable_sm80_to_sm89INS1_16FlashAttnFwdSm80INS1_25CollectiveMainloopFwdSm80ILi8ELi1ELb1EN4cute5tupleIJNS5_1CILi128EEENS7_ILi64EEENS7_ILi256EEEEEELi256ENS_6half_tEfNS_4arch4Sm80ELb0ELb0ELb0ELb0ELb1ELb0ELb1ELb0EEENS1_21CollectiveEpilogueFwdINS6_IJS8_SA_S9_EEENS6_IJNS7_ILi1EEESI_SI_EEESC_SE_Li256ELb0ELb1ELb0ELb0EEENS1_19SingleTileSchedulerILb0ELb0ELb1ELi128EEEEEEEEEvNT_6ParamsE,@"STO_CUDA_ENTRY STV_DEFAULT"
_ZN7cutlass13device_kernelIN5flash19enable_sm80_to_sm89INS1_16FlashAttnFwdSm80INS1_25CollectiveMainloopFwdSm80ILi8ELi1ELb1EN4cute5tupleIJNS5_1CILi128EEENS7_ILi64EEENS7_ILi256EEEEEELi256ENS_6half_tEfNS_4arch4Sm80ELb0ELb0ELb0ELb0ELb1ELb0ELb1ELb0EEENS1_21CollectiveEpilogueFwdINS6_IJS8_SA_S9_EEENS6_IJNS7_ILi1EEESI_SI_EEESC_SE_Li256ELb0ELb1ELb0ELb0EEENS1_19SingleTileSchedulerILb0ELb0ELb1ELi128EEEEEEEEEvNT_6ParamsE:
[----:B------:R-:W-:-:S03]  /*0000*/  MOV R1, c[0x0][0x28] ;  /* 0x00000a0000017a02 */ /* 0x000fc60000000f00 */
[----:B------:R-:W1:Y:S01]  /*0010*/  S2UR UR16, SR_CTAID.Z ;  /* 0x00000000001079c3 */ /* 0x000e620000002700 */
[----:B------:R-:W-:Y:S02]  /*0020*/  IADD3 R1, R1, -0xb0, RZ ;  /* 0xffffff5001017810 */ /* 0x000fe40007ffe0ff */
[----:B-1----:R-:W-:-:S13]  /*0030*/  ISETP.LE.AND P0, PT, RZ, UR16, PT ;  /* 0x00000010ff007c0c */ /* 0x002fda000bf03270 */
[----:B------:R-:W-:Y:S05]  /*0040*/  @!P0 EXIT ;  /* 0x000000000000894d */ /* 0x000fea0003800000 */
[----:B------:R-:W-:Y:S02]  /*0050*/  ULDC.64 UR6, c[0x0][0x370] ;  /* 0x0000dc0000067ab9 */ /* 0x000fe40000000a00 */
[----:B------:R-:W-:Y:S02]  /*0060*/  UISETP.NE.U32.AND UP1, UPT, URZ, UR6, UPT ;  /* 0x000000063f00728c */ /* 0x000fe4000bf25070 */
[----:B------:R-:W-:Y:S02]  /*0070*/  ULDC.64 UR4, c[0x0][0x340] ;  /* 0x0000d00000047ab9 */ /* 0x000fe40000000a00 */
[----:B------:R-:W-:Y:S02]  /*0080*/  UISETP.NE.AND.EX UP1, UPT, URZ, UR7, UPT, UP1 ;  /* 0x000000073f00728c */ /* 0x000fe4000bf25310 */
[----:B------:R-:W-:Y:S02]  /*0090*/  UISETP.NE.U32.AND UP0, UPT, URZ, UR4, UPT ;  /* 0x000000043f00728c */ /* 0x000fe4000bf05070 */
[----:B------:R-:W-:-:S02]  /*00a0*/  ULDC.64 UR8, c[0x0][0x370] ;  /* 0x0000dc0000087ab9 */ /* 0x000fc40000000a00 */
[----:B------:R-:W-:Y:S01]  /*00b0*/  UISETP.NE.AND.EX UP0, UPT, URZ, UR5, UPT, UP0 ;  /* 0x000000053f00728c */ /* 0x000fe2000bf05300 */
[----:B------:R-:W-:Y:S01]  /*00c0*/  PLOP3.LUT P1, PT, PT, PT, UP1, 0x80, 0x0 ;  /* 0x000000000000781c */ /* 0x000fe20003f2f018 */
[----:B------:R-:W-:Y:S02]  /*00d0*/  ULDC.64 UR14, c[0x0][0x118] ;  /* 0x00004600000e7ab9 */ /* 0x000fe40000000a00 */
[----:B------:R-:W-:Y:S02]  /*00e0*/  ULDC.64 UR6, c[0x0][0x340] ;  /* 0x0000d00000067ab9 */ /* 0x000fe40000000a00 */
[----:B------:R-:W-:Y:S01]  /*00f0*/  @UP1 UMOV UR5, 0x4 ;  /* 0x0000000400051882 */ /* 0x000fe20000000000 */
[----:B------:R-:W-:Y:S01]  /*0100*/  PLOP3.LUT P0, PT, PT, PT, UP0, 0x80, 0x0 ;  /* 0x000000000000781c */ /* 0x000fe20003f0f008 */
[----:B------:R-:W-:-:S03]  /*0110*/  @UP1 UIMAD.WIDE UR8, UR16, UR5, UR8 ;  /* 0x00000005100812a5 */ /* 0x000fc6000f8e0208 */
[----:B------:R-:W-:Y:S02]  /*0120*/  @UP0 UMOV UR4, 0x4 ;  /* 0x0000000400040882 */ /* 0x000fe40000000000 */
[----:B------:R-:W-:Y:S01]  /*0130*/  @UP0 UIMAD.WIDE UR4, UR16, UR4, UR6 ;  /* 0x00000004100402a5 */ /* 0x000fe2000f8e0206 */
[----:B------:R-:W-:Y:S02]  /*0140*/  IMAD.U32 R4, RZ, RZ, UR8 ;  /* 0x00000008ff047e24 */ /* 0x000fe4000f8e00ff */
[----:B------:R-:W-:-:S03]  /*0150*/  IMAD.U32 R5, RZ, RZ, UR9 ;  /* 0x00000009ff057e24 */ /* 0x000fc6000f8e00ff */
[----:B------:R-:W-:Y:S01]  /*0160*/  IMAD.U32 R2, RZ, RZ, UR4 ;  /* 0x00000004ff027e24 */ /* 0x000fe2000f8e00ff */
[----:B------:R-:W-:Y:S01]  /*0170*/  ULDC UR4, c[0x0][0x2ac] ;  /* 0x0000ab0000047ab9 */ /* 0x000fe20000000800 */
[----:B------:R-:W2:Y:S01]  /*0180*/  @P1 LDG.E R4, [R4.64] ;  /* 0x0000000e04041981 */ /* 0x000ea2000c1e1900 */
[----:B------:R-:W-:-:S05]  /*0190*/  IMAD.U32 R3, RZ, RZ, UR5 ;  /* 0x00000005ff037e24 */ /* 0x000fca000f8e00ff */
[----:B------:R1:W3:Y:S04]  /*01a0*/  @P0 LDG.E R2, [R2.64] ;  /* 0x0000000e02020981 */ /* 0x0002e8000c1e1900 */
[----:B------:R-:W4:Y:S01]  /*01b0*/  S2R R84, SR_TID.X ;  /* 0x0000000000547919 */ /* 0x000f220000002100 */
[----:B------:R-:W-:Y:S02]  /*01c0*/  ULDC UR6, c[0x0][0x1d0] ;  /* 0x0000740000067ab9 */ /* 0x000fe40000000800 */
[----:B------:R-:W-:Y:S02]  /*01d0*/  UIMAD UR6, UR4, UR6, 0x3f ;  /* 0x0000003f040674a4 */ /* 0x000fe4000f8e0206 */
[----:B------:R-:W-:Y:S02]  /*01e0*/  UMOV UR11, URZ ;  /* 0x0000003f000b7c82 */ /* 0x000fe40008000000 */
[----:B------:R-:W-:-:S04]  /*01f0*/  USHF.R.S32.HI UR5, URZ, 0x1f, UR6 ;  /* 0x0000001f3f057899 */ /* 0x000fc80008011406 */
[----:B------:R-:W-:Y:S01]  /*0200*/  ULEA.HI UR5, UR5, UR6, URZ, 0x6 ;  /* 0x0000000605057291 */ /* 0x000fe2000f8f303f */
[----:B----4-:R-:W-:-:S04]  /*0210*/  SHF.R.S32.HI R26, RZ, 0x1f, R84 ;  /* 0x0000001fff1a7819 */ /* 0x010fc80000011454 */
[----:B-1----:R-:W-:Y:S01]  /*0220*/  LEA.HI R3, R26, R84, RZ, 0x3 ;  /* 0x000000541a037211 */ /* 0x002fe200078f18ff */
[----:B------:R-:W-:-:S03]  /*0230*/  USHF.R.S32.HI UR8, URZ, 0x6, UR5 ;  /* 0x000000063f087899 */ /* 0x000fc60008011405 */
[----:B------:R-:W-:Y:S02]  /*0240*/  LOP3.LUT R0, R3, 0xfffffff8, RZ, 0xc0, !PT ;  /* 0xfffffff803007812 */ /* 0x000fe400078ec0ff */
[----:B------:R-:W-:-:S03]  /*0250*/  SHF.R.S32.HI R18, RZ, 0x3, R3 ;  /* 0x00000003ff127819 */ /* 0x000fc60000011403 */
[----:B------:R-:W-:Y:S02]  /*0260*/  IMAD.IADD R20, R84, 0x1, -R0 ;  /* 0x0000000154147824 */ /* 0x000fe400078e0a00 */
[----:B------:R-:W-:Y:S02]  /*0270*/  IMAD.U32 R0, RZ, RZ, UR8 ;  /* 0x00000008ff007e24 */ /* 0x000fe4000f8e00ff */
[----:B------:R-:W-:Y:S02]  /*0280*/  IMAD R87, R20, 0x20, R18 ;  /* 0x0000002014577824 */ /* 0x000fe400078e0212 */
[----:B------:R-:W-:Y:S01]  /*0290*/  IMAD.MOV.U32 R88, RZ, RZ, c[0x0][0x2b8] ;  /* 0x0000ae00ff587624 */ /* 0x000fe200078e00ff */
[----:B------:R-:W-:Y:S01]  /*02a0*/  ULDC UR10, c[0x0][0x1d0] ;  /* 0x00007400000a7ab9 */ /* 0x000fe20000000800 */
[----:B------:R-:W-:Y:S01]  /*02b0*/  IMAD R0, R0, 0x40, R87 ;  /* 0x0000004000007824 */ /* 0x000fe200078e0257 */
[----:B------:R-:W-:Y:S02]  /*02c0*/  UIMAD UR10, UR4, UR10, URZ ;  /* 0x0000000a040a72a4 */ /* 0x000fe4000f8e023f */
[----:B------:R-:W-:Y:S01]  /*02d0*/  ISETP.NE.AND P2, PT, R88, 0x1, PT ;  /* 0x000000015800780c */ /* 0x000fe20003f45270 */
[----:B------:R-:W-:Y:S01]  /*02e0*/  ULDC.64 UR4, c[0x0][0x2b0] ;  /* 0x0000ac0000047ab9 */ /* 0x000fe20000000a00 */
[----:B------:R-:W-:-:S02]  /*02f0*/  IADD3 R0, R0, -0x40, RZ ;  /* 0xffffffc000007810 */ /* 0x000fc40007ffe0ff */
[----:B------:R-:W-:Y:S01]  /*0300*/  LOP3.LUT R176, R176, 0xffffffef, RZ, 0xc0, !PT ;  /* 0xffffffefb0b07812 */ /* 0x000fe200078ec0ff */
[----:B------:R-:W-:-:S08]  /*0310*/  IMAD.MOV.U32 R27, RZ, RZ, RZ ;  /* 0x000000ffff1b7224 */ /* 0x000fd000078e00ff */
[----:B------:R-:W-:Y:S01]  /*0320*/  @P2 LOP3.LUT R176, R176, 0x10, RZ, 0xfc, !PT ;  /* 0x00000010b0b02812 */ /* 0x000fe200078efcff */
[----:B------:R-:W1:Y:S01]  /*0330*/  S2UR UR9, SR_CTAID.Y ;  /* 0x00000000000979c3 */ /* 0x000e620000002600 */
[----:B------:R-:W4:Y:S01]  /*0340*/  S2R R7, SR_CTAID.X ;  /* 0x0000000000077919 */ /* 0x000f220000002500 */
[----:B------:R-:W-:Y:S01]  /*0350*/  IMAD.MOV.U32 R11, RZ, RZ, c[0x0][0x2c4] ;  /* 0x0000b100ff0b7624 */ /* 0x000fe200078e00ff */
[----:B------:R-:W-:Y:S01]  /*0360*/  USHF.R.S32.HI UR18, URZ, 0x1f, UR16 ;  /* 0x0000001f3f127899 */ /* 0x000fe20008011410 */
[----:B----4-:R-:W-:Y:S01]  /*0370*/  IMAD R8, R7, 0x80, R87 ;  /* 0x0000008007087824 */ /* 0x010fe200078e0257 */
[----:B------:R-:W-:Y:S06]  /*0380*/  BAR.SYNC.DEFER_BLOCKING 0x0 ;  /* 0x0000000000007b1d */ /* 0x000fec0000010000 */
[----:B--2---:R-:W2:Y:S08]  /*0390*/  @P1 R2UR UR11, R4 ;  /* 0x00000000040b13c2 */ /* 0x004eb000000e0000 */
[----:B---3--:R3:W4:Y:S01]  /*03a0*/  @P0 R2UR UR7, R2 ;  /* 0x00000000020703c2 */ /* 0x00872200000e0000 */
[----:B------:R-:W-:Y:S01]  /*03b0*/  ISETP.GE.AND P0, PT, R0, UR10, PT ;  /* 0x0000000a00007c0c */ /* 0x000fe2000bf06270 */
[----:B----4-:R-:W-:-:S02]  /*03c0*/  @!UP0 UMOV UR7, UR16 ;  /* 0x0000001000078c82 */ /* 0x010fc40008000000 */
[----:B------:R-:W-:Y:S01]  /*03d0*/  USHF.R.S32.HI UR6, URZ, 0x1f, UR7 ;  /* 0x0000001f3f067899 */ /* 0x000fe20008011407 */
[----:B------:R-:W-:-:S03]  /*03e0*/  ISETP.GT.OR P0, PT, R87, 0x3f, P0 ;  /* 0x0000003f5700780c */ /* 0x000fc60000704670 */
[----:B------:R-:W-:Y:S01]  /*03f0*/  UIMAD UR6, UR6, UR4, URZ ;  /* 0x00000004060672a4 */ /* 0x000fe2000f8e023f */
[----:B--2---:R-:W-:Y:S01]  /*0400*/  IADD3 R15, R0, UR11, RZ ;  /* 0x0000000b000f7c10 */ /* 0x004fe2000fffe0ff */
[----:B------:R-:W-:-:S04]  /*0410*/  UIMAD.WIDE.U32 UR12, UR7, UR4, URZ ;  /* 0x00000004070c72a5 */ /* 0x000fc8000f8e003f */
[----:B------:R-:W-:Y:S01]  /*0420*/  @P2 IMAD.HI.U32 R0, R15, c[0x0][0x2bc], RZ ;  /* 0x0000af000f002a27 */ /* 0x000fe200078e00ff */
[----:B------:R-:W-:-:S03]  /*0430*/  UIMAD UR6, UR7, UR5, UR6 ;  /* 0x00000005070672a4 */ /* 0x000fc6000f8e0206 */
[----:B------:R-:W-:Y:S01]  /*0440*/  IMAD.MOV.U32 R12, RZ, RZ, R15 ;  /* 0x000000ffff0c7224 */ /* 0x000fe200078e000f */
[----:B------:R-:W-:Y:S01]  /*0450*/  @P2 SHF.R.U32.HI R12, RZ, c[0x0][0x2c0], R0 ;  /* 0x0000b000ff0c2a19 */ /* 0x000fe20000011600 */
[----:B------:R-:W-:Y:S02]  /*0460*/  UIADD3 UR6, UR13, UR6, URZ ;  /* 0x000000060d067290 */ /* 0x000fe4000fffe03f */
[----:B-1----:R-:W-:Y:S01]  /*0470*/  USHF.R.S32.HI UR7, URZ, 0x1f, UR9 ;  /* 0x0000001f3f077899 */ /* 0x002fe20008011409 */
[----:B------:R-:W-:Y:S01]  /*0480*/  @!P0 IADD3 R0, P2, R12, UR12, RZ ;  /* 0x0000000c0c008c10 */ /* 0x000fe2000ff5e0ff */
[----:B------:R-:W-:-:S03]  /*0490*/  ULDC.64 UR4, c[0x0][0x1b8] ;  /* 0x00006e0000047ab9 */ /* 0x000fc60000000a00 */
[----:B---3--:R-:W-:Y:S02]  /*04a0*/  @!P0 LEA R2, P1, R0, c[0x0][0x2a0], 0x2 ;  /* 0x0000a80000028a11 */ /* 0x008fe400078210ff */
[----:B------:R-:W-:-:S04]  /*04b0*/  @!P0 LEA.HI.X.SX32 R3, R12, UR6, 0x1, P2 ;  /* 0x000000060c038c11 */ /* 0x000fc800090f0eff */
[----:B------:R-:W-:-:S05]  /*04c0*/  @!P0 LEA.HI.X R3, R0, c[0x0][0x2a4], R3, 0x2, P1 ;  /* 0x0000a90000038a11 */ /* 0x000fca00008f1403 */
[----:B------:R1:W2:Y:S01]  /*04d0*/  @!P0 LDG.E R27, [R2.64] ;  /* 0x0000000e021b8981 */ /* 0x0002a2000c1e1900 */
[----:B------:R-:W-:Y:S01]  /*04e0*/  ISETP.NE.AND P0, PT, R11, 0x1, PT ;  /* 0x000000010b00780c */ /* 0x000fe20003f05270 */
[----:B------:R-:W-:Y:S02]  /*04f0*/  UIMAD UR17, UR7, UR4, URZ ;  /* 0x00000004071172a4 */ /* 0x000fe4000f8e023f */
[----:B------:R-:W-:Y:S02]  /*0500*/  UIMAD.WIDE.U32 UR20, UR9, UR4, URZ ;  /* 0x00000004091472a5 */ /* 0x000fe4000f8e003f */
[----:B------:R-:W-:-:S03]  /*0510*/  UIMAD UR17, UR9, UR5, UR17 ;  /* 0x00000005091172a4 */ /* 0x000fc6000f8e0211 */
[----:B------:R-:W-:Y:S02]  /*0520*/  ULDC.64 UR4, c[0x0][0x1c0] ;  /* 0x0000700000047ab9 */ /* 0x000fe40000000a00 */
[----:B------:R-:W-:Y:S02]  /*0530*/  UIMAD UR18, UR18, UR4, URZ ;  /* 0x00000004121272a4 */ /* 0x000fe4000f8e023f */
[----:B------:R-:W-:Y:S01]  /*0540*/  UIADD3 UR21, UR21, UR17, URZ ;  /* 0x0000001115157290 */ /* 0x000fe2000fffe03f */
[----:B------:R-:W-:Y:S01]  /*0550*/  @P0 IMAD.HI.U32 R0, R8, c[0x0][0x2c8], RZ ;  /* 0x0000b20008000a27 */ /* 0x000fe200078e00ff */
[----:B------:R-:W-:Y:S02]  /*0560*/  UIMAD UR5, UR16, UR5, UR18 ;  /* 0x00000005100572a4 */ /* 0x000fe4000f8e0212 */
[----:B------:R-:W-:Y:S01]  /*0570*/  UIMAD.WIDE.U32 UR16, UR16, UR4, UR20 ;  /* 0x00000004101072a5 */ /* 0x000fe2000f8e0014 */
[----:B------:R-:W-:Y:S01]  /*0580*/  IMAD.MOV.U32 R4, RZ, RZ, R8 ;  /* 0x000000ffff047224 */ /* 0x000fe200078e0008 */
[----:B------:R-:W-:-:S02]  /*0590*/  @P0 SHF.R.U32.HI R4, RZ, c[0x0][0x2cc], R0 ;  /* 0x0000b300ff040a19 */ /* 0x000fc40000011600 */
[----:B------:R-:W-:Y:S02]  /*05a0*/  UIADD3 UR5, UR17, UR5, URZ ;  /* 0x0000000511057290 */ /* 0x000fe4000fffe03f */
[--C-:B------:R-:W-:Y:S01]  /*05b0*/  SHF.R.S32.HI R5, RZ, 0x1f, R4.reuse ;  /* 0x0000001fff057819 */ /* 0x100fe20000011404 */
[----:B------:R-:W-:Y:S02]  /*05c0*/  IMAD.MOV R0, RZ, RZ, -R4 ;  /* 0x000000ffff007224 */ /* 0x000fe400078e0a04 */
[----:B-1----:R-:W-:Y:S02]  /*05d0*/  IMAD.U32 R3, RZ, RZ, UR17 ;  /* 0x00000011ff037e24 */ /* 0x002fe4000f8e00ff */
[----:B------:R-:W-:Y:S02]  /*05e0*/  IMAD R6, R5, c[0x0][0x1b0], RZ ;  /* 0x00006c0005067a24 */ /* 0x000fe400078e02ff */
[----:B------:R-:W-:Y:S02]  /*05f0*/  IMAD.U32 R2, RZ, RZ, UR16 ;  /* 0x00000010ff027e24 */ /* 0x000fe4000f8e00ff */
[----:B------:R-:W-:-:S02]  /*0600*/  IMAD.U32 R3, RZ, RZ, UR5 ;  /* 0x00000005ff037e24 */ /* 0x000fc4000f8e00ff */
[----:B------:R-:W-:Y:S01]  /*0610*/  IMAD.SHL.U32 R86, R20, 0x8, RZ ;  /* 0x0000000814567824 */ /* 0x000fe200078e00ff */
[----:B------:R-:W-:Y:S01]  /*0620*/  STL [R1+0x78], R87 ;  /* 0x0000785701007387 */ /* 0x000fe20000100800 */
[----:B------:R-:W-:Y:S01]  /*0630*/  IMAD R5, R0, c[0x0][0x2c4], R8 ;  /* 0x0000b10000057a24 */ /* 0x000fe200078e0208 */
[----:B------:R-:W-:Y:S01]  /*0640*/  LEA.HI R16, R26, R84, RZ, 0x4 ;  /* 0x000000541a107211 */ /* 0x000fe200078f20ff */
[----:B------:R-:W-:Y:S01]  /*0650*/  IMAD.WIDE.U32 R2, R4, c[0x0][0x1b0], R2 ;  /* 0x00006c0004027a25 */ /* 0x000fe200078e0002 */
[----:B------:R-:W-:-:S03]  /*0660*/  ULDC.64 UR4, c[0x0][0x1e8] ;  /* 0x00007a0000047ab9 */ /* 0x000fc60000000a00 */
[----:B------:R-:W-:Y:S01]  /*0670*/  IMAD R0, R4, c[0x0][0x1b4], R6 ;  /* 0x00006d0004007a24 */ /* 0x000fe200078e0206 */
[----:B------:R-:W-:-:S03]  /*0680*/  SHF.R.S32.HI R4, RZ, 0x1f, R5 ;  /* 0x0000001fff047819 */ /* 0x000fc60000011405 */
[----:B------:R-:W-:Y:S02]  /*0690*/  IMAD.IADD R3, R3, 0x1, R0 ;  /* 0x0000000103037824 */ /* 0x000fe400078e0200 */
[----:B------:R-:W-:Y:S02]  /*06a0*/  IMAD R0, R4, c[0x0][0x1a8], RZ ;  /* 0x00006a0004007a24 */ /* 0x000fe400078e02ff */
[----:B------:R-:W-:-:S04]  /*06b0*/  IMAD.WIDE.U32 R2, R5, c[0x0][0x1a8], R2 ;  /* 0x00006a0005027a25 */ /* 0x000fc800078e0002 */
[----:B------:R-:W-:Y:S01]  /*06c0*/  IMAD R0, R5, c[0x0][0x1ac], R0 ;  /* 0x00006b0005007a24 */ /* 0x000fe200078e0200 */
[----:B------:R-:W-:-:S03]  /*06d0*/  LEA R14, P0, R2, c[0x0][0x160], 0x1 ;  /* 0x00005800020e7a11 */ /* 0x000fc600078008ff */
[----:B------:R-:W-:Y:S02]  /*06e0*/  IMAD.IADD R0, R3, 0x1, R0 ;  /* 0x0000000103007824 */ /* 0x000fe400078e0200 */
[----:B------:R-:W-:Y:S02]  /*06f0*/  IMAD.SHL.U32 R3, R18, 0x40, RZ ;  /* 0x0000004012037824 */ /* 0x000fe400078e00ff */
[----:B------:R-:W-:Y:S01]  /*0700*/  IMAD R11, R11, c[0x0][0x168], RZ ;  /* 0x00005a000b0b7a24 */ /* 0x000fe200078e02ff */
[----:B------:R-:W-:Y:S01]  /*0710*/  LEA.HI.X R13, R2, c[0x0][0x164], R0, 0x1, P0 ;  /* 0x00005900020d7a11 */ /* 0x000fe200000f0c00 */
[----:B------:R-:W-:Y:S01]  /*0720*/  IMAD R17, R7, 0x80, R18 ;  /* 0x0000008007117824 */ /* 0x000fe200078e0212 */
[----:B------:R-:W-:Y:S01]  /*0730*/  LOP3.LUT R0, R3, 0x1c0, RZ, 0xc0, !PT ;  /* 0x000001c003007812 */ /* 0x000fe200078ec0ff */
[----:B------:R-:W-:Y:S01]  /*0740*/  SHFL.IDX PT, R2, R14, RZ, 0x181f ;  /* 0x00181fff0e027589 */ /* 0x000fe200000e0000 */
[----:B------:R-:W-:Y:S02]  /*0750*/  LEA.HI R5, R26, R84, RZ, 0x6 ;  /* 0x000000541a057211 */ /* 0x000fe400078f30ff */
[----:B------:R-:W-:Y:S01]  /*0760*/  ISETP.GE.AND P0, PT, R17, R11, PT ;  /* 0x0000000b1100720c */ /* 0x000fe20003f06270 */
[----:B------:R-:W1:Y:S01]  /*0770*/  SHFL.IDX PT, R3, R13, RZ, 0x181f ;  /* 0x00181fff0d037589 */ /* 0x000e6200000e0000 */
[----:B------:R-:W-:-:S02]  /*0780*/  SHF.R.U32.HI R4, RZ, 0x3, R0 ;  /* 0x00000003ff047819 */ /* 0x000fc40000011600 */
[----:B------:R-:W-:-:S04]  /*0790*/  LOP3.LUT R0, R0, 0x38, R86, 0xf8, !PT ;  /* 0x0000003800007812 */ /* 0x000fc800078ef856 */
[----:B------:R-:W-:Y:S01]  /*07a0*/  LOP3.LUT R0, R0, R4, RZ, 0x3c, !PT ;  /* 0x0000000400007212 */ /* 0x000fe200078e3cff */
[----:B------:R-:W-:Y:S01]  /*07b0*/  IMAD.SHL.U32 R4, R5, 0x8, RZ ;  /* 0x0000000805047824 */ /* 0x000fe200078e00ff */
[C---:B------:R-:W-:Y:S02]  /*07c0*/  IADD3 R177, R86.reuse, 0x40, RZ ;  /* 0x0000004056b17810 */ /* 0x040fe40007ffe0ff */
[C---:B------:R-:W-:Y:S02]  /*07d0*/  IADD3 R133, R86.reuse, 0x80, RZ ;  /* 0x0000008056857810 */ /* 0x040fe40007ffe0ff */
[----:B------:R-:W-:Y:S02]  /*07e0*/  IADD3 R178, R86, 0xc0, RZ ;  /* 0x000000c056b27810 */ /* 0x000fe40007ffe0ff */
[----:B------:R-:W-:Y:S02]  /*07f0*/  LOP3.LUT R179, R0, 0xfffffe00, R4, 0xf8, !PT ;  /* 0xfffffe0000b37812 */ /* 0x000fe400078ef804 */
[----:B------:R-:W-:-:S02]  /*0800*/  @!P0 SHF.R.S32.HI R4, RZ, 0x1f, R177 ;  /* 0x0000001fff048819 */ /* 0x000fc400000114b1 */
[----:B------:R-:W-:Y:S02]  /*0810*/  @!P0 SHF.R.S32.HI R0, RZ, 0x1f, R133 ;  /* 0x0000001fff008819 */ /* 0x000fe40000011485 */
[----:B------:R-:W-:Y:S02]  /*0820*/  @!P0 SHF.R.S32.HI R5, RZ, 0x1f, R178 ;  /* 0x0000001fff058819 */ /* 0x000fe400000114b2 */
[----:B------:R-:W-:Y:S02]  /*0830*/  ISETP.GE.AND P6, PT, R86, c[0x0][0x198], PT ;  /* 0x0000660056007a0c */ /* 0x000fe40003fc6270 */
[----:B------:R-:W-:Y:S02]  /*0840*/  @!P0 LEA.HI R6, R4, R177, RZ, 0x3 ;  /* 0x000000b104068211 */ /* 0x000fe400078f18ff */
[----:B------:R-:W-:Y:S02]  /*0850*/  ISETP.GE.AND P5, PT, R177, c[0x0][0x198], PT ;  /* 0x00006600b1007a0c */ /* 0x000fe40003fa6270 */
[----:B------:R-:W-:-:S02]  /*0860*/  @!P0 LEA.HI R4, R0, R133, RZ, 0x3 ;  /* 0x0000008500048211 */ /* 0x000fc400078f18ff */
[----:B------:R-:W-:Y:S02]  /*0870*/  ISETP.GE.AND P4, PT, R133, c[0x0][0x198], PT ;  /* 0x0000660085007a0c */ /* 0x000fe40003f86270 */
[----:B------:R-:W-:Y:S02]  /*0880*/  @!P0 LEA.HI R0, R5, R178, RZ, 0x3 ;  /* 0x000000b205008211 */ /* 0x000fe400078f18ff */
[----:B------:R-:W-:Y:S02]  /*0890*/  ISETP.GE.AND P3, PT, R178, c[0x0][0x198], PT ;  /* 0x00006600b2007a0c */ /* 0x000fe40003f66270 */
[----:B------:R-:W-:Y:S01]  /*08a0*/  @!P0 LOP3.LUT R6, R6, 0xfffffff8, RZ, 0xc0, !PT ;  /* 0xfffffff806068812 */ /* 0x000fe200078ec0ff */
[----:B------:R3:W-:Y:S01]  /*08b0*/  STL [R1+0xa4], R8 ;  /* 0x0000a40801007387 */ /* 0x0007e20000100800 */
[----:B------:R-:W-:Y:S02]  /*08c0*/  @!P0 LOP3.LUT R4, R4, 0xfffffff8, RZ, 0xc0, !PT ;  /* 0xfffffff804048812 */ /* 0x000fe400078ec0ff */
[----:B------:R-:W-:Y:S01]  /*08d0*/  @!P0 LOP3.LUT R10, R0, 0xfffffff8, RZ, 0xc0, !PT ;  /* 0xfffffff8000a8812 */ /* 0x000fe200078ec0ff */
[----:B------:R-:W-:-:S02]  /*08e0*/  @!P0 IMAD.SHL.U32 R0, R179, 0x2, RZ ;  /* 0x00000002b3008824 */ /* 0x000fc400078e00ff */
[----:B-1----:R-:W-:-:S04]  /*08f0*/  @!P0 IMAD.WIDE R6, R6, 0x2, R2 ;  /* 0x0000000206068825 */ /* 0x002fc800078e0202 */
[----:B------:R-:W-:-:S04]  /*0900*/  @!P0 IMAD.WIDE R4, R4, 0x2, R2 ;  /* 0x0000000204048825 */ /* 0x000fc800078e0202 */
[----:B---3--:R-:W-:-:S04]  /*0910*/  @!P0 IMAD.WIDE R8, R86, 0x2, R2 ;  /* 0x0000000256088825 */ /* 0x008fc800078e0202 */
[----:B------:R-:W-:Y:S01]  /*0920*/  @!P0 IMAD.WIDE R2, R10, 0x2, R2 ;  /* 0x000000020a028825 */ /* 0x000fe200078e0202 */
[----:B------:R-:W-:Y:S01]  /*0930*/  @!PT LDS RZ, [RZ] ;  /* 0x00000000fffff984 */ /* 0x000fe20000000800 */
[----:B------:R1:W-:Y:S04]  /*0940*/  @!P0 LDGSTS.E.BYPASS.LTC128B.128 [R0+0x100], [R8.64], !P6 ;  /* 0x0010000008008fae */ /* 0x0003e8000f101d4e */
[----:B------:R3:W-:Y:S04]  /*0950*/  @!P0 LDGSTS.E.BYPASS.LTC128B.128 [R0+0x4100], [R6.64], !P5 ;  /* 0x0410000006008fae */ /* 0x0007e8000e901d4e */
[----:B------:R4:W-:Y:S04]  /*0960*/  @!P0 LDGSTS.E.BYPASS.LTC128B.128 [R0+0x8100], [R4.64], !P4 ;  /* 0x0810000004008fae */ /* 0x0009e8000e101d4e */
[----:B------:R5:W-:Y:S01]  /*0970*/  @!P0 LDGSTS.E.BYPASS.LTC128B.128 [R0+0xc100], [R2.64], !P3 ;  /* 0x0c10000002008fae */ /* 0x000be2000d901d4e */
[----:B-1----:R-:W-:-:S04]  /*0980*/  IADD3 R8, R17, 0x20, RZ ;  /* 0x0000002011087810 */ /* 0x002fc80007ffe0ff */
[----:B------:R-:W-:Y:S01]  /*0990*/  ISETP.GE.AND P0, PT, R8, R11, PT ;  /* 0x0000000b0800720c */ /* 0x000fe20003f06270 */
[----:B-----5:R-:W-:Y:S04]  /*09a0*/  SHFL.IDX PT, R2, R14, 0x1, 0x181f ;  /* 0x00381f000e027f89 */ /* 0x020fe800000e0000 */
[----:B------:R-:W1:Y:S08]  /*09b0*/  SHFL.IDX PT, R3, R13, 0x1, 0x181f ;  /* 0x00381f000d037f89 */ /* 0x000e7000000e0000 */
[----:B----4-:R-:W-:-:S02]  /*09c0*/  @!P0 SHF.R.S32.HI R4, RZ, 0x1f, R177 ;  /* 0x0000001fff048819 */ /* 0x010fc400000114b1 */
[----:B---3--:R-:W-:Y:S02]  /*09d0*/  @!P0 SHF.R.S32.HI R0, RZ, 0x1f, R133 ;  /* 0x0000001fff008819 */ /* 0x008fe40000011485 */
[----:B------:R-:W-:Y:S02]  /*09e0*/  @!P0 SHF.R.S32.HI R5, RZ, 0x1f, R178 ;  /* 0x0000001fff058819 */ /* 0x000fe400000114b2 */
[----:B------:R-:W-:Y:S02]  /*09f0*/  @!P0 LEA.HI R6, R4, R177, RZ, 0x3 ;  /* 0x000000b104068211 */ /* 0x000fe400078f18ff */
[----:B------:R-:W-:Y:S02]  /*0a00*/  @!P0 LEA.HI R4, R0, R133, RZ, 0x3 ;  /* 0x0000008500048211 */ /* 0x000fe400078f18ff */
[----:B------:R-:W-:Y:S02]  /*0a10*/  @!P0 LEA.HI R0, R5, R178, RZ, 0x3 ;  /* 0x000000b205008211 */ /* 0x000fe400078f18ff */
[----:B------:R-:W-:-:S02]  /*0a20*/  @!P0 LOP3.LUT R6, R6, 0xfffffff8, RZ, 0xc0, !PT ;  /* 0xfffffff806068812 */ /* 0x000fc400078ec0ff */
[----:B------:R-:W-:Y:S02]  /*0a30*/  @!P0 LOP3.LUT R4, R4, 0xfffffff8, RZ, 0xc0, !PT ;  /* 0xfffffff804048812 */ /* 0x000fe400078ec0ff */
[----:B------:R-:W-:Y:S01]  /*0a40*/  @!P0 LOP3.LUT R10, R0, 0xfffffff8, RZ, 0xc0, !PT ;  /* 0xfffffff8000a8812 */ /* 0x000fe200078ec0ff */
[----:B------:R-:W-:Y:S02]  /*0a50*/  @!P0 IMAD.SHL.U32 R0, R179, 0x2, RZ ;  /* 0x00000002b3008824 */ /* 0x000fe400078e00ff */
[----:B-1----:R-:W-:-:S04]  /*0a60*/  @!P0 IMAD.WIDE R8, R86, 0x2, R2 ;  /* 0x0000000256088825 */ /* 0x002fc800078e0202 */
[--C-:B------:R-:W-:Y:S01]  /*0a70*/  @!P0 IMAD.WIDE R6, R6, 0x2, R2.reuse ;  /* 0x0000000206068825 */ /* 0x100fe200078e0202 */
[----:B------:R1:W-:Y:S03]  /*0a80*/  @!P0 LDGSTS.E.BYPASS.LTC128B.128 [R0+0x1100], [R8.64], !P6 ;  /* 0x0110000008008fae */ /* 0x0003e6000f101d4e */
[--C-:B------:R-:W-:Y:S01]  /*0a90*/  @!P0 IMAD.WIDE R4, R4, 0x2, R2.reuse ;  /* 0x0000000204048825 */ /* 0x100fe200078e0202 */
[----:B------:R3:W-:Y:S03]  /*0aa0*/  @!P0 LDGSTS.E.BYPASS.LTC128B.128 [R0+0x5100], [R6.64], !P5 ;  /* 0x0510000006008fae */ /* 0x0007e6000e901d4e */
[----:B------:R-:W-:Y:S01]  /*0ab0*/  @!P0 IMAD.WIDE R2, R10, 0x2, R2 ;  /* 0x000000020a028825 */ /* 0x000fe200078e0202 */
[----:B------:R1:W-:Y:S04]  /*0ac0*/  @!P0 LDGSTS.E.BYPASS.LTC128B.128 [R0+0x9100], [R4.64], !P4 ;  /* 0x0910000004008fae */ /* 0x0003e8000e101d4e */
[----:B------:R4:W-:Y:S01]  /*0ad0*/  @!P0 LDGSTS.E.BYPASS.LTC128B.128 [R0+0xd100], [R2.64], !P3 ;  /* 0x0d10000002008fae */ /* 0x0009e2000d901d4e */
[----:B---3--:R-:W-:-:S04]  /*0ae0*/  IADD3 R6, R17, 0x40, RZ ;  /* 0x0000004011067810 */ /* 0x008fc80007ffe0ff */
[----:B------:R-:W-:Y:S02]  /*0af0*/  ISETP.GE.AND P0, PT, R6, R11, PT ;  /* 0x0000000b0600720c */ /* 0x000fe40003f06270 */
[----:B------:R-:W-:Y:S01]  /*0b00*/  SHF.R.S32.HI R6, RZ, 0x4, R16 ;  /* 0x00000004ff067819 */ /* 0x000fe20000011410 */
[----:B----4-:R-:W-:Y:S01]  /*0b10*/  SHFL.IDX PT, R2, R14, 0x2, 0x181f ;  /* 0x00581f000e027f89 */ /* 0x010fe200000e0000 */
[----:B-1----:R-:W-:-:S03]  /*0b20*/  IMAD.MOV R0, RZ, RZ, -R12 ;  /* 0x000000ffff007224 */ /* 0x002fc600078e0a0c */
[----:B------:R-:W1:Y:S01]  /*0b30*/  SHFL.IDX PT, R3, R13, 0x2, 0x181f ;  /* 0x00581f000d037f89 */ /* 0x000e6200000e0000 */
[----:B------:R-:W-:Y:S01]  /*0b40*/  LEA.HI R5, R16, R6, RZ, 0x1 ;  /* 0x0000000610057211 */ /* 0x000fe200078f08ff */
[----:B------:R-:W-:Y:S01]  /*0b50*/  IMAD R40, R0, c[0x0][0x2b8], R15 ;  /* 0x0000ae0000287a24 */ /* 0x000fe200078e020f */
[----:B------:R-:W-:Y:S02]  /*0b60*/  IADD3 R4, R17, 0x60, RZ ;  /* 0x0000006011047810 */ /* 0x000fe40007ffe0ff */
[----:B------:R-:W-:Y:S02]  /*0b70*/  LOP3.LUT R0, R5, 0xfffffffe, RZ, 0xc0, !PT ;  /* 0xfffffffe05007812 */ /* 0x000fe400078ec0ff */
[----:B------:R-:W-:Y:S02]  /*0b80*/  ISETP.GE.AND P2, PT, R4, R11, PT ;  /* 0x0000000b0400720c */ /* 0x000fe40003f46270 */
[----:B------:R-:W-:Y:S02]  /*0b90*/  @!P0 SHF.R.S32.HI R5, RZ, 0x1f, R177 ;  /* 0x0000001fff058819 */ /* 0x000fe400000114b1 */
[----:B------:R-:W-:Y:S01]  /*0ba0*/  SHF.R.S32.HI R25, RZ, 0x1f, R40 ;  /* 0x0000001fff197819 */ /* 0x000fe20000011428 */
[----:B------:R-:W-:Y:S01]  /*0bb0*/  IMAD.IADD R23, R6, 0x1, -R0 ;  /* 0x0000000106177824 */ /* 0x000fe200078e0a00 */
[----:B------:R-:W-:-:S02]  /*0bc0*/  @!P0 SHF.R.S32.HI R4, RZ, 0x1f, R133 ;  /* 0x0000001fff048819 */ /* 0x000fc40000011485 */
[----:B------:R-:W-:Y:S01]  /*0bd0*/  @!P0 SHF.R.S32.HI R0, RZ, 0x1f, R178 ;  /* 0x0000001fff008819 */ /* 0x000fe200000114b2 */
[----:B------:R-:W-:Y:S01]  /*0be0*/  IMAD R7, R25, c[0x0][0x1e0], RZ ;  /* 0x0000780019077a24 */ /* 0x000fe200078e02ff */
[----:B------:R-:W-:Y:S02]  /*0bf0*/  @!P0 LEA.HI R8, R5, R177, RZ, 0x3 ;  /* 0x000000b105088211 */ /* 0x000fe400078f18ff */
[----:B------:R-:W-:Y:S02]  /*0c00*/  @!P0 LEA.HI R6, R4, R133, RZ, 0x3 ;  /* 0x0000008504068211 */ /* 0x000fe400078f18ff */
[----:B------:R-:W-:Y:S01]  /*0c10*/  @!P0 LEA.HI R0, R0, R178, RZ, 0x3 ;  /* 0x000000b200008211 */ /* 0x000fe200078f18ff */
[----:B------:R-:W-:Y:S01]  /*0c20*/  IMAD.WIDE.U32 R4, R40, c[0x0][0x1e0], RZ ;  /* 0x0000780028047a25 */ /* 0x000fe200078e00ff */
[----:B------:R-:W-:Y:S02]  /*0c30*/  @!P0 LOP3.LUT R8, R8, 0xfffffff8, RZ, 0xc0, !PT ;  /* 0xfffffff808088812 */ /* 0x000fe400078ec0ff */
[----:B------:R-:W-:Y:S01]  /*0c40*/  @!P0 LOP3.LUT R6, R6, 0xfffffff8, RZ, 0xc0, !PT ;  /* 0xfffffff806068812 */ /* 0x000fe200078ec0ff */
[----:B------:R-:W-:Y:S01]  /*0c50*/  IMAD R7, R40, c[0x0][0x1e4], R7 ;  /* 0x0000790028077a24 */ /* 0x000fe200078e0207 */
[----:B------:R-:W-:Y:S01]  /*0c60*/  @!P0 LOP3.LUT R12, R0, 0xfffffff8, RZ, 0xc0, !PT ;  /* 0xfffffff8000c8812 */ /* 0x000fe200078ec0ff */
[----:B------:R-:W-:-:S02]  /*0c70*/  @!P0 IMAD.SHL.U32 R0, R179, 0x2, RZ ;  /* 0x00000002b3008824 */ /* 0x000fc400078e00ff */
[----:B-1----:R-:W-:-:S04]  /*0c80*/  @!P0 IMAD.WIDE R10, R86, 0x2, R2 ;  /* 0x00000002560a8825 */ /* 0x002fc800078e0202 */
[----:B------:R-:W-:Y:S01]  /*0c90*/  IMAD.IADD R5, R5, 0x1, R7 ;  /* 0x0000000105057824 */ /* 0x000fe200078e0207 */
[----:B------:R1:W-:Y:S01]  /*0ca0*/  @!P0 LDGSTS.E.BYPASS.LTC128B.128 [R0+0x2100], [R10.64], !P6 ;  /* 0x021000000a008fae */ /* 0x0003e2000f101d4e */
[----:B------:R-:W-:-:S04]  /*0cb0*/  @!P0 IMAD.WIDE R8, R8, 0x2, R2 ;  /* 0x0000000208088825 */ /* 0x000fc800078e0202 */
[--C-:B------:R-:W-:Y:S01]  /*0cc0*/  @!P0 IMAD.WIDE R6, R6, 0x2, R2.reuse ;  /* 0x0000000206068825 */ /* 0x100fe200078e0202 */
[----:B------:R1:W-:Y:S04]  /*0cd0*/  @!P0 LDGSTS.E.BYPASS.LTC128B.128 [R0+0x6100], [R8.64], !P5 ;  /* 0x0610000008008fae */ /* 0x0003e8000e901d4e */
[----:B------:R3:W-:Y:S01]  /*0ce0*/  @!P0 LDGSTS.E.BYPASS.LTC128B.128 [R0+0xa100], [R6.64], !P4 ;  /* 0x0a10000006008fae */ /* 0x0007e2000e101d4e */
[----:B------:R-:W-:Y:S01]  /*0cf0*/  @!P0 IMAD.WIDE R2, R12, 0x2, R2 ;  /* 0x000000020c028825 */ /* 0x000fe200078e0202 */
[----:B------:R-:W-:Y:S01]  /*0d00*/  UIMAD.WIDE.U32 UR18, UR9, UR4, URZ ;  /* 0x00000004091272a5 */ /* 0x000fe2000f8e003f */
[----:B--2---:R-:W-:Y:S01]  /*0d10*/  SHF.R.S32.HI R24, RZ, 0x1f, R27 ;  /* 0x0000001fff187819 */ /* 0x004fe2000001141b */
[----:B------:R-:W-:Y:S02]  /*0d20*/  UIMAD UR4, UR7, UR4, URZ ;  /* 0x00000004070472a4 */ /* 0x000fe4000f8e023f */
[----:B------:R1:W-:Y:S01]  /*0d30*/  @!P0 LDGSTS.E.BYPASS.LTC128B.128 [R0+0xe100], [R2.64], !P3 ;  /* 0x0e10000002008fae */ /* 0x0003e2000d901d4e */
[----:B------:R-:W-:Y:S01]  /*0d40*/  IMAD.WIDE.U32 R4, R27, c[0x0][0x1f0], R4 ;  /* 0x00007c001b047a25 */ /* 0x000fe200078e0004 */
[----:B------:R-:W-:Y:S01]  /*0d50*/  UIMAD UR4, UR9, UR5, UR4 ;  /* 0x00000005090472a4 */ /* 0x000fe2000f8e0204 */
[----:B---3--:R-:W-:-:S05]  /*0d60*/  LOP3.LUT R6, R16, 0xfffffff0, RZ, 0xc0, !PT ;  /* 0xfffffff010067812 */ /* 0x008fca00078ec0ff */
[----:B------:R-:W-:Y:S02]  /*0d70*/  IMAD.IADD R6, R84, 0x1, -R6 ;  /* 0x0000000154067824 */ /* 0x000fe400078e0a06 */
[----:B-1----:R-:W-:-:S03]  /*0d80*/  IMAD R0, R24, c[0x0][0x1f0], RZ ;  /* 0x00007c0018007a24 */ /* 0x002fc600078e02ff */
[----:B------:R-:W-:Y:S01]  /*0d90*/  SHF.R.S32.HI R2, RZ, 0x1f, R6 ;  /* 0x0000001fff027819 */ /* 0x000fe20000011406 */
[----:B------:R-:W-:Y:S01]  /*0da0*/  UIADD3 UR16, UR19, UR4, URZ ;  /* 0x0000000413107290 */ /* 0x000fe2000fffe03f */
[----:B------:R1:W-:Y:S02]  /*0db0*/  SHFL.IDX PT, R3, R13, 0x3, 0x181f ;  /* 0x00781f000d037f89 */ /* 0x0003e400000e0000 */
[----:B------:R-:W-:Y:S01]  /*0dc0*/  LEA.HI R21, R2, R6, RZ, 0x3 ;  /* 0x0000000602157211 */ /* 0x000fe200078f18ff */
[----:B------:R-:W-:Y:S01]  /*0dd0*/  IMAD R0, R27, c[0x0][0x1f4], R0 ;  /* 0x00007d001b007a24 */ /* 0x000fe200078e0200 */
[----:B------:R2:W3:Y:S01]  /*0de0*/  SHFL.IDX PT, R2, R14, 0x3, 0x181f ;  /* 0x00781f000e027f89 */ /* 0x0004e200000e0000 */
[----:B------:R-:W-:Y:S01]  /*0df0*/  IADD3 R4, P0, R4, UR18, RZ ;  /* 0x0000001204047c10 */ /* 0x000fe2000ff1e0ff */
[----:B------:R-:W-:Y:S01]  /*0e00*/  ULEA UR17, UR8, 0xffffffc0, 0x6 ;  /* 0xffffffc008117891 */ /* 0x000fe2000f8e303f */
[----:B------:R-:W-:Y:S01]  /*0e10*/  LOP3.LUT R8, R21, 0xfffffff8, RZ, 0xc0, !PT ;  /* 0xfffffff815087812 */ /* 0x000fe200078ec0ff */
[----:B------:R-:W-:Y:S01]  /*0e20*/  IMAD.SHL.U32 R7, R18, 0x8, RZ ;  /* 0x0000000812077824 */ /* 0x000fe200078e00ff */
[----:B------:R-:W-:Y:S01]  /*0e30*/  IADD3.X R5, R5, UR16, R0, P0, !PT ;  /* 0x0000001005057c10 */ /* 0x000fe200087fe400 */
[----:B------:R-:W-:Y:S01]  /*0e40*/  IMAD.SHL.U32 R0, R20, 0x40, RZ ;  /* 0x0000004014007824 */ /* 0x000fe200078e00ff */
[----:B------:R-:W-:Y:S01]  /*0e50*/  LEA R16, P0, R4, c[0x0][0x1c8], 0x1 ;  /* 0x0000720004107a11 */ /* 0x000fe200078008ff */
[----:B------:R-:W-:Y:S01]  /*0e60*/  UIADD3 UR17, UR10, -UR17, URZ ;  /* 0x800000110a117290 */ /* 0x000fe2000fffe03f */
[----:B------:R-:W-:Y:S01]  /*0e70*/  IMAD.IADD R19, R6, 0x1, -R8 ;  /* 0x0000000106137824 */ /* 0x000fe200078e0a08 */
[----:B------:R-:W-:Y:S01]  /*0e80*/  @!P2 SHF.R.S32.HI R6, RZ, 0x1f, R178 ;  /* 0x0000001fff06a819 */ /* 0x000fe200000114b2 */
[----:B------:R-:W-:Y:S01]  /*0e90*/  STL [R1+0x44], R27 ;  /* 0x0000441b01007387 */ /* 0x000fe20000100800 */
[----:B------:R-:W-:Y:S01]  /*0ea0*/  LOP3.LUT R0, R0, 0x1c0, RZ, 0xc0, !PT ;  /* 0x000001c000007812 */ /* 0x000fe200078ec0ff */
[----:B------:R-:W-:Y:S01]  /*0eb0*/  UISETP.GE.AND UP0, UPT, UR10, 0x1, UPT ;  /* 0x000000010a00788c */ /* 0x000fe2000bf06270 */
[----:B------:R-:W-:Y:S01]  /*0ec0*/  IADD3 R18, -R18, UR17, RZ ;  /* 0x0000001112127c10 */ /* 0x000fe2000fffe1ff */
[----:B------:R-:W-:Y:S01]  /*0ed0*/  ULDC.64 UR4, c[0x0][0x210] ;  /* 0x0000840000047ab9 */ /* 0x000fe20000000a00 */
[----:B-1----:R-:W-:-:S02]  /*0ee0*/  LEA.HI.X R13, R4, c[0x0][0x1cc], R5, 0x1, P0 ;  /* 0x00007300040d7a11 */ /* 0x002fc400000f0c05 */
[----:B------:R-:W-:Y:S02]  /*0ef0*/  @!P2 SHF.R.S32.HI R5, RZ, 0x1f, R177 ;  /* 0x0000001fff05a819 */ /* 0x000fe400000114b1 */
[----:B------:R-:W-:Y:S02]  /*0f00*/  @!P2 SHF.R.S32.HI R4, RZ, 0x1f, R133 ;  /* 0x0000001fff04a819 */ /* 0x000fe40000011485 */
[----:B------:R-:W-:Y:S02]  /*0f10*/  @!P2 LEA.HI R5, R5, R177, RZ, 0x3 ;  /* 0x000000b10505a211 */ /* 0x000fe400078f18ff */
[----:B------:R-:W-:Y:S02]  /*0f20*/  LOP3.LUT R15, R0, 0x8, R7, 0xf8, !PT ;  /* 0x00000008000f7812 */ /* 0x000fe400078ef807 */
[----:B--2---:R-:W-:Y:S02]  /*0f30*/  SHF.R.U32.HI R14, RZ, 0x3, R0 ;  /* 0x00000003ff0e7819 */ /* 0x004fe40000011600 */
[----:B------:R-:W-:-:S02]  /*0f40*/  @!P2 LEA.HI R4, R4, R133, RZ, 0x3 ;  /* 0x000000850404a211 */ /* 0x000fc400078f18ff */
[----:B------:R-:W-:Y:S02]  /*0f50*/  @!P2 LEA.HI R0, R6, R178, RZ, 0x3 ;  /* 0x000000b20600a211 */ /* 0x000fe400078f18ff */
[----:B------:R-:W-:Y:S02]  /*0f60*/  ISETP.GE.AND P1, PT, R18, 0x1, PT ;  /* 0x000000011200780c */ /* 0x000fe40003f26270 */
[----:B------:R-:W-:Y:S02]  /*0f70*/  @!P2 LOP3.LUT R8, R5, 0xfffffff8, RZ, 0xc0, !PT ;  /* 0xfffffff80508a812 */ /* 0x000fe400078ec0ff */
[----:B------:R-:W-:Y:S02]  /*0f80*/  @!P2 LOP3.LUT R6, R4, 0xfffffff8, RZ, 0xc0, !PT ;  /* 0xfffffff80406a812 */ /* 0x000fe400078ec0ff */
[----:B------:R-:W-:Y:S01]  /*0f90*/  @!P2 LOP3.LUT R12, R0, 0xfffffff8, RZ, 0xc0, !PT ;  /* 0xfffffff8000ca812 */ /* 0x000fe200078ec0ff */
[----:B------:R-:W-:Y:S01]  /*0fa0*/  @!P2 IMAD.SHL.U32 R0, R179, 0x2, RZ ;  /* 0x00000002b300a824 */ /* 0x000fe200078e00ff */
[----:B------:R-:W-:Y:S01]  /*0fb0*/  SHFL.IDX PT, R4, R16, RZ, 0x181f ;  /* 0x00181fff10047589 */ /* 0x000fe200000e0000 */
[----:B---3--:R-:W-:-:S03]  /*0fc0*/  @!P2 IMAD.WIDE R10, R86, 0x2, R2 ;  /* 0x00000002560aa825 */ /* 0x008fc600078e0202 */
[----:B------:R-:W1:Y:S01]  /*0fd0*/  SHFL.IDX PT, R5, R13, RZ, 0x181f ;  /* 0x00181fff0d057589 */ /* 0x000e6200000e0000 */
[----:B------:R-:W-:-:S03]  /*0fe0*/  @!P2 IMAD.WIDE R8, R8, 0x2, R2 ;  /* 0x000000020808a825 */ /* 0x000fc600078e0202 */
[----:B------:R2:W-:Y:S01]  /*0ff0*/  @!P2 LDGSTS.E.BYPASS.LTC128B.128 [R0+0x3100], [R10.64], !P6 ;  /* 0x031000000a00afae */ /* 0x0005e2000f101d4e */
[----:B------:R-:W-:-:S03]  /*1000*/  @!P2 IMAD.WIDE R6, R6, 0x2, R2 ;  /* 0x000000020606a825 */ /* 0x000fc600078e0202 */
[----:B------:R2:W-:Y:S01]  /*1010*/  @!P2 LDGSTS.E.BYPASS.LTC128B.128 [R0+0x7100], [R8.64], !P5 ;  /* 0x071000000800afae */ /* 0x0005e2000e901d4e */
[----:B------:R-:W-:-:S03]  /*1020*/  @!P2 IMAD.WIDE R2, R12, 0x2, R2 ;  /* 0x000000020c02a825 */ /* 0x000fc600078e0202 */
[----:B------:R2:W-:Y:S04]  /*1030*/  @!P2 LDGSTS.E.BYPASS.LTC128B.128 [R0+0xb100], [R6.64], !P4 ;  /* 0x0b1000000600afae */ /* 0x0005e8000e101d4e */
[----:B------:R3:W-:Y:S01]  /*1040*/  @!P2 LDGSTS.E.BYPASS.LTC128B.128 [R0+0xf100], [R2.64], !P3 ;  /* 0x0f1000000200afae */ /* 0x0007e2000d901d4e */
[----:B------:R-:W-:Y:S02]  /*1050*/  ISETP.GE.AND P0, PT, R18, 0x21, PT ;  /* 0x000000211200780c */ /* 0x000fe40003f06270 */
[----:B------:R-:W-:Y:S01]  /*1060*/  ISETP.GE.AND P5, PT, R86, c[0x0][0x1d4], PT ;  /* 0x0000750056007a0c */ /* 0x000fe20003fa6270 */
[----:B------:R-:W-:Y:S01]  /*1070*/  STL [R1+0x74], R86 ;  /* 0x0000745601007387 */ /* 0x000fe20000100800 */
[----:B------:R-:W-:Y:S01]  /*1080*/  ISETP.GE.AND P4, PT, R177, c[0x0][0x1d4], PT ;  /* 0x00007500b1007a0c */ /* 0x000fe20003f86270 */
[----:B------:R-:W-:Y:S01]  /*1090*/  @P1 IMAD.SHL.U32 R12, R179, 0x2, RZ ;  /* 0x00000002b30c1824 */ /* 0x000fe200078e00ff */
[----:B------:R-:W-:Y:S01]  /*10a0*/  LOP3.LUT R22, R15, R14, RZ, 0x3c, !PT ;  /* 0x0000000e0f167212 */ /* 0x000fe200078e3cff */
[----:B------:R-:W-:Y:S04]  /*10b0*/  STL [R1+0x9c], R17 ;  /* 0x00009c1101007387 */ /* 0x000fe80000100800 */
[----:B------:R-:W0:Y:S01]  /*10c0*/  LDGDEPBAR ;  /* 0x00000000000079af */ /* 0x000e220000000000 */
[----:B---3--:R-:W-:-:S02]  /*10d0*/  @P1 SHF.R.S32.HI R3, RZ, 0x1f, R177 ;  /* 0x0000001fff031819 */ /* 0x008fc400000114b1 */
[----:B------:R-:W-:Y:S02]  /*10e0*/  @P1 SHF.R.S32.HI R2, RZ, 0x1f, R133 ;  /* 0x0000001fff021819 */ /* 0x000fe40000011485 */
[----:B------:R-:W-:Y:S02]  /*10f0*/  @P1 LEA.HI R3, R3, R177, RZ, 0x3 ;  /* 0x000000b103031211 */ /* 0x000fe400078f18ff */
[----:B--2---:R-:W-:Y:S02]  /*1100*/  @P1 SHF.R.S32.HI R0, RZ, 0x1f, R178 ;  /* 0x0000001fff001819 */ /* 0x004fe400000114b2 */
[----:B------:R-:W-:Y:S02]  /*1110*/  @P1 LEA.HI R6, R2, R133, RZ, 0x3 ;  /* 0x0000008502061211 */ /* 0x000fe400078f18ff */
[----:B------:R-:W-:Y:S01]  /*1120*/  @P1 LEA.HI R0, R0, R178, RZ, 0x3 ;  /* 0x000000b200001211 */ /* 0x000fe200078f18ff */
[----:B------:R2:W-:Y:S01]  /*1130*/  SHFL.IDX PT, R2, R16, 0x1, 0x181f ;  /* 0x00381f0010027f89 */ /* 0x0005e200000e0000 */
[----:B------:R-:W-:-:S03]  /*1140*/  @P1 LOP3.LUT R7, R3, 0xfffffff8, RZ, 0xc0, !PT ;  /* 0xfffffff803071812 */ /* 0x000fc600078ec0ff */
[----:B------:R-:W3:Y:S01]  /*1150*/  SHFL.IDX PT, R3, R13, 0x1, 0x181f ;  /* 0x00381f000d037f89 */ /* 0x000ee200000e0000 */
[----:B------:R-:W-:Y:S02]  /*1160*/  @P1 LOP3.LUT R10, R6, 0xfffffff8, RZ, 0xc0, !PT ;  /* 0xfffffff8060a1812 */ /* 0x000fe400078ec0ff */
[----:B------:R-:W-:Y:S01]  /*1170*/  @P1 LOP3.LUT R0, R0, 0xfffffff8, RZ, 0xc0, !PT ;  /* 0xfffffff800001812 */ /* 0x000fe200078ec0ff */
[----:B-1----:R-:W-:-:S04]  /*1180*/  @P1 IMAD.WIDE R8, R86, 0x2, R4 ;  /* 0x0000000256081825 */ /* 0x002fc800078e0204 */
[--C-:B------:R-:W-:Y:S01]  /*1190*/  @P1 IMAD.WIDE R6, R7, 0x2, R4.reuse ;  /* 0x0000000207061825 */ /* 0x100fe200078e0204 */
[----:B------:R1:W-:Y:S03]  /*11a0*/  @P1 LDGSTS.E.BYPASS.LTC128B.128 [R12+0x10100], [R8.64], !P5 ;  /* 0x10100000080c1fae */ /* 0x0003e6000e901d4e */
[----:B------:R-:W-:Y:S01]  /*11b0*/  @P1 IMAD.WIDE R14, R0, 0x2, R4 ;  /* 0x00000002000e1825 */ /* 0x000fe200078e0204 */
[----:B------:R-:W-:Y:S01]  /*11c0*/  @P0 SHF.R.S32.HI R0, RZ, 0x1f, R133 ;  /* 0x0000001fff000819 */ /* 0x000fe20000011485 */
[----:B------:R4:W-:Y:S02]  /*11d0*/  @P1 LDGSTS.E.BYPASS.LTC128B.128 [R12+0x12100], [R6.64], !P4 ;  /* 0x12100000060c1fae */ /* 0x0009e4000e101d4e */
[----:B--2---:R-:W-:Y:S01]  /*11e0*/  @P1 IMAD.WIDE R16, R10, 0x2, R4 ;  /* 0x000000020a101825 */ /* 0x004fe200078e0204 */
[----:B------:R-:W-:Y:S02]  /*11f0*/  @P0 SHF.R.S32.HI R4, RZ, 0x1f, R177 ;  /* 0x0000001fff040819 */ /* 0x000fe400000114b1 */
[----:B------:R-:W-:-:S02]  /*1200*/  @P0 SHF.R.S32.HI R5, RZ, 0x1f, R178 ;  /* 0x0000001fff050819 */ /* 0x000fc400000114b2 */
[----:B------:R-:W-:Y:S02]  /*1210*/  ISETP.GE.AND P3, PT, R133, c[0x0][0x1d4], PT ;  /* 0x0000750085007a0c */ /* 0x000fe40003f66270 */
[----:B------:R-:W-:-:S11]  /*1220*/  ISETP.GE.AND P6, PT, R178, c[0x0][0x1d4], PT ;  /* 0x00007500b2007a0c */ /* 0x000fd60003fc6270 */
[----:B------:R2:W-:Y:S01]  /*1230*/  @P1 LDGSTS.E.BYPASS.LTC128B.128 [R12+0x14100], [R16.64], !P3 ;  /* 0x14100000100c1fae */ /* 0x0005e2000d901d4e */
[----:B----4-:R-:W-:-:S03]  /*1240*/  @P0 LEA.HI R6, R4, R177, RZ, 0x3 ;  /* 0x000000b104060211 */ /* 0x010fc600078f18ff */
[----:B------:R2:W-:Y:S01]  /*1250*/  @P1 LDGSTS.E.BYPASS.LTC128B.128 [R12+0x16100], [R14.64], !P6 ;  /* 0x161000000e0c1fae */ /* 0x0005e2000f101d4e */
[----:B------:R-:W-:Y:S02]  /*1260*/  @P0 LEA.HI R4, R0, R133, RZ, 0x3 ;  /* 0x0000008500040211 */ /* 0x000fe400078f18ff */
[----:B------:R-:W-:Y:S02]  /*1270*/  @P0 LEA.HI R0, R5, R178, RZ, 0x3 ;  /* 0x000000b205000211 */ /* 0x000fe400078f18ff */
[----:B------:R-:W-:Y:S02]  /*1280*/  @P0 LOP3.LUT R6, R6, 0xfffffff8, RZ, 0xc0, !PT ;  /* 0xfffffff806060812 */ /* 0x000fe400078ec0ff */
[----:B------:R-:W-:Y:S02]  /*1290*/  @P0 LOP3.LUT R5, R4, 0xfffffff8, RZ, 0xc0, !PT ;  /* 0xfffffff804050812 */ /* 0x000fe400078ec0ff */
[----:B------:R-:W-:Y:S01]  /*12a0*/  @P0 LOP3.LUT R0, R0, 0xfffffff8, RZ, 0xc0, !PT ;  /* 0xfffffff800000812 */ /* 0x000fe200078ec0ff */
[----:B---3--:R-:W-:-:S04]  /*12b0*/  @P0 IMAD.WIDE R6, R6, 0x2, R2 ;  /* 0x0000000206060825 */ /* 0x008fc800078e0202 */
[----:B------:R-:W-:-:S04]  /*12c0*/  @P0 IMAD.WIDE R10, R5, 0x2, R2 ;  /* 0x00000002050a0825 */ /* 0x000fc800078e0202 */
[----:B-1----:R-:W-:-:S04]  /*12d0*/  @P0 IMAD.WIDE R8, R0, 0x2, R2 ;  /* 0x0000000200080825 */ /* 0x002fc800078e0202 */
[----:B------:R-:W-:Y:S02]  /*12e0*/  @P0 IMAD.SHL.U32 R4, R179, 0x2, RZ ;  /* 0x00000002b3040824 */ /* 0x000fe400078e00ff */
[----:B------:R-:W-:-:S05]  /*12f0*/  @P0 IMAD.WIDE R2, R86, 0x2, R2 ;  /* 0x0000000256020825 */ /* 0x000fca00078e0202 */
[----:B------:R1:W-:Y:S04]  /*1300*/  @P0 LDGSTS.E.BYPASS.LTC128B.128 [R4+0x11100], [R2.64], !P5 ;  /* 0x1110000002040fae */ /* 0x0003e8000e901d4e */
[----:B------:R3:W-:Y:S04]  /*1310*/  @P0 LDGSTS.E.BYPASS.LTC128B.128 [R4+0x13100], [R6.64], !P4 ;  /* 0x1310000006040fae */ /* 0x0007e8000e101d4e */
[----:B------:R3:W-:Y:S04]  /*1320*/  @P0 LDGSTS.E.BYPASS.LTC128B.128 [R4+0x15100], [R10.64], !P3 ;  /* 0x151000000a040fae */ /* 0x0007e8000d901d4e */
[----:B------:R3:W-:Y:S04]  /*1330*/  @P0 LDGSTS.E.BYPASS.LTC128B.128 [R4+0x17100], [R8.64], !P6 ;  /* 0x1710000008040fae */ /* 0x0007e8000f101d4e */
[----:B------:R-:W0:Y:S01]  /*1340*/  LDGDEPBAR ;  /* 0x00000000000079af */ /* 0x000e220000000000 */
[----:B------:R-:W-:-:S02]  /*1350*/  IMAD.SHL.U32 R13, R19, 0x40, RZ ;  /* 0x00000040130d7824 */ /* 0x000fc400078e00ff */
[----:B------:R-:W-:-:S03]  /*1360*/  IMAD.SHL.U32 R5, R23, 0x8, RZ ;  /* 0x0000000817057824 */ /* 0x000fc600078e00ff */
[----:B------:R-:W-:-:S04]  /*1370*/  LOP3.LUT R0, R13, 0x1c0, RZ, 0xc0, !PT ;  /* 0x000001c00d007812 */ /* 0x000fc800078ec0ff */
[----:B-1----:R-:W-:Y:S02]  /*1380*/  LOP3.LUT R2, R0, 0x8, R5, 0xf8, !PT ;  /* 0x0000000800027812 */ /* 0x002fe400078ef805 */
[----:B------:R-:W-:Y:S01]  /*1390*/  SHF.R.U32.HI R0, RZ, 0x3, R0 ;  /* 0x00000003ff007819 */ /* 0x000fe20000011600 */
[----:B------:R-:W-:Y:S01]  /*13a0*/  IMAD.SHL.U32 R3, R21, 0x40, RZ ;  /* 0x0000004015037824 */ /* 0x000fe200078e00ff */
[----:B------:R-:W-:Y:S02]  /*13b0*/  LEA.HI R5, R26, R84, RZ, 0x5 ;  /* 0x000000541a057211 */ /* 0x000fe400078f28ff */
[----:B------:R-:W-:Y:S02]  /*13c0*/  LOP3.LUT R2, R2, R0, RZ, 0x3c, !PT ;  /* 0x0000000002027212 */ /* 0x000fe400078e3cff */
[----:B------:R-:W-:Y:S02]  /*13d0*/  SHF.R.S32.HI R232, RZ, 0x5, R5 ;  /* 0x00000005ffe87819 */ /* 0x000fe40000011405 */
[----:B------:R-:W-:Y:S01]  /*13e0*/  LOP3.LUT R3, R2, 0xfffffe00, R3, 0xf8, !PT ;  /* 0xfffffe0002037812 */ /* 0x000fe200078ef803 */
[----:B------:R-:W-:-:S04]  /*13f0*/  DEPBAR.LE SB0, 0x1 ;  /* 0x000080400000791a */ /* 0x000fc80000000000 */
[----:B------:R-:W-:Y:S01]  /*1400*/  IMAD R0, R23, 0x200, R22 ;  /* 0x0000020017007824 */ /* 0x000fe200078e0216 */
[----:B------:R-:W-:Y:S01]  /*1410*/  R2P PR, R19, 0x6 ;  /* 0x0000000613007804 */ /* 0x000fe20000000000 */
[----:B---3--:R-:W-:Y:S02]  /*1420*/  IMAD.MOV.U32 R4, RZ, RZ, 0x10 ;  /* 0x00000010ff047424 */ /* 0x008fe400078e00ff */
[----:B------:R-:W-:Y:S02]  /*1430*/  IMAD R232, R232, 0x400, R3 ;  /* 0x00000400e8e87824 */ /* 0x000fe400078e0203 */
[----:B------:R-:W-:Y:S01]  /*1440*/  IMAD.SHL.U32 R134, R0, 0x2, RZ ;  /* 0x0000000200867824 */ /* 0x000fe200078e00ff */
[----:B------:R-:W-:Y:S01]  /*1450*/  BAR.SYNC.DEFER_BLOCKING 0x0 ;  /* 0x0000000000007b1d */ /* 0x000fe20000010000 */
[----:B------:R-:W-:Y:S01]  /*1460*/  IMAD.MOV.U32 R0, RZ, RZ, 0x20 ;  /* 0x00000020ff007424 */ /* 0x000fe200078e00ff */
[----:B------:R-:W-:Y:S01]  /*1470*/  SEL R4, R4, 0xfffffff0, !P1 ;  /* 0xfffffff004047807 */ /* 0x000fe20004800000 */
[----:B------:R-:W-:-:S03]  /*1480*/  IMAD.SHL.U32 R232, R232, 0x2, RZ ;  /* 0x00000002e8e87824 */ /* 0x000fc600078e00ff */
[----:B------:R-:W-:Y:S01]  /*1490*/  SEL R0, R0, 0xffffffe0, !P2 ;  /* 0xffffffe000007807 */ /* 0x000fe20005000000 */
[----:B------:R-:W-:-:S04]  /*14a0*/  IMAD R236, R4, 0x2, R232 ;  /* 0x0000000204ec7824 */ /* 0x000fc800078e02e8 */
[C---:B------:R-:W-:Y:S02]  /*14b0*/  IMAD R240, R0.reuse, 0x2, R232 ;  /* 0x0000000200f07824 */ /* 0x040fe400078e02e8 */
[----:B------:R-:W-:Y:S01]  /*14c0*/  IMAD R244, R0, 0x2, R236 ;  /* 0x0000000200f47824 */ /* 0x000fe200078e02ec */
[----:B------:R-:W-:Y:S01]  /*14d0*/  LOP3.LUT P0, RZ, R20, 0x2, RZ, 0xc0, !PT ;  /* 0x0000000214ff7812 */ /* 0x000fe2000780c0ff */
[----:B------:R2:W1:Y:S04]  /*14e0*/  LDSM.16.M88.4 R168, [R232+0x100] ;  /* 0x00010000e8a8783b */ /* 0x0004680000000200 */
[----:B------:R2:W3:Y:S04]  /*14f0*/  LDSM.16.M88.4 R200, [R232+0x4100] ;  /* 0x00410000e8c8783b */ /* 0x0004e80000000200 */
[----:B------:R2:W4:Y:S04]  /*1500*/  LDSM.16.M88.4 R216, [R232+0x8100] ;  /* 0x00810000e8d8783b */ /* 0x0005280000000200 */
[----:B------:R2:W1:Y:S04]  /*1510*/  LDSM.16.M88.4 R172, [R236+0x100] ;  /* 0x00010000ecac783b */ /* 0x0004680000000200 */
        /* <DEDUP_REMOVED lines=8> */
[----:B------:R-:W1:Y:S04]  /*15a0*/  LDSM.16.M88.4 R232, [R232+0xc100] ;  /* 0x00c10000e8e8783b */ /* 0x000e680000000200 */
[----:B------:R-:W1:Y:S04]  /*15b0*/  LDSM.16.M88.4 R236, [R236+0xc100] ;  /* 0x00c10000ecec783b */ /* 0x000e680000000200 */
[----:B------:R-:W1:Y:S04]  /*15c0*/  LDSM.16.M88.4 R240, [R240+0xc100] ;  /* 0x00c10000f0f0783b */ /* 0x000e680000000200 */
[----:B------:R-:W1:Y:S04]  /*15d0*/  LDSM.16.M88.4 R244, [R244+0xc100] ;  /* 0x00c10000f4f4783b */ /* 0x000e680000000200 */
[----:B------:R-:W-:Y:S01]  /*15e0*/  BAR.SYNC.DEFER_BLOCKING 0x0 ;  /* 0x0000000000007b1d */ /* 0x000fe20000010000 */
[----:B------:R-:W-:-:S02]  /*15f0*/  IADD3 R2, R134, 0x10100, RZ ;  /* 0x0001010086027810 */ /* 0x000fc40007ffe0ff */
[----:B------:R-:W-:Y:S02]  /*1600*/  IADD3 R89, R134, 0x10120, RZ ;  /* 0x0001012086597810 */ /* 0x000fe40007ffe0ff */
[----:B------:R-:W-:Y:S02]  /*1610*/  @P0 IADD3 R89, R2, -0x20, RZ ;  /* 0xffffffe002590810 */ /* 0x000fe40007ffe0ff */
[----:B------:R-:W-:Y:S02]  /*1620*/  LOP3.LUT R2, R5, 0xffffffe0, RZ, 0xc0, !PT ;  /* 0xffffffe005027812 */ /* 0x000fe400078ec0ff */
[C---:B------:R-:W-:Y:S01]  /*1630*/  IADD3 R6, R89.reuse, 0x800, RZ ;  /* 0x0000080059067810 */ /* 0x040fe20007ffe0ff */
[----:B------:R2:W-:Y:S02]  /*1640*/  STL [R1+0xa0], R179 ;  /* 0x0000a0b301007387 */ /* 0x0005e40000100800 */
[----:B------:R-:W-:Y:S01]  /*1650*/  IMAD.IADD R84, R84, 0x1, -R2 ;  /* 0x0000000154547824 */ /* 0x000fe200078e0a02 */
[C---:B------:R-:W-:Y:S01]  /*1660*/  IADD3 R2, R89.reuse, 0x1800, RZ ;  /* 0x0000180059027810 */ /* 0x040fe20007ffe0ff */
[----:B------:R2:W-:Y:S01]  /*1670*/  STL [R1+0x50], R40 ;  /* 0x0000502801007387 */ /* 0x0005e20000100800 */
[----:B------:R-:W-:-:S03]  /*1680*/  IADD3 R5, R89, 0x1000, RZ ;  /* 0x0000100059057810 */ /* 0x000fc60007ffe0ff */
[----:B------:R2:W-:Y:S01]  /*1690*/  STL [R1], R89 ;  /* 0x0000005901007387 */ /* 0x0005e20000100800 */
[----:B------:R-:W-:-:S04]  /*16a0*/  DEPBAR.LE SB0, 0x0 ;  /* 0x000080000000791a */ /* 0x000fc80000000000 */
[----:B------:R-:W-:Y:S06]  /*16b0*/  BAR.SYNC.DEFER_BLOCKING 0x0 ;  /* 0x0000000000007b1d */ /* 0x000fec0000010000 */
[----:B------:R2:W-:Y:S04]  /*16c0*/  STL [R1+0x3c], R6 ;  /* 0x00003c0601007387 */ /* 0x0005e80000100800 */
[----:B------:R2:W-:Y:S04]  /*16d0*/  STL [R1+0x34], R2 ;  /* 0x0000340201007387 */ /* 0x0005e80000100800 */
[----:B------:R2:W-:Y:S01]  /*16e0*/  STL [R1+0x38], R5 ;  /* 0x0000380501007387 */ /* 0x0005e20000100800 */
[----:B------:R-:W-:Y:S01]  /*16f0*/  PLOP3.LUT P0, PT, PT, PT, UP0, 0x80, 0x0 ;  /* 0x000000000000781c */ /* 0x000fe20003f0f008 */
[----:B------:R-:W-:-:S02]  /*1700*/  UIMAD UR7, UR7, UR4, URZ ;  /* 0x00000004070772a4 */ /* 0x000fc4000f8e023f */
[----:B------:R-:W-:Y:S02]  /*1710*/  UIMAD.WIDE.U32 UR20, UR9, UR4, URZ ;  /* 0x00000004091472a5 */ /* 0x000fe4000f8e003f */
[----:B------:R-:W-:Y:S01]  /*1720*/  UIMAD UR5, UR9, UR5, UR7 ;  /* 0x00000005090572a4 */ /* 0x000fe2000f8e0207 */
[----:B------:R-:W-:Y:S01]  /*1730*/  ISETP.GT.AND P2, PT, R87, 0x3f, PT ;  /* 0x0000003f5700780c */ /* 0x000fe20003f44270 */
[----:B------:R2:W1:Y:S02]  /*1740*/  LDSM.16.M88.4 R28, [R134+0x10100] ;  /* 0x01010000861c783b */ /* 0x0004640000000200 */
[----:B------:R-:W-:Y:S02]  /*1750*/  UIADD3 UR5, UR21, UR5, URZ ;  /* 0x0000000515057290 */ /* 0x000fe4000fffe03f */
[----:B------:R2:W1:Y:S01]  /*1760*/  LDSM.16.M88.4 R32, [R134+0x10900] ;  /* 0x010900008620783b */ /* 0x0004620000000200 */
[----:B------:R-:W-:-:S03]  /*1770*/  SEL R85, RZ, 0x10, P6 ;  /* 0x00000010ff557807 */ /* 0x000fc60003000000 */
[----:B------:R2:W1:Y:S04]  /*1780*/  LDSM.16.M88.4 R36, [R134+0x11100] ;  /* 0x011100008624783b */ /* 0x0004680000000200 */
[----:B------:R2:W1:Y:S04]  /*1790*/  LDSM.16.M88.4 R44, [R134+0x11900] ;  /* 0x01190000862c783b */ /* 0x0004680000000200 */
[----:B------:R2:W1:Y:S04]  /*17a0*/  LDSM.16.M88.4 R48, [R89] ;  /* 0x000000005930783b */ /* 0x0004680000000200 */
[----:B------:R2:W1:Y:S04]  /*17b0*/  LDSM.16.M88.4 R64, [R89+0x800] ;  /* 0x000800005940783b */ /* 0x0004680000000200 */
[----:B------:R2:W1:Y:S04]  /*17c0*/  LDSM.16.M88.4 R68, [R89+0x1000] ;  /* 0x001000005944783b */ /* 0x0004680000000200 */
[----:B------:R2:W1:Y:S01]  /*17d0*/  LDSM.16.M88.4 R72, [R89+0x1800] ;  /* 0x001800005948783b */ /* 0x0004620000000200 */
[----:B------:R-:W-:Y:S05]  /*17e0*/  @!P0 BRA `(.L_x_0) ;  /* 0x0000047000008947 */ /* 0x000fea0003800000 */
[----:B--234-:R-:W-:Y:S01]  /*17f0*/  IMAD R2, R25, c[0x0][0x208], RZ ;  /* 0x0000820019027a24 */ /* 0x01cfe200078e02ff */
[----:B------:R-:W-:Y:S01]  /*1800*/  SHF.R.S32.HI R8, RZ, 0x1f, R133 ;  /* 0x0000001fff087819 */ /* 0x000fe20000011485 */
[----:B------:R-:W-:Y:S01]  /*1810*/  IMAD.WIDE.U32 R6, R40, c[0x0][0x208], RZ ;  /* 0x0000820028067a25 */ /* 0x000fe200078e00ff */
[----:B------:R-:W-:-:S02]  /*1820*/  SHF.R.S32.HI R9, RZ, 0x1f, R178 ;  /* 0x0000001fff097819 */ /* 0x000fc400000114b2 */
[----:B------:R-:W-:Y:S01]  /*1830*/  LEA.HI R8, R8, R133, RZ, 0x3 ;  /* 0x0000008508087211 */ /* 0x000fe200078f18ff */
[----:B------:R-:W-:Y:S01]  /*1840*/  IMAD R2, R40, c[0x0][0x20c], R2 ;  /* 0x0000830028027a24 */ /* 0x000fe200078e0202 */
[----:B------:R-:W-:Y:S01]  /*1850*/  P2R R21, PR, RZ, 0x8 ;  /* 0x00000008ff157803 */ /* 0x000fe20000000000 */
[C---:B------:R-:W-:Y:S01]  /*1860*/  IMAD.WIDE R14, R86.reuse, 0x2, RZ ;  /* 0x00000002560e7825 */ /* 0x040fe200078e02ff */
[----:B------:R-:W-:Y:S02]  /*1870*/  ISETP.GE.AND P3, PT, R86, c[0x0][0x1d4], PT ;  /* 0x0000750056007a0c */ /* 0x000fe40003f66270 */
[----:B------:R-:W-:Y:S01]  /*1880*/  P2R R19, PR, RZ, 0x4 ;  /* 0x00000004ff137803 */ /* 0x000fe20000000000 */
[----:B------:R-:W-:Y:S01]  /*1890*/  IMAD.IADD R7, R7, 0x1, R2 ;  /* 0x0000000107077824 */ /* 0x000fe200078e0202 */
[----:B------:R-:W-:Y:S01]  /*18a0*/  ISETP.GE.AND P2, PT, R177, c[0x0][0x1d4], PT ;  /* 0x00007500b1007a0c */ /* 0x000fe20003f46270 */
[----:B------:R-:W-:Y:S01]  /*18b0*/  IMAD R2, R24, c[0x0][0x218], RZ ;  /* 0x0000860018027a24 */ /* 0x000fe200078e02ff */
[----:B------:R-:W-:Y:S01]  /*18c0*/  ISETP.GE.AND P1, PT, R133, c[0x0][0x1d4], PT ;  /* 0x0000750085007a0c */ /* 0x000fe20003f26270 */
[----:B------:R-:W-:Y:S01]  /*18d0*/  IMAD.WIDE.U32 R6, R27, c[0x0][0x218], R6 ;  /* 0x000086001b067a25 */ /* 0x000fe200078e0006 */
[----:B------:R-:W-:-:S03]  /*18e0*/  P2R R26, PR, RZ, 0x10 ;  /* 0x00000010ff1a7803 */ /* 0x000fc60000000000 */
[----:B------:R-:W-:Y:S01]  /*18f0*/  IMAD R5, R27, c[0x0][0x21c], R2 ;  /* 0x000087001b057a24 */ /* 0x000fe200078e0202 */
[----:B------:R-:W-:-:S04]  /*1900*/  IADD3 R2, P0, R6, UR20, RZ ;  /* 0x0000001406027c10 */ /* 0x000fc8000ff1e0ff */
[----:B------:R-:W-:Y:S02]  /*1910*/  IADD3.X R5, R7, UR5, R5, P0, !PT ;  /* 0x0000000507057c10 */ /* 0x000fe400087fe405 */
[----:B------:R-:W-:-:S04]  /*1920*/  LEA R6, P0, R2, c[0x0][0x1f8], 0x1 ;  /* 0x00007e0002067a11 */ /* 0x000fc800078008ff */
[----:B------:R-:W-:Y:S01]  /*1930*/  LEA.HI.X R5, R2, c[0x0][0x1fc], R5, 0x1, P0 ;  /* 0x00007f0002057a11 */ /* 0x000fe200000f0c05 */
[----:B------:R-:W2:Y:S01]  /*1940*/  SHFL.IDX PT, R12, R6, RZ, 0x181f ;  /* 0x00181fff060c7589 */ /* 0x000ea200000e0000 */
[----:B------:R-:W-:-:S03]  /*1950*/  SHF.R.S32.HI R2, RZ, 0x1f, R177 ;  /* 0x0000001fff027819 */ /* 0x000fc600000114b1 */
[----:B------:R-:W3:Y:S01]  /*1960*/  SHFL.IDX PT, R13, R5, RZ, 0x181f ;  /* 0x00181fff050d7589 */ /* 0x000ee200000e0000 */
[----:B------:R-:W-:-:S03]  /*1970*/  LEA.HI R7, R2, R177, RZ, 0x3 ;  /* 0x000000b102077211 */ /* 0x000fc600078f18ff */
[----:B------:R4:W5:Y:S04]  /*1980*/  SHFL.IDX PT, R2, R6, 0x1, 0x181f ;  /* 0x00381f0006027f89 */ /* 0x00096800000e0000 */
[----:B------:R-:W1:Y:S01]  /*1990*/  SHFL.IDX PT, R5, R5, 0x1, 0x181f ;  /* 0x00381f0005057f89 */ /* 0x000e6200000e0000 */
[----:B--2---:R-:W-:-:S05]  /*19a0*/  IADD3 R24, P0, R12, R14, RZ ;  /* 0x0000000e0c187210 */ /* 0x004fca0007f1e0ff */
[----:B---3--:R-:W-:Y:S01]  /*19b0*/  IMAD.X R25, R13, 0x1, R15, P0 ;  /* 0x000000010d197824 */ /* 0x008fe200000e060f */
[----:B----4-:R-:W-:Y:S02]  /*19c0*/  LOP3.LUT R6, R7, 0xfffffff8, RZ, 0xc0, !PT ;  /* 0xfffffff807067812 */ /* 0x010fe400078ec0ff */
[----:B------:R-:W-:-:S03]  /*19d0*/  LOP3.LUT R7, R8, 0xfffffff8, RZ, 0xc0, !PT ;  /* 0xfffffff808077812 */ /* 0x000fc600078ec0ff */
[----:B------:R-:W-:Y:S01]  /*19e0*/  IMAD.WIDE R10, R6, 0x2, RZ ;  /* 0x00000002060a7825 */ /* 0x000fe200078e02ff */
[----:B------:R-:W-:-:S03]  /*19f0*/  LEA.HI R6, R9, R178, RZ, 0x3 ;  /* 0x000000b209067211 */ /* 0x000fc600078f18ff */
[----:B------:R-:W-:Y:S01]  /*1a00*/  IMAD.WIDE R8, R7, 0x2, RZ ;  /* 0x0000000207087825 */ /* 0x000fe200078e02ff */
[----:B------:R-:W-:Y:S02]  /*1a10*/  IADD3 R22, P0, R12, R10, RZ ;  /* 0x0000000a0c167210 */ /* 0x000fe40007f1e0ff */
[----:B------:R-:W-:-:S03]  /*1a20*/  LOP3.LUT R6, R6, 0xfffffff8, RZ, 0xc0, !PT ;  /* 0xfffffff806067812 */ /* 0x000fc600078ec0ff */
[----:B------:R-:W-:Y:S01]  /*1a30*/  IMAD.X R23, R13, 0x1, R11, P0 ;  /* 0x000000010d177824 */ /* 0x000fe200000e060b */
[----:B------:R-:W-:Y:S01]  /*1a40*/  IADD3 R16, P0, R12, R8, RZ ;  /* 0x000000080c107210 */ /* 0x000fe20007f1e0ff */
[----:B------:R-:W-:-:S04]  /*1a50*/  IMAD.WIDE R6, R6, 0x2, RZ ;  /* 0x0000000206067825 */ /* 0x000fc800078e02ff */
[----:B------:R-:W-:Y:S01]  /*1a60*/  IMAD.X R17, R13, 0x1, R9, P0 ;  /* 0x000000010d117824 */ /* 0x000fe200000e0609 */
[----:B-----5:R-:W-:-:S05]  /*1a70*/  IADD3 R14, P0, R14, R2, RZ ;  /* 0x000000020e0e7210 */ /* 0x020fca0007f1e0ff */
[----:B-1----:R-:W-:Y:S01]  /*1a80*/  IMAD.X R15, R15, 0x1, R5, P0 ;  /* 0x000000010f0f7824 */ /* 0x002fe200000e0605 */
[----:B------:R-:W-:-:S05]  /*1a90*/  IADD3 R12, P0, R12, R6, RZ ;  /* 0x000000060c0c7210 */ /* 0x000fca0007f1e0ff */
[----:B------:R-:W-:Y:S01]  /*1aa0*/  IMAD.X R13, R13, 0x1, R7, P0 ;  /* 0x000000010d0d7824 */ /* 0x000fe200000e0607 */
[----:B------:R-:W-:-:S05]  /*1ab0*/  IADD3 R10, P0, R10, R2, RZ ;  /* 0x000000020a0a7210 */ /* 0x000fca0007f1e0ff */
[----:B------:R-:W-:Y:S01]  /*1ac0*/  IMAD.X R11, R11, 0x1, R5, P0 ;  /* 0x000000010b0b7824 */ /* 0x000fe200000e0605 */
[----:B------:R-:W-:-:S05]  /*1ad0*/  IADD3 R8, P0, R8, R2, RZ ;  /* 0x0000000208087210 */ /* 0x000fca0007f1e0ff */
[----:B------:R-:W-:Y:S01]  /*1ae0*/  IMAD.X R9, R9, 0x1, R5, P0 ;  /* 0x0000000109097824 */ /* 0x000fe200000e0605 */
[----:B------:R-:W-:Y:S01]  /*1af0*/  IADD3 R6, P0, R6, R2, RZ ;  /* 0x0000000206067210 */ /* 0x000fe20007f1e0ff */
[----:B------:R-:W-:-:S04]  /*1b00*/  IMAD.SHL.U32 R2, R179, 0x2, RZ ;  /* 0x00000002b3027824 */ /* 0x000fc800078e00ff */
[----:B------:R-:W-:Y:S01]  /*1b10*/  IMAD.X R7, R7, 0x1, R5, P0 ;  /* 0x0000000107077824 */ /* 0x000fe200000e0605 */
[C---:B------:R-:W-:Y:S02]  /*1b20*/  ISETP.LT.OR P0, PT, R18.reuse, 0x1, P3 ;  /* 0x000000011200780c */ /* 0x040fe40001f01670 */
[----:B------:R-:W-:-:S11]  /*1b30*/  ISETP.LT.OR P3, PT, R18, 0x21, P3 ;  /* 0x000000211200780c */ /* 0x000fd60001f61670 */
[----:B------:R1:W-:Y:S01]  /*1b40*/  LDGSTS.E.BYPASS.LTC128B.128 [R2+0x100], [R24.64], !P0 ;  /* 0x0010000018027fae */ /* 0x0003e2000c101d4e */
[C---:B------:R-:W-:Y:S02]  /*1b50*/  ISETP.LT.OR P0, PT, R18.reuse, 0x1, P2 ;  /* 0x000000011200780c */ /* 0x040fe40001701670 */
[----:B------:R-:W-:-:S11]  /*1b60*/  ISETP.LT.OR P2, PT, R18, 0x21, P2 ;  /* 0x000000211200780c */ /* 0x000fd60001741670 */
[----:B------:R1:W-:Y:S01]  /*1b70*/  LDGSTS.E.BYPASS.LTC128B.128 [R2+0x2100], [R22.64], !P0 ;  /* 0x0210000016027fae */ /* 0x0003e2000c101d4e */
[C---:B------:R-:W-:Y:S02]  /*1b80*/  ISETP.LT.OR P0, PT, R18.reuse, 0x1, P1 ;  /* 0x000000011200780c */ /* 0x040fe40000f01670 */
[----:B------:R-:W-:-:S11]  /*1b90*/  ISETP.LT.OR P1, PT, R18, 0x21, P1 ;  /* 0x000000211200780c */ /* 0x000fd60000f21670 */
[----:B------:R1:W-:Y:S01]  /*1ba0*/  LDGSTS.E.BYPASS.LTC128B.128 [R2+0x4100], [R16.64], !P0 ;  /* 0x0410000010027fae */ /* 0x0003e2000c101d4e */
[----:B------:R-:W-:-:S04]  /*1bb0*/  ISETP.GE.AND P0, PT, R178, c[0x0][0x1d4], PT ;  /* 0x00007500b2007a0c */ /* 0x000fc80003f06270 */
[C---:B------:R-:W-:Y:S02]  /*1bc0*/  ISETP.LT.OR P4, PT, R18.reuse, 0x1, P0 ;  /* 0x000000011200780c */ /* 0x040fe40000781670 */
[----:B------:R-:W-:-:S11]  /*1bd0*/  ISETP.LT.OR P0, PT, R18, 0x21, P0 ;  /* 0x000000211200780c */ /* 0x000fd60000701670 */
[----:B------:R1:W-:Y:S01]  /*1be0*/  LDGSTS.E.BYPASS.LTC128B.128 [R2+0x6100], [R12.64], !P4 ;  /* 0x061000000c027fae */ /* 0x0003e2000e101d4e */
[----:B------:R-:W-:-:S03]  /*1bf0*/  ISETP.NE.AND P4, PT, R26, RZ, PT ;  /* 0x000000ff1a00720c */ /* 0x000fc60003f85270 */
[----:B------:R1:W-:Y:S01]  /*1c00*/  LDGSTS.E.BYPASS.LTC128B.128 [R2+0x1100], [R14.64], !P3 ;  /* 0x011000000e027fae */ /* 0x0003e2000d901d4e */
[----:B------:R-:W-:-:S03]  /*1c10*/  ISETP.NE.AND P3, PT, R21, RZ, PT ;  /* 0x000000ff1500720c */ /* 0x000fc60003f65270 */
[----:B------:R1:W-:Y:S01]  /*1c20*/  LDGSTS.E.BYPASS.LTC128B.128 [R2+0x3100], [R10.64], !P2 ;  /* 0x031000000a027fae */ /* 0x0003e2000d101d4e */
[----:B------:R-:W-:-:S03]  /*1c30*/  ISETP.NE.AND P2, PT, R19, RZ, PT ;  /* 0x000000ff1300720c */ /* 0x000fc60003f45270 */
[----:B------:R1:W-:Y:S04]  /*1c40*/  LDGSTS.E.BYPASS.LTC128B.128 [R2+0x5100], [R8.64], !P1 ;  /* 0x0510000008027fae */ /* 0x0003e8000c901d4e */
[----:B------:R1:W-:Y:S04]  /*1c50*/  LDGSTS.E.BYPASS.LTC128B.128 [R2+0x7100], [R6.64], !P0 ;  /* 0x0710000006027fae */ /* 0x0003e8000c101d4e */
.L_x_0:
[C---:B-1-34-:R-:W-:Y:S01]  /*1c60*/  HMMA.16816.F32 R8, R168.reuse, R28, RZ ;  /* 0x0000001ca808723c */ /* 0x05afe200000018ff */
[----:B--2---:R-:W-:Y:S01]  /*1c70*/  IMAD.MOV.U32 R2, RZ, RZ, 0x40 ;  /* 0x00000040ff027424 */ /* 0x004fe200078e00ff */
[----:B------:R-:W-:Y:S01]  /*1c80*/  LOP3.LUT P0, RZ, R20, 0x4, RZ, 0xc0, !PT ;  /* 0x0000000414ff7812 */ /* 0x000fe2000780c0ff */
[----:B------:R-:W-:Y:S01]  /*1c90*/  LDSM.16.M88.4 R80, [R89+0x7800] ;  /* 0x007800005950783b */ /* 0x000fe20000000200 */
[C---:B------:R-:W-:Y:S01]  /*1ca0*/  IADD3 R6, R89.reuse, 0x2000, RZ ;  /* 0x0000200059067810 */ /* 0x040fe20007ffe0ff */
[----:B------:R-:W-:Y:S01]  /*1cb0*/  UISETP.GE.AND UP0, UPT, UR10, 0x41, UPT ;  /* 0x000000410a00788c */ /* 0x000fe2000bf06270 */
[----:B------:R-:W-:Y:S01]  /*1cc0*/  SEL R2, R2, 0xffffffc0, !P0 ;  /* 0xffffffc002027807 */ /* 0x000fe20004000000 */
[----:B------:R-:W0:Y:S01]  /*1cd0*/  LDGDEPBAR ;  /* 0x00000000000079af */ /* 0x000e220000000000 */
[----:B------:R-:W-:Y:S01]  /*1ce0*/  HMMA.16816.F32 R12, R168, R32, RZ ;  /* 0x00000020a80c723c */ /* 0x000fe200000018ff */
[----:B------:R-:W-:-:S02]  /*1cf0*/  IADD3 R5, R89, 0x2800, RZ ;  /* 0x0000280059057810 */ /* 0x000fc40007ffe0ff */
[--C-:B------:R-:W-:Y:S01]  /*1d00*/  IMAD.IADD R252, R134, 0x1, R2.reuse ;  /* 0x0000000186fc7824 */ /* 0x100fe200078e0202 */
[----:B------:R1:W-:Y:S01]  /*1d10*/  STL [R1+0x30], R6 ;  /* 0x0000300601007387 */ /* 0x0003e20000100800 */
[C---:B------:R-:W-:Y:S01]  /*1d20*/  IMAD.IADD R249, R89.reuse, 0x1, R2 ;  /* 0x0000000159f97824 */ /* 0x040fe200078e0202 */
[----:B------:R-:W-:Y:S02]  /*1d30*/  IADD3 R2, R89, 0x3000, RZ ;  /* 0x0000300059027810 */ /* 0x000fe40007ffe0ff */
[----:B------:R-:W-:Y:S01]  /*1d40*/  HMMA.16816.F32 R16, R168, R30, RZ ;  /* 0x0000001ea810723c */ /* 0x000fe200000018ff */
[----:B------:R-:W2:Y:S01]  /*1d50*/  LDSM.16.M88.4 R52, [R252+0x10900] ;  /* 0x01090000fc34783b */ /* 0x000ea20000000200 */
[----:B------:R-:W-:-:S03]  /*1d60*/  PLOP3.LUT P0, PT, PT, PT, UP0, 0x40, 0x0 ;  /* 0x000000000000781c */ /* 0x000fc60003f0e808 */
[----:B------:R-:W-:Y:S03]  /*1d70*/  LDSM.16.M88.4 R56, [R252+0x11100] ;  /* 0x01110000fc38783b */ /* 0x000fe60000000200 */
[----:B------:R-:W-:Y:S01]  /*1d80*/  HMMA.16816.F32 R40, R172, R48, R8 ;  /* 0x00000030ac28723c */ /* 0x000fe20000001808 */
[----:B------:R-:W-:Y:S04]  /*1d90*/  LDSM.16.M88.4 R60, [R252+0x11900] ;  /* 0x01190000fc3c783b */ /* 0x000fe80000000200 */
[----:B------:R-:W-:Y:S03]  /*1da0*/  LDSM.16.M88.4 R76, [R249+0x1800] ;  /* 0x00180000f94c783b */ /* 0x000fe60000000200 */
[----:B------:R-:W-:Y:S01]  /*1db0*/  HMMA.16816.F32 R8, R168, R34, RZ ;  /* 0x00000022a808723c */ /* 0x000fe200000018ff */
[----:B------:R3:W-:Y:S01]  /*1dc0*/  STL [R1+0x2c], R5 ;  /* 0x00002c0501007387 */ /* 0x0007e20000100800 */
[----:B-1----:R-:W-:-:S03]  /*1dd0*/  IADD3 R6, R89, 0x3800, RZ ;  /* 0x0000380059067810 */ /* 0x002fc60007ffe0ff */
[----:B------:R1:W-:Y:S03]  /*1de0*/  STL [R1+0x28], R2 ;  /* 0x0000280201007387 */ /* 0x0003e60000100800 */
[C---:B------:R-:W-:Y:S01]  /*1df0*/  HMMA.16816.F32 R24, R168.reuse, R36, RZ ;  /* 0x00000024a818723c */ /* 0x040fe200000018ff */
[----:B------:R4:W-:Y:S07]  /*1e00*/  STL [R1+0x24], R6 ;  /* 0x0000240601007387 */ /* 0x0009ee0000100800 */
[C---:B------:R-:W-:Y:S08]  /*1e10*/  HMMA.16816.F32 R28, R168.reuse, R38, RZ ;  /* 0x00000026a81c723c */ /* 0x040ff000000018ff */
[----:B------:R-:W-:Y:S01]  /*1e20*/  HMMA.16816.F32 R32, R168, R44, RZ ;  /* 0x0000002ca820723c */ /* 0x000fe200000018ff */
[----:B---3--:R-:W-:-:S02]  /*1e30*/  IADD3 R5, R89, 0x4000, RZ ;  /* 0x0000400059057810 */ /* 0x008fc40007ffe0ff */
[----:B-1----:R-:W-:-:S05]  /*1e40*/  IADD3 R2, R89, 0x4800, RZ ;  /* 0x0000480059027810 */ /* 0x002fca0007ffe0ff */
[----:B------:R-:W-:Y:S01]  /*1e50*/  HMMA.16816.F32 R36, R168, R46, RZ ;  /* 0x0000002ea824723c */ /* 0x000fe200000018ff */
[----:B------:R-:W1:Y:S01]  /*1e60*/  LDSM.16.M88.4 R44, [R252+0x10100] ;  /* 0x01010000fc2c783b */ /* 0x000e620000000200 */
[----:B----4-:R-:W-:-:S03]  /*1e70*/  IADD3 R6, R89, 0x5000, RZ ;  /* 0x0000500059067810 */ /* 0x010fc60007ffe0ff */
[----:B------:R3:W-:Y:S03]  /*1e80*/  STL [R1+0x20], R5 ;  /* 0x0000200501007387 */ /* 0x0007e60000100800 */
[C---:B------:R-:W-:Y:S01]  /*1e90*/  HMMA.16816.F32 R12, R172.reuse, R64, R12 ;  /* 0x00000040ac0c723c */ /* 0x040fe2000000180c */
[----:B------:R4:W-:Y:S04]  /*1ea0*/  STL [R1+0x1c], R2 ;  /* 0x00001c0201007387 */ /* 0x0009e80000100800 */
[----:B------:R5:W-:Y:S03]  /*1eb0*/  STL [R1+0x18], R6 ;  /* 0x0000180601007387 */ /* 0x000be60000100800 */
[C---:B------:R-:W-:Y:S01]  /*1ec0*/  HMMA.16816.F32 R8, R172.reuse, R66, R8 ;  /* 0x00000042ac08723c */ /* 0x040fe20000001808 */
[----:B------:R-:W1:Y:S07]  /*1ed0*/  LDSM.16.M88.4 R64, [R249+0x800] ;  /* 0x00080000f940783b */ /* 0x000e6e0000000200 */
[----:B------:R-:W-:Y:S01]  /*1ee0*/  HMMA.16816.F32 R20, R172, R68, R24 ;  /* 0x00000044ac14723c */ /* 0x000fe20000001818 */
[----:B---3--:R-:W-:-:S07]  /*1ef0*/  IADD3 R5, R89, 0x5800, RZ ;  /* 0x0000580059057810 */ /* 0x008fce0007ffe0ff */
[----:B------:R-:W-:Y:S01]  /*1f00*/  HMMA.16816.F32 R16, R172, R50, R16 ;  /* 0x00000032ac10723c */ /* 0x000fe20000001810 */
[----:B------:R-:W3:Y:S01]  /*1f10*/  LDSM.16.M88.4 R48, [R249] ;  /* 0x00000000f930783b */ /* 0x000ee20000000200 */
[----:B----4-:R-:W-:-:S03]  /*1f20*/  IADD3 R2, R89, 0x6000, RZ ;  /* 0x0000600059027810 */ /* 0x010fc60007ffe0ff */
[----:B------:R4:W-:Y:S01]  /*1f30*/  STL [R1+0x14], R5 ;  /* 0x0000140501007387 */ /* 0x0009e20000100800 */
[C---:B-----5:R-:W-:Y:S02]  /*1f40*/  IADD3 R6, R89.reuse, 0x6800, RZ ;  /* 0x0000680059067810 */ /* 0x060fe40007ffe0ff */
[C---:B------:R-:W-:Y:S01]  /*1f50*/  HMMA.16816.F32 R24, R172.reuse, R70, R28 ;  /* 0x00000046ac18723c */ /* 0x040fe2000000181c */
[----:B------:R-:W5:Y:S04]  /*1f60*/  LDSM.16.M88.4 R68, [R249+0x1000] ;  /* 0x00100000f944783b */ /* 0x000f680000000200 */
[----:B------:R1:W-:Y:S03]  /*1f70*/  STL [R1+0x10], R2 ;  /* 0x0000100201007387 */ /* 0x0003e60000100800 */
[C---:B------:R-:W-:Y:S01]  /*1f80*/  HMMA.16816.F32 R28, R172.reuse, R72, R32 ;  /* 0x00000048ac1c723c */ /* 0x040fe20000001820 */
[----:B------:R-:W-:Y:S07]  /*1f90*/  STL [R1+0xc], R6 ;  /* 0x00000c0601007387 */ /* 0x000fee0000100800 */
[----:B------:R-:W-:Y:S01]  /*1fa0*/  HMMA.16816.F32 R36, R172, R74, R36 ;  /* 0x0000004aac24723c */ /* 0x000fe20000001824 */
[----:B------:R-:W-:Y:S01]  /*1fb0*/  LDSM.16.M88.4 R72, [R134+0x13900] ;  /* 0x013900008648783b */ /* 0x000fe20000000200 */
[----:B----4-:R-:W-:-:S06]  /*1fc0*/  IADD3 R5, R89, 0x7000, RZ ;  /* 0x0000700059057810 */ /* 0x010fcc0007ffe0ff */
[----:B--2---:R-:W-:Y:S01]  /*1fd0*/  HMMA.16816.F32 R12, R192, R52, R12 ;  /* 0x00000034c00c723c */ /* 0x004fe2000000180c */
[----:B-1----:R-:W-:-:S07]  /*1fe0*/  IADD3 R2, R89, 0x7800, RZ ;  /* 0x0000780059027810 */ /* 0x002fce0007ffe0ff */
[C---:B------:R-:W-:Y:S01]  /*1ff0*/  HMMA.16816.F32 R8, R192.reuse, R54, R8 ;  /* 0x00000036c008723c */ /* 0x040fe20000001808 */
[----:B------:R-:W1:Y:S04]  /*2000*/  LDSM.16.M88.4 R52, [R134+0x12900] ;  /* 0x012900008634783b */ /* 0x000e680000000200 */
[----:B------:R-:W-:Y:S03]  /*2010*/  STL [R1+0x4], R2 ;  /* 0x0000040201007387 */ /* 0x000fe60000100800 */
[C---:B------:R-:W-:Y:S01]  /*2020*/  HMMA.16816.F32 R40, R192.reuse, R44, R40 ;  /* 0x0000002cc028723c */ /* 0x040fe20000001828 */
[----:B------:R-:W-:Y:S07]  /*2030*/  STL [R1+0x8], R5 ;  /* 0x0000080501007387 */ /* 0x000fee0000100800 */
[C---:B------:R-:W-:Y:S08]  /*2040*/  HMMA.16816.F32 R20, R192.reuse, R56, R20 ;  /* 0x00000038c014723c */ /* 0x040ff00000001814 */
[C---:B------:R-:W-:Y:S01]  /*2050*/  HMMA.16816.F32 R32, R192.reuse, R46, R16 ;  /* 0x0000002ec020723c */ /* 0x040fe20000001810 */
[----:B------:R-:W2:Y:S04]  /*2060*/  LDSM.16.M88.4 R16, [R134+0x12100] ;  /* 0x012100008610783b */ /* 0x000ea80000000200 */
[----:B------:R-:W-:Y:S03]  /*2070*/  LDSM.16.M88.4 R44, [R89+0x2000] ;  /* 0x00200000592c783b */ /* 0x000fe60000000200 */
[C---:B------:R-:W-:Y:S01]  /*2080*/  HMMA.16816.F32 R24, R192.reuse, R58, R24 ;  /* 0x0000003ac018723c */ /* 0x040fe20000001818 */
[----:B------:R-:W-:Y:S07]  /*2090*/  LDSM.16.M88.4 R56, [R89+0x2800] ;  /* 0x002800005938783b */ /* 0x000fee0000000200 */
[C---:B------:R-:W-:Y:S08]  /*20a0*/  HMMA.16816.F32 R28, R192.reuse, R60, R28 ;  /* 0x0000003cc01c723c */ /* 0x040ff0000000181c */
[----:B------:R-:W-:Y:S01]  /*20b0*/  HMMA.16816.F32 R36, R192, R62, R36 ;  /* 0x0000003ec024723c */ /* 0x000fe20000001824 */
[----:B------:R-:W4:Y:S07]  /*20c0*/  LDSM.16.M88.4 R60, [R134+0x13100] ;  /* 0x01310000863c783b */ /* 0x000f2e0000000200 */
[C---:B------:R-:W-:Y:S08]  /*20d0*/  HMMA.16816.F32 R12, R196.reuse, R64, R12 ;  /* 0x00000040c40c723c */ /* 0x040ff0000000180c */
[C---:B------:R-:W-:Y:S01]  /*20e0*/  HMMA.16816.F32 R8, R196.reuse, R66, R8 ;  /* 0x00000042c408723c */ /* 0x040fe20000001808 */
[----:B------:R-:W1:Y:S07]  /*20f0*/  LDSM.16.M88.4 R64, [R89+0x3000] ;  /* 0x003000005940783b */ /* 0x000e6e0000000200 */
[C---:B---3--:R-:W-:Y:S08]  /*2100*/  HMMA.16816.F32 R40, R196.reuse, R48, R40 ;  /* 0x00000030c428723c */ /* 0x048ff00000001828 */
[C---:B-----5:R-:W-:Y:S08]  /*2110*/  HMMA.16816.F32 R20, R196.reuse, R68, R20 ;  /* 0x00000044c414723c */ /* 0x060ff00000001814 */
[C---:B------:R-:W-:Y:S01]  /*2120*/  HMMA.16816.F32 R32, R196.reuse, R50, R32 ;  /* 0x00000032c420723c */ /* 0x040fe20000001820 */
[----:B------:R-:W-:Y:S07]  /*2130*/  LDSM.16.M88.4 R48, [R252+0x12900] ;  /* 0x01290000fc30783b */ /* 0x000fee0000000200 */
[C---:B------:R-:W-:Y:S01]  /*2140*/  HMMA.16816.F32 R24, R196.reuse, R70, R24 ;  /* 0x00000046c418723c */ /* 0x040fe20000001818 */
[----:B------:R-:W-:Y:S07]  /*2150*/  LDSM.16.M88.4 R68, [R252+0x13900] ;  /* 0x01390000fc44783b */ /* 0x000fee0000000200 */
[C---:B------:R-:W-:Y:S08]  /*2160*/  HMMA.16816.F32 R28, R196.reuse, R76, R28 ;  /* 0x0000004cc41c723c */ /* 0x040ff0000000181c */
[----:B------:R-:W-:Y:S01]  /*2170*/  HMMA.16816.F32 R36, R196, R78, R36 ;  /* 0x0000004ec424723c */ /* 0x000fe20000001824 */
[----:B------:R-:W3:Y:S07]  /*2180*/  LDSM.16.M88.4 R76, [R89+0x3800] ;  /* 0x00380000594c783b */ /* 0x000eee0000000200 */
[C---:B-1----:R-:W-:Y:S08]  /*2190*/  HMMA.16816.F32 R12, R200.reuse, R52, R12 ;  /* 0x00000034c80c723c */ /* 0x042ff0000000180c */
[C---:B------:R-:W-:Y:S01]  /*21a0*/  HMMA.16816.F32 R8, R200.reuse, R54, R8 ;  /* 0x00000036c808723c */ /* 0x040fe20000001808 */
[----:B------:R-:W-:Y:S07]  /*21b0*/  LDSM.16.M88.4 R52, [R249+0x2800] ;  /* 0x00280000f934783b */ /* 0x000fee0000000200 */
[C---:B--2---:R-:W-:Y:S08]  /*21c0*/  HMMA.16816.F32 R40, R200.reuse, R16, R40 ;  /* 0x00000010c828723c */ /* 0x044ff00000001828 */
[C---:B----4-:R-:W-:Y:S08]  /*21d0*/  HMMA.16816.F32 R20, R200.reuse, R60, R20 ;  /* 0x0000003cc814723c */ /* 0x050ff00000001814 */
[C---:B------:R-:W-:Y:S01]  /*21e0*/  HMMA.16816.F32 R32, R200.reuse, R18, R32 ;  /* 0x00000012c820723c */ /* 0x040fe20000001820 */
[----:B------:R-:W1:Y:S07]  /*21f0*/  LDSM.16.M88.4 R16, [R252+0x12100] ;  /* 0x01210000fc10783b */ /* 0x000e6e0000000200 */
[C---:B------:R-:W-:Y:S01]  /*2200*/  HMMA.16816.F32 R24, R200.reuse, R62, R24 ;  /* 0x0000003ec818723c */ /* 0x040fe20000001818 */
[----:B------:R-:W2:Y:S07]  /*2210*/  LDSM.16.M88.4 R60, [R252+0x13100] ;  /* 0x01310000fc3c783b */ /* 0x000eae0000000200 */
[C---:B------:R-:W-:Y:S08]  /*2220*/  HMMA.16816.F32 R28, R200.reuse, R72, R28 ;  /* 0x00000048c81c723c */ /* 0x040ff0000000181c */
[----:B------:R-:W-:Y:S01]  /*2230*/  HMMA.16816.F32 R36, R200, R74, R36 ;  /* 0x0000004ac824723c */ /* 0x000fe20000001824 */
[----:B------:R-:W-:Y:S07]  /*2240*/  LDSM.16.M88.4 R72, [R249+0x3800] ;  /* 0x00380000f948783b */ /* 0x000fee0000000200 */
[C---:B------:R-:W-:Y:S08]  /*2250*/  HMMA.16816.F32 R12, R204.reuse, R56, R12 ;  /* 0x00000038cc0c723c */ /* 0x040ff0000000180c */
[C---:B------:R-:W-:Y:S01]  /*2260*/  HMMA.16816.F32 R8, R204.reuse, R58, R8 ;  /* 0x0000003acc08723c */ /* 0x040fe20000001808 */
[----:B------:R-:W-:Y:S07]  /*2270*/  LDSM.16.M88.4 R56, [R134+0x15100] ;  /* 0x015100008638783b */ /* 0x000fee0000000200 */
[C---:B------:R-:W-:Y:S08]  /*2280*/  HMMA.16816.F32 R40, R204.reuse, R44, R40 ;  /* 0x0000002ccc28723c */ /* 0x040ff00000001828 */
[C---:B------:R-:W-:Y:S08]  /*2290*/  HMMA.16816.F32 R20, R204.reuse, R64, R20 ;  /* 0x00000040cc14723c */ /* 0x040ff00000001814 */
[C---:B------:R-:W-:Y:S01]  /*22a0*/  HMMA.16816.F32 R32, R204.reuse, R46, R32 ;  /* 0x0000002ecc20723c */ /* 0x040fe20000001820 */
[----:B------:R-:W4:Y:S07]  /*22b0*/  LDSM.16.M88.4 R44, [R249+0x2000] ;  /* 0x00200000f92c783b */ /* 0x000f2e0000000200 */
[C---:B------:R-:W-:Y:S01]  /*22c0*/  HMMA.16816.F32 R24, R204.reuse, R66, R24 ;  /* 0x00000042cc18723c */ /* 0x040fe20000001818 */
[----:B------:R-:W5:Y:S07]  /*22d0*/  LDSM.16.M88.4 R64, [R249+0x3000] ;  /* 0x00300000f940783b */ /* 0x000f6e0000000200 */
[C---:B---3--:R-:W-:Y:S08]  /*22e0*/  HMMA.16816.F32 R28, R204.reuse, R76, R28 ;  /* 0x0000004ccc1c723c */ /* 0x048ff0000000181c */
[----:B------:R-:W-:Y:S01]  /*22f0*/  HMMA.16816.F32 R36, R204, R78, R36 ;  /* 0x0000004ecc24723c */ /* 0x000fe20000001824 */
[----:B------:R-:W-:Y:S07]  /*2300*/  LDSM.16.M88.4 R76, [R249+0x5800] ;  /* 0x00580000f94c783b */ /* 0x000fee0000000200 */
[C---:B------:R-:W-:Y:S08]  /*2310*/  HMMA.16816.F32 R12, R208.reuse, R48, R12 ;  /* 0x00000030d00c723c */ /* 0x040ff0000000180c */
[C---:B------:R-:W-:Y:S01]  /*2320*/  HMMA.16816.F32 R8, R208.reuse, R50, R8 ;  /* 0x00000032d008723c */ /* 0x040fe20000001808 */
[----:B------:R-:W3:Y:S07]  /*2330*/  LDSM.16.M88.4 R48, [R134+0x14900] ;  /* 0x014900008630783b */ /* 0x000eee0000000200 */
[C---:B-1----:R-:W-:Y:S08]  /*2340*/  HMMA.16816.F32 R40, R208.reuse, R16, R40 ;  /* 0x00000010d028723c */ /* 0x042ff00000001828 */
[C---:B--2---:R-:W-:Y:S08]  /*2350*/  HMMA.16816.F32 R20, R208.reuse, R60, R20 ;  /* 0x0000003cd014723c */ /* 0x044ff00000001814 */
[C---:B------:R-:W-:Y:S01]  /*2360*/  HMMA.16816.F32 R32, R208.reuse, R18, R32 ;  /* 0x00000012d020723c */ /* 0x040fe20000001820 */
[----:B------:R-:W1:Y:S07]  /*2370*/  LDSM.16.M88.4 R16, [R134+0x14100] ;  /* 0x014100008610783b */ /* 0x000e6e0000000200 */
[C---:B------:R-:W-:Y:S01]  /*2380*/  HMMA.16816.F32 R24, R208.reuse, R62, R24 ;  /* 0x0000003ed018723c */ /* 0x040fe20000001818 */
[----:B------:R-:W-:Y:S07]  /*2390*/  LDSM.16.M88.4 R60, [R89+0x5000] ;  /* 0x00500000593c783b */ /* 0x000fee0000000200 */
[C---:B------:R-:W-:Y:S08]  /*23a0*/  HMMA.16816.F32 R28, R208.reuse, R68, R28 ;  /* 0x00000044d01c723c */ /* 0x040ff0000000181c */
[----:B------:R-:W-:Y:S01]  /*23b0*/  HMMA.16816.F32 R36, R208, R70, R36 ;  /* 0x00000046d024723c */ /* 0x000fe20000001824 */
[----:B------:R-:W2:Y:S07]  /*23c0*/  LDSM.16.M88.4 R68, [R134+0x15900] ;  /* 0x015900008644783b */ /* 0x000eae0000000200 */
[C---:B------:R-:W-:Y:S08]  /*23d0*/  HMMA.16816.F32 R12, R212.reuse, R52, R12 ;  /* 0x00000034d40c723c */ /* 0x040ff0000000180c */
[C---:B------:R-:W-:Y:S01]  /*23e0*/  HMMA.16816.F32 R8, R212.reuse, R54, R8 ;  /* 0x00000036d408723c */ /* 0x040fe20000001808 */
[----:B------:R-:W1:Y:S07]  /*23f0*/  LDSM.16.M88.4 R52, [R89+0x4800] ;  /* 0x004800005934783b */ /* 0x000e6e0000000200 */
[C---:B----4-:R-:W-:Y:S08]  /*2400*/  HMMA.16816.F32 R40, R212.reuse, R44, R40 ;  /* 0x0000002cd428723c */ /* 0x050ff00000001828 */
[C---:B-----5:R-:W-:Y:S08]  /*2410*/  HMMA.16816.F32 R20, R212.reuse, R64, R20 ;  /* 0x00000040d414723c */ /* 0x060ff00000001814 */
[C---:B------:R-:W-:Y:S01]  /*2420*/  HMMA.16816.F32 R32, R212.reuse, R46, R32 ;  /* 0x0000002ed420723c */ /* 0x040fe20000001820 */
[----:B------:R-:W4:Y:S07]  /*2430*/  LDSM.16.M88.4 R44, [R89+0x4000] ;  /* 0x00400000592c783b */ /* 0x000f2e0000000200 */
[C---:B------:R-:W-:Y:S01]  /*2440*/  HMMA.16816.F32 R24, R212.reuse, R66, R24 ;  /* 0x00000042d418723c */ /* 0x040fe20000001818 */
[----:B------:R-:W5:Y:S07]  /*2450*/  LDSM.16.M88.4 R64, [R89+0x5800] ;  /* 0x005800005940783b */ /* 0x000f6e0000000200 */
[C---:B------:R-:W-:Y:S08]  /*2460*/  HMMA.16816.F32 R28, R212.reuse, R72, R28 ;  /* 0x00000048d41c723c */ /* 0x040ff0000000181c */
[----:B------:R-:W-:Y:S01]  /*2470*/  HMMA.16816.F32 R36, R212, R74, R36 ;  /* 0x0000004ad424723c */ /* 0x000fe20000001824 */
[----:B------:R-:W-:Y:S07]  /*2480*/  LDSM.16.M88.4 R72, [R134+0x17900] ;  /* 0x017900008648783b */ /* 0x000fee0000000200 */
[C---:B---3--:R-:W-:Y:S08]  /*2490*/  HMMA.16816.F32 R12, R216.reuse, R48, R12 ;  /* 0x00000030d80c723c */ /* 0x048ff0000000180c */
[C---:B------:R-:W-:Y:S01]  /*24a0*/  HMMA.16816.F32 R8, R216.reuse, R50, R8 ;  /* 0x00000032d808723c */ /* 0x040fe20000001808 */
[----:B------:R-:W3:Y:S07]  /*24b0*/  LDSM.16.M88.4 R48, [R252+0x14900] ;  /* 0x01490000fc30783b */ /* 0x000eee0000000200 */
[C---:B-1----:R-:W-:Y:S08]  /*24c0*/  HMMA.16816.F32 R40, R216.reuse, R16, R40 ;  /* 0x00000010d828723c */ /* 0x042ff00000001828 */
[C---:B------:R-:W-:Y:S08]  /*24d0*/  HMMA.16816.F32 R20, R216.reuse, R56, R20 ;  /* 0x00000038d814723c */ /* 0x040ff00000001814 */
[C---:B------:R-:W-:Y:S01]  /*24e0*/  HMMA.16816.F32 R32, R216.reuse, R18, R32 ;  /* 0x00000012d820723c */ /* 0x040fe20000001820 */
[----:B------:R-:W1:Y:S07]  /*24f0*/  LDSM.16.M88.4 R16, [R252+0x14100] ;  /* 0x01410000fc10783b */ /* 0x000e6e0000000200 */
[C---:B------:R-:W-:Y:S01]  /*2500*/  HMMA.16816.F32 R24, R216.reuse, R58, R24 ;  /* 0x0000003ad818723c */ /* 0x040fe20000001818 */
[----:B------:R-:W1:Y:S07]  /*2510*/  LDSM.16.M88.4 R56, [R252+0x15100] ;  /* 0x01510000fc38783b */ /* 0x000e6e0000000200 */
[C---:B--2---:R-:W-:Y:S08]  /*2520*/  HMMA.16816.F32 R28, R216.reuse, R68, R28 ;  /* 0x00000044d81c723c */ /* 0x044ff0000000181c */
[----:B------:R-:W-:Y:S01]  /*2530*/  HMMA.16816.F32 R36, R216, R70, R36 ;  /* 0x00000046d824723c */ /* 0x000fe20000001824 */
[----:B------:R-:W2:Y:S07]  /*2540*/  LDSM.16.M88.4 R68, [R252+0x15900] ;  /* 0x01590000fc44783b */ /* 0x000eae0000000200 */
[C---:B------:R-:W-:Y:S08]  /*2550*/  HMMA.16816.F32 R12, R220.reuse, R52, R12 ;  /* 0x00000034dc0c723c */ /* 0x040ff0000000180c */
[C---:B------:R-:W-:Y:S01]  /*2560*/  HMMA.16816.F32 R8, R220.reuse, R54, R8 ;  /* 0x00000036dc08723c */ /* 0x040fe20000001808 */
[----:B------:R-:W1:Y:S07]  /*2570*/  LDSM.16.M88.4 R52, [R249+0x4800] ;  /* 0x00480000f934783b */ /* 0x000e6e0000000200 */
[C---:B----4-:R-:W-:Y:S08]  /*2580*/  HMMA.16816.F32 R40, R220.reuse, R44, R40 ;  /* 0x0000002cdc28723c */ /* 0x050ff00000001828 */
[C---:B------:R-:W-:Y:S08]  /*2590*/  HMMA.16816.F32 R20, R220.reuse, R60, R20 ;  /* 0x0000003cdc14723c */ /* 0x040ff00000001814 */
[C---:B------:R-:W-:Y:S01]  /*25a0*/  HMMA.16816.F32 R32, R220.reuse, R46, R32 ;  /* 0x0000002edc20723c */ /* 0x040fe20000001820 */
[----:B------:R-:W4:Y:S07]  /*25b0*/  LDSM.16.M88.4 R44, [R249+0x4000] ;  /* 0x00400000f92c783b */ /* 0x000f2e0000000200 */
[C---:B------:R-:W-:Y:S01]  /*25c0*/  HMMA.16816.F32 R24, R220.reuse, R62, R24 ;  /* 0x0000003edc18723c */ /* 0x040fe20000001818 */
[----:B------:R-:W-:Y:S07]  /*25d0*/  LDSM.16.M88.4 R60, [R134+0x17100] ;  /* 0x01710000863c783b */ /* 0x000fee0000000200 */
[C---:B-----5:R-:W-:Y:S08]  /*25e0*/  HMMA.16816.F32 R28, R220.reuse, R64, R28 ;  /* 0x00000040dc1c723c */ /* 0x060ff0000000181c */
[----:B------:R-:W-:Y:S01]  /*25f0*/  HMMA.16816.F32 R36, R220, R66, R36 ;  /* 0x00000042dc24723c */ /* 0x000fe20000001824 */
[----:B------:R-:W5:Y:S07]  /*2600*/  LDSM.16.M88.4 R64, [R249+0x5000] ;  /* 0x00500000f940783b */ /* 0x000f6e0000000200 */
[C---:B---3--:R-:W-:Y:S08]  /*2610*/  HMMA.16816.F32 R12, R224.reuse, R48, R12 ;  /* 0x00000030e00c723c */ /* 0x048ff0000000180c */
[C---:B------:R-:W-:Y:S01]  /*2620*/  HMMA.16816.F32 R8, R224.reuse, R50, R8 ;  /* 0x00000032e008723c */ /* 0x040fe20000001808 */
[----:B------:R-:W-:Y:S07]  /*2630*/  LDSM.16.M88.4 R48, [R134+0x16100] ;  /* 0x016100008630783b */ /* 0x000fee0000000200 */
[C---:B-1----:R-:W-:Y:S08]  /*2640*/  HMMA.16816.F32 R40, R224.reuse, R16, R40 ;  /* 0x00000010e028723c */ /* 0x042ff00000001828 */
[C---:B------:R-:W-:Y:S08]  /*2650*/  HMMA.16816.F32 R20, R224.reuse, R56, R20 ;  /* 0x00000038e014723c */ /* 0x040ff00000001814 */
[C---:B------:R-:W-:Y:S08]  /*2660*/  HMMA.16816.F32 R32, R224.reuse, R18, R32 ;  /* 0x00000012e020723c */ /* 0x040ff00000001820 */
[C---:B------:R-:W-:Y:S01]  /*2670*/  HMMA.16816.F32 R24, R224.reuse, R58, R24 ;  /* 0x0000003ae018723c */ /* 0x040fe20000001818 */
[----:B------:R-:W1:Y:S07]  /*2680*/  LDSM.16.M88.4 R56, [R134+0x16900] ;  /* 0x016900008638783b */ /* 0x000e6e0000000200 */
[C---:B--2---:R-:W-:Y:S08]  /*2690*/  HMMA.16816.F32 R28, R224.reuse, R68, R28 ;  /* 0x00000044e01c723c */ /* 0x044ff0000000181c */
[----:B------:R-:W-:Y:S01]  /*26a0*/  HMMA.16816.F32 R36, R224, R70, R36 ;  /* 0x00000046e024723c */ /* 0x000fe20000001824 */
[----:B------:R-:W-:Y:S07]  /*26b0*/  LDSM.16.M88.4 R68, [R89+0x7000] ;  /* 0x007000005944783b */ /* 0x000fee0000000200 */
[C---:B------:R-:W-:Y:S08]  /*26c0*/  HMMA.16816.F32 R16, R228.reuse, R52, R12 ;  /* 0x00000034e410723c */ /* 0x040ff0000000180c */
[C---:B------:R-:W-:Y:S01]  /*26d0*/  HMMA.16816.F32 R12, R228.reuse, R54, R8 ;  /* 0x00000036e40c723c */ /* 0x040fe20000001808 */
[----:B------:R-:W2:Y:S07]  /*26e0*/  LDSM.16.M88.4 R52, [R89+0x6800] ;  /* 0x006800005934783b */ /* 0x000eae0000000200 */
[C---:B----4-:R-:W-:Y:S08]  /*26f0*/  HMMA.16816.F32 R40, R228.reuse, R44, R40 ;  /* 0x0000002ce428723c */ /* 0x050ff00000001828 */
[C---:B-----5:R-:W-:Y:S08]  /*2700*/  HMMA.16816.F32 R8, R228.reuse, R64, R20 ;  /* 0x00000040e408723c */ /* 0x060ff00000001814 */
[C---:B------:R-:W-:Y:S01]  /*2710*/  HMMA.16816.F32 R32, R228.reuse, R46, R32 ;  /* 0x0000002ee420723c */ /* 0x040fe20000001820 */
[----:B------:R-:W3:Y:S07]  /*2720*/  LDSM.16.M88.4 R44, [R89+0x6000] ;  /* 0x00600000592c783b */ /* 0x000eee0000000200 */
[C---:B------:R-:W-:Y:S01]  /*2730*/  HMMA.16816.F32 R24, R228.reuse, R66, R24 ;  /* 0x00000042e418723c */ /* 0x040fe20000001818 */
[----:B------:R-:W4:Y:S07]  /*2740*/  LDSM.16.M88.4 R64, [R252+0x16900] ;  /* 0x01690000fc40783b */ /* 0x000f2e0000000200 */
[C---:B------:R-:W-:Y:S08]  /*2750*/  HMMA.16816.F32 R28, R228.reuse, R76, R28 ;  /* 0x0000004ce41c723c */ /* 0x040ff0000000181c */
[----:B------:R-:W-:Y:S01]  /*2760*/  HMMA.16816.F32 R36, R228, R78, R36 ;  /* 0x0000004ee424723c */ /* 0x000fe20000001824 */
[----:B------:R-:W-:Y:S07]  /*2770*/  LDSM.16.M88.4 R76, [R252+0x17900] ;  /* 0x01790000fc4c783b */ /* 0x000fee0000000200 */
[C---:B-1----:R-:W-:Y:S08]  /*2780*/  HMMA.16816.F32 R20, R232.reuse, R56, R16 ;  /* 0x00000038e814723c */ /* 0x042ff00000001810 */
[C---:B------:R-:W-:Y:S01]  /*2790*/  HMMA.16816.F32 R16, R232.reuse, R58, R12 ;  /* 0x0000003ae810723c */ /* 0x040fe2000000180c */
[----:B------:R-:W-:Y:S07]  /*27a0*/  LDSM.16.M88.4 R56, [R249+0x6000] ;  /* 0x00600000f938783b */ /* 0x000fee0000000200 */
[C---:B------:R-:W-:Y:S08]  /*27b0*/  HMMA.16816.F32 R40, R232.reuse, R48, R40 ;  /* 0x00000030e828723c */ /* 0x040ff00000001828 */
[C---:B------:R-:W-:Y:S08]  /*27c0*/  HMMA.16816.F32 R12, R232.reuse, R60, R8 ;  /* 0x0000003ce80c723c */ /* 0x040ff00000001808 */
[C---:B------:R-:W-:Y:S01]  /*27d0*/  HMMA.16816.F32 R32, R232.reuse, R50, R32 ;  /* 0x00000032e820723c */ /* 0x040fe20000001820 */
[----:B------:R-:W-:Y:S07]  /*27e0*/  LDSM.16.M88.4 R48, [R249+0x7000] ;  /* 0x00700000f930783b */ /* 0x000fee0000000200 */
[C---:B------:R-:W-:Y:S01]  /*27f0*/  HMMA.16816.F32 R8, R232.reuse, R62, R24 ;  /* 0x0000003ee808723c */ /* 0x040fe20000001818 */
[----:B------:R-:W1:Y:S07]  /*2800*/  LDSM.16.M88.4 R60, [R252+0x16100] ;  /* 0x01610000fc3c783b */ /* 0x000e6e0000000200 */
[C---:B------:R-:W-:Y:S08]  /*2810*/  HMMA.16816.F32 R28, R232.reuse, R72, R28 ;  /* 0x00000048e81c723c */ /* 0x040ff0000000181c */
[----:B------:R-:W-:Y:S01]  /*2820*/  HMMA.16816.F32 R36, R232, R74, R36 ;  /* 0x0000004ae824723c */ /* 0x000fe20000001824 */
[----:B------:R-:W5:Y:S07]  /*2830*/  LDSM.16.M88.4 R72, [R252+0x17100] ;  /* 0x01710000fc48783b */ /* 0x000f6e0000000200 */
[C---:B--2---:R-:W-:Y:S08]  /*2840*/  HMMA.16816.F32 R24, R236.reuse, R52, R20 ;  /* 0x00000034ec18723c */ /* 0x044ff00000001814 */
[C---:B------:R-:W-:Y:S01]  /*2850*/  HMMA.16816.F32 R20, R236.reuse, R54, R16 ;  /* 0x00000036ec14723c */ /* 0x040fe20000001810 */
[----:B------:R-:W2:Y:S07]  /*2860*/  LDSM.16.M88.4 R52, [R249+0x6800] ;  /* 0x00680000f934783b */ /* 0x000eae0000000200 */
[C---:B---3--:R-:W-:Y:S08]  /*2870*/  HMMA.16816.F32 R40, R236.reuse, R44, R40 ;  /* 0x0000002cec28723c */ /* 0x048ff00000001828 */
[C---:B------:R-:W-:Y:S08]  /*2880*/  HMMA.16816.F32 R16, R236.reuse, R68, R12 ;  /* 0x00000044ec10723c */ /* 0x040ff0000000180c */
[----:B------:R-:W-:Y:S01]  /*2890*/  HMMA.16816.F32 R32, R236, R46, R32 ;  /* 0x0000002eec20723c */ /* 0x000fe20000001820 */
[----:B------:R-:W3:Y:S01]  /*28a0*/  LDSM.16.M88.4 R44, [R249+0x7800] ;  /* 0x00780000f92c783b */ /* 0x000ee20000000200 */
[----:B------:R-:W-:-:S06]  /*28b0*/  DEPBAR.LE SB0, 0x0 ;  /* 0x000080000000791a */ /* 0x000fcc0000000000 */
[C---:B------:R-:W-:Y:S08]  /*28c0*/  HMMA.16816.F32 R12, R236.reuse, R70, R8 ;  /* 0x00000046ec0c723c */ /* 0x040ff00000001808 */
[C---:B------:R-:W-:Y:S08]  /*28d0*/  HMMA.16816.F32 R8, R236.reuse, R80, R28 ;  /* 0x00000050ec08723c */ /* 0x040ff0000000181c */
[----:B------:R-:W-:Y:S08]  /*28e0*/  HMMA.16816.F32 R36, R236, R82, R36 ;  /* 0x00000052ec24723c */ /* 0x000ff00000001824 */
[C---:B----4-:R-:W-:Y:S08]  /*28f0*/  HMMA.16816.F32 R28, R240.reuse, R64, R24 ;  /* 0x00000040f01c723c */ /* 0x050ff00000001818 */
[C---:B------:R-:W-:Y:S08]  /*2900*/  HMMA.16816.F32 R24, R240.reuse, R66, R20 ;  /* 0x00000042f018723c */ /* 0x040ff00000001814 */
[C---:B-1----:R-:W-:Y:S08]  /*2910*/  HMMA.16816.F32 R40, R240.reuse, R60, R40 ;  /* 0x0000003cf028723c */ /* 0x042ff00000001828 */
[C---:B-----5:R-:W-:Y:S08]  /*2920*/  HMMA.16816.F32 R20, R240.reuse, R72, R16 ;  /* 0x00000048f014723c */ /* 0x060ff00000001810 */
[C---:B------:R-:W-:Y:S08]  /*2930*/  HMMA.16816.F32 R32, R240.reuse, R62, R32 ;  /* 0x0000003ef020723c */ /* 0x040ff00000001820 */
[C---:B------:R-:W-:Y:S08]  /*2940*/  HMMA.16816.F32 R16, R240.reuse, R74, R12 ;  /* 0x0000004af010723c */ /* 0x040ff0000000180c */
[C---:B------:R-:W-:Y:S08]  /*2950*/  HMMA.16816.F32 R12, R240.reuse, R76, R8 ;  /* 0x0000004cf00c723c */ /* 0x040ff00000001808 */
[----:B------:R-:W-:Y:S08]  /*2960*/  HMMA.16816.F32 R8, R240, R78, R36 ;  /* 0x0000004ef008723c */ /* 0x000ff00000001824 */
[C---:B------:R-:W-:Y:S08]  /*2970*/  HMMA.16816.F32 R40, R244.reuse, R56, R40 ;  /* 0x00000038f428723c */ /* 0x040ff00000001828 */
[C---:B------:R-:W-:Y:S08]  /*2980*/  HMMA.16816.F32 R56, R244.reuse, R58, R32 ;  /* 0x0000003af438723c */ /* 0x040ff00000001820 */
[C---:B--2---:R-:W-:Y:S08]  /*2990*/  HMMA.16816.F32 R36, R244.reuse, R52, R28 ;  /* 0x00000034f424723c */ /* 0x044ff0000000181c */
[C---:B------:R-:W-:Y:S08]  /*29a0*/  HMMA.16816.F32 R32, R244.reuse, R48, R20 ;  /* 0x00000030f420723c */ /* 0x040ff00000001814 */
[C---:B---3--:R-:W-:Y:S08]  /*29b0*/  HMMA.16816.F32 R28, R244.reuse, R44, R12 ;  /* 0x0000002cf41c723c */ /* 0x048ff0000000180c */
[C---:B------:R-:W-:Y:S08]  /*29c0*/  HMMA.16816.F32 R52, R244.reuse, R54, R24 ;  /* 0x00000036f434723c */ /* 0x040ff00000001818 */
[C---:B------:R-:W-:Y:S08]  /*29d0*/  HMMA.16816.F32 R48, R244.reuse, R50, R16 ;  /* 0x00000032f430723c */ /* 0x040ff00000001810 */
[----:B------:R-:W-:Y:S01]  /*29e0*/  HMMA.16816.F32 R44, R244, R46, R8 ;  /* 0x0000002ef42c723c */ /* 0x000fe20000001808 */
[----:B------:R-:W-:Y:S06]  /*29f0*/  BAR.SYNC.DEFER_BLOCKING 0x0 ;  /* 0x0000000000007b1d */ /* 0x000fec0000010000 */
[----:B------:R-:W-:Y:S05]  /*2a00*/  @P0 BRA `(.L_x_1) ;  /* 0x0000057000000947 */ /* 0x000fea0003800000 */
[----:B------:R-:W-:Y:S01]  /*2a10*/  ULEA UR4, UR8, UR11, 0x6 ;  /* 0x0000000b08047291 */ /* 0x000fe2000f8e303f */
[----:B------:R-:W-:Y:S01]  /*2a20*/  ISETP.NE.AND P1, PT, R88, 0x1, PT ;  /* 0x000000015800780c */ /* 0x000fe20003f25270 */
[----:B------:R-:W-:-:S04]  /*2a30*/  IMAD.MOV.U32 R9, RZ, RZ, RZ ;  /* 0x000000ffff097224 */ /* 0x000fc800078e00ff */
[----:B------:R-:W-:-:S05]  /*2a40*/  IMAD.U32 R2, RZ, RZ, UR4 ;  /* 0x00000004ff027e24 */ /* 0x000fca000f8e00ff */
[----:B------:R-:W-:-:S05]  /*2a50*/  IADD3 R5, R2, -0x80, R87 ;  /* 0xffffff8002057810 */ /* 0x000fca0007ffe057 */
[----:B------:R-:W-:-:S04]  /*2a60*/  @P1 IMAD.HI.U32 R6, R5, c[0x0][0x2bc], RZ ;  /* 0x0000af0005061a27 */ /* 0x000fc800078e00ff */
[----:B------:R-:W-:Y:S01]  /*2a70*/  IMAD.MOV.U32 R2, RZ, RZ, R5 ;  /* 0x000000ffff027224 */ /* 0x000fe200078e0005 */
[----:B------:R-:W-:-:S04]  /*2a80*/  @P1 SHF.R.U32.HI R2, RZ, c[0x0][0x2c0], R6 ;  /* 0x0000b000ff021a19 */ /* 0x000fc80000011606 */
[----:B------:R-:W-:-:S04]  /*2a90*/  @!P2 IADD3 R7, P0, R2, UR12, RZ ;  /* 0x0000000c0207ac10 */ /* 0x000fc8000ff1e0ff */
[----:B------:R-:W-:Y:S02]  /*2aa0*/  @!P2 LEA.HI.X.SX32 R8, R2, UR6, 0x1, P0 ;  /* 0x000000060208ac11 */ /* 0x000fe400080f0eff */
[----:B------:R-:W-:-:S04]  /*2ab0*/  @!P2 LEA R6, P0, R7, c[0x0][0x2a0], 0x2 ;  /* 0x0000a8000706aa11 */ /* 0x000fc800078010ff */
[----:B------:R-:W-:-:S05]  /*2ac0*/  @!P2 LEA.HI.X R7, R7, c[0x0][0x2a4], R8, 0x2, P0 ;  /* 0x0000a9000707aa11 */ /* 0x000fca00000f1408 */
[----:B------:R1:W2:Y:S01]  /*2ad0*/  @!P2 LDG.E R9, [R6.64] ;  /* 0x0000000e0609a981 */ /* 0x0002a2000c1e1900 */
[----:B------:R-:W-:Y:S01]  /*2ae0*/  IMAD.MOV R2, RZ, RZ, -R2 ;  /* 0x000000ffff027224 */ /* 0x000fe200078e0a02 */
[----:B------:R-:W-:Y:S01]  /*2af0*/  SEL R24, RZ, 0x10, P5 ;  /* 0x00000010ff187807 */ /* 0x000fe20002800000 */
[----:B------:R-:W-:Y:S01]  /*2b00*/  IMAD.WIDE R26, R86, 0x2, RZ ;  /* 0x00000002561a7825 */ /* 0x000fe200078e02ff */
[----:B------:R-:W-:Y:S02]  /*2b10*/  SEL R23, RZ, 0x10, P4 ;  /* 0x00000010ff177807 */ /* 0x000fe40002000000 */
[----:B------:R-:W-:Y:S01]  /*2b20*/  SEL R22, RZ, 0x10, P3 ;  /* 0x00000010ff167807 */ /* 0x000fe20001800000 */
[----:B------:R-:W-:Y:S01]  /*2b30*/  IMAD R10, R2, c[0x0][0x2b8], R5 ;  /* 0x0000ae00020a7a24 */ /* 0x000fe200078e0205 */
[----:B------:R-:W-:-:S04]  /*2b40*/  IADD3 R14, -R85, 0x10, RZ ;  /* 0x00000010550e7810 */ /* 0x000fc80007ffe1ff */
[----:B------:R-:W-:Y:S01]  /*2b50*/  SHF.R.S32.HI R2, RZ, 0x1f, R10 ;  /* 0x0000001fff027819 */ /* 0x000fe2000001140a */
[----:B------:R-:W-:Y:S01]  /*2b60*/  STL [R1+0x50], R10 ;  /* 0x0000500a01007387 */ /* 0x000fe20000100800 */
[----:B------:R-:W-:-:S03]  /*2b70*/  LOP3.LUT R14, R14, 0xf, RZ, 0xc0, !PT ;  /* 0x0000000f0e0e7812 */ /* 0x000fc600078ec0ff */
[----:B------:R-:W-:-:S04]  /*2b80*/  IMAD R2, R2, c[0x0][0x1e0], RZ ;  /* 0x0000780002027a24 */ /* 0x000fc800078e02ff */
[C---:B------:R-:W-:Y:S02]  /*2b90*/  IMAD R2, R10.reuse, c[0x0][0x1e4], R2 ;  /* 0x000079000a027a24 */ /* 0x040fe400078e0202 */
[----:B-1----:R-:W-:-:S04]  /*2ba0*/  IMAD.WIDE.U32 R6, R10, c[0x0][0x1e0], RZ ;  /* 0x000078000a067a25 */ /* 0x002fc800078e00ff */
[----:B------:R-:W-:Y:S01]  /*2bb0*/  IMAD.IADD R7, R7, 0x1, R2 ;  /* 0x0000000107077824 */ /* 0x000fe200078e0202 */
[----:B--2---:R-:W-:-:S03]  /*2bc0*/  SHF.R.S32.HI R2, RZ, 0x1f, R9 ;  /* 0x0000001fff027819 */ /* 0x004fc60000011409 */
[----:B------:R-:W-:Y:S01]  /*2bd0*/  IMAD.WIDE.U32 R6, R9, c[0x0][0x1f0], R6 ;  /* 0x00007c0009067a25 */ /* 0x000fe200078e0006 */
[----:B------:R-:W-:Y:S03]  /*2be0*/  STL [R1+0x44], R9 ;  /* 0x0000440901007387 */ /* 0x000fe60000100800 */
[----:B------:R-:W-:-:S04]  /*2bf0*/  IMAD R2, R2, c[0x0][0x1f0], RZ ;  /* 0x00007c0002027a24 */ /* 0x000fc800078e02ff */
[----:B------:R-:W-:Y:S01]  /*2c00*/  IMAD R5, R9, c[0x0][0x1f4], R2 ;  /* 0x00007d0009057a24 */ /* 0x000fe200078e0202 */
[----:B------:R-:W-:-:S04]  /*2c10*/  IADD3 R2, P0, R6, UR18, RZ ;  /* 0x0000001206027c10 */ /* 0x000fc8000ff1e0ff */
[----:B------:R-:W-:Y:S02]  /*2c20*/  IADD3.X R6, R7, UR16, R5, P0, !PT ;  /* 0x0000001007067c10 */ /* 0x000fe400087fe405 */
[C---:B------:R-:W-:Y:S02]  /*2c30*/  LEA R13, P0, R2.reuse, c[0x0][0x1c8], 0x1 ;  /* 0x00007200020d7a11 */ /* 0x040fe400078008ff */
[----:B------:R-:W-:Y:S02]  /*2c40*/  IADD3 R7, -R23, 0x10, RZ ;  /* 0x0000001017077810 */ /* 0x000fe40007ffe1ff */
[----:B------:R-:W-:Y:S02]  /*2c50*/  LEA.HI.X R12, R2, c[0x0][0x1cc], R6, 0x1, P0 ;  /* 0x00007300020c7a11 */ /* 0x000fe400000f0c06 */
[----:B------:R-:W1:Y:S01]  /*2c60*/  SHFL.IDX PT, R2, R13, 0x1, 0x181f ;  /* 0x00381f000d027f89 */ /* 0x000e6200000e0000 */
[----:B------:R-:W-:-:S03]  /*2c70*/  IADD3 R6, -R24, 0x10, RZ ;  /* 0x0000001018067810 */ /* 0x000fc60007ffe1ff */
[----:B------:R-:W2:Y:S01]  /*2c80*/  SHFL.IDX PT, R5, R12, 0x1, 0x181f ;  /* 0x00381f000c057f89 */ /* 0x000ea200000e0000 */
[----:B------:R-:W-:-:S04]  /*2c90*/  LOP3.LUT R6, R6, 0xf, RZ, 0xc0, !PT ;  /* 0x0000000f06067812 */ /* 0x000fc800078ec0ff */
[----:B-1----:R-:W-:Y:S02]  /*2ca0*/  IADD3 R20, P1, P0, R6, R2, R26 ;  /* 0x0000000206147210 */ /* 0x002fe4000783e01a */
[----:B------:R-:W-:Y:S02]  /*2cb0*/  SHF.R.S32.HI R6, RZ, 0x1f, R177 ;  /* 0x0000001fff067819 */ /* 0x000fe400000114b1 */
[----:B--2---:R-:W-:Y:S02]  /*2cc0*/  IADD3.X R21, RZ, R5, R27, P1, P0 ;  /* 0x00000005ff157210 */ /* 0x004fe40000fe041b */
[----:B------:R-:W-:-:S04]  /*2cd0*/  LEA.HI R6, R6, R177, RZ, 0x3 ;  /* 0x000000b106067211 */ /* 0x000fc800078f18ff */
[----:B------:R-:W-:-:S05]  /*2ce0*/  LOP3.LUT R6, R6, 0xfffffff8, RZ, 0xc0, !PT ;  /* 0xfffffff806067812 */ /* 0x000fca00078ec0ff */
[----:B------:R-:W-:Y:S01]  /*2cf0*/  IMAD.WIDE R10, R6, 0x2, RZ ;  /* 0x00000002060a7825 */ /* 0x000fe200078e02ff */
[----:B------:R-:W-:Y:S02]  /*2d00*/  LOP3.LUT R6, R7, 0xf, RZ, 0xc0, !PT ;  /* 0x0000000f07067812 */ /* 0x000fe400078ec0ff */
[----:B------:R-:W-:Y:S02]  /*2d10*/  IADD3 R7, -R22, 0x10, RZ ;  /* 0x0000001016077810 */ /* 0x000fe40007ffe1ff */
[----:B------:R-:W-:Y:S02]  /*2d20*/  IADD3 R18, P1, P0, R6, R2, R10 ;  /* 0x0000000206127210 */ /* 0x000fe4000783e00a */
[----:B------:R-:W-:Y:S02]  /*2d30*/  SHF.R.S32.HI R6, RZ, 0x1f, R133 ;  /* 0x0000001fff067819 */ /* 0x000fe40000011485 */
[----:B------:R-:W-:Y:S02]  /*2d40*/  IADD3.X R19, RZ, R5, R11, P1, P0 ;  /* 0x00000005ff137210 */ /* 0x000fe40000fe040b */
[----:B------:R-:W-:-:S04]  /*2d50*/  LEA.HI R6, R6, R133, RZ, 0x3 ;  /* 0x0000008506067211 */ /* 0x000fc800078f18ff */
[----:B------:R-:W-:-:S05]  /*2d60*/  LOP3.LUT R6, R6, 0xfffffff8, RZ, 0xc0, !PT ;  /* 0xfffffff806067812 */ /* 0x000fca00078ec0ff */
[----:B------:R-:W-:Y:S01]  /*2d70*/  IMAD.WIDE R8, R6, 0x2, RZ ;  /* 0x0000000206087825 */ /* 0x000fe200078e02ff */
[----:B------:R-:W-:-:S04]  /*2d80*/  LOP3.LUT R6, R7, 0xf, RZ, 0xc0, !PT ;  /* 0x0000000f07067812 */ /* 0x000fc800078ec0ff */
[----:B------:R-:W-:Y:S02]  /*2d90*/  IADD3 R16, P1, P0, R6, R2, R8 ;  /* 0x0000000206107210 */ /* 0x000fe4000783e008 */
[----:B------:R-:W-:Y:S02]  /*2da0*/  SHF.R.S32.HI R6, RZ, 0x1f, R178 ;  /* 0x0000001fff067819 */ /* 0x000fe400000114b2 */
[----:B------:R-:W-:Y:S02]  /*2db0*/  IADD3.X R17, RZ, R5, R9, P1, P0 ;  /* 0x00000005ff117210 */ /* 0x000fe40000fe0409 */
[----:B------:R-:W-:-:S04]  /*2dc0*/  LEA.HI R6, R6, R178, RZ, 0x3 ;  /* 0x000000b206067211 */ /* 0x000fc800078f18ff */
[----:B------:R-:W-:-:S05]  /*2dd0*/  LOP3.LUT R6, R6, 0xfffffff8, RZ, 0xc0, !PT ;  /* 0xfffffff806067812 */ /* 0x000fca00078ec0ff */
[----:B------:R-:W-:-:S05]  /*2de0*/  IMAD.WIDE R6, R6, 0x2, RZ ;  /* 0x0000000206067825 */ /* 0x000fca00078e02ff */
[----:B------:R-:W-:Y:S02]  /*2df0*/  IADD3 R14, P1, P0, R14, R2, R6 ;  /* 0x000000020e0e7210 */ /* 0x000fe4000783e006 */
[----:B------:R-:W1:Y:S02]  /*2e00*/  SHFL.IDX PT, R2, R13, RZ, 0x181f ;  /* 0x00181fff0d027589 */ /* 0x000e6400000e0000 */
[----:B------:R-:W-:Y:S02]  /*2e10*/  IADD3.X R15, RZ, R5, R7, P1, P0 ;  /* 0x00000005ff0f7210 */ /* 0x000fe40000fe0407 */
[----:B------:R1:W2:Y:S02]  /*2e20*/  SHFL.IDX PT, R5, R12, RZ, 0x181f ;  /* 0x00181fff0c057589 */ /* 0x0002a400000e0000 */
[----:B-1----:R-:W-:-:S05]  /*2e30*/  IADD3 R12, P0, R26, R2, RZ ;  /* 0x000000021a0c7210 */ /* 0x002fca0007f1e0ff */
[----:B--2---:R-:W-:Y:S01]  /*2e40*/  IMAD.X R13, R27, 0x1, R5, P0 ;  /* 0x000000011b0d7824 */ /* 0x004fe200000e0605 */
[----:B------:R-:W-:-:S05]  /*2e50*/  IADD3 R10, P0, R10, R2, RZ ;  /* 0x000000020a0a7210 */ /* 0x000fca0007f1e0ff */
[----:B------:R-:W-:Y:S01]  /*2e60*/  IMAD.X R11, R11, 0x1, R5, P0 ;  /* 0x000000010b0b7824 */ /* 0x000fe200000e0605 */
[----:B------:R-:W-:-:S05]  /*2e70*/  IADD3 R8, P0, R8, R2, RZ ;  /* 0x0000000208087210 */ /* 0x000fca0007f1e0ff */
[----:B------:R-:W-:Y:S01]  /*2e80*/  IMAD.X R9, R9, 0x1, R5, P0 ;  /* 0x0000000109097824 */ /* 0x000fe200000e0605 */
[----:B------:R-:W-:Y:S01]  /*2e90*/  IADD3 R6, P0, R6, R2, RZ ;  /* 0x0000000206067210 */ /* 0x000fe20007f1e0ff */
[----:B------:R-:W-:-:S04]  /*2ea0*/  IMAD.SHL.U32 R2, R179, 0x2, RZ ;  /* 0x00000002b3027824 */ /* 0x000fc800078e00ff */
[----:B------:R-:W-:Y:S01]  /*2eb0*/  IMAD.X R7, R7, 0x1, R5, P0 ;  /* 0x0000000107077824 */ /* 0x000fe200000e0605 */
[----:B------:R-:W-:Y:S01]  /*2ec0*/  ISETP.NE.U32.AND P0, PT, R24, RZ, PT ;  /* 0x000000ff1800720c */ /* 0x000fe20003f05070 */
[----:B------:R1:W-:Y:S04]  /*2ed0*/  LDGSTS.E.BYPASS.LTC128B.128 [R2+0x10100], [R12.64], !P5 ;  /* 0x101000000c027fae */ /* 0x0003e8000e901d4e */
[----:B------:R1:W-:Y:S04]  /*2ee0*/  LDGSTS.E.BYPASS.LTC128B.128 [R2+0x12100], [R10.64], !P4 ;  /* 0x121000000a027fae */ /* 0x0003e8000e101d4e */
[----:B------:R1:W-:Y:S04]  /*2ef0*/  LDGSTS.E.BYPASS.LTC128B.128 [R2+0x14100], [R8.64], !P3 ;  /* 0x1410000008027fae */ /* 0x0003e8000d901d4e */
[----:B------:R1:W-:Y:S04]  /*2f00*/  LDGSTS.E.BYPASS.LTC128B.128 [R2+0x16100], [R6.64], !P6 ;  /* 0x1610000006027fae */ /* 0x0003e8000f101d4e */
[----:B------:R1:W-:Y:S01]  /*2f10*/  LDGSTS.E.BYPASS.LTC128B.128.ZFILL [R2+0x11100], [R20.64], P0 ;  /* 0x1110000014027fae */ /* 0x0003e20008141d4e */
[----:B------:R-:W-:-:S13]  /*2f20*/  ISETP.NE.U32.AND P0, PT, R23, RZ, PT ;  /* 0x000000ff1700720c */ /* 0x000fda0003f05070 */
[----:B------:R1:W-:Y:S01]  /*2f30*/  LDGSTS.E.BYPASS.LTC128B.128.ZFILL [R2+0x13100], [R18.64], P0 ;  /* 0x1310000012027fae */ /* 0x0003e20008141d4e */
[----:B------:R-:W-:-:S13]  /*2f40*/  ISETP.NE.U32.AND P0, PT, R22, RZ, PT ;  /* 0x000000ff1600720c */ /* 0x000fda0003f05070 */
[----:B------:R1:W-:Y:S01]  /*2f50*/  LDGSTS.E.BYPASS.LTC128B.128.ZFILL [R2+0x15100], [R16.64], P0 ;  /* 0x1510000010027fae */ /* 0x0003e20008141d4e */
[----:B------:R-:W-:-:S13]  /*2f60*/  ISETP.NE.U32.AND P0, PT, R85, RZ, PT ;  /* 0x000000ff5500720c */ /* 0x000fda0003f05070 */
[----:B------:R1:W-:Y:S02]  /*2f70*/  LDGSTS.E.BYPASS.LTC128B.128.ZFILL [R2+0x17100], [R14.64], P0 ;  /* 0x171000000e027fae */ /* 0x0003e40008141d4e */
.L_x_1:
[----:B-1----:R-:W-:Y:S01]  /*2f80*/  SHF.R.S32.HI R2, RZ, 0x1f, R84 ;  /* 0x0000001fff027819 */ /* 0x002fe20000011454 */
[----:B------:R-:W0:Y:S01]  /*2f90*/  LDGDEPBAR ;  /* 0x00000000000079af */ /* 0x000e220000000000 */
[----:B------:R-:W-:Y:S02]  /*2fa0*/  SHF.L.U32 R135, R3, 0x1, RZ ;  /* 0x0000000103877819 */ /* 0x000fe400000006ff */
[----:B------:R-:W-:-:S03]  /*2fb0*/  LEA.HI R5, R2, R84, RZ, 0x2 ;  /* 0x0000005402057211 */ /* 0x000fc600078f10ff */
[--C-:B------:R-:W-:Y:S01]  /*2fc0*/  IMAD R248, R4, 0x2, R135.reuse ;  /* 0x0000000204f87824 */ /* 0x100fe200078e0287 */
[----:B------:R-:W-:Y:S01]  /*2fd0*/  LOP3.LUT R2, R5, 0x7ffffffc, RZ, 0xc0, !PT ;  /* 0x7ffffffc05027812 */ /* 0x000fe200078ec0ff */
[----:B------:R1:W-:Y:S01]  /*2fe0*/  STL [R1+0xa8], R5 ;  /* 0x0000a80501007387 */ /* 0x0003e20000100800 */
[C---:B------:R-:W-:Y:S02]  /*2ff0*/  IMAD R251, R0.reuse, 0x2, R135 ;  /* 0x0000000200fb7824 */ /* 0x040fe400078e0287 */
[----:B------:R-:W-:Y:S01]  /*3000*/  LEA R250, R0, R248, 0x1 ;  /* 0x000000f800fa7211 */ /* 0x000fe200078e08ff */
[----:B------:R-:W-:Y:S01]  /*3010*/  IMAD.IADD R2, R84, 0x1, -R2 ;  /* 0x0000000154027824 */ /* 0x000fe200078e0a02 */
[----:B------:R-:W-:Y:S04]  /*3020*/  LDSM.16.MT88.4 R76, [R135+0x2100] ;  /* 0x00210000874c783b */ /* 0x000fe80000004200 */
[----:B------:R-:W-:Y:S04]  /*3030*/  LDSM.16.MT88.4 R24, [R251+0x100] ;  /* 0x00010000fb18783b */ /* 0x000fe80000004200 */
[----:B------:R-:W-:Y:S04]  /*3040*/  LDSM.16.MT88.4 R60, [R248+0x900] ;  /* 0x00090000f83c783b */ /* 0x000fe80000004200 */
[----:B------:R-:W-:Y:S01]  /*3050*/  LDSM.16.MT88.4 R72, [R248+0x2100] ;  /* 0x00210000f848783b */ /* 0x000fe20000004200 */
[----:B-1----:R-:W-:-:S04]  /*3060*/  IMAD.U32 R5, RZ, RZ, UR17 ;  /* 0x00000011ff057e24 */ /* 0x002fc8000f8e00ff */
[----:B------:R-:W-:-:S05]  /*3070*/  IMAD R2, R2, -0x2, R5 ;  /* 0xfffffffe02027824 */ /* 0x000fca00078e0205 */
[----:B------:R-:W-:-:S04]  /*3080*/  ISETP.GT.AND P0, PT, R2, RZ, PT ;  /* 0x000000ff0200720c */ /* 0x000fc80003f04270 */
[----:B------:R-:W-:Y:S02]  /*3090*/  FSEL R15, R42, -INF , P0 ;  /* 0xff8000002a0f7808 */ /* 0x000fe40000000000 */
[----:B------:R-:W-:Y:S02]  /*30a0*/  FSEL R9, R40, -INF , P0 ;  /* 0xff80000028097808 */ /* 0x000fe40000000000 */
[----:B------:R-:W-:-:S04]  /*30b0*/  ISETP.GT.AND P0, PT, R2, 0x1, PT ;  /* 0x000000010200780c */ /* 0x000fc80003f04270 */
[----:B------:R-:W-:Y:S02]  /*30c0*/  FSEL R20, R43, -INF , P0 ;  /* 0xff8000002b147808 */ /* 0x000fe40000000000 */
[----:B------:R-:W-:Y:S02]  /*30d0*/  FSEL R8, R41, -INF , P0 ;  /* 0xff80000029087808 */ /* 0x000fe40000000000 */
[----:B------:R-:W-:Y:S02]  /*30e0*/  ISETP.GT.AND P0, PT, R2, 0x8, PT ;  /* 0x000000080200780c */ /* 0x000fe40003f04270 */
[----:B------:R-:W-:Y:S02]  /*30f0*/  FMNMX.FTZ R12, R9, R8, !PT ;  /* 0x00000008090c7209 */ /* 0x000fe40007810000 */
[----:B------:R-:W-:Y:S02]  /*3100*/  FSEL R19, R58, -INF , P0 ;  /* 0xff8000003a137808 */ /* 0x000fe40000000000 */
[----:B------:R-:W-:-:S02]  /*3110*/  FSEL R7, R56, -INF , P0 ;  /* 0xff80000038077808 */ /* 0x000fc40000000000 */
[C---:B------:R-:W-:Y:S02]  /*3120*/  ISETP.GT.AND P0, PT, R2.reuse, 0x9, PT ;  /* 0x000000090200780c */ /* 0x040fe40003f04270 */
[----:B------:R-:W-:Y:S02]  /*3130*/  FMNMX.FTZ R12, R7, R12, !PT ;  /* 0x0000000c070c7209 */ /* 0x000fe40007810000 */
[----:B------:R-:W-:Y:S02]  /*3140*/  FSEL R18, R59, -INF , P0 ;  /* 0xff8000003b127808 */ /* 0x000fe40000000000 */
[----:B------:R-:W-:Y:S02]  /*3150*/  FSEL R6, R57, -INF , P0 ;  /* 0xff80000039067808 */ /* 0x000fe40000000000 */
[----:B------:R-:W-:Y:S01]  /*3160*/  ISETP.GT.AND P0, PT, R2, 0x10, PT ;  /* 0x000000100200780c */ /* 0x000fe20003f04270 */
[----:B------:R-:W-:Y:S01]  /*3170*/  LDSM.16.MT88.4 R56, [R251+0x900] ;  /* 0x00090000fb38783b */ /* 0x000fe20000004200 */
[----:B------:R-:W-:-:S02]  /*3180*/  FMNMX.FTZ R12, R6, R12, !PT ;  /* 0x0000000c060c7209 */ /* 0x000fc40007810000 */
[----:B------:R-:W-:Y:S02]  /*3190*/  FSEL R17, R38, -INF , P0 ;  /* 0xff80000026117808 */ /* 0x000fe40000000000 */
[----:B------:R-:W-:Y:S02]  /*31a0*/  FSEL R5, R36, -INF , P0 ;  /* 0xff80000024057808 */ /* 0x000fe40000000000 */
[----:B------:R-:W-:Y:S02]  /*31b0*/  ISETP.GT.AND P0, PT, R2, 0x11, PT ;  /* 0x000000110200780c */ /* 0x000fe40003f04270 */
[----:B------:R-:W-:Y:S02]  /*31c0*/  FMNMX.FTZ R12, R5, R12, !PT ;  /* 0x0000000c050c7209 */ /* 0x000fe40007810000 */
[----:B------:R-:W-:Y:S02]  /*31d0*/  FSEL R16, R39, -INF , P0 ;  /* 0xff80000027107808 */ /* 0x000fe40000000000 */
[----:B------:R-:W-:-:S02]  /*31e0*/  FSEL R11, R37, -INF , P0 ;  /* 0xff800000250b7808 */ /* 0x000fc40000000000 */
[----:B------:R-:W-:Y:S02]  /*31f0*/  ISETP.GT.AND P0, PT, R2, 0x18, PT ;  /* 0x000000180200780c */ /* 0x000fe40003f04270 */
[----:B------:R-:W-:Y:S02]  /*3200*/  FMNMX.FTZ R12, R11, R12, !PT ;  /* 0x0000000c0b0c7209 */ /* 0x000fe40007810000 */
[----:B------:R-:W-:Y:S02]  /*3210*/  FSEL R21, R54, -INF , P0 ;  /* 0xff80000036157808 */ /* 0x000fe40000000000 */
[----:B------:R-:W-:Y:S02]  /*3220*/  FSEL R10, R52, -INF , P0 ;  /* 0xff800000340a7808 */ /* 0x000fe40000000000 */
[----:B------:R-:W-:Y:S02]  /*3230*/  ISETP.GT.AND P0, PT, R2, 0x19, PT ;  /* 0x000000190200780c */ /* 0x000fe40003f04270 */
[----:B------:R-:W-:-:S02]  /*3240*/  FMNMX.FTZ R12, R10, R12, !PT ;  /* 0x0000000c0a0c7209 */ /* 0x000fc40007810000 */
[----:B------:R-:W-:Y:S02]  /*3250*/  FSEL R23, R55, -INF , P0 ;  /* 0xff80000037177808 */ /* 0x000fe40000000000 */
[----:B------:R-:W-:Y:S02]  /*3260*/  FSEL R14, R53, -INF , P0 ;  /* 0xff800000350e7808 */ /* 0x000fe40000000000 */
[----:B------:R-:W-:Y:S01]  /*3270*/  ISETP.GT.AND P0, PT, R2, 0x20, PT ;  /* 0x000000200200780c */ /* 0x000fe20003f04270 */
[----:B------:R-:W-:Y:S01]  /*3280*/  LDSM.16.MT88.4 R52, [R135+0x900] ;  /* 0x000900008734783b */ /* 0x000fe20000004200 */
        /* <DEDUP_REMOVED lines=16> */
[----:B------:R-:W-:Y:S01]  /*3390*/  ISETP.GT.AND P0, PT, R2, 0x30, PT ;  /* 0x000000300200780c */ /* 0x000fe20003f04270 */
[----:B------:R-:W-:Y:S01]  /*33a0*/  LDSM.16.MT88.4 R48, [R250+0x900] ;  /* 0x00090000fa30783b */ /* 0x000fe20000004200 */
        /* <DEDUP_REMOVED lines=12> */
[----:B------:R-:W-:Y:S02]  /*3470*/  ISETP.GT.AND P0, PT, R2, 0x39, PT ;  /* 0x000000390200780c */ /* 0x000fe40003f04270 */
[----:B------:R-:W-:Y:S02]  /*3480*/  FMNMX.FTZ R2, R18, R13, !PT ;  /* 0x0000000d12027209 */ /* 0x000fe40007810000 */
[----:B------:R-:W-:Y:S02]  /*3490*/  FMNMX.FTZ R12, R97, R12, !PT ;  /* 0x0000000c610c7209 */ /* 0x000fe40007810000 */
[----:B------:R-:W-:Y:S02]  /*34a0*/  FMNMX.FTZ R2, R17, R2, !PT ;  /* 0x0000000211027209 */ /* 0x000fe40007810000 */
[----:B------:R-:W-:Y:S02]  /*34b0*/  FMNMX.FTZ R132, R96, R12, !PT ;  /* 0x0000000c60847209 */ /* 0x000fe40007810000 */
[----:B------:R-:W-:-:S02]  /*34c0*/  FMNMX.FTZ R2, R16, R2, !PT ;  /* 0x0000000210027209 */ /* 0x000fc40007810000 */
[----:B------:R-:W-:Y:S02]  /*34d0*/  FSEL R94, R45, -INF , P0 ;  /* 0xff8000002d5e7808 */ /* 0x000fe40000000000 */
[----:B------:R-:W-:Y:S02]  /*34e0*/  FMNMX.FTZ R2, R21, R2, !PT ;  /* 0x0000000215027209 */ /* 0x000fe40007810000 */
[----:B------:R-:W-:Y:S02]  /*34f0*/  FMNMX.FTZ R132, R95, R132, !PT ;  /* 0x000000845f847209 */ /* 0x000fe40007810000 */
[----:B------:R-:W-:Y:S02]  /*3500*/  FMNMX.FTZ R2, R23, R2, !PT ;  /* 0x0000000217027209 */ /* 0x000fe40007810000 */
[----:B------:R-:W-:Y:S02]  /*3510*/  FMNMX.FTZ R132, R94, R132, !PT ;  /* 0x000000845e847209 */ /* 0x000fe40007810000 */
[----:B------:R-:W-:-:S02]  /*3520*/  FMNMX.FTZ R2, R113, R2, !PT ;  /* 0x0000000271027209 */ /* 0x000fc40007810000 */
[----:B------:R-:W-:Y:S01]  /*3530*/  FSEL R102, R47, -INF , P0 ;  /* 0xff8000002f667808 */ /* 0x000fe20000000000 */
[----:B------:R-:W1:Y:S01]  /*3540*/  SHFL.BFLY PT, R12, R132, 0x2, 0x1f ;  /* 0x0c401f00840c7f89 */ /* 0x000e6200000e0000 */
[----:B------:R-:W-:-:S03]  /*3550*/  FMNMX.FTZ R2, R112, R2, !PT ;  /* 0x0000000270027209 */ /* 0x000fc60007810000 */
[----:B------:R-:W-:Y:S01]  /*3560*/  LDSM.16.MT88.4 R44, [R135+0x2900] ;  /* 0x00290000872c783b */ /* 0x000fe20000004200 */
[----:B------:R-:W-:-:S04]  /*3570*/  FMNMX.FTZ R2, R111, R2, !PT ;  /* 0x000000026f027209 */ /* 0x000fc80007810000 */
[----:B------:R-:W-:-:S04]  /*3580*/  FMNMX.FTZ R2, R110, R2, !PT ;  /* 0x000000026e027209 */ /* 0x000fc80007810000 */
[----:B------:R-:W-:-:S04]  /*3590*/  FMNMX.FTZ R2, R109, R2, !PT ;  /* 0x000000026d027209 */ /* 0x000fc80007810000 */
[----:B------:R-:W-:-:S04]  /*35a0*/  FMNMX.FTZ R2, R108, R2, !PT ;  /* 0x000000026c027209 */ /* 0x000fc80007810000 */
[----:B------:R-:W-:Y:S02]  /*35b0*/  FMNMX.FTZ R2, R103, R2, !PT ;  /* 0x0000000267027209 */ /* 0x000fe40007810000 */
[----:B-1----:R-:W-:Y:S02]  /*35c0*/  FMNMX.FTZ R132, R132, R12, !PT ;  /* 0x0000000c84847209 */ /* 0x002fe40007810000 */
[----:B------:R-:W-:-:S03]  /*35d0*/  FMNMX.FTZ R2, R102, R2, !PT ;  /* 0x0000000266027209 */ /* 0x000fc60007810000 */
[----:B------:R-:W1:Y:S04]  /*35e0*/  SHFL.BFLY PT, R12, R132, 0x1, 0x1f ;  /* 0x0c201f00840c7f89 */ /* 0x000e6800000e0000 */
[----:B------:R-:W2:Y:S01]  /*35f0*/  SHFL.BFLY PT, R22, R2, 0x2, 0x1f ;  /* 0x0c401f0002167f89 */ /* 0x000ea200000e0000 */
[----:B-1----:R-:W-:Y:S02]  /*3600*/  FMNMX.FTZ R132, R132, R12, !PT ;  /* 0x0000000c84847209 */ /* 0x002fe40007810000 */
[----:B--2---:R-:W-:-:S03]  /*3610*/  FMNMX.FTZ R2, R2, R22, !PT ;  /* 0x0000001602027209 */ /* 0x004fc60007810000 */
[C---:B------:R-:W-:Y:S01]  /*3620*/  FMUL.FTZ R13, R132.reuse, c[0x0][0x2d0] ;  /* 0x0000b400840d7a20 */ /* 0x040fe20000410000 */
[----:B------:R-:W-:Y:S01]  /*3630*/  FSETP.NEU.FTZ.AND P0, PT, R132, -INF , PT ;  /* 0xff8000008400780b */ /* 0x000fe20003f1d000 */
[----:B------:R-:W1:Y:S03]  /*3640*/  SHFL.BFLY PT, R12, R2, 0x1, 0x1f ;  /* 0x0c201f00020c7f89 */ /* 0x000e6600000e0000 */
[----:B------:R-:W-:-:S05]  /*3650*/  FSEL R13, R13, RZ, P0 ;  /* 0x000000ff0d0d7208 */ /* 0x000fca0000000000 */
[--C-:B------:R-:W-:Y:S02]  /*3660*/  FFMA.FTZ R14, R14, c[0x0][0x2d0], -R13.reuse ;  /* 0x0000b4000e0e7a23 */ /* 0x100fe4000001080d */
[--C-:B------:R-:W-:Y:S02]  /*3670*/  FFMA.FTZ R9, R9, c[0x0][0x2d0], -R13.reuse ;  /* 0x0000b40009097a23 */ /* 0x100fe4000001080d */
[--C-:B------:R-:W-:Y:S01]  /*3680*/  FFMA.FTZ R8, R8, c[0x0][0x2d0], -R13.reuse ;  /* 0x0000b40008087a23 */ /* 0x100fe2000001080d */
[----:B------:R-:W-:Y:S01]  /*3690*/  MUFU.EX2 R91, R14 ;  /* 0x0000000e005b7308 */ /* 0x000fe20000000800 */
[--C-:B------:R-:W-:Y:S02]  /*36a0*/  FFMA.FTZ R7, R7, c[0x0][0x2d0], -R13.reuse ;  /* 0x0000b40007077a23 */ /* 0x100fe4000001080d */
[--C-:B------:R-:W-:Y:S02]  /*36b0*/  FFMA.FTZ R6, R6, c[0x0][0x2d0], -R13.reuse ;  /* 0x0000b40006067a23 */ /* 0x100fe4000001080d */
[----:B------:R-:W-:-:S02]  /*36c0*/  FFMA.FTZ R11, R11, c[0x0][0x2d0], -R13 ;  /* 0x0000b4000b0b7a23 */ /* 0x000fc4000001080d */
[--C-:B------:R-:W-:Y:S01]  /*36d0*/  FFMA.FTZ R10, R10, c[0x0][0x2d0], -R13.reuse ;  /* 0x0000b4000a0a7a23 */ /* 0x100fe2000001080d */
[----:B------:R-:W-:Y:S01]  /*36e0*/  MUFU.EX2 R85, R9 ;  /* 0x0000000900557308 */ /* 0x000fe20000000800 */
[----:B------:R-:W-:Y:S01]  /*36f0*/  FFMA.FTZ R5, R5, c[0x0][0x2d0], -R13 ;  /* 0x0000b40005057a23 */ /* 0x000fe2000001080d */
[----:B-1----:R-:W-:-:S06]  /*3700*/  FMNMX.FTZ R2, R2, R12, !PT ;  /* 0x0000000c02027209 */ /* 0x002fcc0007810000 */
[----:B------:R-:W1:Y:S01]  /*3710*/  MUFU.EX2 R83, R8 ;  /* 0x0000000800537308 */ /* 0x000e620000000800 */
[C---:B------:R-:W-:Y:S01]  /*3720*/  FSETP.NEU.FTZ.AND P0, PT, R2.reuse, -INF , PT ;  /* 0xff8000000200780b */ /* 0x040fe20003f1d000 */
[----:B------:R-:W-:-:S05]  /*3730*/  FMUL.FTZ R12, R2, c[0x0][0x2d0] ;  /* 0x0000b400020c7a20 */ /* 0x000fca0000410000 */
[----:B------:R-:W-:Y:S01]  /*3740*/  FSEL R12, R12, RZ, P0 ;  /* 0x000000ff0c0c7208 */ /* 0x000fe20000000000 */
[----:B------:R-:W-:Y:S01]  /*3750*/  MUFU.EX2 R82, R7 ;  /* 0x0000000700527308 */ /* 0x000fe20000000800 */
[----:B------:R-:W-:-:S03]  /*3760*/  PLOP3.LUT P0, PT, PT, PT, UP0, 0x40, 0x0 ;  /* 0x000000000000781c */ /* 0x000fc60003f0e808 */
[--C-:B------:R-:W-:Y:S02]  /*3770*/  FFMA.FTZ R3, R19, c[0x0][0x2d0], -R12.reuse ;  /* 0x0000b40013037a23 */ /* 0x100fe4000001080c */
[--C-:B------:R-:W-:Y:S02]  /*3780*/  FFMA.FTZ R15, R15, c[0x0][0x2d0], -R12.reuse ;  /* 0x0000b4000f0f7a23 */ /* 0x100fe4000001080c */
[----:B------:R2:W-:Y:S01]  /*3790*/  MUFU.EX2 R80, R3 ;  /* 0x0000000300507308 */ /* 0x0005e20000000800 */
[--C-:B------:R-:W-:Y:S01]  /*37a0*/  FFMA.FTZ R20, R20, c[0x0][0x2d0], -R12.reuse ;  /* 0x0000b40014147a23 */ /* 0x100fe2000001080c */
[----:B-1----:R-:W-:Y:S01]  /*37b0*/  F2FP.PACK_AB R8, R83, R85 ;  /* 0x000000555308723e */ /* 0x002fe200000000ff */
[----:B------:R-:W-:-:S05]  /*37c0*/  FFMA.FTZ R0, R23, c[0x0][0x2d0], -R12 ;  /* 0x0000b40017007a23 */ /* 0x000fca000001080c */
[----:B------:R-:W-:Y:S01]  /*37d0*/  MUFU.EX2 R86, R6 ;  /* 0x0000000600567308 */ /* 0x000fe20000000800 */
[----:B--2---:R-:W-:-:S07]  /*37e0*/  FFMA.FTZ R3, R18, c[0x0][0x2d0], -R12 ;  /* 0x0000b40012037a23 */ /* 0x004fce000001080c */
[----:B------:R-:W-:Y:S08]  /*37f0*/  MUFU.EX2 R15, R15 ;  /* 0x0000000f000f7308 */ /* 0x000ff00000000800 */
[----:B------:R1:W-:Y:S08]  /*3800*/  MUFU.EX2 R81, R3 ;  /* 0x0000000300517308 */ /* 0x0003f00000000800 */
[----:B------:R-:W2:Y:S01]  /*3810*/  MUFU.EX2 R14, R20 ;  /* 0x00000014000e7308 */ /* 0x000ea20000000800 */
[----:B-1----:R-:W-:-:S07]  /*3820*/  FFMA.FTZ R3, R17, c[0x0][0x2d0], -R12 ;  /* 0x0000b40011037a23 */ /* 0x002fce000001080c */
[----:B------:R1:W-:Y:S01]  /*3830*/  MUFU.EX2 R89, R11 ;  /* 0x0000000b00597308 */ /* 0x0003e20000000800 */
[----:B--2---:R-:W-:-:S07]  /*3840*/  F2FP.PACK_AB R9, R14, R15 ;  /* 0x0000000f0e09723e */ /* 0x004fce00000000ff */
[----:B------:R2:W-:Y:S08]  /*3850*/  MUFU.EX2 R84, R3 ;  /* 0x0000000300547308 */ /* 0x0005f00000000800 */
[----:B------:R3:W4:Y:S01]  /*3860*/  MUFU.EX2 R90, R10 ;  /* 0x0000000a005a7308 */ /* 0x0007220000000800 */
[----:B-1----:R-:W-:Y:S01]  /*3870*/  F2FP.PACK_AB R11, R81, R80 ;  /* 0x00000050510b723e */ /* 0x002fe200000000ff */
[----:B--2---:R-:W-:-:S06]  /*3880*/  FFMA.FTZ R3, R16, c[0x0][0x2d0], -R12 ;  /* 0x0000b40010037a23 */ /* 0x004fcc000001080c */
[----:B------:R-:W1:Y:S01]  /*3890*/  MUFU.EX2 R88, R5 ;  /* 0x0000000500587308 */ /* 0x000e620000000800 */
[----:B------:R-:W2:Y:S01]  /*38a0*/  LDSM.16.MT88.4 R16, [R250+0x100] ;  /* 0x00010000fa10783b */ /* 0x000ea20000004200 */
[----:B---3--:R-:W-:-:S06]  /*38b0*/  F2FP.PACK_AB R10, R86, R82 ;  /* 0x00000052560a723e */ /* 0x008fcc00000000ff */
[----:B------:R3:W5:Y:S01]  /*38c0*/  MUFU.EX2 R87, R3 ;  /* 0x0000000300577308 */ /* 0x0007620000000800 */
[----:B----4-:R-:W-:Y:S01]  /*38d0*/  F2FP.PACK_AB R6, R91, R90 ;  /* 0x0000005a5b06723e */ /* 0x010fe200000000ff */
[C---:B------:R-:W-:Y:S06]  /*38e0*/  HMMA.16816.F32 R68, R8.reuse, R34, RZ ;  /* 0x000000220844723c */ /* 0x040fec00000018ff */
[----:B------:R-:W-:Y:S01]  /*38f0*/  MUFU.EX2 R92, R0 ;  /* 0x00000000005c7308 */ /* 0x000fe20000000800 */
[----:B-1----:R-:W-:Y:S01]  /*3900*/  F2FP.PACK_AB R4, R89, R88 ;  /* 0x000000585904723e */ /* 0x002fe200000000ff */
[----:B------:R-:W-:Y:S01]  /*3910*/  HMMA.16816.F32 R64, R8, R28, RZ ;  /* 0x0000001c0840723c */ /* 0x000fe200000018ff */
[----:B---3--:R-:W-:Y:S01]  /*3920*/  FFMA.FTZ R3, R21, c[0x0][0x2d0], -R12 ;  /* 0x0000b40015037a23 */ /* 0x008fe2000001080c */
[----:B-----5:R-:W-:-:S04]  /*3930*/  F2FP.PACK_AB R5, R87, R84 ;  /* 0x000000545705723e */ /* 0x020fc800000000ff */
[----:B------:R-:W1:Y:S02]  /*3940*/  MUFU.EX2 R93, R3 ;  /* 0x00000003005d7308 */ /* 0x000e640000000800 */
[C---:B------:R-:W-:Y:S08]  /*3950*/  HMMA.16816.F32 R20, R8.reuse, R32, RZ ;  /* 0x000000200814723c */ /* 0x040ff000000018ff */
[----:B------:R-:W-:Y:S01]  /*3960*/  HMMA.16816.F32 R40, R8, R30, RZ ;  /* 0x0000001e0828723c */ /* 0x000fe200000018ff */
[----:B-1----:R-:W-:-:S07]  /*3970*/  F2FP.PACK_AB R7, R92, R93 ;  /* 0x0000005d5c07723e */ /* 0x002fce00000000ff */
[C---:B------:R-:W-:Y:S08]  /*3980*/  HMMA.16816.F32 R36, R8.reuse, R24, RZ ;  /* 0x000000180824723c */ /* 0x040ff000000018ff */
[C---:B------:R-:W-:Y:S08]  /*3990*/  HMMA.16816.F32 R32, R8.reuse, R26, RZ ;  /* 0x0000001a0820723c */ /* 0x040ff000000018ff */
[C---:B--2---:R-:W-:Y:S08]  /*39a0*/  HMMA.16816.F32 R28, R8.reuse, R16, RZ ;  /* 0x00000010081c723c */ /* 0x044ff000000018ff */
[----:B------:R-:W-:Y:S08]  /*39b0*/  HMMA.16816.F32 R24, R8, R18, RZ ;  /* 0x000000120818723c */ /* 0x000ff000000018ff */
[----:B------:R-:W-:Y:S08]  /*39c0*/  HMMA.16816.F32 R164, R4, R52, R20 ;  /* 0x0000003404a4723c */ /* 0x000ff00000001814 */
[----:B------:R-:W-:Y:S08]  /*39d0*/  HMMA.16816.F32 R20, R8, R76, RZ ;  /* 0x0000004c0814723c */ /* 0x000ff000000018ff */
[C---:B------:R-:W-:Y:S01]  /*39e0*/  HMMA.16816.F32 R104, R4.reuse, R60, R64 ;  /* 0x0000003c0468723c */ /* 0x040fe20000001840 */
[----:B------:R-:W-:Y:S07]  /*39f0*/  LDSM.16.MT88.4 R64, [R251+0x4100] ;  /* 0x00410000fb40783b */ /* 0x000fee0000004200 */
[C---:B------:R-:W-:Y:S08]  /*3a00*/  HMMA.16816.F32 R28, R4.reuse, R48, R28 ;  /* 0x00000030041c723c */ /* 0x040ff0000000181c */
[----:B------:R-:W-:Y:S01]  /*3a10*/  HMMA.16816.F32 R24, R4, R50, R24 ;  /* 0x000000320418723c */ /* 0x000fe20000001818 */
[----:B------:R-:W-:Y:S07]  /*3a20*/  LDSM.16.MT88.4 R48, [R248+0x4900] ;  /* 0x00490000f830783b */ /* 0x000fee0000004200 */
[----:B------:R-:W-:Y:S01]  /*3a30*/  HMMA.16816.F32 R16, R8, R78, RZ ;  /* 0x0000004e0810723c */ /* 0x000fe200000018ff */
[----:B------:R-:W-:Y:S01]  /*3a40*/  IMAD.MOV.U32 R139, RZ, RZ, R106 ;  /* 0x000000ffff8b7224 */ /* 0x000fe200078e006a */
[----:B------:R-:W-:Y:S01]  /*3a50*/  MOV R137, R104 ;  /* 0x0000006800897202 */ /* 0x000fe20000000f00 */
[----:B------:R-:W-:-:S02]  /*3a60*/  IMAD.MOV.U32 R138, RZ, RZ, R107 ;  /* 0x000000ffff8a7224 */ /* 0x000fc400078e006b */
[----:B------:R-:W-:-:S03]  /*3a70*/  IMAD.MOV.U32 R136, RZ, RZ, R105 ;  /* 0x000000ffff887224 */ /* 0x000fc600078e0069 */
[C---:B------:R-:W-:Y:S01]  /*3a80*/  HMMA.16816.F32 R20, R4.reuse, R44, R20 ;  /* 0x0000002c0414723c */ /* 0x040fe20000001814 */
[----:B------:R-:W-:Y:S01]  /*3a90*/  MOV R107, R29 ;  /* 0x0000001d006b7202 */ /* 0x000fe20000000f00 */
[----:B------:R-:W-:Y:S01]  /*3aa0*/  IMAD.MOV.U32 R106, RZ, RZ, R28 ;  /* 0x000000ffff6a7224 */ /* 0x000fe200078e001c */
[----:B------:R-:W-:Y:S01]  /*3ab0*/  MOV R115, R31 ;  /* 0x0000001f00737202 */ /* 0x000fe20000000f00 */
[----:B------:R-:W-:Y:S02]  /*3ac0*/  IMAD.MOV.U32 R114, RZ, RZ, R30 ;  /* 0x000000ffff727224 */ /* 0x000fe400078e001e */
[----:B------:R-:W-:Y:S02]  /*3ad0*/  LDSM.16.MT88.4 R28, [R248+0x2900] ;  /* 0x00290000f81c783b */ /* 0x000fe40000004200 */
[----:B------:R-:W-:Y:S01]  /*3ae0*/  HMMA.16816.F32 R156, R4, R54, R68 ;  /* 0x00000036049c723c */ /* 0x000fe20000001844 */
[----:B------:R-:W-:Y:S01]  /*3af0*/  IMAD.MOV.U32 R155, RZ, RZ, R26 ;  /* 0x000000ffff9b7224 */ /* 0x000fe200078e001a */
[----:B------:R-:W1:Y:S01]  /*3b00*/  LDSM.16.MT88.4 R52, [R251+0x2100] ;  /* 0x00210000fb34783b */ /* 0x000e620000004200 */
[----:B------:R-:W-:Y:S01]  /*3b10*/  IMAD.MOV.U32 R154, RZ, RZ, R27 ;  /* 0x000000ffff9a7224 */ /* 0x000fe200078e001b */
[----:B------:R-:W-:Y:S01]  /*3b20*/  MOV R153, R24 ;  /* 0x0000001800997202 */ /* 0x000fe20000000f00 */
[----:B------:R-:W-:-:S02]  /*3b30*/  IMAD.MOV.U32 R152, RZ, RZ, R25 ;  /* 0x000000ffff987224 */ /* 0x000fc400078e0019 */
[----:B------:R-:W2:Y:S01]  /*3b40*/  LDSM.16.MT88.4 R24, [R250+0x2100] ;  /* 0x00210000fa18783b */ /* 0x000ea20000004200 */
[C---:B------:R-:W-:Y:S03]  /*3b50*/  HMMA.16816.F32 R16, R4.reuse, R46, R16 ;  /* 0x0000002e0410723c */ /* 0x040fe60000001810 */
[----:B------:R-:W3:Y:S05]  /*3b60*/  LDSM.16.MT88.4 R44, [R251+0x2900] ;  /* 0x00290000fb2c783b */ /* 0x000eea0000004200 */
[----:B------:R-:W-:Y:S01]  /*3b70*/  IMAD.MOV.U32 R131, RZ, RZ, R22 ;  /* 0x000000ffff837224 */ /* 0x000fe200078e0016 */
[----:B------:R-:W-:Y:S01]  /*3b80*/  MOV R130, R23 ;  /* 0x0000001700827202 */ /* 0x000fe20000000f00 */
[----:B------:R-:W-:Y:S01]  /*3b90*/  IMAD.MOV.U32 R129, RZ, RZ, R20 ;  /* 0x000000ffff817224 */ /* 0x000fe200078e0014 */
[----:B------:R-:W-:Y:S01]  /*3ba0*/  HMMA.16816.F32 R148, R4, R62, R40 ;  /* 0x0000003e0494723c */ /* 0x000fe20000001828 */
[----:B------:R-:W-:Y:S01]  /*3bb0*/  IMAD.MOV.U32 R128, RZ, RZ, R21 ;  /* 0x000000ffff807224 */ /* 0x000fe200078e0015 */
[----:B------:R-:W4:Y:S04]  /*3bc0*/  LDSM.16.MT88.4 R40, [R250+0x2900] ;  /* 0x00290000fa28783b */ /* 0x000f280000004200 */
[----:B------:R-:W-:Y:S02]  /*3bd0*/  LDSM.16.MT88.4 R60, [R248+0x4100] ;  /* 0x00410000f83c783b */ /* 0x000fe40000004200 */
[----:B------:R-:W-:Y:S05]  /*3be0*/  HMMA.16816.F32 R20, R8, R72, RZ ;  /* 0x000000480814723c */ /* 0x000fea00000018ff */
[----:B------:R-:W-:Y:S01]  /*3bf0*/  MOV R127, R17 ;  /* 0x00000011007f7202 */ /* 0x000fe20000000f00 */
[----:B------:R-:W-:Y:S01]  /*3c00*/  IMAD.MOV.U32 R126, RZ, RZ, R18 ;  /* 0x000000ffff7e7224 */ /* 0x000fe200078e0012 */
[----:B------:R-:W-:Y:S01]  /*3c10*/  MOV R124, R16 ;  /* 0x00000010007c7202 */ /* 0x000fe20000000f00 */
[----:B------:R-:W-:Y:S01]  /*3c20*/  HMMA.16816.F32 R36, R4, R56, R36 ;  /* 0x000000380424723c */ /* 0x000fe20000001824 */
[----:B------:R-:W-:-:S07]  /*3c30*/  IMAD.MOV.U32 R125, RZ, RZ, R19 ;  /* 0x000000ffff7d7224 */ /* 0x000fce00078e0013 */
[----:B------:R-:W-:Y:S08]  /*3c40*/  HMMA.16816.F32 R16, R8, R74, RZ ;  /* 0x0000004a0810723c */ /* 0x000ff000000018ff */
[----:B------:R-:W-:Y:S01]  /*3c50*/  HMMA.16816.F32 R140, R4, R58, R32 ;  /* 0x0000003a048c723c */ /* 0x000fe20000001820 */
[----:B------:R-:W5:Y:S07]  /*3c60*/  LDSM.16.MT88.4 R56, [R135+0x4100] ;  /* 0x004100008738783b */ /* 0x000f6e0000004200 */
[----:B-1----:R-:W-:Y:S01]  /*3c70*/  HMMA.16816.F32 R32, R8, R54, RZ ;  /* 0x000000360820723c */ /* 0x002fe200000018ff */
[----:B------:R-:W-:Y:S01]  /*3c80*/  IMAD.MOV.U32 R147, RZ, RZ, R38 ;  /* 0x000000ffff937224 */ /* 0x000fe200078e0026 */
[----:B------:R-:W-:Y:S01]  /*3c90*/  MOV R146, R39 ;  /* 0x0000002700927202 */ /* 0x000fe20000000f00 */
[----:B------:R-:W-:-:S02]  /*3ca0*/  IMAD.MOV.U32 R145, RZ, RZ, R36 ;  /* 0x000000ffff917224 */ /* 0x000fc400078e0024 */
[----:B------:R-:W-:-:S03]  /*3cb0*/  IMAD.MOV.U32 R144, RZ, RZ, R37 ;  /* 0x000000ffff907224 */ /* 0x000fc600078e0025 */
[----:B------:R-:W-:Y:S08]  /*3cc0*/  HMMA.16816.F32 R68, R4, R28, R20 ;  /* 0x0000001c0444723c */ /* 0x000ff00000001814 */
[C---:B--2---:R-:W-:Y:S08]  /*3cd0*/  HMMA.16816.F32 R20, R8.reuse, R24, RZ ;  /* 0x000000180814723c */ /* 0x044ff000000018ff */
[----:B------:R-:W-:Y:S01]  /*3ce0*/  HMMA.16816.F32 R36, R8, R52, RZ ;  /* 0x000000340824723c */ /* 0x000fe200000018ff */
[----:B------:R-:W1:Y:S07]  /*3cf0*/  LDSM.16.MT88.4 R52, [R135+0x4900] ;  /* 0x004900008734783b */ /* 0x000e6e0000004200 */
[----:B------:R-:W-:Y:S08]  /*3d00*/  HMMA.16816.F32 R72, R4, R30, R16 ;  /* 0x0000001e0448723c */ /* 0x000ff00000001810 */
[----:B------:R-:W-:Y:S08]  /*3d10*/  HMMA.16816.F32 R16, R8, R26, RZ ;  /* 0x0000001a0810723c */ /* 0x000ff000000018ff */
[C---:B---3--:R-:W-:Y:S08]  /*3d20*/  HMMA.16816.F32 R116, R4.reuse, R46, R32 ;  /* 0x0000002e0474723c */ /* 0x048ff00000001820 */
[C---:B----4-:R-:W-:Y:S07]  /*3d30*/  HMMA.16816.F32 R20, R4.reuse, R40, R20 ;  /* 0x000000280414723c */ /* 0x050fee0000001814 */
[----:B------:R-:W-:Y:S01]  /*3d40*/  IMAD.MOV.U32 R40, RZ, RZ, R137 ;  /* 0x000000ffff287224 */ /* 0x000fe200078e0089 */
[----:B------:R-:W-:Y:S01]  /*3d50*/  HMMA.16816.F32 R76, R4, R44, R36 ;  /* 0x0000002c044c723c */ /* 0x000fe20000001824 */
[----:B------:R-:W2:Y:S01]  /*3d60*/  LDSM.16.MT88.4 R36, [R250+0x4100] ;  /* 0x00410000fa24783b */ /* 0x000ea20000004200 */
[----:B------:R-:W-:-:S03]  /*3d70*/  MOV R41, R136 ;  /* 0x0000008800297202 */ /* 0x000fc60000000f00 */
[----:B------:R-:W3:Y:S03]  /*3d80*/  LDSM.16.MT88.4 R44, [R251+0x4900] ;  /* 0x00490000fb2c783b */ /* 0x000ee60000004200 */
[----:B-----5:R-:W-:Y:S01]  /*3d90*/  HMMA.16816.F32 R28, R8, R58, RZ ;  /* 0x0000003a081c723c */ /* 0x020fe200000018ff */
[----:B------:R-:W-:Y:S01]  /*3da0*/  IMAD.MOV.U32 R123, RZ, RZ, R118 ;  /* 0x000000ffff7b7224 */ /* 0x000fe200078e0076 */
[----:B------:R-:W-:Y:S01]  /*3db0*/  MOV R121, R117 ;  /* 0x0000007500797202 */ /* 0x000fe20000000f00 */
[----:B------:R-:W-:Y:S02]  /*3dc0*/  IMAD.MOV.U32 R122, RZ, RZ, R119 ;  /* 0x000000ffff7a7224 */ /* 0x000fe400078e0077 */
[----:B------:R-:W-:Y:S02]  /*3dd0*/  IMAD.MOV.U32 R120, RZ, RZ, R116 ;  /* 0x000000ffff787224 */ /* 0x000fe400078e0074 */
[----:B------:R-:W-:Y:S01]  /*3de0*/  MOV R58, R153 ;  /* 0x00000099003a7202 */ /* 0x000fe20000000f00 */
[----:B------:R-:W-:Y:S01]  /*3df0*/  HMMA.16816.F32 R16, R4, R42, R16 ;  /* 0x0000002a0410723c */ /* 0x000fe20000001810 */
[----:B------:R-:W-:Y:S01]  /*3e00*/  IMAD.MOV.U32 R119, RZ, RZ, R22 ;  /* 0x000000ffff777224 */ /* 0x000fe200078e0016 */
[----:B------:R-:W-:Y:S01]  /*3e10*/  MOV R118, R23 ;  /* 0x0000001700767202 */ /* 0x000fe20000000f00 */
[----:B------:R-:W-:-:S02]  /*3e20*/  IMAD.MOV.U32 R117, RZ, RZ, R21 ;  /* 0x000000ffff757224 */ /* 0x000fc400078e0015 */
[----:B------:R-:W-:Y:S02]  /*3e30*/  IMAD.MOV.U32 R116, RZ, RZ, R20 ;  /* 0x000000ffff747224 */ /* 0x000fe400078e0014 */
[----:B------:R-:W-:Y:S01]  /*3e40*/  IMAD.MOV.U32 R59, RZ, RZ, R152 ;  /* 0x000000ffff3b7224 */ /* 0x000fe200078e0098 */
[----:B------:R-:W-:Y:S01]  /*3e50*/  HMMA.16816.F32 R20, R8, R62, RZ ;  /* 0x0000003e0814723c */ /* 0x000fe200000018ff */
[----:B------:R-:W-:Y:S01]  /*3e60*/  MOV R42, R139 ;  /* 0x0000008b002a7202 */ /* 0x000fe20000000f00 */
[----:B------:R-:W-:-:S05]  /*3e70*/  IMAD.MOV.U32 R43, RZ, RZ, R138 ;  /* 0x000000ffff2b7224 */ /* 0x000fca00078e008a */
[----:B------:R-:W-:Y:S01]  /*3e80*/  IMAD.MOV.U32 R62, RZ, RZ, R131 ;  /* 0x000000ffff3e7224 */ /* 0x000fe200078e0083 */
[----:B------:R-:W-:Y:S01]  /*3e90*/  HMMA.16816.F32 R32, R8, R56, RZ ;  /* 0x000000380820723c */ /* 0x000fe200000018ff */
[----:B------:R-:W-:-:S06]  /*3ea0*/  IMAD.MOV.U32 R63, RZ, RZ, R130 ;  /* 0x000000ffff3f7224 */ /* 0x000fcc00078e0082 */
[----:B------:R-:W-:Y:S01]  /*3eb0*/  IMAD.MOV.U32 R56, RZ, RZ, R155 ;  /* 0x000000ffff387224 */ /* 0x000fe200078e009b */
[----:B-1----:R-:W-:Y:S01]  /*3ec0*/  HMMA.16816.F32 R160, R4, R54, R28 ;  /* 0x0000003604a0723c */ /* 0x002fe2000000181c */
[----:B------:R-:W1:Y:S01]  /*3ed0*/  LDSM.16.MT88.4 R28, [R250+0x4900] ;  /* 0x00490000fa1c783b */ /* 0x000e620000004200 */
[----:B------:R-:W-:Y:S01]  /*3ee0*/  MOV R105, R18 ;  /* 0x0000001200697202 */ /* 0x000fe20000000f00 */
[----:B------:R-:W-:Y:S01]  /*3ef0*/  IMAD.MOV.U32 R104, RZ, RZ, R19 ;  /* 0x000000ffff687224 */ /* 0x000fe200078e0013 */
[----:B------:R-:W-:Y:S01]  /*3f00*/  MOV R0, R16 ;  /* 0x0000001000007202 */ /* 0x000fe20000000f00 */
[----:B------:R-:W-:Y:S02]  /*3f10*/  IMAD.MOV.U32 R3, RZ, RZ, R17 ;  /* 0x000000ffff037224 */ /* 0x000fe400078e0011 */
[----:B------:R-:W-:Y:S01]  /*3f20*/  IMAD.MOV.U32 R57, RZ, RZ, R154 ;  /* 0x000000ffff397224 */ /* 0x000fe200078e009a */
[----:B------:R-:W-:Y:S01]  /*3f30*/  HMMA.16816.F32 R16, R8, R64, RZ ;  /* 0x000000400810723c */ /* 0x000fe200000018ff */
[----:B------:R-:W-:-:S02]  /*3f40*/  IMAD.MOV.U32 R54, RZ, RZ, R145 ;  /* 0x000000ffff367224 */ /* 0x000fc400078e0091 */
[----:B------:R-:W-:-:S04]  /*3f50*/  IMAD.MOV.U32 R55, RZ, RZ, R144 ;  /* 0x000000ffff377224 */ /* 0x000fc800078e0090 */
[----:B------:R-:W-:Y:S01]  /*3f60*/  IMAD.MOV.U32 R65, RZ, RZ, R127 ;  /* 0x000000ffff417224 */ /* 0x000fe200078e007f */
[----:B------:R-:W-:Y:S01]  /*3f70*/  HMMA.16816.F32 R152, R4, R50, R20 ;  /* 0x000000320498723c */ /* 0x000fe20000001814 */
[----:B------:R-:W-:-:S06]  /*3f80*/  IMAD.MOV.U32 R64, RZ, RZ, R124 ;  /* 0x000000ffff407224 */ /* 0x000fcc00078e007c */
[----:B------:R-:W-:Y:S01]  /*3f90*/  MOV R50, R126 ;  /* 0x0000007e00327202 */ /* 0x000fe20000000f00 */
[----:B------:R-:W-:Y:S01]  /*3fa0*/  HMMA.16816.F32 R188, R4, R52, R32 ;  /* 0x0000003404bc723c */ /* 0x000fe20000001820 */
[----:B------:R-:W4:Y:S01]  /*3fb0*/  LDSM.16.MT88.4 R32, [R135+0x6100] ;  /* 0x006100008720783b */ /* 0x000f220000004200 */
[----:B------:R-:W-:-:S05]  /*3fc0*/  IMAD.MOV.U32 R51, RZ, RZ, R125 ;  /* 0x000000ffff337224 */ /* 0x000fca00078e007d */
[----:B------:R-:W-:Y:S01]  /*3fd0*/  IMAD.MOV.U32 R52, RZ, RZ, R147 ;  /* 0x000000ffff347224 */ /* 0x000fe200078e0093 */
[----:B--2---:R-:W-:Y:S01]  /*3fe0*/  HMMA.16816.F32 R20, R8, R36, RZ ;  /* 0x000000240814723c */ /* 0x004fe200000018ff */
[----:B------:R-:W-:-:S06]  /*3ff0*/  MOV R53, R146 ;  /* 0x0000009200357202 */ /* 0x000fcc0000000f00 */
[----:B------:R-:W-:Y:S01]  /*4000*/  IMAD.MOV.U32 R36, RZ, RZ, R119 ;  /* 0x000000ffff247224 */ /* 0x000fe200078e0077 */
[----:B---3--:R-:W-:Y:S01]  /*4010*/  HMMA.16816.F32 R180, R4, R44, R16 ;  /* 0x0000002c04b4723c */ /* 0x008fe20000001810 */
[----:B------:R-:W-:-:S06]  /*4020*/  IMAD.MOV.U32 R37, RZ, RZ, R118 ;  /* 0x000000ffff257224 */ /* 0x000fcc00078e0076 */
[----:B------:R-:W-:Y:S01]  /*4030*/  MOV R44, R123 ;  /* 0x0000007b002c7202 */ /* 0x000fe20000000f00 */
[----:B------:R-:W-:Y:S01]  /*4040*/  HMMA.16816.F32 R16, R8, R38, RZ ;  /* 0x000000260810723c */ /* 0x000fe200000018ff */
[----:B------:R-:W-:-:S06]  /*4050*/  IMAD.MOV.U32 R45, RZ, RZ, R122 ;  /* 0x000000ffff2d7224 */ /* 0x000fcc00078e007a */
[----:B------:R-:W-:Y:S01]  /*4060*/  MOV R39, R117 ;  /* 0x0000007500277202 */ /* 0x000fe20000000f00 */
[----:B------:R-:W-:Y:S01]  /*4070*/  HMMA.16816.F32 R24, R8, R60, RZ ;  /* 0x0000003c0818723c */ /* 0x000fe200000018ff */
[----:B------:R-:W-:-:S06]  /*4080*/  IMAD.MOV.U32 R38, RZ, RZ, R116 ;  /* 0x000000ffff267224 */ /* 0x000fcc00078e0074 */
[----:B------:R-:W-:Y:S01]  /*4090*/  MOV R60, R129 ;  /* 0x00000081003c7202 */ /* 0x000fe20000000f00 */
[----:B-1----:R-:W-:Y:S01]  /*40a0*/  HMMA.16816.F32 R136, R4, R28, R20 ;  /* 0x0000001c0488723c */ /* 0x002fe20000001814 */
[----:B------:R-:W1:Y:S01]  /*40b0*/  LDSM.16.MT88.4 R20, [R135+0x6900] ;  /* 0x006900008714783b */ /* 0x000e620000004200 */
[----:B------:R-:W-:-:S05]  /*40c0*/  IMAD.MOV.U32 R61, RZ, RZ, R128 ;  /* 0x000000ffff3d7224 */ /* 0x000fca00078e0080 */
[----:B------:R-:W-:Y:S01]  /*40d0*/  MOV R29, R3 ;  /* 0x00000003001d7202 */ /* 0x000fe20000000f00 */
[C---:B------:R-:W-:Y:S01]  /*40e0*/  HMMA.16816.F32 R128, R4.reuse, R30, R16 ;  /* 0x0000001e0480723c */ /* 0x040fe20000001810 */
[----:B------:R-:W-:Y:S02]  /*40f0*/  FADD.FTZ R3, R15, R14 ;  /* 0x0000000e0f037221 */ /* 0x000fe40000010000 */
[----:B------:R-:W-:Y:S02]  /*4100*/  FFMA.FTZ R28, R99, c[0x0][0x2d0], -R13 ;  /* 0x0000b400631c7a23 */ /* 0x000fe4000001080d */
[----:B------:R-:W-:Y:S02]  /*4110*/  FADD.FTZ R3, R80, R3 ;  /* 0x0000000350037221 */ /* 0x000fe40000010000 */
[----:B------:R-:W-:Y:S01]  /*4120*/  IMAD.MOV.U32 R30, RZ, RZ, R0 ;  /* 0x000000ffff1e7224 */ /* 0x000fe200078e0000 */
[----:B------:R-:W-:Y:S01]  /*4130*/  HMMA.16816.F32 R184, R4, R48, R24 ;  /* 0x0000003004b8723c */ /* 0x000fe20000001818 */
[----:B------:R-:W-:-:S02]  /*4140*/  FADD.FTZ R3, R81, R3 ;  /* 0x0000000351037221 */ /* 0x000fc40000010000 */
[----:B------:R-:W-:Y:S02]  /*4150*/  FADD.FTZ R0, R85, R83 ;  /* 0x0000005355007221 */ /* 0x000fe40000010000 */
[----:B------:R-:W-:Y:S02]  /*4160*/  FFMA.FTZ R31, R98, c[0x0][0x2d0], -R13 ;  /* 0x0000b400621f7a23 */ /* 0x000fe4000001080d */
[----:B------:R-:W-:Y:S01]  /*4170*/  IMAD.MOV.U32 R48, RZ, RZ, R107 ;  /* 0x000000ffff307224 */ /* 0x000fe200078e006b */
[----:B----4-:R-:W-:Y:S01]  /*4180*/  HMMA.16816.F32 R16, R8, R32, RZ ;  /* 0x000000200810723c */ /* 0x010fe200000018ff */
[----:B------:R-:W-:Y:S01]  /*4190*/  MOV R49, R106 ;  /* 0x0000006a00317202 */ /* 0x000fe20000000f00 */
[----:B------:R-:W-:Y:S01]  /*41a0*/  FADD.FTZ R0, R82, R0 ;  /* 0x0000000052007221 */ /* 0x000fe20000010000 */
[----:B------:R-:W-:Y:S01]  /*41b0*/  MOV R82, R44 ;  /* 0x0000002c00527202 */ /* 0x000fe20000000f00 */
[----:B------:R-:W-:Y:S02]  /*41c0*/  IMAD.MOV.U32 R83, RZ, RZ, R45 ;  /* 0x000000ffff537224 */ /* 0x000fe400078e002d */
[----:B------:R-:W-:-:S02]  /*41d0*/  IMAD.MOV.U32 R85, RZ, RZ, R49 ;  /* 0x000000ffff557224 */ /* 0x000fc400078e0031 */
[----:B------:R-:W-:Y:S01]  /*41e0*/  HMMA.16816.F32 R24, R8, R66, RZ ;  /* 0x000000420818723c */ /* 0x000fe200000018ff */
[----:B------:R-:W-:Y:S01]  /*41f0*/  IMAD.MOV.U32 R32, RZ, RZ, R48 ;  /* 0x000000ffff207224 */ /* 0x000fe200078e0030 */
[----:B------:R-:W-:Y:S01]  /*4200*/  MOV R48, R54 ;  /* 0x0000003600307202 */ /* 0x000fe20000000f00 */
[----:B------:R-:W-:Y:S01]  /*4210*/  IMAD.MOV.U32 R49, RZ, RZ, R55 ;  /* 0x000000ffff317224 */ /* 0x000fe200078e0037 */
[----:B------:R-:W-:Y:S01]  /*4220*/  MOV R54, R56 ;  /* 0x0000003800367202 */ /* 0x000fe20000000f00 */
[----:B------:R-:W-:Y:S02]  /*4230*/  IMAD.MOV.U32 R55, RZ, RZ, R57 ;  /* 0x000000ffff377224 */ /* 0x000fe400078e0039 */
[----:B------:R-:W-:Y:S01]  /*4240*/  IMAD.MOV.U32 R67, RZ, RZ, R121 ;  /* 0x000000ffff437224 */ /* 0x000fe200078e0079 */
[----:B------:R-:W-:Y:S01]  /*4250*/  MOV R66, R120 ;  /* 0x0000007800427202 */ /* 0x000fe20000000f00 */
[----:B------:R-:W-:Y:S02]  /*4260*/  FADD.FTZ R0, R86, R0 ;  /* 0x0000000056007221 */ /* 0x000fe40000010000 */
[----:B------:R-:W-:Y:S01]  /*4270*/  IMAD.MOV.U32 R81, RZ, RZ, R67 ;  /* 0x000000ffff517224 */ /* 0x000fe200078e0043 */
[----:B------:R-:W-:Y:S01]  /*4280*/  MOV R67, R51 ;  /* 0x0000003300437202 */ /* 0x000fe20000000f00 */
[----:B------:R-:W-:Y:S01]  /*4290*/  IMAD.MOV.U32 R80, RZ, RZ, R66 ;  /* 0x000000ffff507224 */ /* 0x000fe200078e0042 */
[----:B------:R-:W-:Y:S01]  /*42a0*/  MOV R51, R53 ;  /* 0x0000003500337202 */ /* 0x000fe20000000f00 */
[----:B------:R-:W-:Y:S01]  /*42b0*/  IMAD.MOV.U32 R66, RZ, RZ, R50 ;  /* 0x000000ffff427224 */ /* 0x000fe200078e0032 */
[----:B-1----:R-:W-:Y:S01]  /*42c0*/  HMMA.16816.F32 R124, R4, R20, R16 ;  /* 0x00000014047c723c */ /* 0x002fe20000001810 */
[----:B------:R-:W-:-:S02]  /*42d0*/  IMAD.MOV.U32 R50, RZ, RZ, R52 ;  /* 0x000000ffff327224 */ /* 0x000fc400078e0034 */
[----:B------:R-:W-:Y:S02]  /*42e0*/  IMAD.MOV.U32 R52, RZ, RZ, R58 ;  /* 0x000000ffff347224 */ /* 0x000fe400078e003a */
[----:B------:R-:W-:Y:S02]  /*42f0*/  IMAD.MOV.U32 R53, RZ, RZ, R59 ;  /* 0x000000ffff357224 */ /* 0x000fe400078e003b */
[----:B------:R-:W-:Y:S01]  /*4300*/  FADD.FTZ R0, R88, R0 ;  /* 0x0000000058007221 */ /* 0x000fe20000010000 */
[----:B------:R-:W-:Y:S01]  /*4310*/  HMMA.16816.F32 R144, R4, R46, R24 ;  /* 0x0000002e0490723c */ /* 0x000fe20000001818 */
[----:B------:R-:W1:Y:S01]  /*4320*/  LDSM.16.MT88.4 R24, [R248+0x6100] ;  /* 0x00610000f818783b */ /* 0x000e620000004200 */
[----:B------:R-:W-:Y:S01]  /*4330*/  FADD.FTZ R3, R84, R3 ;  /* 0x0000000354037221 */ /* 0x000fe20000010000 */
[----:B------:R-:W-:Y:S01]  /*4340*/  MOV R88, R38 ;  /* 0x0000002600587202 */ /* 0x000fe20000000f00 */
[----:B------:R-:W-:Y:S02]  /*4350*/  FADD.FTZ R0, R89, R0 ;  /* 0x0000000059007221 */ /* 0x000fe40000010000 */
[----:B------:R-:W-:-:S02]  /*4360*/  FFMA.FTZ R14, R101, c[0x0][0x2d0], -R13 ;  /* 0x0000b400650e7a23 */ /* 0x000fc4000001080d */
[----:B------:R-:W-:Y:S01]  /*4370*/  HMMA.16816.F32 R16, R8, R34, RZ ;  /* 0x000000220810723c */ /* 0x000fe200000018ff */
[----:B------:R-:W-:Y:S02]  /*4380*/  IMAD.MOV.U32 R46, RZ, RZ, R105 ;  /* 0x000000ffff2e7224 */ /* 0x000fe400078e0069 */
[----:B------:R-:W-:Y:S02]  /*4390*/  IMAD.MOV.U32 R47, RZ, RZ, R104 ;  /* 0x000000ffff2f7224 */ /* 0x000fe400078e0068 */
[----:B------:R-:W-:Y:S02]  /*43a0*/  IMAD.MOV.U32 R98, RZ, RZ, R46 ;  /* 0x000000ffff627224 */ /* 0x000fe400078e002e */
[----:B------:R-:W-:Y:S02]  /*43b0*/  IMAD.MOV.U32 R99, RZ, RZ, R47 ;  /* 0x000000ffff637224 */ /* 0x000fe400078e002f */
[----:B------:R-:W-:Y:S01]  /*43c0*/  FFMA.FTZ R84, R97, c[0x0][0x2d0], -R13 ;  /* 0x0000b40061547a23 */ /* 0x000fe2000001080d */
[----:B------:R-:W-:Y:S01]  /*43d0*/  MOV R97, R29 ;  /* 0x0000001d00617202 */ /* 0x000fe20000000f00 */
[----:B------:R-:W-:-:S02]  /*43e0*/  FADD.FTZ R0, R90, R0 ;  /* 0x000000005a007221 */ /* 0x000fc40000010000 */
[----:B------:R-:W-:Y:S02]  /*43f0*/  FADD.FTZ R29, R87, R3 ;  /* 0x00000003571d7221 */ /* 0x000fe40000010000 */
[--C-:B------:R-:W-:Y:S01]  /*4400*/  FFMA.FTZ R15, R100, c[0x0][0x2d0], -R13.reuse ;  /* 0x0000b400640f7a23 */ /* 0x100fe2000001080d */
[----:B------:R2:W3:Y:S01]  /*4410*/  MUFU.EX2 R3, R14 ;  /* 0x0000000e00037308 */ /* 0x0004e20000000800 */
[----:B------:R-:W-:Y:S02]  /*4420*/  FFMA.FTZ R35, R96, c[0x0][0x2d0], -R13 ;  /* 0x0000b40060237a23 */ /* 0x000fe4000001080d */
[----:B------:R-:W-:Y:S02]  /*4430*/  IMAD.MOV.U32 R96, RZ, RZ, R30 ;  /* 0x000000ffff607224 */ /* 0x000fe400078e001e */
[----:B------:R-:W-:Y:S01]  /*4440*/  FADD.FTZ R30, R91, R0 ;  /* 0x000000005b1e7221 */ /* 0x000fe20000010000 */
[----:B------:R-:W-:Y:S01]  /*4450*/  MOV R91, R37 ;  /* 0x00000025005b7202 */ /* 0x000fe20000000f00 */
[----:B------:R-:W-:Y:S01]  /*4460*/  IMAD.MOV.U32 R89, RZ, RZ, R39 ;  /* 0x000000ffff597224 */ /* 0x000fe200078e0027 */
[----:B------:R-:W-:Y:S01]  /*4470*/  HMMA.16816.F32 R120, R4, R22, R16 ;  /* 0x000000160478723c */ /* 0x000fe20000001810 */
[----:B------:R-:W4:Y:S01]  /*4480*/  LDSM.16.MT88.4 R20, [R248+0x6900] ;  /* 0x00690000f814783b */ /* 0x000f220000004200 */
[----:B------:R5:W3:Y:S01]  /*4490*/  MUFU.EX2 R0, R15 ;  /* 0x0000000f00007308 */ /* 0x000ae20000000800 */
[----:B------:R-:W-:-:S02]  /*44a0*/  IMAD.MOV.U32 R90, RZ, RZ, R36 ;  /* 0x000000ffff5a7224 */ /* 0x000fc400078e0024 */
[--C-:B------:R-:W-:Y:S02]  /*44b0*/  FFMA.FTZ R34, R95, c[0x0][0x2d0], -R13.reuse ;  /* 0x0000b4005f227a23 */ /* 0x100fe4000001080d */
[----:B------:R-:W-:Y:S01]  /*44c0*/  FFMA.FTZ R33, R94, c[0x0][0x2d0], -R13 ;  /* 0x0000b4005e217a23 */ /* 0x000fe2000001080d */
[----:B-1----:R-:W-:Y:S01]  /*44d0*/  HMMA.16816.F32 R16, R8, R24, RZ ;  /* 0x000000180810723c */ /* 0x002fe200000018ff */
[--C-:B------:R-:W-:Y:S02]  /*44e0*/  FFMA.FTZ R13, R112, c[0x0][0x2d0], -R12.reuse ;  /* 0x0000b400700d7a23 */ /* 0x100fe4000001080c */
[--C-:B--2---:R-:W-:Y:S02]  /*44f0*/  FFMA.FTZ R14, R110, c[0x0][0x2d0], -R12.reuse ;  /* 0x0000b4006e0e7a23 */ /* 0x104fe4000001080c */
[----:B------:R-:W-:Y:S02]  /*4500*/  IMAD.MOV.U32 R112, RZ, RZ, R85 ;  /* 0x000000ffff707224 */ /* 0x000fe400078e0055 */
[----:B-----5:R-:W-:-:S02]  /*4510*/  FFMA.FTZ R15, R111, c[0x0][0x2d0], -R12 ;  /* 0x0000b4006f0f7a23 */ /* 0x020fc4000001080c */
[----:B------:R-:W-:Y:S08]  /*4520*/  MUFU.EX2 R14, R14 ;  /* 0x0000000e000e7308 */ /* 0x000ff00000000800 */
[----:B------:R-:W-:Y:S07]  /*4530*/  MUFU.EX2 R15, R15 ;  /* 0x0000000f000f7308 */ /* 0x000fee0000000800 */
[----:B----4-:R-:W-:Y:S08]  /*4540*/  HMMA.16816.F32 R116, R4, R20, R16 ;  /* 0x000000140474723c */ /* 0x010ff00000001810 */
[----:B------:R-:W-:Y:S01]  /*4550*/  HMMA.16816.F32 R16, R8, R26, RZ ;  /* 0x0000001a0810723c */ /* 0x000fe200000018ff */
[----:B------:R-:W1:Y:S11]  /*4560*/  LDSM.16.MT88.4 R24, [R251+0x6100] ;  /* 0x00610000fb18783b */ /* 0x000e760000004200 */
[----:B------:R-:W-:Y:S11]  /*4570*/  @!UPT UIADD3 URZ, URZ, URZ, URZ ;  /* 0x0000003f3f3ff290 */ /* 0x000ff6000fffe03f */
[----:B------:R-:W-:Y:S01]  /*4580*/  @!UPT UIADD3 URZ, URZ, URZ, URZ ;  /* 0x0000003f3f3ff290 */ /* 0x000fe2000fffe03f */
[----:B------:R-:W-:Y:S01]  /*4590*/  HMMA.16816.F32 R104, R4, R22, R16 ;  /* 0x000000160468723c */ /* 0x000fe20000001810 */
[----:B------:R-:W2:Y:S07]  /*45a0*/  LDSM.16.MT88.4 R20, [R251+0x6900] ;  /* 0x00690000fb14783b */ /* 0x000eae0000004200 */
[----:B-1----:R-:W-:Y:S11]  /*45b0*/  HMMA.16816.F32 R16, R8, R24, RZ ;  /* 0x000000180810723c */ /* 0x002ff600000018ff */
[----:B------:R-:W-:Y:S11]  /*45c0*/  @!UPT UIADD3 URZ, URZ, URZ, URZ ;  /* 0x0000003f3f3ff290 */ /* 0x000ff6000fffe03f */
[----:B------:R-:W-:Y:S02]  /*45d0*/  @!UPT UIADD3 URZ, URZ, URZ, URZ ;  /* 0x0000003f3f3ff290 */ /* 0x000fe4000fffe03f */
[----:B--2---:R-:W-:Y:S08]  /*45e0*/  HMMA.16816.F32 R56, R4, R20, R16 ;  /* 0x000000140438723c */ /* 0x004ff00000001810 */
[----:B------:R-:W-:Y:S11]  /*45f0*/  HMMA.16816.F32 R16, R8, R26, RZ ;  /* 0x0000001a0810723c */ /* 0x000ff600000018ff */
[----:B------:R-:W-:Y:S11]  /*4600*/  @!UPT UIADD3 URZ, URZ, URZ, URZ ;  /* 0x0000003f3f3ff290 */ /* 0x000ff6000fffe03f */
[----:B------:R-:W-:Y:S02]  /*4610*/  @!UPT UIADD3 URZ, URZ, URZ, URZ ;  /* 0x0000003f3f3ff290 */ /* 0x000fe4000fffe03f */
[----:B------:R-:W-:Y:S01]  /*4620*/  HMMA.16816.F32 R44, R4, R22, R16 ;  /* 0x00000016042c723c */ /* 0x000fe20000001810 */
[----:B------:R-:W1:Y:S07]  /*4630*/  LDSM.16.MT88.4 R16, [R250+0x6100] ;  /* 0x00610000fa10783b */ /* 0x000e6e0000004200 */
[C---:B-1----:R-:W-:Y:S08]  /*4640*/  HMMA.16816.F32 R20, R8.reuse, R16, RZ ;  /* 0x000000100814723c */ /* 0x042ff000000018ff */
[----:B------:R-:W-:Y:S01]  /*4650*/  HMMA.16816.F32 R8, R8, R18, RZ ;  /* 0x000000120808723c */ /* 0x000fe200000018ff */
[----:B------:R-:W1:Y:S11]  /*4660*/  LDSM.16.MT88.4 R16, [R250+0x6900] ;  /* 0x00690000fa10783b */ /* 0x000e760000004200 */
[----:B------:R-:W-:Y:S04]  /*4670*/  @!UPT UIADD3 URZ, URZ, URZ, URZ ;  /* 0x0000003f3f3ff290 */ /* 0x000fe8000fffe03f */
[C---:B-1----:R-:W-:Y:S01]  /*4680*/  HMMA.16816.F32 R36, R4.reuse, R16, R20 ;  /* 0x000000100424723c */ /* 0x042fe20000001814 */
[----:B------:R-:W-:Y:S07]  /*4690*/  MUFU.EX2 R16, R31 ;  /* 0x0000001f00107308 */ /* 0x000fee0000000800 */
[----:B------:R-:W-:Y:S01]  /*46a0*/  HMMA.16816.F32 R20, R4, R18, R8 ;  /* 0x000000120414723c */ /* 0x000fe20000001808 */
[----:B------:R-:W1:Y:S01]  /*46b0*/  LDSM.16.MT88.4 R8, [R135+0x1100] ;  /* 0x001100008708783b */ /* 0x000e620000004200 */
[----:B------:R2:W4:Y:S05]  /*46c0*/  MUFU.EX2 R6, R28 ;  /* 0x0000001c00067308 */ /* 0x00052a0000000800 */
[----:B---3--:R-:W-:-:S02]  /*46d0*/  FADD.FTZ R4, R3, R30 ;  /* 0x0000001e03047221 */ /* 0x008fc40000010000 */
[--C-:B------:R-:W-:Y:S01]  /*46e0*/  FFMA.FTZ R7, R113, c[0x0][0x2d0], -R12.reuse ;  /* 0x0000b40071077a23 */ /* 0x100fe2000001080c */
[----:B------:R-:W-:Y:S01]  /*46f0*/  MOV R113, R32 ;  /* 0x0000002000717202 */ /* 0x000fe20000000f00 */
[--C-:B------:R-:W-:Y:S01]  /*4700*/  FFMA.FTZ R18, R109, c[0x0][0x2d0], -R12.reuse ;  /* 0x0000b4006d127a23 */ /* 0x100fe2000001080c */
[----:B------:R-:W-:Y:S01]  /*4710*/  MUFU.EX2 R17, R33 ;  /* 0x0000002100117308 */ /* 0x000fe20000000800 */
[--C-:B------:R-:W-:Y:S02]  /*4720*/  FFMA.FTZ R19, R108, c[0x0][0x2d0], -R12.reuse ;  /* 0x0000b4006c137a23 */ /* 0x100fe4000001080c */
[--C-:B------:R-:W-:Y:S02]  /*4730*/  FFMA.FTZ R32, R102, c[0x0][0x2d0], -R12.reuse ;  /* 0x0000b40066207a23 */ /* 0x100fe4000001080c */
[----:B------:R-:W-:Y:S02]  /*4740*/  FADD.FTZ R5, R93, R29 ;  /* 0x0000001d5d057221 */ /* 0x000fe40000010000 */
[----:B--2---:R-:W-:-:S02]  /*4750*/  FFMA.FTZ R28, R103, c[0x0][0x2d0], -R12 ;  /* 0x0000b400671c7a23 */ /* 0x004fc4000001080c */
[C---:B------:R-:W-:Y:S01]  /*4760*/  FADD.FTZ R12, R0.reuse, R4 ;  /* 0x00000004000c7221 */ /* 0x040fe20000010000 */
[----:B------:R-:W-:Y:S01]  /*4770*/  F2FP.PACK_AB R4, R0, R3 ;  /* 0x000000030004723e */ /* 0x000fe200000000ff */
[----:B------:R-:W-:Y:S01]  /*4780*/  FADD.FTZ R5, R92, R5 ;  /* 0x000000055c057221 */ /* 0x000fe20000010000 */
[----:B------:R-:W2:Y:S01]  /*4790*/  MUFU.EX2 R3, R7 ;  /* 0x0000000700037308 */ /* 0x000ea20000000800 */
[----:B----4-:R-:W-:Y:S01]  /*47a0*/  FADD.FTZ R12, R6, R12 ;  /* 0x0000000c060c7221 */ /* 0x010fe20000010000 */
[----:B------:R-:W-:-:S06]  /*47b0*/  F2FP.PACK_AB R6, R16, R6 ;  /* 0x000000061006723e */ /* 0x000fcc00000000ff */
[----:B------:R-:W3:Y:S01]  /*47c0*/  MUFU.EX2 R0, R13 ;  /* 0x0000000d00007308 */ /* 0x000ee20000000800 */
[----:B--2---:R-:W-:Y:S01]  /*47d0*/  FADD.FTZ R5, R3, R5 ;  /* 0x0000000503057221 */ /* 0x004fe20000010000 */
[----:B------:R-:W-:-:S03]  /*47e0*/  F2FP.PACK_AB R7, R14, R15 ;  /* 0x0000000f0e07723e */ /* 0x000fc600000000ff */
[C---:B---3--:R-:W-:Y:S01]  /*47f0*/  FADD.FTZ R13, R0.reuse, R5 ;  /* 0x00000005000d7221 */ /* 0x048fe20000010000 */
[----:B------:R-:W-:Y:S02]  /*4800*/  F2FP.PACK_AB R5, R0, R3 ;  /* 0x000000030005723e */ /* 0x000fe400000000ff */
[----:B------:R2:W-:Y:S05]  /*4810*/  MUFU.EX2 R3, R84 ;  /* 0x0000005400037308 */ /* 0x0005ea0000000800 */
[C---:B-1----:R-:W-:Y:S03]  /*4820*/  HMMA.16816.F32 R164, R4.reuse, R8, R164 ;  /* 0x0000000804a4723c */ /* 0x042fe600000018a4 */
[----:B------:R1:W3:Y:S05]  /*4830*/  MUFU.EX2 R0, R35 ;  /* 0x0000002300007308 */ /* 0x0002ea0000000800 */
[C---:B------:R-:W-:Y:S01]  /*4840*/  HMMA.16816.F32 R24, R4.reuse, R10, R156 ;  /* 0x0000000a0418723c */ /* 0x040fe2000000189c */
[----:B------:R-:W4:Y:S07]  /*4850*/  LDSM.16.MT88.4 R8, [R248+0x1100] ;  /* 0x00110000f808783b */ /* 0x000f2e0000004200 */
[C---:B----4-:R-:W-:Y:S08]  /*4860*/  HMMA.16816.F32 R156, R4.reuse, R8, R40 ;  /* 0x00000008049c723c */ /* 0x050ff00000001828 */
        /* <DEDUP_REMOVED lines=27> */
[----:B------:R-:W-:Y:S11]  /*4a20*/  HMMA.16816.F32 R8, R4, R10, R144 ;  /* 0x0000000a0408723c */ /* 0x000ff60000001890 */
[----:B------:R-:W-:Y:S05]  /*4a30*/  @!UPT UIADD3 URZ, URZ, URZ, URZ ;  /* 0x0000003f3f3ff290 */ /* 0x000fea000fffe03f */
[----:B------:R-:W-:Y:S01]  /*4a40*/  IMAD.MOV.U32 R152, RZ, RZ, R180 ;  /* 0x000000ffff987224 */ /* 0x000fe200078e00b4 */
[----:B------:R-:W-:Y:S01]  /*4a50*/  MOV R86, R182 ;  /* 0x000000b600567202 */ /* 0x000fe20000000f00 */
[----:B------:R-:W-:Y:S02]  /*4a60*/  IMAD.MOV.U32 R85, RZ, RZ, R181 ;  /* 0x000000ffff557224 */ /* 0x000fe400078e00b5 */
[----:B------:R-:W-:Y:S01]  /*4a70*/  IMAD.MOV.U32 R87, RZ, RZ, R183 ;  /* 0x000000ffff577224 */ /* 0x000fe200078e00b7 */
[----:B--2---:R-:W-:Y:S02]  /*4a80*/  MOV R84, R152 ;  /* 0x0000009800547202 */ /* 0x004fe40000000f00 */
[----:B------:R-:W-:Y:S01]  /*4a90*/  LDSM.16.MT88.4 R152, [R248+0x1900] ;  /* 0x00190000f898783b */ /* 0x000fe20000004200 */
[----:B------:R-:W-:Y:S01]  /*4aa0*/  IMAD.MOV.U32 R147, RZ, RZ, R8 ;  /* 0x000000ffff937224 */ /* 0x000fe200078e0008 */
[----:B------:R-:W-:Y:S01]  /*4ab0*/  MOV R146, R9 ;  /* 0x0000000900927202 */ /* 0x000fe20000000f00 */
[----:B------:R-:W-:-:S02]  /*4ac0*/  IMAD.MOV.U32 R145, RZ, RZ, R10 ;  /* 0x000000ffff917224 */ /* 0x000fc400078e000a */
[----:B------:R-:W-:Y:S02]  /*4ad0*/  IMAD.MOV.U32 R144, RZ, RZ, R11 ;  /* 0x000000ffff907224 */ /* 0x000fe400078e000b */
[----:B------:R-:W2:Y:S02]  /*4ae0*/  LDSM.16.MT88.4 R8, [R250+0x5100] ;  /* 0x00510000fa08783b */ /* 0x000ea40000004200 */
[C---:B--2---:R-:W-:Y:S08]  /*4af0*/  HMMA.16816.F32 R160, R4.reuse, R8, R136 ;  /* 0x0000000804a0723c */ /* 0x044ff00000001888 */
[C---:B------:R-:W-:Y:S01]  /*4b00*/  HMMA.16816.F32 R188, R4.reuse, R10, R128 ;  /* 0x0000000a04bc723c */ /* 0x040fe20000001880 */
[----:B------:R-:W2:Y:S11]  /*4b10*/  LDSM.16.MT88.4 R8, [R135+0x7100] ;  /* 0x007100008708783b */ /* 0x000eb60000004200 */
[----:B------:R-:W-:Y:S04]  /*4b20*/  @!UPT UIADD3 URZ, URZ, URZ, URZ ;  /* 0x0000003f3f3ff290 */ /* 0x000fe8000fffe03f */
[----:B------:R-:W-:Y:S01]  /*4b30*/  MOV R139, R160 ;  /* 0x000000a0008b7202 */ /* 0x000fe20000000f00 */
[----:B------:R-:W-:Y:S01]  /*4b40*/  IMAD.MOV.U32 R138, RZ, RZ, R161 ;  /* 0x000000ffff8a7224 */ /* 0x000fe200078e00a1 */
[----:B------:R-:W-:Y:S01]  /*4b50*/  MOV R136, R163 ;  /* 0x000000a300887202 */ /* 0x000fe20000000f00 */
[----:B------:R-:W-:Y:S02]  /*4b60*/  IMAD.MOV.U32 R137, RZ, RZ, R162 ;  /* 0x000000ffff897224 */ /* 0x000fe400078e00a2 */
[----:B------:R-:W-:Y:S01]  /*4b70*/  LDSM.16.MT88.4 R160, [R135+0x1900] ;  /* 0x0019000087a0783b */ /* 0x000fe20000004200 */
[C---:B--2---:R-:W-:Y:S08]  /*4b80*/  HMMA.16816.F32 R180, R4.reuse, R8, R124 ;  /* 0x0000000804b4723c */ /* 0x044ff0000000187c */
[C---:B------:R-:W-:Y:S01]  /*4b90*/  HMMA.16816.F32 R120, R4.reuse, R10, R120 ;  /* 0x0000000a0478723c */ /* 0x040fe20000001878 */
[----:B------:R-:W2:Y:S07]  /*4ba0*/  LDSM.16.MT88.4 R8, [R248+0x7100] ;  /* 0x00710000f808783b */ /* 0x000eae0000004200 */
[C---:B--2---:R-:W-:Y:S08]  /*4bb0*/  HMMA.16816.F32 R116, R4.reuse, R8, R116 ;  /* 0x000000080474723c */ /* 0x044ff00000001874 */
[----:B------:R-:W-:Y:S11]  /*4bc0*/  HMMA.16816.F32 R8, R4, R10, R104 ;  /* 0x0000000a0408723c */ /* 0x000ff60000001868 */
[----:B------:R-:W-:Y:S05]  /*4bd0*/  @!UPT UIADD3 URZ, URZ, URZ, URZ ;  /* 0x0000003f3f3ff290 */ /* 0x000fea000fffe03f */
[----:B------:R-:W-:Y:S01]  /*4be0*/  IMAD.MOV.U32 R131, RZ, RZ, R116 ;  /* 0x000000ffff837224 */ /* 0x000fe200078e0074 */
[----:B------:R-:W-:Y:S01]  /*4bf0*/  MOV R130, R117 ;  /* 0x0000007500827202 */ /* 0x000fe20000000f00 */
[----:B------:R-:W-:Y:S01]  /*4c00*/  IMAD.MOV.U32 R129, RZ, RZ, R118 ;  /* 0x000000ffff817224 */ /* 0x000fe200078e0076 */
[----:B------:R-:W-:-:S03]  /*4c10*/  MOV R128, R119 ;  /* 0x0000007700807202 */ /* 0x000fc60000000f00 */
[----:B------:R-:W-:Y:S02]  /*4c20*/  IMAD.MOV.U32 R33, RZ, RZ, R130 ;  /* 0x000000ffff217224 */ /* 0x000fe400078e0082 */
[----:B------:R-:W-:Y:S01]  /*4c30*/  IMAD.MOV.U32 R104, RZ, RZ, R8 ;  /* 0x000000ffff687224 */ /* 0x000fe200078e0008 */
[----:B------:R-:W-:Y:S01]  /*4c40*/  MOV R29, R9 ;  /* 0x00000009001d7202 */ /* 0x000fe20000000f00 */
[----:B------:R-:W-:Y:S01]  /*4c50*/  IMAD.MOV.U32 R30, RZ, RZ, R10 ;  /* 0x000000ffff1e7224 */ /* 0x000fe200078e000a */
[----:B------:R-:W-:Y:S01]  /*4c60*/  MOV R31, R11 ;  /* 0x0000000b001f7202 */ /* 0x000fe20000000f00 */
[----:B-1----:R-:W-:Y:S01]  /*4c70*/  IMAD.MOV.U32 R35, RZ, RZ, R128 ;  /* 0x000000ffff237224 */ /* 0x002fe200078e0080 */
[----:B------:R-:W1:Y:S01]  /*4c80*/  LDSM.16.MT88.4 R8, [R251+0x7100] ;  /* 0x00710000fb08783b */ /* 0x000e620000004200 */
[----:B---3--:R-:W-:Y:S01]  /*4c90*/  F2FP.PACK_AB R128, R0, R3 ;  /* 0x000000030080723e */ /* 0x008fe200000000ff */
[C---:B-1----:R-:W-:Y:S02]  /*4ca0*/  HMMA.16816.F32 R116, R4.reuse, R8, R56 ;  /* 0x000000080474723c */ /* 0x042fe40000001838 */
[----:B------:R-:W-:Y:S06]  /*4cb0*/  LDSM.16.MT88.4 R56, [R251+0x3900] ;  /* 0x00390000fb38783b */ /* 0x000fec0000004200 */
[C---:B------:R-:W-:Y:S01]  /*4cc0*/  HMMA.16816.F32 R184, R4.reuse, R10, R44 ;  /* 0x0000000a04b8723c */ /* 0x040fe2000000182c */
[----:B------:R-:W1:Y:S07]  /*4cd0*/  LDSM.16.MT88.4 R8, [R250+0x7100] ;  /* 0x00710000fa08783b */ /* 0x000e6e0000004200 */
[C---:B-1----:R-:W-:Y:S07]  /*4ce0*/  HMMA.16816.F32 R124, R4.reuse, R8, R36 ;  /* 0x00000008047c723c */ /* 0x042fee0000001824 */
[----:B------:R-:W-:Y:S01]  /*4cf0*/  FADD.FTZ R9, R16, R12 ;  /* 0x0000000c10097221 */ /* 0x000fe20000010000 */
[----:B------:R-:W-:Y:S01]  /*4d00*/  HMMA.16816.F32 R20, R4, R10, R20 ;  /* 0x0000000a0414723c */ /* 0x000fe20000001814 */
[----:B------:R-:W1:Y:S01]  /*4d10*/  MUFU.EX2 R5, R18 ;  /* 0x0000001200057308 */ /* 0x000e620000000800 */
[----:B------:R-:W-:-:S05]  /*4d20*/  MOV R12, R139 ;  /* 0x0000008b000c7202 */ /* 0x000fca0000000f00 */
[----:B------:R-:W-:Y:S02]  /*4d30*/  FADD.FTZ R7, R15, R13 ;  /* 0x0000000d0f077221 */ /* 0x000fe40000010000 */
[----:B------:R2:W3:Y:S01]  /*4d40*/  MUFU.EX2 R6, R34 ;  /* 0x0000002200067308 */ /* 0x0004e20000000800 */
[----:B------:R-:W-:Y:S02]  /*4d50*/  IMAD.MOV.U32 R13, RZ, RZ, R138 ;  /* 0x000000ffff0d7224 */ /* 0x000fe400078e008a */
[----:B------:R-:W-:Y:S01]  /*4d60*/  FADD.FTZ R8, R14, R7 ;  /* 0x000000070e087221 */ /* 0x000fe20000010000 */
[----:B------:R-:W-:Y:S01]  /*4d70*/  MOV R14, R137 ;  /* 0x00000089000e7202 */ /* 0x000fe20000000f00 */
[----:B------:R-:W-:Y:S02]  /*4d80*/  FADD.FTZ R7, R3, R9 ;  /* 0x0000000903077221 */ /* 0x000fe40000010000 */
[----:B------:R-:W-:Y:S01]  /*4d90*/  IMAD.MOV.U32 R15, RZ, RZ, R136 ;  /* 0x000000ffff0f7224 */ /* 0x000fe200078e0088 */
[----:B------:R-:W4:Y:S01]  /*4da0*/  MUFU.EX2 R4, R19 ;  /* 0x0000001300047308 */ /* 0x000f220000000800 */
[----:B-1----:R-:W-:Y:S01]  /*4db0*/  FADD.FTZ R8, R5, R8 ;  /* 0x0000000805087221 */ /* 0x002fe20000010000 */
[----:B------:R-:W1:Y:S01]  /*4dc0*/  LDSM.16.MT88.4 R136, [R250+0x1900] ;  /* 0x00190000fa88783b */ /* 0x000e620000004200 */
[----:B------:R-:W-:-:S05]  /*4dd0*/  FADD.FTZ R7, R0, R7 ;  /* 0x0000000700077221 */ /* 0x000fca0000010000 */
[----:B------:R5:W-:Y:S01]  /*4de0*/  MUFU.EX2 R11, R28 ;  /* 0x0000001c000b7308 */ /* 0x000be20000000800 */
[----:B--2---:R-:W-:Y:S01]  /*4df0*/  MOV R34, R129 ;  /* 0x0000008100227202 */ /* 0x004fe20000000f00 */
[----:B---3--:R-:W-:Y:S01]  /*4e00*/  FADD.FTZ R0, R6, R7 ;  /* 0x0000000706007221 */ /* 0x008fe20000010000 */
[----:B------:R-:W-:Y:S01]  /*4e10*/  F2FP.PACK_AB R130, R17, R6 ;  /* 0x000000061182723e */ /* 0x000fe200000000ff */
[----:B------:R-:W-:Y:S01]  /*4e20*/  IMAD.MOV.U32 R7, RZ, RZ, R144 ;  /* 0x000000ffff077224 */ /* 0x000fe200078e0090 */
[----:B------:R-:W-:-:S03]  /*4e30*/  MOV R6, R145 ;  /* 0x0000009100067202 */ /* 0x000fc60000000f00 */
[----:B------:R2:W3:Y:S01]  /*4e40*/  MUFU.EX2 R10, R32 ;  /* 0x00000020000a7308 */ /* 0x0004e20000000800 */
[C---:B----4-:R-:W-:Y:S01]  /*4e50*/  F2FP.PACK_AB R129, R4.reuse, R5 ;  /* 0x000000050481723e */ /* 0x050fe200000000ff */
[----:B------:R-:W-:Y:S01]  /*4e60*/  FADD.FTZ R3, R4, R8 ;  /* 0x0000000804037221 */ /* 0x000fe20000010000 */
[----:B------:R-:W-:Y:S01]  /*4e70*/  MOV R4, R147 ;  /* 0x0000009300047202 */ /* 0x000fe20000000f00 */
[----:B------:R-:W-:Y:S02]  /*4e80*/  IMAD.MOV.U32 R5, RZ, RZ, R146 ;  /* 0x000000ffff057224 */ /* 0x000fe400078e0092 */
[----:B------:R-:W4:Y:S01]  /*4e90*/  LDSM.16.MT88.4 R144, [R251+0x1900] ;  /* 0x00190000fb90783b */ /* 0x000f220000004200 */
[----:B-----5:R-:W-:-:S03]  /*4ea0*/  IMAD.MOV.U32 R28, RZ, RZ, R104 ;  /* 0x000000ffff1c7224 */ /* 0x020fc600078e0068 */
[----:B------:R-:W-:Y:S01]  /*4eb0*/  LDSM.16.MT88.4 R104, [R135+0x7900] ;  /* 0x007900008768783b */ /* 0x000fe20000004200 */
[----:B--2---:R-:W-:Y:S02]  /*4ec0*/  MOV R32, R131 ;  /* 0x0000008300207202 */ /* 0x004fe40000000f00 */
[C---:B---3--:R-:W-:Y:S01]  /*4ed0*/  F2FP.PACK_AB R131, R10.reuse, R11 ;  /* 0x0000000b0a83723e */ /* 0x048fe200000000ff */
[----:B------:R-:W-:Y:S02]  /*4ee0*/  FADD.FTZ R11, R11, R3 ;  /* 0x000000030b0b7221 */ /* 0x000fe40000010000 */
[----:B------:R-:W-:Y:S02]  /*4ef0*/  FADD.FTZ R3, R17, R0 ;  /* 0x0000000011037221 */ /* 0x000fe40000010000 */
[----:B------:R-:W-:Y:S02]  /*4f00*/  FADD.FTZ R0, R10, R11 ;  /* 0x0000000b0a007221 */ /* 0x000fe40000010000 */
[C---:B------:R-:W-:Y:S03]  /*4f10*/  HMMA.16816.F32 R156, R128.reuse, R152, R156 ;  /* 0x00000098809c723c */ /* 0x040fe6000000189c */
[----:B------:R-:W-:Y:S04]  /*4f20*/  STL [R1+0x70], R0 ;  /* 0x0000700001007387 */ /* 0x000fe80000100800 */
[----:B------:R-:W-:Y:S01]  /*4f30*/  STL [R1+0x54], R3 ;  /* 0x0000540301007387 */ /* 0x000fe20000100800 */
[C---:B------:R-:W-:Y:S03]  /*4f40*/  HMMA.16816.F32 R152, R128.reuse, R154, R40 ;  /* 0x0000009a8098723c */ /* 0x040fe60000001828 */
[----:B------:R-:W2:Y:S05]  /*4f50*/  LDSM.16.MT88.4 R40, [R135+0x3900] ;  /* 0x003900008728783b */ /* 0x000eaa0000004200 */
[C---:B-1----:R-:W-:Y:S08]  /*4f60*/  HMMA.16816.F32 R140, R128.reuse, R136, R140 ;  /* 0x00000088808c723c */ /* 0x042ff0000000188c */
[C---:B----4-:R-:W-:Y:S08]  /*4f70*/  HMMA.16816.F32 R148, R128.reuse, R144, R148 ;  /* 0x000000908094723c */ /* 0x050ff00000001894 */
[C---:B------:R-:W-:Y:S01]  /*4f80*/  HMMA.16816.F32 R144, R128.reuse, R146, R48 ;  /* 0x000000928090723c */ /* 0x040fe20000001830 */
[----:B------:R-:W1:Y:S07]  /*4f90*/  LDSM.16.MT88.4 R48, [R248+0x3900] ;  /* 0x00390000f830783b */ /* 0x000e6e0000004200 */
[C---:B------:R-:W-:Y:S08]  /*4fa0*/  HMMA.16816.F32 R136, R128.reuse, R138, R52 ;  /* 0x0000008a8088723c */ /* 0x040ff00000001834 */
[C---:B------:R-:W-:Y:S08]  /*4fb0*/  HMMA.16816.F32 R52, R128.reuse, R56, R76 ;  /* 0x000000388034723c */ /* 0x040ff0000000184c */
[C---:B--2---:R-:W-:Y:S08]  /*4fc0*/  HMMA.16816.F32 R36, R128.reuse, R40, R60 ;  /* 0x000000288024723c */ /* 0x044ff0000000183c */
[C---:B------:R-:W-:Y:S01]  /*4fd0*/  HMMA.16816.F32 R40, R128.reuse, R42, R64 ;  /* 0x0000002a8028723c */ /* 0x040fe20000001840 */
[----:B------:R-:W2:Y:S07]  /*4fe0*/  LDSM.16.MT88.4 R64, [R250+0x3900] ;  /* 0x00390000fa40783b */ /* 0x000eae0000004200 */
[C---:B------:R-:W-:Y:S01]  /*4ff0*/  HMMA.16816.F32 R56, R128.reuse, R58, R80 ;  /* 0x0000003a8038723c */ /* 0x040fe20000001850 */
[----:B------:R-:W3:Y:S07]  /*5000*/  LDSM.16.MT88.4 R80, [R248+0x5900] ;  /* 0x00590000f850783b */ /* 0x000eee0000004200 */
[C---:B-1----:R-:W-:Y:S08]  /*5010*/  HMMA.16816.F32 R44, R128.reuse, R48, R68 ;  /* 0x00000030802c723c */ /* 0x042ff00000001844 */
[C---:B------:R-:W-:Y:S01]  /*5020*/  HMMA.16816.F32 R48, R128.reuse, R50, R72 ;  /* 0x000000328030723c */ /* 0x040fe20000001848 */
[----:B------:R-:W1:Y:S07]  /*5030*/  LDSM.16.MT88.4 R72, [R135+0x5900] ;  /* 0x005900008748783b */ /* 0x000e6e0000004200 */
[C---:B------:R-:W-:Y:S08]  /*5040*/  HMMA.16816.F32 R164, R128.reuse, R160, R164 ;  /* 0x000000a080a4723c */ /* 0x040ff000000018a4 */
[C---:B------:R-:W-:Y:S08]  /*5050*/  HMMA.16816.F32 R160, R128.reuse, R162, R24 ;  /* 0x000000a280a0723c */ /* 0x040ff00000001818 */
[C---:B--2---:R-:W-:Y:S01]  /*5060*/  HMMA.16816.F32 R60, R128.reuse, R64, R88 ;  /* 0x00000040803c723c */ /* 0x044fe20000001858 */
[----:B------:R-:W2:Y:S07]  /*5070*/  LDSM.16.MT88.4 R88, [R251+0x5900] ;  /* 0x00590000fb58783b */ /* 0x000eae0000004200 */
[C---:B---3--:R-:W-:Y:S08]  /*5080*/  HMMA.16816.F32 R76, R128.reuse, R80, R108 ;  /* 0x00000050804c723c */ /* 0x048ff0000000186c */
[C---:B------:R-:W-:Y:S01]  /*5090*/  HMMA.16816.F32 R80, R128.reuse, R82, R112 ;  /* 0x000000528050723c */ /* 0x040fe20000001870 */
[----:B------:R-:W-:Y:S07]  /*50a0*/  LDSM.16.MT88.4 R112, [R248+0x7900] ;  /* 0x00790000f870783b */ /* 0x000fee0000004200 */
[C---:B-1----:R-:W-:Y:S01]  /*50b0*/  HMMA.16816.F32 R68, R128.reuse, R72, R96 ;  /* 0x000000488044723c */ /* 0x042fe20000001860 */
        /* <DEDUP_REMOVED lines=8> */
[C---:B------:R-:W-:Y:S08]  /*5140*/  HMMA.16816.F32 R64, R128.reuse, R66, R92 ;  /* 0x000000428040723c */ /* 0x040ff0000000185c */
[C---:B-1----:R-:W-:Y:S08]  /*5150*/  HMMA.16816.F32 R92, R128.reuse, R96, R12 ;  /* 0x00000060805c723c */ /* 0x042ff0000000180c */
[C---:B------:R-:W-:Y:S08]  /*5160*/  HMMA.16816.F32 R108, R128.reuse, R112, R32 ;  /* 0x00000070806c723c */ /* 0x040ff00000001820 */
[C---:B------:R-:W-:Y:S08]  /*5170*/  HMMA.16816.F32 R96, R128.reuse, R98, R188 ;  /* 0x000000628060723c */ /* 0x040ff000000018bc */
[C---:B--2---:R-:W-:Y:S08]  /*5180*/  HMMA.16816.F32 R116, R128.reuse, R120, R116 ;  /* 0x000000788074723c */ /* 0x044ff00000001874 */
[C---:B------:R-:W-:Y:S08]  /*5190*/  HMMA.16816.F32 R112, R128.reuse, R114, R28 ;  /* 0x000000728070723c */ /* 0x040ff0000000181c */
[C---:B------:R-:W-:Y:S08]  /*51a0*/  HMMA.16816.F32 R120, R128.reuse, R122, R184 ;  /* 0x0000007a8078723c */ /* 0x040ff000000018b8 */
[C---:B---3--:R-:W-:Y:S08]  /*51b0*/  HMMA.16816.F32 R124, R128.reuse, R4, R124 ;  /* 0x00000004807c723c */ /* 0x048ff0000000187c */
[----:B------:R-:W-:Y:S01]  /*51c0*/  HMMA.16816.F32 R128, R128, R6, R20 ;  /* 0x000000068080723c */ /* 0x000fe20000001814 */
[----:B------:R-:W-:Y:S07]  /*51d0*/  @P0 BRA `(.L_x_2) ;  /* 0x000039b000000947 */ /* 0x000fee0003800000 */
[----:B------:R-:W-:Y:S01]  /*51e0*/  SHF.R.S32.HI R0, RZ, 0x1f, R177 ;  /* 0x0000001fff007819 */ /* 0x000fe200000114b1 */
[----:B------:R-:W-:Y:S01]  /*51f0*/  UIADD3 UR8, UR8, -0x2, URZ ;  /* 0xfffffffe08087890 */ /* 0x000fe2000fffe03f */
[----:B------:R-:W-:-:S02]  /*5200*/  SHF.R.S32.HI R3, RZ, 0x1f, R133 ;  /* 0x0000001fff037819 */ /* 0x000fc40000011485 */
[----:B------:R-:W-:Y:S02]  /*5210*/  SHF.R.S32.HI R4, RZ, 0x1f, R178 ;  /* 0x0000001fff047819 */ /* 0x000fe400000114b2 */
[----:B------:R-:W-:Y:S02]  /*5220*/  LEA.HI R0, R0, R177, RZ, 0x3 ;  /* 0x000000b100007211 */ /* 0x000fe400078f18ff */
[----:B------:R-:W-:Y:S01]  /*5230*/  LEA.HI R3, R3, R133, RZ, 0x3 ;  /* 0x0000008503037211 */ /* 0x000fe200078f18ff */
[----:B------:R-:W-:Y:S01]  /*5240*/  IMAD.MOV.U32 R133, RZ, RZ, R2 ;  /* 0x000000ffff857224 */ /* 0x000fe200078e0002 */
[----:B------:R-:W-:Y:S02]  /*5250*/  LEA.HI R4, R4, R178, RZ, 0x3 ;  /* 0x000000b204047211 */ /* 0x000fe400078f18ff */
[----:B------:R-:W-:Y:S01]  /*5260*/  LOP3.LUT R2, R0, 0xfffffff8, RZ, 0xc0, !PT ;  /* 0xfffffff800027812 */ /* 0x000fe200078ec0ff */
[----:B------:R-:W-:Y:S01]  /*5270*/  IMAD.MOV.U32 R0, RZ, RZ, R132 ;  /* 0x000000ffff007224 */ /* 0x000fe200078e0084 */
[----:B------:R-:W-:-:S02]  /*5280*/  LOP3.LUT R3, R3, 0xfffffff8, RZ, 0xc0, !PT ;  /* 0xfffffff803037812 */ /* 0x000fc400078ec0ff */
[----:B------:R-:W-:Y:S02]  /*5290*/  LOP3.LUT R4, R4, 0xfffffff8, RZ, 0xc0, !PT ;  /* 0xfffffff804047812 */ /* 0x000fe400078ec0ff */
[----:B------:R-:W-:Y:S02]  /*52a0*/  SHF.R.S32.HI R5, RZ, 0x1f, R2 ;  /* 0x0000001fff057819 */ /* 0x000fe40000011402 */
[----:B------:R-:W-:Y:S02]  /*52b0*/  SHF.R.S32.HI R6, RZ, 0x1f, R3 ;  /* 0x0000001fff067819 */ /* 0x000fe40000011403 */
[----:B------:R-:W-:Y:S02]  /*52c0*/  SHF.R.S32.HI R7, RZ, 0x1f, R4 ;  /* 0x0000001fff077819 */ /* 0x000fe40000011404 */
[----:B------:R-:W2:Y:S01]  /*52d0*/  LDL R29, [R1+0x74] ;  /* 0x00007400011d7983 */ /* 0x000ea20000100800 */
[C---:B------:R-:W-:Y:S01]  /*52e0*/  SHF.L.U64.HI R5, R2.reuse, 0x1, R5 ;  /* 0x0000000102057819 */ /* 0x040fe20000010205 */
[----:B------:R-:W-:-:S04]  /*52f0*/  IMAD.SHL.U32 R2, R2, 0x2, RZ ;  /* 0x0000000202027824 */ /* 0x000fc800078e00ff */
[----:B------:R1:W-:Y:S04]  /*5300*/  STL [R1+0x58], R5 ;  /* 0x0000580501007387 */ /* 0x0003e80000100800 */
[----:B------:R3:W-:Y:S01]  /*5310*/  STL [R1+0x5c], R2 ;  /* 0x00005c0201007387 */ /* 0x0007e20000100800 */
[----:B-1----:R-:W-:Y:S02]  /*5320*/  SEL R5, RZ, 0x10, P5 ;  /* 0x00000010ff057807 */ /* 0x002fe40002800000 */
[----:B---3--:R-:W-:-:S03]  /*5330*/  SHF.L.U64.HI R2, R3, 0x1, R6 ;  /* 0x0000000103027819 */ /* 0x008fc60000010206 */
[----:B------:R-:W-:Y:S01]  /*5340*/  STL [R1+0x98], R5 ;  /* 0x0000980501007387 */ /* 0x000fe20000100800 */
[----:B------:R-:W-:Y:S02]  /*5350*/  IMAD.SHL.U32 R6, R3, 0x2, RZ ;  /* 0x0000000203067824 */ /* 0x000fe400078e00ff */
[----:B------:R-:W-:Y:S01]  /*5360*/  IMAD.SHL.U32 R3, R4, 0x2, RZ ;  /* 0x0000000204037824 */ /* 0x000fe200078e00ff */
[----:B------:R1:W-:Y:S02]  /*5370*/  STL [R1+0x60], R2 ;  /* 0x0000600201007387 */ /* 0x0003e40000100800 */
[----:B-1----:R-:W-:-:S04]  /*5380*/  IADD3 R2, -R5, 0x10, RZ ;  /* 0x0000001005027810 */ /* 0x002fc80007ffe1ff */
[----:B------:R-:W-:Y:S02]  /*5390*/  LOP3.LUT R2, R2, 0xf, RZ, 0xc0, !PT ;  /* 0x0000000f02027812 */ /* 0x000fe400078ec0ff */
[----:B--2---:R-:W-:-:S04]  /*53a0*/  LEA R8, P0, R29, RZ, 0x1 ;  /* 0x000000ff1d087211 */ /* 0x004fc800078008ff */
[----:B------:R-:W-:Y:S02]  /*53b0*/  LEA.HI.X.SX32 R9, R29, RZ, 0x1, P0 ;  /* 0x000000ff1d097211 */ /* 0x000fe400000f0eff */
[----:B------:R-:W-:Y:S02]  /*53c0*/  ISETP.NE.U32.AND P0, PT, R5, RZ, PT ;  /* 0x000000ff0500720c */ /* 0x000fe40003f05070 */
[----:B------:R-:W-:Y:S01]  /*53d0*/  SHF.L.U64.HI R5, R4, 0x1, R7 ;  /* 0x0000000104057819 */ /* 0x000fe20000010207 */
[----:B------:R-:W-:Y:S01]  /*53e0*/  STL.64 [R1+0x48], R8 ;  /* 0x0000480801007387 */ /* 0x000fe20000100a00 */
[----:B------:R-:W-:-:S03]  /*53f0*/  SEL R7, RZ, 0x10, P4 ;  /* 0x00000010ff077807 */ /* 0x000fc60002000000 */
[----:B------:R1:W-:Y:S01]  /*5400*/  STL [R1+0x64], R6 ;  /* 0x0000640601007387 */ /* 0x0003e20000100800 */
[----:B------:R-:W-:-:S03]  /*5410*/  ISETP.NE.U32.AND P0, PT, R7, RZ, PT ;  /* 0x000000ff0700720c */ /* 0x000fc60003f05070 */
[----:B------:R2:W-:Y:S04]  /*5420*/  STL [R1+0x68], R5 ;  /* 0x0000680501007387 */ /* 0x0005e80000100800 */
[----:B------:R3:W-:Y:S04]  /*5430*/  STL [R1+0x6c], R3 ;  /* 0x00006c0301007387 */ /* 0x0007e80000100800 */
[----:B------:R4:W-:Y:S04]  /*5440*/  STL [R1+0x88], R2 ;  /* 0x0000880201007387 */ /* 0x0009e80000100800 */
[----:B------:R-:W-:Y:S01]  /*5450*/  STL [R1+0x94], R7 ;  /* 0x0000940701007387 */ /* 0x000fe20000100800 */
[----:B-1----:R-:W-:-:S02]  /*5460*/  SEL R6, RZ, 0x10, P3 ;  /* 0x00000010ff067807 */ /* 0x002fc40001800000 */
[----:B--2---:R-:W-:-:S03]  /*5470*/  SEL R5, RZ, 0x10, P6 ;  /* 0x00000010ff057807 */ /* 0x004fc60003000000 */
[----:B------:R-:W-:Y:S01]  /*5480*/  STL [R1+0x90], R6 ;  /* 0x0000900601007387 */ /* 0x000fe20000100800 */
[C---:B------:R-:W-:Y:S02]  /*5490*/  ISETP.NE.U32.AND P1, PT, R6.reuse, RZ, PT ;  /* 0x000000ff0600720c */ /* 0x040fe40003f25070 */
[----:B---3--:R-:W-:Y:S01]  /*54a0*/  IADD3 R3, -R6, 0x10, RZ ;  /* 0x0000001006037810 */ /* 0x008fe20007ffe1ff */
[----:B------:R-:W-:Y:S01]  /*54b0*/  STL [R1+0x8c], R5 ;  /* 0x00008c0501007387 */ /* 0x000fe20000100800 */
[----:B------:R-:W-:Y:S02]  /*54c0*/  IADD3 R4, -R5, 0x10, RZ ;  /* 0x0000001005047810 */ /* 0x000fe40007ffe1ff */
[----:B----4-:R-:W-:Y:S02]  /*54d0*/  IADD3 R2, -R7, 0x10, RZ ;  /* 0x0000001007027810 */ /* 0x010fe40007ffe1ff */
[----:B------:R-:W-:Y:S02]  /*54e0*/  LOP3.LUT R8, R3, 0xf, RZ, 0xc0, !PT ;  /* 0x0000000f03087812 */ /* 0x000fe400078ec0ff */
[----:B------:R-:W-:-:S02]  /*54f0*/  LOP3.LUT R2, R2, 0xf, RZ, 0xc0, !PT ;  /* 0x0000000f02027812 */ /* 0x000fc400078ec0ff */
[----:B------:R-:W-:Y:S02]  /*5500*/  LOP3.LUT R3, R4, 0xf, RZ, 0xc0, !PT ;  /* 0x0000000f04037812 */ /* 0x000fe400078ec0ff */
[----:B------:R-:W-:Y:S01]  /*5510*/  ISETP.NE.U32.AND P0, PT, R5, RZ, PT ;  /* 0x000000ff0500720c */ /* 0x000fe20003f05070 */
[----:B------:R1:W-:Y:S04]  /*5520*/  STL [R1+0x84], R2 ;  /* 0x0000840201007387 */ /* 0x0003e80000100800 */
[----:B------:R2:W-:Y:S04]  /*5530*/  STL [R1+0x80], R8 ;  /* 0x0000800801007387 */ /* 0x0005e80000100800 */
[----:B------:R2:W-:Y:S01]  /*5540*/  STL [R1+0x7c], R3 ;  /* 0x00007c0301007387 */ /* 0x0005e20000100800 */
[----:B-1----:R-:W-:-:S05]  /*5550*/  IMAD.SHL.U32 R2, R179, 0x2, RZ ;  /* 0x00000002b3027824 */ /* 0x002fca00078e00ff */
[----:B------:R2:W-:Y:S01]  /*5560*/  STL [R1+0x40], R2 ;  /* 0x0000400201007387 */ /* 0x0005e20000100800 */
[----:B------:R-:W-:Y:S05]  /*5570*/  BRA `(.L_x_3) ;  /* 0x0000046000007947 */ /* 0x000fea0003800000 */
.L_x_5:
[----:B------:R-:W2:Y:S01]  /*5580*/  LDL R2, [R1+0x78] ;  /* 0x0000780001027983 */ /* 0x000ea20000100800 */
[----:B------:R-:W-:Y:S01]  /*5590*/  IMAD.MOV.U32 R3, RZ, RZ, c[0x0][0x2b8] ;  /* 0x0000ae00ff037624 */ /* 0x000fe200078e00ff */
[----:B------:R-:W-:Y:S01]  /*55a0*/  ULEA UR4, UR8, UR11, 0x6 ;  /* 0x0000000b08047291 */ /* 0x000fe2000f8e303f */
[----:B------:R-:W-:Y:S01]  /*55b0*/  IMAD.MOV.U32 R178, RZ, RZ, RZ ;  /* 0x000000ffffb27224 */ /* 0x000fe200078e00ff */
[----:B------:R-:W3:Y:S02]  /*55c0*/  LDL.64 R182, [R1+0x48] ;  /* 0x0000480001b67983 */ /* 0x000ee40000100a00 */
[----:B------:R-:W-:Y:S02]  /*55d0*/  ISETP.NE.AND P1, PT, R3, 0x1, PT ;  /* 0x000000010300780c */ /* 0x000fe40003f25270 */
[----:B------:R-:W4:Y:S01]  /*55e0*/  LDL R189, [R1+0x40] ;  /* 0x0000400001bd7983 */ /* 0x000f220000100800 */
[----:B------:R-:W-:Y:S03]  /*55f0*/  IMAD.U32 R3, RZ, RZ, UR4 ;  /* 0x00000004ff037e24 */ /* 0x000fe6000f8e00ff */
[----:B------:R-:W5:Y:S04]  /*5600*/  LDL R187, [R1+0x5c] ;  /* 0x00005c0001bb7983 */ /* 0x000f680000100800 */
[----:B------:R-:W3:Y:S04]  /*5610*/  LDL R184, [R1+0x58] ;  /* 0x0000580001b87983 */ /* 0x000ee80000100800 */
[----:B------:R-:W3:Y:S04]  /*5620*/  LDL R185, [R1+0x64] ;  /* 0x0000640001b97983 */ /* 0x000ee80000100800 */
[----:B------:R-:W3:Y:S04]  /*5630*/  LDL R190, [R1+0x60] ;  /* 0x0000600001be7983 */ /* 0x000ee80000100800 */
[----:B------:R-:W3:Y:S04]  /*5640*/  LDL R191, [R1+0x6c] ;  /* 0x00006c0001bf7983 */ /* 0x000ee80000100800 */
[----:B------:R-:W3:Y:S01]  /*5650*/  LDL R188, [R1+0x68] ;  /* 0x0000680001bc7983 */ /* 0x000ee20000100800 */
[----:B--2---:R-:W-:Y:S05]  /*5660*/  IADD3 R3, R3, -0x40, R2 ;  /* 0xffffffc003037810 */ /* 0x004fea0007ffe002 */
[----:B------:R-:W-:Y:S04]  /*5670*/  @P1 IMAD.HI.U32 R132, R3, c[0x0][0x2bc], RZ ;  /* 0x0000af0003841a27 */ /* 0x000fe800078e00ff */
[--C-:B------:R-:W-:Y:S01]  /*5680*/  IMAD.MOV.U32 R2, RZ, RZ, R3.reuse ;  /* 0x000000ffff027224 */ /* 0x100fe200078e0003 */
[----:B------:R-:W-:Y:S04]  /*5690*/  @P1 SHF.R.U32.HI R2, RZ, c[0x0][0x2c0], R132 ;  /* 0x0000b000ff021a19 */ /* 0x000fe80000011684 */
[C---:B------:R-:W-:Y:S04]  /*56a0*/  @!P2 IADD3 R132, P0, R2.reuse, UR12, RZ ;  /* 0x0000000c0284ac10 */ /* 0x040fe8000ff1e0ff */
[----:B------:R-:W-:Y:S01]  /*56b0*/  @!P2 LEA.HI.X.SX32 R177, R2, UR6, 0x1, P0 ;  /* 0x0000000602b1ac11 */ /* 0x000fe200080f0eff */
[----:B------:R-:W-:Y:S01]  /*56c0*/  IMAD.MOV R2, RZ, RZ, -R2 ;  /* 0x000000ffff027224 */ /* 0x000fe200078e0a02 */
[----:B------:R-:W-:Y:S03]  /*56d0*/  @!P2 LEA R176, P0, R132, c[0x0][0x2a0], 0x2 ;  /* 0x0000a80084b0aa11 */ /* 0x000fe600078010ff */
[----:B------:R-:W-:Y:S01]  /*56e0*/  IMAD R179, R2, c[0x0][0x2b8], R3 ;  /* 0x0000ae0002b37a24 */ /* 0x000fe200078e0203 */
[----:B------:R-:W-:Y:S04]  /*56f0*/  @!P2 LEA.HI.X R177, R132, c[0x0][0x2a4], R177, 0x2, P0 ;  /* 0x0000a90084b1aa11 */ /* 0x000fe800000f14b1 */
[----:B------:R-:W-:Y:S01]  /*5700*/  STL [R1+0x50], R179 ;  /* 0x000050b301007387 */ /* 0x000fe20000100800 */
[----:B------:R-:W-:Y:S03]  /*5710*/  SHF.R.S32.HI R2, RZ, 0x1f, R179 ;  /* 0x0000001fff027819 */ /* 0x000fe600000114b3 */
[----:B------:R-:W2:Y:S02]  /*5720*/  @!P2 LDG.E R178, [R176.64] ;  /* 0x0000000eb0b2a981 */ /* 0x000ea4000c1e1900 */
[----:B------:R-:W-:Y:S02]  /*5730*/  IMAD R132, R2, c[0x0][0x1e0], RZ ;  /* 0x0000780002847a24 */ /* 0x000fe400078e02ff */
[C---:B------:R-:W-:Y:S04]  /*5740*/  IMAD.WIDE.U32 R2, R179.reuse, c[0x0][0x1e0], RZ ;  /* 0x00007800b3027a25 */ /* 0x040fe800078e00ff */
[----:B------:R-:W-:Y:S04]  /*5750*/  IMAD R132, R179, c[0x0][0x1e4], R132 ;  /* 0x00007900b3847a24 */ /* 0x000fe800078e0284 */
[----:B------:R-:W-:Y:S01]  /*5760*/  IMAD.IADD R3, R3, 0x1, R132 ;  /* 0x0000000103037824 */ /* 0x000fe200078e0284 */
[----:B--2---:R-:W-:Y:S01]  /*5770*/  STL [R1+0x44], R178 ;  /* 0x000044b201007387 */ /* 0x004fe20000100800 */
[----:B------:R-:W-:Y:S02]  /*5780*/  SHF.R.S32.HI R132, RZ, 0x1f, R178 ;  /* 0x0000001fff847819 */ /* 0x000fe400000114b2 */
[----:B------:R-:W-:Y:S04]  /*5790*/  IMAD.WIDE.U32 R2, R178, c[0x0][0x1f0], R2 ;  /* 0x00007c00b2027a25 */ /* 0x000fe800078e0002 */
[----:B------:R-:W-:Y:S01]  /*57a0*/  IMAD R132, R132, c[0x0][0x1f0], RZ ;  /* 0x00007c0084847a24 */ /* 0x000fe200078e02ff */
[----:B------:R-:W-:Y:S03]  /*57b0*/  IADD3 R2, P0, R2, UR18, RZ ;  /* 0x0000001202027c10 */ /* 0x000fe6000ff1e0ff */
[----:B------:R-:W-:Y:S05]  /*57c0*/  IMAD R132, R178, c[0x0][0x1f4], R132 ;  /* 0x00007d00b2847a24 */ /* 0x000fea00078e0284 */
[----:B------:R-:W-:Y:S02]  /*57d0*/  IADD3.X R132, R3, UR16, R132, P0, !PT ;  /* 0x0000001003847c10 */ /* 0x000fe400087fe484 */
[C---:B------:R-:W-:Y:S04]  /*57e0*/  LEA R180, P0, R2.reuse, c[0x0][0x1c8], 0x1 ;  /* 0x0000720002b47a11 */ /* 0x040fe800078008ff */
[----:B------:R-:W-:Y:S02]  /*57f0*/  LEA.HI.X R132, R2, c[0x0][0x1cc], R132, 0x1, P0 ;  /* 0x0000730002847a11 */ /* 0x000fe400000f0c84 */
[----:B------:R-:W3:Y:S04]  /*5800*/  SHFL.IDX PT, R2, R180, RZ, 0x181f ;  /* 0x00181fffb4027589 */ /* 0x000ee800000e0000 */
[----:B------:R-:W1:Y:S01]  /*5810*/  SHFL.IDX PT, R3, R132, RZ, 0x181f ;  /* 0x00181fff84037589 */ /* 0x000e6200000e0000 */
[----:B---3--:R-:W-:Y:S05]  /*5820*/  IADD3 R176, P0, R182, R2, RZ ;  /* 0x00000002b6b07210 */ /* 0x008fea0007f1e0ff */
[----:B-1----:R-:W-:Y:S05]  /*5830*/  IMAD.X R177, R183, 0x1, R3, P0 ;  /* 0x00000001b7b17824 */ /* 0x002fea00000e0603 */
[----:B------:R-:W-:Y:S01]  /*5840*/  @!PT LDS RZ, [RZ] ;  /* 0x00000000fffff984 */ /* 0x000fe20000000800 */
[----:B----4-:R5:W-:Y:S02]  /*5850*/  LDGSTS.E.BYPASS.LTC128B.128 [R189+0x10100], [R176.64], !P5 ;  /* 0x10100000b0bd7fae */ /* 0x010be4000e901d4e */
[C---:B-----5:R-:W-:Y:S04]  /*5860*/  IADD3 R176, P0, R2.reuse, R187, RZ ;  /* 0x000000bb02b07210 */ /* 0x060fe80007f1e0ff */
[C---:B------:R-:W-:Y:S05]  /*5870*/  IADD3.X R177, R3.reuse, R184, RZ, P0, !PT ;  /* 0x000000b803b17210 */ /* 0x040fea00007fe4ff */
[----:B------:R1:W-:Y:S02]  /*5880*/  LDGSTS.E.BYPASS.LTC128B.128 [R189+0x12100], [R176.64], !P4 ;  /* 0x12100000b0bd7fae */ /* 0x0003e4000e101d4e */
[C---:B-1----:R-:W-:Y:S05]  /*5890*/  IADD3 R176, P0, R2.reuse, R185, RZ ;  /* 0x000000b902b07210 */ /* 0x042fea0007f1e0ff */
[C---:B------:R-:W-:Y:S01]  /*58a0*/  IMAD.X R177, R3.reuse, 0x1, R190, P0 ;  /* 0x0000000103b17824 */ /* 0x040fe200000e06be */
[----:B------:R-:W-:Y:S02]  /*58b0*/  IADD3 R178, P0, R2, R191, RZ ;  /* 0x000000bf02b27210 */ /* 0x000fe40007f1e0ff */
[----:B------:R-:W1:Y:S03]  /*58c0*/  SHFL.IDX PT, R2, R180, 0x1, 0x181f ;  /* 0x00381f00b4027f89 */ /* 0x000e6600000e0000 */
[----:B------:R-:W-:Y:S01]  /*58d0*/  IMAD.X R179, R3, 0x1, R188, P0 ;  /* 0x0000000103b37824 */ /* 0x000fe200000e06bc */
[----:B------:R1:W-:Y:S04]  /*58e0*/  LDGSTS.E.BYPASS.LTC128B.128 [R189+0x14100], [R176.64], !P3 ;  /* 0x14100000b0bd7fae */ /* 0x0003e8000d901d4e */
[----:B------:R-:W2:Y:S04]  /*58f0*/  SHFL.IDX PT, R3, R132, 0x1, 0x181f ;  /* 0x00381f0084037f89 */ /* 0x000ea800000e0000 */
[----:B------:R3:W-:Y:S01]  /*5900*/  LDGSTS.E.BYPASS.LTC128B.128 [R189+0x16100], [R178.64], !P6 ;  /* 0x16100000b2bd7fae */ /* 0x0007e2000f101d4e */
[----:B-1----:R-:W-:Y:S05]  /*5910*/  IADD3 R176, P0, R182, R2, RZ ;  /* 0x00000002b6b07210 */ /* 0x002fea0007f1e0ff */
[----:B--2---:R-:W-:Y:S05]  /*5920*/  IMAD.X R177, R183, 0x1, R3, P0 ;  /* 0x00000001b7b17824 */ /* 0x004fea00000e0603 */
[----:B------:R1:W-:Y:S02]  /*5930*/  LDGSTS.E.BYPASS.LTC128B.128 [R189+0x11100], [R176.64], !P5 ;  /* 0x11100000b0bd7fae */ /* 0x0003e4000e901d4e */
[C---:B-1----:R-:W-:Y:S04]  /*5940*/  IADD3 R176, P0, R2.reuse, R187, RZ ;  /* 0x000000bb02b07210 */ /* 0x042fe80007f1e0ff */
[C---:B------:R-:W-:Y:S05]  /*5950*/  IADD3.X R177, R3.reuse, R184, RZ, P0, !PT ;  /* 0x000000b803b17210 */ /* 0x040fea00007fe4ff */
[----:B------:R1:W-:Y:S02]  /*5960*/  LDGSTS.E.BYPASS.LTC128B.128 [R189+0x13100], [R176.64], !P4 ;  /* 0x13100000b0bd7fae */ /* 0x0003e4000e101d4e */
[C---:B-1----:R-:W-:Y:S05]  /*5970*/  IADD3 R176, P0, R2.reuse, R185, RZ ;  /* 0x000000b902b07210 */ /* 0x042fea0007f1e0ff */
[C---:B------:R-:W-:Y:S01]  /*5980*/  IMAD.X R177, R3.reuse, 0x1, R190, P0 ;  /* 0x0000000103b17824 */ /* 0x040fe200000e06be */
[----:B------:R-:W-:Y:S04]  /*5990*/  IADD3 R2, P0, R2, R191, RZ ;  /* 0x000000bf02027210 */ /* 0x000fe80007f1e0ff */
[----:B------:R3:W-:Y:S01]  /*59a0*/  LDGSTS.E.BYPASS.LTC128B.128 [R189+0x15100], [R176.64], !P3 ;  /* 0x15100000b0bd7fae */ /* 0x0007e2000d901d4e */
[----:B------:R-:W-:Y:S05]  /*59b0*/  IMAD.X R3, R3, 0x1, R188, P0 ;  /* 0x0000000103037824 */ /* 0x000fea00000e06bc */
[----:B------:R3:W-:Y:S01]  /*59c0*/  LDGSTS.E.BYPASS.LTC128B.128 [R189+0x17100], [R2.64], !P6 ;  /* 0x1710000002bd7fae */ /* 0x0007e2000f101d4e */
[----:B------:R-:W-:-:S05]  /*59d0*/  BRA `(.L_x_4) ;  /* 0x000011a000007947 */ /* 0x000fca0003800000 */
.L_x_3:
[----:B------:R-:W3:Y:S01]  /*59e0*/  LDL R5, [R1+0x50] ;  /* 0x0000500001057983 */ /* 0x000ee20000100800 */
[----:B------:R-:W-:Y:S04]  /*59f0*/  DEPBAR.LE SB0, 0x0 ;  /* 0x000080000000791a */ /* 0x000fe80000000000 */
[----:B------:R-:W4:Y:S01]  /*5a00*/  LDL R15, [R1+0x44] ;  /* 0x00004400010f7983 */ /* 0x000f220000100800 */
[----:B------:R-:W-:Y:S03]  /*5a10*/  UISETP.GE.AND UP0, UPT, UR8, 0x1, UPT ;  /* 0x000000010800788c */ /* 0x000fe6000bf06270 */
[----:B------:R-:W5:Y:S04]  /*5a20*/  LDL.64 R18, [R1+0x48] ;  /* 0x0000480001127983 */ /* 0x000f680000100a00 */
[----:B------:R-:W5:Y:S04]  /*5a30*/  LDL R14, [R1+0x88] ;  /* 0x00008800010e7983 */ /* 0x000f680000100800 */
[----:B--2---:R-:W2:Y:S04]  /*5a40*/  LDL R13, [R1+0x84] ;  /* 0x00008400010d7983 */ /* 0x004ea80000100800 */
[----:B------:R-:W2:Y:S04]  /*5a50*/  LDL R6, [R1+0x5c] ;  /* 0x00005c0001067983 */ /* 0x000ea80000100800 */
[----:B------:R-:W2:Y:S04]  /*5a60*/  LDL R16, [R1+0x58] ;  /* 0x0000580001107983 */ /* 0x000ea80000100800 */
[----:B------:R-:W2:Y:S04]  /*5a70*/  LDL R12, [R1+0x80] ;  /* 0x00008000010c7983 */ /* 0x000ea80000100800 */
[----:B------:R-:W2:Y:S04]  /*5a80*/  LDL R11, [R1+0x64] ;  /* 0x00006400010b7983 */ /* 0x000ea80000100800 */
[----:B------:R-:W2:Y:S04]  /*5a90*/  LDL R7, [R1+0x7c] ;  /* 0x00007c0001077983 */ /* 0x000ea80000100800 */
[----:B------:R-:W2:Y:S04]  /*5aa0*/  LDL R10, [R1+0x60] ;  /* 0x00006000010a7983 */ /* 0x000ea80000100800 */
[----:B------:R-:W2:Y:S04]  /*5ab0*/  LDL R9, [R1+0x6c] ;  /* 0x00006c0001097983 */ /* 0x000ea80000100800 */
[----:B------:R-:W2:Y:S04]  /*5ac0*/  LDL R8, [R1+0x68] ;  /* 0x0000680001087983 */ /* 0x000ea80000100800 */
[----:B------:R-:W2:Y:S04]  /*5ad0*/  LDL R176, [R1] ;  /* 0x0000000001b07983 */ /* 0x000ea80000100800 */
[----:B------:R-:W5:Y:S04]  /*5ae0*/  LDL R180, [R1+0x3c] ;  /* 0x00003c0001b47983 */ /* 0x000f680000100800 */
[----:B------:R-:W5:Y:S04]  /*5af0*/  LDL R184, [R1+0x38] ;  /* 0x0000380001b87983 */ /* 0x000f680000100800 */
[----:B------:R-:W5:Y:S04]  /*5b00*/  LDL R188, [R1+0x34] ;  /* 0x0000340001bc7983 */ /* 0x000f680000100800 */
[----:B------:R-:W5:Y:S04]  /*5b10*/  LDL R30, [R1+0x40] ;  /* 0x00004000011e7983 */ /* 0x000f680000100800 */
[----:B------:R-:W-:Y:S06]  /*5b20*/  BAR.SYNC.DEFER_BLOCKING 0x0 ;  /* 0x0000000000007b1d */ /* 0x000fec0000010000 */
[----:B------:R-:W-:Y:S04]  /*5b30*/  LDSM.16.M88.4 R24, [R134+0x11100] ;  /* 0x011100008618783b */ /* 0x000fe80000000200 */
[----:B------:R-:W-:Y:S04]  /*5b40*/  LDSM.16.M88.4 R32, [R134+0x11900] ;  /* 0x011900008620783b */ /* 0x000fe80000000200 */
[----:B------:R-:W5:Y:S04]  /*5b50*/  LDL R132, [R1+0x90] ;  /* 0x0000900001847983 */ /* 0x000f680000100800 */
[----:B------:R-:W5:Y:S01]  /*5b60*/  LDL R31, [R1+0x8c] ;  /* 0x00008c00011f7983 */ /* 0x000f620000100800 */
[----:B---3--:R-:W-:Y:S05]  /*5b70*/  SHF.R.S32.HI R2, RZ, 0x1f, R5 ;  /* 0x0000001fff027819 */ /* 0x008fea0000011405 */
[----:B------:R-:W-:Y:S02]  /*5b80*/  IMAD R4, R2, c[0x0][0x208], RZ ;  /* 0x0000820002047a24 */ /* 0x000fe400078e02ff */
[C---:B------:R-:W-:Y:S04]  /*5b90*/  IMAD.WIDE.U32 R2, R5.reuse, c[0x0][0x208], RZ ;  /* 0x0000820005027a25 */ /* 0x040fe800078e00ff */
[----:B------:R-:W-:Y:S01]  /*5ba0*/  IMAD R4, R5, c[0x0][0x20c], R4 ;  /* 0x0000830005047a24 */ /* 0x000fe200078e0204 */
[----:B----4-:R-:W-:Y:S03]  /*5bb0*/  SHF.R.S32.HI R5, RZ, 0x1f, R15 ;  /* 0x0000001fff057819 */ /* 0x010fe6000001140f */
[----:B------:R-:W-:Y:S02]  /*5bc0*/  IMAD.IADD R3, R3, 0x1, R4 ;  /* 0x0000000103037824 */ /* 0x000fe400078e0204 */
[----:B------:R-:W-:Y:S02]  /*5bd0*/  IMAD R4, R5, c[0x0][0x218], RZ ;  /* 0x0000860005047a24 */ /* 0x000fe400078e02ff */
[C---:B------:R-:W-:Y:S04]  /*5be0*/  IMAD.WIDE.U32 R2, R15.reuse, c[0x0][0x218], R2 ;  /* 0x000086000f027a25 */ /* 0x040fe800078e0002 */
[----:B------:R-:W-:Y:S01]  /*5bf0*/  IMAD R4, R15, c[0x0][0x21c], R4 ;  /* 0x000087000f047a24 */ /* 0x000fe200078e0204 */
[----:B------:R-:W-:Y:S04]  /*5c00*/  IADD3 R2, P0, R2, UR20, RZ ;  /* 0x0000001402027c10 */ /* 0x000fe8000ff1e0ff */
[----:B------:R-:W-:Y:S02]  /*5c10*/  IADD3.X R4, R3, UR5, R4, P0, !PT ;  /* 0x0000000503047c10 */ /* 0x000fe400087fe404 */
[C---:B------:R-:W-:Y:S04]  /*5c20*/  LEA R5, P0, R2.reuse, c[0x0][0x1f8], 0x1 ;  /* 0x00007e0002057a11 */ /* 0x040fe800078008ff */
[----:B------:R-:W-:Y:S02]  /*5c30*/  LEA.HI.X R4, R2, c[0x0][0x1fc], R4, 0x1, P0 ;  /* 0x00007f0002047a11 */ /* 0x000fe400000f0c04 */
[----:B------:R-:W1:Y:S04]  /*5c40*/  SHFL.IDX PT, R2, R5, 0x1, 0x181f ;  /* 0x00381f0005027f89 */ /* 0x000e6800000e0000 */
[----:B------:R-:W3:Y:S04]  /*5c50*/  SHFL.IDX PT, R3, R4, 0x1, 0x181f ;  /* 0x00381f0004037f89 */ /* 0x000ee800000e0000 */
[----:B--2---:R-:W-:Y:S04]  /*5c60*/  LDSM.16.M88.4 R176, [R176] ;  /* 0x00000000b0b0783b */ /* 0x004fe80000000200 */
[----:B-----5:R-:W-:Y:S01]  /*5c70*/  LDSM.16.M88.4 R180, [R180] ;  /* 0x00000000b4b4783b */ /* 0x020fe20000000200 */
[-C--:B-1----:R-:W-:Y:S03]  /*5c80*/  IADD3 R14, P1, P0, R14, R2.reuse, R18 ;  /* 0x000000020e0e7210 */ /* 0x082fe6000783e012 */
[----:B------:R-:W-:Y:S01]  /*5c90*/  LDSM.16.M88.4 R184, [R184] ;  /* 0x00000000b8b8783b */ /* 0x000fe20000000200 */
[-C--:B---3--:R-:W-:Y:S03]  /*5ca0*/  IADD3.X R15, RZ, R3.reuse, R19, P1, P0 ;  /* 0x00000003ff0f7210 */ /* 0x088fe60000fe0413 */
[----:B------:R-:W-:Y:S01]  /*5cb0*/  LDSM.16.M88.4 R188, [R188] ;  /* 0x00000000bcbc783b */ /* 0x000fe20000000200 */
[-C--:B------:R-:W-:Y:S04]  /*5cc0*/  IADD3 R20, P1, P0, R13, R2.reuse, R6 ;  /* 0x000000020d147210 */ /* 0x080fe8000783e006 */
[-C--:B------:R-:W-:Y:S02]  /*5cd0*/  IADD3.X R21, RZ, R3.reuse, R16, P1, P0 ;  /* 0x00000003ff157210 */ /* 0x080fe40000fe0410 */
[-C--:B------:R-:W-:Y:S04]  /*5ce0*/  IADD3 R22, P1, P0, R12, R2.reuse, R11 ;  /* 0x000000020c167210 */ /* 0x080fe8000783e00b */
[-C--:B------:R-:W-:Y:S02]  /*5cf0*/  IADD3.X R23, RZ, R3.reuse, R10, P1, P0 ;  /* 0x00000003ff177210 */ /* 0x080fe40000fe040a */
[----:B------:R-:W-:Y:S02]  /*5d00*/  IADD3 R28, P1, P0, R7, R2, R9 ;  /* 0x00000002071c7210 */ /* 0x000fe4000783e009 */
[----:B------:R-:W1:Y:S02]  /*5d10*/  SHFL.IDX PT, R2, R5, RZ, 0x181f ;  /* 0x00181fff05027589 */ /* 0x000e6400000e0000 */
[----:B------:R-:W-:Y:S02]  /*5d20*/  IADD3.X R29, RZ, R3, R8, P1, P0 ;  /* 0x00000003ff1d7210 */ /* 0x000fe40000fe0408 */
[----:B------:R-:W2:Y:S01]  /*5d30*/  SHFL.IDX PT, R3, R4, RZ, 0x181f ;  /* 0x00181fff04037589 */ /* 0x000ea200000e0000 */
[----:B-1----:R-:W-:Y:S05]  /*5d40*/  IADD3 R12, P0, R18, R2, RZ ;  /* 0x00000002120c7210 */ /* 0x002fea0007f1e0ff */
[----:B--2---:R-:W-:Y:S01]  /*5d50*/  IMAD.X R13, R19, 0x1, R3, P0 ;  /* 0x00000001130d7824 */ /* 0x004fe200000e0603 */
[C---:B------:R-:W-:Y:S05]  /*5d60*/  IADD3 R6, P0, R2.reuse, R6, RZ ;  /* 0x0000000602067210 */ /* 0x040fea0007f1e0ff */
[C---:B------:R-:W-:Y:S01]  /*5d70*/  IMAD.X R7, R3.reuse, 0x1, R16, P0 ;  /* 0x0000000103077824 */ /* 0x040fe200000e0610 */
[C---:B------:R-:W-:Y:S01]  /*5d80*/  IADD3 R4, P0, R2.reuse, R11, RZ ;  /* 0x0000000b02047210 */ /* 0x040fe20007f1e0ff */
[----:B------:R-:W-:Y:S04]  /*5d90*/  LDSM.16.M88.4 R16, [R134+0x10900] ;  /* 0x010900008610783b */ /* 0x000fe80000000200 */
[C---:B------:R-:W-:Y:S01]  /*5da0*/  IMAD.X R5, R3.reuse, 0x1, R10, P0 ;  /* 0x0000000103057824 */ /* 0x040fe200000e060a */
[----:B------:R-:W-:Y:S05]  /*5db0*/  IADD3 R2, P0, R2, R9, RZ ;  /* 0x0000000902027210 */ /* 0x000fea0007f1e0ff */
[----:B------:R-:W-:Y:S02]  /*5dc0*/  IMAD.X R3, R3, 0x1, R8, P0 ;  /* 0x0000000103037824 */ /* 0x000fe400000e0608 */
[----:B------:R-:W1:Y:S04]  /*5dd0*/  LDSM.16.M88.4 R8, [R134+0x10100] ;  /* 0x010100008608783b */ /* 0x000e680000000200 */
[----:B------:R-:W-:Y:S01]  /*5de0*/  @!PT LDS RZ, [RZ] ;  /* 0x00000000fffff984 */ /* 0x000fe20000000800 */
[----:B------:R-:W-:Y:S01]  /*5df0*/  @!PT LDS RZ, [RZ] ;  /* 0x00000000fffff984 */ /* 0x000fe20000000800 */
[----:B------:R-:W-:Y:S01]  /*5e00*/  @!PT LDS RZ, [RZ] ;  /* 0x00000000fffff984 */ /* 0x000fe20000000800 */
[----:B------:R2:W-:Y:S04]  /*5e10*/  LDGSTS.E.BYPASS.LTC128B.128 [R30+0x100], [R12.64], !P5 ;  /* 0x001000000c1e7fae */ /* 0x0005e8000e901d4e */
[----:B------:R1:W-:Y:S04]  /*5e20*/  LDGSTS.E.BYPASS.LTC128B.128 [R30+0x2100], [R6.64], !P4 ;  /* 0x02100000061e7fae */ /* 0x0003e8000e101d4e */
[----:B------:R1:W-:Y:S04]  /*5e30*/  LDGSTS.E.BYPASS.LTC128B.128 [R30+0x4100], [R4.64], !P3 ;  /* 0x04100000041e7fae */ /* 0x0003e8000d901d4e */
[----:B------:R3:W-:Y:S04]  /*5e40*/  LDGSTS.E.BYPASS.LTC128B.128 [R30+0x6100], [R2.64], !P6 ;  /* 0x06100000021e7fae */ /* 0x0007e8000f101d4e */
[----:B--2---:R-:W2:Y:S04]  /*5e50*/  LDL R12, [R1+0x98] ;  /* 0x00009800010c7983 */ /* 0x004ea80000100800 */
[----:B------:R-:W4:Y:S01]  /*5e60*/  LDL R13, [R1+0x94] ;  /* 0x00009400010d7983 */ /* 0x000f220000100800 */
[C---:B-1----:R-:W-:Y:S03]  /*5e70*/  HMMA.16816.F32 R4, R168.reuse, R8, RZ ;  /* 0x00000008a804723c */ /* 0x042fe600000018ff */
[----:B---3--:R-:W3:Y:S04]  /*5e80*/  LDL R3, [R1+0x28] ;  /* 0x0000280001037983 */ /* 0x008ee80000100800 */
[----:B------:R-:W5:Y:S01]  /*5e90*/  LDL R2, [R1+0x24] ;  /* 0x0000240001027983 */ /* 0x000f620000100800 */
[C---:B------:R-:W-:Y:S01]  /*5ea0*/  HMMA.16816.F32 R8, R168.reuse, R10, RZ ;  /* 0x0000000aa808723c */ /* 0x040fe200000018ff */
[----:B--2---:R-:W-:Y:S02]  /*5eb0*/  ISETP.NE.U32.AND P0, PT, R12, RZ, PT ;  /* 0x000000ff0c00720c */ /* 0x004fe40003f05070 */
[----:B----4-:R-:W-:Y:S11]  /*5ec0*/  ISETP.NE.U32.AND P1, PT, R13, RZ, PT ;  /* 0x000000ff0d00720c */ /* 0x010ff60003f25070 */
[----:B------:R1:W-:Y:S01]  /*5ed0*/  LDGSTS.E.BYPASS.LTC128B.128.ZFILL [R30+0x1100], [R14.64], P0 ;  /* 0x011000000e1e7fae */ /* 0x0003e20008141d4e */
[----:B------:R-:W-:Y:S03]  /*5ee0*/  ISETP.NE.U32.AND P0, PT, R132, RZ, PT ;  /* 0x000000ff8400720c */ /* 0x000fe60003f05070 */
[----:B------:R2:W-:Y:S01]  /*5ef0*/  LDGSTS.E.BYPASS.LTC128B.128.ZFILL [R30+0x3100], [R20.64], P1 ;  /* 0x03100000141e7fae */ /* 0x0005e20008941d4e */
[----:B------:R-:W-:Y:S03]  /*5f00*/  ISETP.NE.U32.AND P1, PT, R31, RZ, PT ;  /* 0x000000ff1f00720c */ /* 0x000fe60003f25070 */
[----:B------:R-:W4:Y:S06]  /*5f10*/  LDL R132, [R1+0x2c] ;  /* 0x00002c0001847983 */ /* 0x000f2c0000100800 */
[----:B------:R2:W-:Y:S01]  /*5f20*/  LDGSTS.E.BYPASS.LTC128B.128.ZFILL [R30+0x5100], [R22.64], P0 ;  /* 0x05100000161e7fae */ /* 0x0005e20008141d4e */
[----:B------:R-:W-:Y:S03]  /*5f30*/  PLOP3.LUT P0, PT, PT, PT, UP0, 0x80, 0x0 ;  /* 0x000000000000781c */ /* 0x000fe60003f0f008 */
[----:B------:R3:W-:Y:S04]  /*5f40*/  LDGSTS.E.BYPASS.LTC128B.128.ZFILL [R30+0x7100], [R28.64], P1 ;  /* 0x071000001c1e7fae */ /* 0x0007e80008941d4e */
[----:B------:R-:W0:Y:S01]  /*5f50*/  LDGDEPBAR ;  /* 0x00000000000079af */ /* 0x000e220000000000 */
[C---:B-1----:R-:W-:Y:S08]  /*5f60*/  HMMA.16816.F32 R12, R168.reuse, R16, RZ ;  /* 0x00000010a80c723c */ /* 0x042ff000000018ff */
[C---:B------:R-:W-:Y:S08]  /*5f70*/  HMMA.16816.F32 R16, R168.reuse, R18, RZ ;  /* 0x00000012a810723c */ /* 0x040ff000000018ff */
[C---:B--2---:R-:W-:Y:S08]  /*5f80*/  HMMA.16816.F32 R20, R168.reuse, R24, RZ ;  /* 0x00000018a814723c */ /* 0x044ff000000018ff */
[C---:B------:R-:W-:Y:S08]  /*5f90*/  HMMA.16816.F32 R24, R168.reuse, R26, RZ ;  /* 0x0000001aa818723c */ /* 0x040ff000000018ff */
[C---:B---3--:R-:W-:Y:S08]  /*5fa0*/  HMMA.16816.F32 R28, R168.reuse, R32, RZ ;  /* 0x00000020a81c723c */ /* 0x048ff000000018ff */
[----:B------:R-:W-:Y:S08]  /*5fb0*/  HMMA.16816.F32 R32, R168, R34, RZ ;  /* 0x00000022a820723c */ /* 0x000ff000000018ff */
[C---:B------:R-:W-:Y:S08]  /*5fc0*/  HMMA.16816.F32 R4, R172.reuse, R176, R4 ;  /* 0x000000b0ac04723c */ /* 0x040ff00000001804 */
[C---:B------:R-:W-:Y:S01]  /*5fd0*/  HMMA.16816.F32 R8, R172.reuse, R178, R8 ;  /* 0x000000b2ac08723c */ /* 0x040fe20000001808 */
[----:B------:R-:W1:Y:S07]  /*5fe0*/  LDSM.16.M88.4 R176, [R252+0x10100] ;  /* 0x01010000fcb0783b */ /* 0x000e6e0000000200 */
[C---:B------:R-:W-:Y:S08]  /*5ff0*/  HMMA.16816.F32 R12, R172.reuse, R180, R12 ;  /* 0x000000b4ac0c723c */ /* 0x040ff0000000180c */
[C---:B------:R-:W-:Y:S01]  /*6000*/  HMMA.16816.F32 R16, R172.reuse, R182, R16 ;  /* 0x000000b6ac10723c */ /* 0x040fe20000001810 */
[----:B------:R-:W2:Y:S07]  /*6010*/  LDSM.16.M88.4 R180, [R252+0x10900] ;  /* 0x01090000fcb4783b */ /* 0x000eae0000000200 */
[C---:B------:R-:W-:Y:S08]  /*6020*/  HMMA.16816.F32 R20, R172.reuse, R184, R20 ;  /* 0x000000b8ac14723c */ /* 0x040ff00000001814 */
[C---:B------:R-:W-:Y:S01]  /*6030*/  HMMA.16816.F32 R24, R172.reuse, R186, R24 ;  /* 0x000000baac18723c */ /* 0x040fe20000001818 */
[----:B------:R-:W-:Y:S07]  /*6040*/  LDSM.16.M88.4 R184, [R252+0x11900] ;  /* 0x01190000fcb8783b */ /* 0x000fee0000000200 */
[C---:B------:R-:W-:Y:S01]  /*6050*/  HMMA.16816.F32 R28, R172.reuse, R188, R28 ;  /* 0x000000bcac1c723c */ /* 0x040fe2000000181c */
[----:B------:R-:W3:Y:S04]  /*6060*/  LDL R189, [R1+0x30] ;  /* 0x0000300001bd7983 */ /* 0x000ee80000100800 */
[----:B------:R-:W5:Y:S03]  /*6070*/  LDL R188, [R1+0x20] ;  /* 0x0000200001bc7983 */ /* 0x000f660000100800 */
[----:B------:R-:W-:Y:S08]  /*6080*/  HMMA.16816.F32 R32, R172, R190, R32 ;  /* 0x000000beac20723c */ /* 0x000ff00000001820 */
[C---:B-1----:R-:W-:Y:S08]  /*6090*/  HMMA.16816.F32 R4, R192.reuse, R176, R4 ;  /* 0x000000b0c004723c */ /* 0x042ff00000001804 */
[C---:B------:R-:W-:Y:S01]  /*60a0*/  HMMA.16816.F32 R8, R192.reuse, R178, R8 ;  /* 0x000000b2c008723c */ /* 0x040fe20000001808 */
[----:B------:R-:W1:Y:S07]  /*60b0*/  LDSM.16.M88.4 R176, [R252+0x11100] ;  /* 0x01110000fcb0783b */ /* 0x000e6e0000000200 */
[C---:B--2---:R-:W-:Y:S08]  /*60c0*/  HMMA.16816.F32 R12, R192.reuse, R180, R12 ;  /* 0x000000b4c00c723c */ /* 0x044ff0000000180c */
[C---:B------:R-:W-:Y:S01]  /*60d0*/  HMMA.16816.F32 R16, R192.reuse, R182, R16 ;  /* 0x000000b6c010723c */ /* 0x040fe20000001810 */
[----:B------:R-:W2:Y:S07]  /*60e0*/  LDSM.16.M88.4 R180, [R249] ;  /* 0x00000000f9b4783b */ /* 0x000eae0000000200 */
[C---:B-1----:R-:W-:Y:S08]  /*60f0*/  HMMA.16816.F32 R20, R192.reuse, R176, R20 ;  /* 0x000000b0c014723c */ /* 0x042ff00000001814 */
[C---:B------:R-:W-:Y:S01]  /*6100*/  HMMA.16816.F32 R24, R192.reuse, R178, R24 ;  /* 0x000000b2c018723c */ /* 0x040fe20000001818 */
[----:B------:R-:W1:Y:S07]  /*6110*/  LDSM.16.M88.4 R176, [R249+0x800] ;  /* 0x00080000f9b0783b */ /* 0x000e6e0000000200 */
[C---:B------:R-:W-:Y:S08]  /*6120*/  HMMA.16816.F32 R28, R192.reuse, R184, R28 ;  /* 0x000000b8c01c723c */ /* 0x040ff0000000181c */
[----:B------:R-:W-:Y:S01]  /*6130*/  HMMA.16816.F32 R32, R192, R186, R32 ;  /* 0x000000bac020723c */ /* 0x000fe20000001820 */
[----:B------:R-:W1:Y:S07]  /*6140*/  LDSM.16.M88.4 R184, [R249+0x1000] ;  /* 0x00100000f9b8783b */ /* 0x000e6e0000000200 */
[C---:B--2---:R-:W-:Y:S08]  /*6150*/  HMMA.16816.F32 R4, R196.reuse, R180, R4 ;  /* 0x000000b4c404723c */ /* 0x044ff00000001804 */
[C---:B------:R-:W-:Y:S01]  /*6160*/  HMMA.16816.F32 R8, R196.reuse, R182, R8 ;  /* 0x000000b6c408723c */ /* 0x040fe20000001808 */
[----:B------:R-:W2:Y:S07]  /*6170*/  LDSM.16.M88.4 R180, [R249+0x1800] ;  /* 0x00180000f9b4783b */ /* 0x000eae0000000200 */
[C---:B-1----:R-:W-:Y:S08]  /*6180*/  HMMA.16816.F32 R12, R196.reuse, R176, R12 ;  /* 0x000000b0c40c723c */ /* 0x042ff0000000180c */
[C---:B------:R-:W-:Y:S01]  /*6190*/  HMMA.16816.F32 R16, R196.reuse, R178, R16 ;  /* 0x000000b2c410723c */ /* 0x040fe20000001810 */
[----:B------:R-:W1:Y:S07]  /*61a0*/  LDSM.16.M88.4 R176, [R134+0x12100] ;  /* 0x0121000086b0783b */ /* 0x000e6e0000000200 */
[C---:B------:R-:W-:Y:S08]  /*61b0*/  HMMA.16816.F32 R20, R196.reuse, R184, R20 ;  /* 0x000000b8c414723c */ /* 0x040ff00000001814 */
[C---:B------:R-:W-:Y:S01]  /*61c0*/  HMMA.16816.F32 R24, R196.reuse, R186, R24 ;  /* 0x000000bac418723c */ /* 0x040fe20000001818 */
[----:B------:R-:W4:Y:S07]  /*61d0*/  LDSM.16.M88.4 R184, [R134+0x12900] ;  /* 0x0129000086b8783b */ /* 0x000f2e0000000200 */
[C---:B--2---:R-:W-:Y:S08]  /*61e0*/  HMMA.16816.F32 R28, R196.reuse, R180, R28 ;  /* 0x000000b4c41c723c */ /* 0x044ff0000000181c */
[----:B------:R-:W-:Y:S01]  /*61f0*/  HMMA.16816.F32 R32, R196, R182, R32 ;  /* 0x000000b6c420723c */ /* 0x000fe20000001820 */
[----:B------:R-:W2:Y:S07]  /*6200*/  LDSM.16.M88.4 R180, [R134+0x13100] ;  /* 0x0131000086b4783b */ /* 0x000eae0000000200 */
[C---:B-1----:R-:W-:Y:S08]  /*6210*/  HMMA.16816.F32 R4, R200.reuse, R176, R4 ;  /* 0x000000b0c804723c */ /* 0x042ff00000001804 */
[C---:B------:R-:W-:Y:S01]  /*6220*/  HMMA.16816.F32 R8, R200.reuse, R178, R8 ;  /* 0x000000b2c808723c */ /* 0x040fe20000001808 */
[----:B------:R-:W1:Y:S07]  /*6230*/  LDSM.16.M88.4 R176, [R134+0x13900] ;  /* 0x0139000086b0783b */ /* 0x000e6e0000000200 */
[C---:B----4-:R-:W-:Y:S08]  /*6240*/  HMMA.16816.F32 R12, R200.reuse, R184, R12 ;  /* 0x000000b8c80c723c */ /* 0x050ff0000000180c */
[C---:B------:R-:W-:Y:S08]  /*6250*/  HMMA.16816.F32 R16, R200.reuse, R186, R16 ;  /* 0x000000bac810723c */ /* 0x040ff00000001810 */
[C---:B--2---:R-:W-:Y:S08]  /*6260*/  HMMA.16816.F32 R20, R200.reuse, R180, R20 ;  /* 0x000000b4c814723c */ /* 0x044ff00000001814 */
[C---:B------:R-:W-:Y:S01]  /*6270*/  HMMA.16816.F32 R24, R200.reuse, R182, R24 ;  /* 0x000000b6c818723c */ /* 0x040fe20000001818 */
[----:B------:R2:W-:Y:S07]  /*6280*/  LDSM.16.M88.4 R180, [R132] ;  /* 0x0000000084b4783b */ /* 0x0005ee0000000200 */
[C---:B-1----:R-:W-:Y:S08]  /*6290*/  HMMA.16816.F32 R28, R200.reuse, R176, R28 ;  /* 0x000000b0c81c723c */ /* 0x042ff0000000181c */
[----:B------:R-:W-:Y:S01]  /*62a0*/  HMMA.16816.F32 R32, R200, R178, R32 ;  /* 0x000000b2c820723c */ /* 0x000fe20000001820 */
[----:B------:R1:W-:Y:S04]  /*62b0*/  LDSM.16.M88.4 R176, [R3] ;  /* 0x0000000003b0783b */ /* 0x0003e80000000200 */
[----:B--2---:R-:W2:Y:S04]  /*62c0*/  LDL R132, [R1+0x1c] ;  /* 0x00001c0001847983 */ /* 0x004ea80000100800 */
[----:B-1----:R-:W4:Y:S04]  /*62d0*/  LDL R3, [R1+0x18] ;  /* 0x0000180001037983 */ /* 0x002f280000100800 */
[----:B---3--:R-:W1:Y:S02]  /*62e0*/  LDSM.16.M88.4 R184, [R189] ;  /* 0x00000000bdb8783b */ /* 0x008e640000000200 */
[C---:B-1----:R-:W-:Y:S08]  /*62f0*/  HMMA.16816.F32 R4, R204.reuse, R184, R4 ;  /* 0x000000b8cc04723c */ /* 0x042ff00000001804 */
[C---:B------:R-:W-:Y:S01]  /*6300*/  HMMA.16816.F32 R8, R204.reuse, R186, R8 ;  /* 0x000000bacc08723c */ /* 0x040fe20000001808 */
[----:B-----5:R1:W3:Y:S07]  /*6310*/  LDSM.16.M88.4 R184, [R2] ;  /* 0x0000000002b8783b */ /* 0x0202ee0000000200 */
[C---:B------:R-:W-:Y:S08]  /*6320*/  HMMA.16816.F32 R12, R204.reuse, R180, R12 ;  /* 0x000000b4cc0c723c */ /* 0x040ff0000000180c */
[C---:B------:R-:W-:Y:S01]  /*6330*/  HMMA.16816.F32 R16, R204.reuse, R182, R16 ;  /* 0x000000b6cc10723c */ /* 0x040fe20000001810 */
[----:B------:R-:W5:Y:S07]  /*6340*/  LDSM.16.M88.4 R180, [R252+0x12100] ;  /* 0x01210000fcb4783b */ /* 0x000f6e0000000200 */
[C---:B------:R-:W-:Y:S01]  /*6350*/  HMMA.16816.F32 R20, R204.reuse, R176, R20 ;  /* 0x000000b0cc14723c */ /* 0x040fe20000001814 */
[----:B-1----:R-:W4:Y:S07]  /*6360*/  LDL R2, [R1+0x14] ;  /* 0x0000140001027983 */ /* 0x002f2e0000100800 */
[C---:B------:R-:W-:Y:S01]  /*6370*/  HMMA.16816.F32 R24, R204.reuse, R178, R24 ;  /* 0x000000b2cc18723c */ /* 0x040fe20000001818 */
[----:B------:R-:W1:Y:S07]  /*6380*/  LDSM.16.M88.4 R176, [R252+0x12900] ;  /* 0x01290000fcb0783b */ /* 0x000e6e0000000200 */
[C---:B---3--:R-:W-:Y:S08]  /*6390*/  HMMA.16816.F32 R28, R204.reuse, R184, R28 ;  /* 0x000000b8cc1c723c */ /* 0x048ff0000000181c */
[----:B------:R-:W-:Y:S01]  /*63a0*/  HMMA.16816.F32 R32, R204, R186, R32 ;  /* 0x000000bacc20723c */ /* 0x000fe20000001820 */
[----:B------:R-:W3:Y:S07]  /*63b0*/  LDSM.16.M88.4 R184, [R252+0x13100] ;  /* 0x01310000fcb8783b */ /* 0x000eee0000000200 */
[C---:B-----5:R-:W-:Y:S08]  /*63c0*/  HMMA.16816.F32 R4, R208.reuse, R180, R4 ;  /* 0x000000b4d004723c */ /* 0x060ff00000001804 */
[C---:B------:R-:W-:Y:S01]  /*63d0*/  HMMA.16816.F32 R8, R208.reuse, R182, R8 ;  /* 0x000000b6d008723c */ /* 0x040fe20000001808 */
[----:B------:R-:W5:Y:S07]  /*63e0*/  LDSM.16.M88.4 R180, [R252+0x13900] ;  /* 0x01390000fcb4783b */ /* 0x000f6e0000000200 */
[C---:B-1----:R-:W-:Y:S08]  /*63f0*/  HMMA.16816.F32 R12, R208.reuse, R176, R12 ;  /* 0x000000b0d00c723c */ /* 0x042ff0000000180c */
[C---:B------:R-:W-:Y:S01]  /*6400*/  HMMA.16816.F32 R16, R208.reuse, R178, R16 ;  /* 0x000000b2d010723c */ /* 0x040fe20000001810 */
[----:B------:R-:W1:Y:S07]  /*6410*/  LDSM.16.M88.4 R176, [R249+0x2000] ;  /* 0x00200000f9b0783b */ /* 0x000e6e0000000200 */
[C---:B---3--:R-:W-:Y:S08]  /*6420*/  HMMA.16816.F32 R20, R208.reuse, R184, R20 ;  /* 0x000000b8d014723c */ /* 0x048ff00000001814 */
[C---:B------:R-:W-:Y:S01]  /*6430*/  HMMA.16816.F32 R24, R208.reuse, R186, R24 ;  /* 0x000000bad018723c */ /* 0x040fe20000001818 */
[----:B------:R-:W3:Y:S07]  /*6440*/  LDSM.16.M88.4 R184, [R249+0x2800] ;  /* 0x00280000f9b8783b */ /* 0x000eee0000000200 */
[C---:B-----5:R-:W-:Y:S08]  /*6450*/  HMMA.16816.F32 R28, R208.reuse, R180, R28 ;  /* 0x000000b4d01c723c */ /* 0x060ff0000000181c */
[----:B------:R-:W-:Y:S01]  /*6460*/  HMMA.16816.F32 R32, R208, R182, R32 ;  /* 0x000000b6d020723c */ /* 0x000fe20000001820 */
        /* <DEDUP_REMOVED lines=8> */
[C---:B------:R-:W-:Y:S01]  /*64f0*/  HMMA.16816.F32 R24, R212.reuse, R182, R24 ;  /* 0x000000b6d418723c */ /* 0x040fe20000001818 */
[----:B------:R-:W5:Y:S07]  /*6500*/  LDSM.16.M88.4 R180, [R134+0x14900] ;  /* 0x0149000086b4783b */ /* 0x000f6e0000000200 */
[C---:B-1----:R-:W-:Y:S08]  /*6510*/  HMMA.16816.F32 R28, R212.reuse, R176, R28 ;  /* 0x000000b0d41c723c */ /* 0x042ff0000000181c */
[----:B------:R-:W-:Y:S01]  /*6520*/  HMMA.16816.F32 R32, R212, R178, R32 ;  /* 0x000000b2d420723c */ /* 0x000fe20000001820 */
[----:B------:R-:W1:Y:S07]  /*6530*/  LDSM.16.M88.4 R176, [R134+0x15100] ;  /* 0x0151000086b0783b */ /* 0x000e6e0000000200 */
[C---:B---3--:R-:W-:Y:S08]  /*6540*/  HMMA.16816.F32 R4, R216.reuse, R184, R4 ;  /* 0x000000b8d804723c */ /* 0x048ff00000001804 */
[C---:B------:R-:W-:Y:S01]  /*6550*/  HMMA.16816.F32 R8, R216.reuse, R186, R8 ;  /* 0x000000bad808723c */ /* 0x040fe20000001808 */
[----:B------:R-:W3:Y:S07]  /*6560*/  LDSM.16.M88.4 R184, [R134+0x15900] ;  /* 0x0159000086b8783b */ /* 0x000eee0000000200 */
[C---:B-----5:R-:W-:Y:S08]  /*6570*/  HMMA.16816.F32 R12, R216.reuse, R180, R12 ;  /* 0x000000b4d80c723c */ /* 0x060ff0000000180c */
[C---:B------:R-:W-:Y:S01]  /*6580*/  HMMA.16816.F32 R16, R216.reuse, R182, R16 ;  /* 0x000000b6d810723c */ /* 0x040fe20000001810 */
[----:B------:R5:W4:Y:S07]  /*6590*/  LDSM.16.M88.4 R180, [R188] ;  /* 0x00000000bcb4783b */ /* 0x000b2e0000000200 */
[C---:B-1----:R-:W-:Y:S08]  /*65a0*/  HMMA.16816.F32 R20, R216.reuse, R176, R20 ;  /* 0x000000b0d814723c */ /* 0x042ff00000001814 */
[C---:B------:R-:W-:Y:S01]  /*65b0*/  HMMA.16816.F32 R24, R216.reuse, R178, R24 ;  /* 0x000000b2d818723c */ /* 0x040fe20000001818 */
[----:B--2---:R1:W2:Y:S04]  /*65c0*/  LDSM.16.M88.4 R176, [R132] ;  /* 0x0000000084b0783b */ /* 0x0042a80000000200 */
[----:B-----5:R-:W5:Y:S03]  /*65d0*/  LDL R188, [R1+0x10] ;  /* 0x0000100001bc7983 */ /* 0x020f660000100800 */
[C---:B---3--:R-:W-:Y:S08]  /*65e0*/  HMMA.16816.F32 R28, R216.reuse, R184, R28 ;  /* 0x000000b8d81c723c */ /* 0x048ff0000000181c */
[----:B------:R-:W-:Y:S01]  /*65f0*/  HMMA.16816.F32 R32, R216, R186, R32 ;  /* 0x000000bad820723c */ /* 0x000fe20000001820 */
[----:B----4-:R3:W4:Y:S04]  /*6600*/  LDSM.16.M88.4 R184, [R3] ;  /* 0x0000000003b8783b */ /* 0x0107280000000200 */
[----:B-1----:R-:W5:Y:S03]  /*6610*/  LDL R132, [R1+0xc] ;  /* 0x00000c0001847983 */ /* 0x002f660000100800 */
[C---:B------:R-:W-:Y:S08]  /*6620*/  HMMA.16816.F32 R4, R220.reuse, R180, R4 ;  /* 0x000000b4dc04723c */ /* 0x040ff00000001804 */
[C---:B------:R-:W-:Y:S08]  /*6630*/  HMMA.16816.F32 R8, R220.reuse, R182, R8 ;  /* 0x000000b6dc08723c */ /* 0x040ff00000001808 */
[C---:B--2---:R-:W-:Y:S01]  /*6640*/  HMMA.16816.F32 R12, R220.reuse, R176, R12 ;  /* 0x000000b0dc0c723c */ /* 0x044fe2000000180c */
[----:B---3--:R-:W2:Y:S07]  /*6650*/  LDL R3, [R1+0x8] ;  /* 0x0000080001037983 */ /* 0x008eae0000100800 */
[C---:B------:R-:W-:Y:S01]  /*6660*/  HMMA.16816.F32 R16, R220.reuse, R178, R16 ;  /* 0x000000b2dc10723c */ /* 0x040fe20000001810 */
[----:B------:R-:W-:Y:S07]  /*6670*/  LDSM.16.M88.4 R176, [R252+0x14100] ;  /* 0x01410000fcb0783b */ /* 0x000fee0000000200 */
[C---:B----4-:R-:W-:Y:S08]  /*6680*/  HMMA.16816.F32 R20, R220.reuse, R184, R20 ;  /* 0x000000b8dc14723c */ /* 0x050ff00000001814 */
[C---:B------:R-:W-:Y:S01]  /*6690*/  HMMA.16816.F32 R24, R220.reuse, R186, R24 ;  /* 0x000000badc18723c */ /* 0x040fe20000001818 */
[----:B------:R-:W-:Y:S04]  /*66a0*/  LDSM.16.M88.4 R184, [R252+0x14900] ;  /* 0x01490000fcb8783b */ /* 0x000fe80000000200 */
[----:B------:R1:W3:Y:S04]  /*66b0*/  LDSM.16.M88.4 R180, [R2] ;  /* 0x0000000002b4783b */ /* 0x0002e80000000200 */
[----:B-1----:R-:W4:Y:S01]  /*66c0*/  LDL R2, [R1+0x4] ;  /* 0x0000040001027983 */ /* 0x002f220000100800 */
[C---:B---3--:R-:W-:Y:S08]  /*66d0*/  HMMA.16816.F32 R28, R220.reuse, R180, R28 ;  /* 0x000000b4dc1c723c */ /* 0x048ff0000000181c */
[----:B------:R-:W-:Y:S01]  /*66e0*/  HMMA.16816.F32 R32, R220, R182, R32 ;  /* 0x000000b6dc20723c */ /* 0x000fe20000001820 */
[----:B------:R-:W1:Y:S07]  /*66f0*/  LDSM.16.M88.4 R180, [R252+0x15100] ;  /* 0x01510000fcb4783b */ /* 0x000e6e0000000200 */
[C---:B------:R-:W-:Y:S08]  /*6700*/  HMMA.16816.F32 R4, R224.reuse, R176, R4 ;  /* 0x000000b0e004723c */ /* 0x040ff00000001804 */
[C---:B------:R-:W-:Y:S01]  /*6710*/  HMMA.16816.F32 R8, R224.reuse, R178, R8 ;  /* 0x000000b2e008723c */ /* 0x040fe20000001808 */
[----:B------:R-:W3:Y:S07]  /*6720*/  LDSM.16.M88.4 R176, [R252+0x15900] ;  /* 0x01590000fcb0783b */ /* 0x000eee0000000200 */
[C---:B------:R-:W-:Y:S08]  /*6730*/  HMMA.16816.F32 R12, R224.reuse, R184, R12 ;  /* 0x000000b8e00c723c */ /* 0x040ff0000000180c */
[C---:B------:R-:W-:Y:S01]  /*6740*/  HMMA.16816.F32 R16, R224.reuse, R186, R16 ;  /* 0x000000bae010723c */ /* 0x040fe20000001810 */
[----:B------:R-:W3:Y:S07]  /*6750*/  LDSM.16.M88.4 R184, [R249+0x4000] ;  /* 0x00400000f9b8783b */ /* 0x000eee0000000200 */
[C---:B-1----:R-:W-:Y:S08]  /*6760*/  HMMA.16816.F32 R20, R224.reuse, R180, R20 ;  /* 0x000000b4e014723c */ /* 0x042ff00000001814 */
[C---:B------:R-:W-:Y:S01]  /*6770*/  HMMA.16816.F32 R24, R224.reuse, R182, R24 ;  /* 0x000000b6e018723c */ /* 0x040fe20000001818 */
[----:B------:R-:W1:Y:S07]  /*6780*/  LDSM.16.M88.4 R180, [R249+0x4800] ;  /* 0x00480000f9b4783b */ /* 0x000e6e0000000200 */
[C---:B---3--:R-:W-:Y:S08]  /*6790*/  HMMA.16816.F32 R28, R224.reuse, R176, R28 ;  /* 0x000000b0e01c723c */ /* 0x048ff0000000181c */
[----:B------:R-:W-:Y:S01]  /*67a0*/  HMMA.16816.F32 R32, R224, R178, R32 ;  /* 0x000000b2e020723c */ /* 0x000fe20000001820 */
        /* <DEDUP_REMOVED lines=8> */
[C---:B------:R-:W-:Y:S01]  /*6830*/  HMMA.16816.F32 R24, R228.reuse, R178, R24 ;  /* 0x000000b2e418723c */ /* 0x040fe20000001818 */
[----:B------:R-:W3:Y:S07]  /*6840*/  LDSM.16.M88.4 R176, [R134+0x16900] ;  /* 0x0169000086b0783b */ /* 0x000eee0000000200 */
[C---:B------:R-:W-:Y:S08]  /*6850*/  HMMA.16816.F32 R28, R228.reuse, R184, R28 ;  /* 0x000000b8e41c723c */ /* 0x040ff0000000181c */
[----:B------:R-:W-:Y:S01]  /*6860*/  HMMA.16816.F32 R32, R228, R186, R32 ;  /* 0x000000bae420723c */ /* 0x000fe20000001820 */
[----:B------:R-:W5:Y:S07]  /*6870*/  LDSM.16.M88.4 R184, [R134+0x17100] ;  /* 0x0171000086b8783b */ /* 0x000f6e0000000200 */
[C---:B-1----:R-:W-:Y:S08]  /*6880*/  HMMA.16816.F32 R4, R232.reuse, R180, R4 ;  /* 0x000000b4e804723c */ /* 0x042ff00000001804 */
[C---:B------:R-:W-:Y:S01]  /*6890*/  HMMA.16816.F32 R8, R232.reuse, R182, R8 ;  /* 0x000000b6e808723c */ /* 0x040fe20000001808 */
[----:B------:R-:W1:Y:S07]  /*68a0*/  LDSM.16.M88.4 R180, [R134+0x17900] ;  /* 0x0179000086b4783b */ /* 0x000e6e0000000200 */
[C---:B---3--:R-:W-:Y:S08]  /*68b0*/  HMMA.16816.F32 R12, R232.reuse, R176, R12 ;  /* 0x000000b0e80c723c */ /* 0x048ff0000000180c */
[C---:B------:R-:W-:Y:S01]  /*68c0*/  HMMA.16816.F32 R16, R232.reuse, R178, R16 ;  /* 0x000000b2e810723c */ /* 0x040fe20000001810 */
[----:B-----5:R-:W3:Y:S07]  /*68d0*/  LDSM.16.M88.4 R176, [R188] ;  /* 0x00000000bcb0783b */ /* 0x020eee0000000200 */
[C---:B------:R-:W-:Y:S08]  /*68e0*/  HMMA.16816.F32 R20, R232.reuse, R184, R20 ;  /* 0x000000b8e814723c */ /* 0x040ff00000001814 */
[C---:B------:R-:W-:Y:S01]  /*68f0*/  HMMA.16816.F32 R24, R232.reuse, R186, R24 ;  /* 0x000000bae818723c */ /* 0x040fe20000001818 */
[----:B------:R-:W5:Y:S07]  /*6900*/  LDSM.16.M88.4 R184, [R132] ;  /* 0x0000000084b8783b */ /* 0x000f6e0000000200 */
[C---:B-1----:R-:W-:Y:S08]  /*6910*/  HMMA.16816.F32 R28, R232.reuse, R180, R28 ;  /* 0x000000b4e81c723c */ /* 0x042ff0000000181c */
[----:B------:R-:W-:Y:S01]  /*6920*/  HMMA.16816.F32 R32, R232, R182, R32 ;  /* 0x000000b6e820723c */ /* 0x000fe20000001820 */
[----:B--2---:R-:W1:Y:S07]  /*6930*/  LDSM.16.M88.4 R180, [R3] ;  /* 0x0000000003b4783b */ /* 0x004e6e0000000200 */
[C---:B---3--:R-:W-:Y:S08]  /*6940*/  HMMA.16816.F32 R4, R236.reuse, R176, R4 ;  /* 0x000000b0ec04723c */ /* 0x048ff00000001804 */
[C---:B------:R-:W-:Y:S08]  /*6950*/  HMMA.16816.F32 R8, R236.reuse, R178, R8 ;  /* 0x000000b2ec08723c */ /* 0x040ff00000001808 */
[C---:B-----5:R-:W-:Y:S08]  /*6960*/  HMMA.16816.F32 R12, R236.reuse, R184, R12 ;  /* 0x000000b8ec0c723c */ /* 0x060ff0000000180c */
[C---:B------:R-:W-:Y:S01]  /*6970*/  HMMA.16816.F32 R16, R236.reuse, R186, R16 ;  /* 0x000000baec10723c */ /* 0x040fe20000001810 */
[----:B------:R-:W-:Y:S07]  /*6980*/  LDSM.16.M88.4 R184, [R252+0x16100] ;  /* 0x01610000fcb8783b */ /* 0x000fee0000000200 */
[C---:B-1----:R-:W-:Y:S08]  /*6990*/  HMMA.16816.F32 R20, R236.reuse, R180, R20 ;  /* 0x000000b4ec14723c */ /* 0x042ff00000001814 */
[C---:B------:R-:W-:Y:S01]  /*69a0*/  HMMA.16816.F32 R24, R236.reuse, R182, R24 ;  /* 0x000000b6ec18723c */ /* 0x040fe20000001818 */
[----:B------:R-:W-:Y:S04]  /*69b0*/  LDSM.16.M88.4 R180, [R252+0x16900] ;  /* 0x01690000fcb4783b */ /* 0x000fe80000000200 */
[----:B----4-:R-:W1:Y:S03]  /*69c0*/  LDSM.16.M88.4 R176, [R2] ;  /* 0x0000000002b0783b */ /* 0x010e660000000200 */
[C---:B-1----:R-:W-:Y:S08]  /*69d0*/  HMMA.16816.F32 R28, R236.reuse, R176, R28 ;  /* 0x000000b0ec1c723c */ /* 0x042ff0000000181c */
[----:B------:R-:W-:Y:S01]  /*69e0*/  HMMA.16816.F32 R32, R236, R178, R32 ;  /* 0x000000b2ec20723c */ /* 0x000fe20000001820 */
[----:B------:R-:W1:Y:S07]  /*69f0*/  LDSM.16.M88.4 R176, [R252+0x17100] ;  /* 0x01710000fcb0783b */ /* 0x000e6e0000000200 */
[C---:B------:R-:W-:Y:S08]  /*6a00*/  HMMA.16816.F32 R4, R240.reuse, R184, R4 ;  /* 0x000000b8f004723c */ /* 0x040ff00000001804 */
[C---:B------:R-:W-:Y:S01]  /*6a10*/  HMMA.16816.F32 R8, R240.reuse, R186, R8 ;  /* 0x000000baf008723c */ /* 0x040fe20000001808 */
[----:B------:R-:W2:Y:S07]  /*6a20*/  LDSM.16.M88.4 R184, [R252+0x17900] ;  /* 0x01790000fcb8783b */ /* 0x000eae0000000200 */
[C---:B------:R-:W-:Y:S08]  /*6a30*/  HMMA.16816.F32 R12, R240.reuse, R180, R12 ;  /* 0x000000b4f00c723c */ /* 0x040ff0000000180c */
[C---:B------:R-:W-:Y:S01]  /*6a40*/  HMMA.16816.F32 R16, R240.reuse, R182, R16 ;  /* 0x000000b6f010723c */ /* 0x040fe20000001810 */
[----:B------:R-:W3:Y:S07]  /*6a50*/  LDSM.16.M88.4 R180, [R249+0x6000] ;  /* 0x00600000f9b4783b */ /* 0x000eee0000000200 */
[C---:B-1----:R-:W-:Y:S08]  /*6a60*/  HMMA.16816.F32 R20, R240.reuse, R176, R20 ;  /* 0x000000b0f014723c */ /* 0x042ff00000001814 */
[C---:B------:R-:W-:Y:S01]  /*6a70*/  HMMA.16816.F32 R24, R240.reuse, R178, R24 ;  /* 0x000000b2f018723c */ /* 0x040fe20000001818 */
[----:B------:R-:W1:Y:S07]  /*6a80*/  LDSM.16.M88.4 R176, [R249+0x6800] ;  /* 0x00680000f9b0783b */ /* 0x000e6e0000000200 */
[C---:B--2---:R-:W-:Y:S08]  /*6a90*/  HMMA.16816.F32 R28, R240.reuse, R184, R28 ;  /* 0x000000b8f01c723c */ /* 0x044ff0000000181c */
[----:B------:R-:W-:Y:S01]  /*6aa0*/  HMMA.16816.F32 R32, R240, R186, R32 ;  /* 0x000000baf020723c */ /* 0x000fe20000001820 */
[----:B------:R-:W2:Y:S07]  /*6ab0*/  LDSM.16.M88.4 R184, [R249+0x7000] ;  /* 0x00700000f9b8783b */ /* 0x000eae0000000200 */
[C---:B---3--:R-:W-:Y:S08]  /*6ac0*/  HMMA.16816.F32 R4, R244.reuse, R180, R4 ;  /* 0x000000b4f404723c */ /* 0x048ff00000001804 */
[C---:B------:R-:W-:Y:S01]  /*6ad0*/  HMMA.16816.F32 R8, R244.reuse, R182, R8 ;  /* 0x000000b6f408723c */ /* 0x040fe20000001808 */
[----:B------:R-:W3:Y:S01]  /*6ae0*/  LDSM.16.M88.4 R180, [R249+0x7800] ;  /* 0x00780000f9b4783b */ /* 0x000ee20000000200 */
[----:B------:R-:W-:Y:S04]  /*6af0*/  DEPBAR.LE SB0, 0x0 ;  /* 0x000080000000791a */ /* 0x000fe80000000000 */
[----:B------:R-:W-:Y:S02]  /*6b00*/  BAR.SYNC.DEFER_BLOCKING 0x0 ;  /* 0x0000000000007b1d */ /* 0x000fe40000010000 */
[C---:B-1----:R-:W-:Y:S08]  /*6b10*/  HMMA.16816.F32 R12, R244.reuse, R176, R12 ;  /* 0x000000b0f40c723c */ /* 0x042ff0000000180c */
[C---:B------:R-:W-:Y:S08]  /*6b20*/  HMMA.16816.F32 R16, R244.reuse, R178, R16 ;  /* 0x000000b2f410723c */ /* 0x040ff00000001810 */
[C---:B--2---:R-:W-:Y:S08]  /*6b30*/  HMMA.16816.F32 R20, R244.reuse, R184, R20 ;  /* 0x000000b8f414723c */ /* 0x044ff00000001814 */
[C---:B------:R-:W-:Y:S08]  /*6b40*/  HMMA.16816.F32 R24, R244.reuse, R186, R24 ;  /* 0x000000baf418723c */ /* 0x040ff00000001818 */
[C---:B---3--:R-:W-:Y:S08]  /*6b50*/  HMMA.16816.F32 R28, R244.reuse, R180, R28 ;  /* 0x000000b4f41c723c */ /* 0x048ff0000000181c */
[----:B------:R-:W-:Y:S01]  /*6b60*/  HMMA.16816.F32 R32, R244, R182, R32 ;  /* 0x000000b6f420723c */ /* 0x000fe20000001820 */
[----:B------:R-:W-:-:S07]  /*6b70*/  @P0 BRA `(.L_x_5) ;  /* 0xffffea0000000947 */ /* 0x000fce000383ffff */
.L_x_4:
[----:B---3--:R-:W2:Y:S01]  /*6b80*/  LDL.LU R176, [R1+0x54] ;  /* 0x0000540001b07983 */ /* 0x008ea20000300800 */
[----:B------:R-:W-:Y:S01]  /*6b90*/  FMNMX.FTZ R132, R4, R0, !PT ;  /* 0x0000000004847209 */ /* 0x000fe20007810000 */
[----:B------:R-:W-:Y:S01]  /*6ba0*/  UIADD3 UR4, UR8, -0x1, URZ ;  /* 0xffffffff08047890 */ /* 0x000fe2000fffe03f */
[----:B------:R-:W-:Y:S01]  /*6bb0*/  ISETP.LT.AND P0, PT, RZ, UR8, PT ;  /* 0x00000008ff007c0c */ /* 0x000fe2000bf01270 */
[----:B------:R-:W0:Y:S01]  /*6bc0*/  LDGDEPBAR ;  /* 0x00000000000079af */ /* 0x000e220000000000 */
[----:B------:R-:W-:Y:S04]  /*6bd0*/  FMNMX.FTZ R132, R5, R132, !PT ;  /* 0x0000008405847209 */ /* 0x000fe80007810000 */
[----:B------:R-:W-:Y:S01]  /*6be0*/  FMNMX.FTZ R132, R8, R132, !PT ;  /* 0x0000008408847209 */ /* 0x000fe20007810000 */
[----:B------:R-:W-:Y:S03]  /*6bf0*/  UMOV UR8, UR4 ;  /* 0x0000000400087c82 */ /* 0x000fe60008000000 */
[----:B------:R-:W-:Y:S04]  /*6c00*/  FMNMX.FTZ R132, R9, R132, !PT ;  /* 0x0000008409847209 */ /* 0x000fe80007810000 */
        /* <DEDUP_REMOVED lines=11> */
[----:B------:R-:W-:Y:S05]  /*6cc0*/  FMNMX.FTZ R132, R33, R132, !PT ;  /* 0x0000008421847209 */ /* 0x000fea0007810000 */
[----:B------:R-:W1:Y:S02]  /*6cd0*/  SHFL.BFLY PT, R2, R132, 0x2, 0x1f ;  /* 0x0c401f0084027f89 */ /* 0x000e6400000e0000 */
[----:B-1----:R-:W-:Y:S06]  /*6ce0*/  FMNMX.FTZ R132, R132, R2, !PT ;  /* 0x0000000284847209 */ /* 0x002fec0007810000 */
[----:B------:R-:W1:Y:S02]  /*6cf0*/  SHFL.BFLY PT, R2, R132, 0x1, 0x1f ;  /* 0x0c201f0084027f89 */ /* 0x000e6400000e0000 */
[----:B-1----:R-:W-:Y:S05]  /*6d00*/  FMNMX.FTZ R132, R132, R2, !PT ;  /* 0x0000000284847209 */ /* 0x002fea0007810000 */
[C---:B------:R-:W-:Y:S02]  /*6d10*/  FMUL.FTZ R2, R132.reuse, c[0x0][0x2d0] ;  /* 0x0000b40084027a20 */ /* 0x040fe40000410000 */
[----:B------:R-:W-:Y:S02]  /*6d20*/  FADD.FTZ R0, -R132, R0 ;  /* 0x0000000084007221 */ /* 0x000fe40000010100 */
[--C-:B------:R-:W-:Y:S02]  /*6d30*/  FFMA.FTZ R188, R12, c[0x0][0x2d0], -R2.reuse ;  /* 0x0000b4000cbc7a23 */ /* 0x100fe40000010802 */
[----:B------:R-:W3:Y:S01]  /*6d40*/  LDL.LU R12, [R1+0x70] ;  /* 0x00007000010c7983 */ /* 0x000ee20000300800 */
[--C-:B------:R-:W-:Y:S02]  /*6d50*/  FFMA.FTZ R4, R4, c[0x0][0x2d0], -R2.reuse ;  /* 0x0000b40004047a23 */ /* 0x100fe40000010802 */
[----:B------:R-:W-:Y:S02]  /*6d60*/  FMUL.FTZ R0, R0, c[0x0][0x2d0] ;  /* 0x0000b40000007a20 */ /* 0x000fe40000410000 */
[--C-:B------:R-:W-:Y:S02]  /*6d70*/  FFMA.FTZ R5, R5, c[0x0][0x2d0], -R2.reuse ;  /* 0x0000b40005057a23 */ /* 0x100fe40000010802 */
[----:B------:R-:W1:Y:S01]  /*6d80*/  MUFU.EX2 R3, R0 ;  /* 0x0000000000037308 */ /* 0x000e620000000800 */
[--C-:B------:R-:W-:Y:S02]  /*6d90*/  FFMA.FTZ R8, R8, c[0x0][0x2d0], -R2.reuse ;  /* 0x0000b40008087a23 */ /* 0x100fe40000010802 */
[--C-:B------:R-:W-:Y:S02]  /*6da0*/  FFMA.FTZ R9, R9, c[0x0][0x2d0], -R2.reuse ;  /* 0x0000b40009097a23 */ /* 0x100fe40000010802 */
[--C-:B------:R-:W-:Y:S02]  /*6db0*/  FFMA.FTZ R186, R16, c[0x0][0x2d0], -R2.reuse ;  /* 0x0000b40010ba7a23 */ /* 0x100fe40000010802 */
[--C-:B------:R-:W-:Y:S02]  /*6dc0*/  FFMA.FTZ R185, R17, c[0x0][0x2d0], -R2.reuse ;  /* 0x0000b40011b97a23 */ /* 0x100fe40000010802 */
[--C-:B------:R-:W-:Y:S01]  /*6dd0*/  FFMA.FTZ R177, R28, c[0x0][0x2d0], -R2.reuse ;  /* 0x0000b4001cb17a23 */ /* 0x100fe20000010802 */
[----:B------:R-:W-:Y:S01]  /*6de0*/  MUFU.EX2 R4, R4 ;  /* 0x0000000400047308 */ /* 0x000fe20000000800 */
        /* <DEDUP_REMOVED lines=8> */
[----:B------:R-:W-:Y:S02]  /*6e70*/  FFMA.FTZ R25, R25, c[0x0][0x2d0], -R2 ;  /* 0x0000b40019197a23 */ /* 0x000fe40000010802 */
[C---:B-1----:R-:W-:Y:S02]  /*6e80*/  FMUL.FTZ R16, R3.reuse, R152 ;  /* 0x0000009803107220 */ /* 0x042fe40000410000 */
[C---:B------:R-:W-:Y:S01]  /*6e90*/  FMUL.FTZ R13, R3.reuse, R157 ;  /* 0x0000009d030d7220 */ /* 0x040fe20000410000 */
[----:B------:R-:W-:Y:S01]  /*6ea0*/  MUFU.EX2 R8, R8 ;  /* 0x0000000800087308 */ /* 0x000fe20000000800 */
[C---:B------:R-:W-:Y:S02]  /*6eb0*/  FMUL.FTZ R17, R3.reuse, R153 ;  /* 0x0000009903117220 */ /* 0x040fe40000410000 */
[C---:B------:R-:W-:Y:S02]  /*6ec0*/  FMUL.FTZ R28, R3.reuse, R140 ;  /* 0x0000008c031c7220 */ /* 0x040fe40000410000 */
[C---:B------:R-:W-:Y:S02]  /*6ed0*/  FMUL.FTZ R36, R3.reuse, R36 ;  /* 0x0000002403247220 */ /* 0x040fe40000410000 */
[C---:B------:R-:W-:Y:S02]  /*6ee0*/  FMUL.FTZ R37, R3.reuse, R37 ;  /* 0x0000002503257220 */ /* 0x040fe40000410000 */
[C---:B------:R-:W-:Y:S01]  /*6ef0*/  FMUL.FTZ R40, R3.reuse, R40 ;  /* 0x0000002803287220 */ /* 0x040fe20000410000 */
[----:B------:R-:W1:Y:S01]  /*6f00*/  MUFU.EX2 R9, R9 ;  /* 0x0000000900097308 */ /* 0x000e620000000800 */
[C---:B------:R-:W-:Y:S02]  /*6f10*/  FMUL.FTZ R41, R3.reuse, R41 ;  /* 0x0000002903297220 */ /* 0x040fe40000410000 */
        /* <DEDUP_REMOVED lines=10> */
[----:B------:R-:W-:Y:S01]  /*6fc0*/  FMUL.FTZ R64, R3, R64 ;  /* 0x0000004003407220 */ /* 0x000fe20000410000 */
[----:B-1----:R-:W-:Y:S01]  /*6fd0*/  F2FP.PACK_AB R178, R9, R8 ;  /* 0x0000000809b2723e */ /* 0x002fe200000000ff */
        /* <DEDUP_REMOVED lines=33> */
[----:B--2---:R-:W-:Y:S01]  /*71f0*/  FFMA.FTZ R0, R3, R176, R4 ;  /* 0x000000b003007223 */ /* 0x004fe20000010004 */
[C---:B------:R-:W-:Y:S03]  /*7200*/  F2FP.PACK_AB R176, R5.reuse, R4 ;  /* 0x0000000405b0723e */ /* 0x040fe600000000ff */
[----:B------:R-:W-:Y:S02]  /*7210*/  FADD.FTZ R0, R5, R0 ;  /* 0x0000000005007221 */ /* 0x000fe40000010000 */
[C---:B------:R-:W-:Y:S02]  /*7220*/  FMUL.FTZ R5, R3.reuse, R165 ;  /* 0x000000a503057220 */ /* 0x040fe40000410000 */
[----:B------:R-:W-:Y:S02]  /*7230*/  FADD.FTZ R0, R8, R0 ;  /* 0x0000000008007221 */ /* 0x000fe40000010000 */
[----:B------:R-:W-:Y:S02]  /*7240*/  FMUL.FTZ R8, R3, R160 ;  /* 0x000000a003087220 */ /* 0x000fe40000410000 */
[----:B------:R-:W-:Y:S01]  /*7250*/  FADD.FTZ R189, R9, R0 ;  /* 0x0000000009bd7221 */ /* 0x000fe20000010000 */
[----:B------:R-:W-:Y:S01]  /*7260*/  FMNMX.FTZ R0, R6, R133, !PT ;  /* 0x0000008506007209 */ /* 0x000fe20007810000 */
[----:B------:R-:W-:Y:S03]  /*7270*/  FMUL.FTZ R9, R3, R161 ;  /* 0x000000a103097220 */ /* 0x000fe60000410000 */
        /* <DEDUP_REMOVED lines=22> */
[----:B------:R-:W-:Y:S02]  /*73e0*/  FMUL.FTZ R0, R0, c[0x0][0x2d0] ;  /* 0x0000b40000007a20 */ /* 0x000fe40000410000 */
[--C-:B------:R-:W-:Y:S02]  /*73f0*/  FFMA.FTZ R7, R7, c[0x0][0x2d0], -R4.reuse ;  /* 0x0000b40007077a23 */ /* 0x100fe40000010804 */
[----:B------:R-:W-:Y:S01]  /*7400*/  MUFU.EX2 R6, R6 ;  /* 0x0000000600067308 */ /* 0x000fe20000000800 */
[--C-:B------:R-:W-:Y:S02]  /*7410*/  FFMA.FTZ R34, R34, c[0x0][0x2d0], -R4.reuse ;  /* 0x0000b40022227a23 */ /* 0x100fe40000010804 */
[--C-:B------:R-:W-:Y:S02]  /*7420*/  FFMA.FTZ R35, R35, c[0x0][0x2d0], -R4.reuse ;  /* 0x0000b40023237a23 */ /* 0x100fe40000010804 */
[--C-:B------:R-:W-:Y:S01]  /*7430*/  FFMA.FTZ R182, R14, c[0x0][0x2d0], -R4.reuse ;  /* 0x0000b4000eb67a23 */ /* 0x100fe20000010804 */
[----:B------:R-:W-:Y:S01]  /*7440*/  MOV R165, R34 ;  /* 0x0000002200a57202 */ /* 0x000fe20000000f00 */
[--C-:B------:R-:W-:Y:S01]  /*7450*/  FFMA.FTZ R183, R18, c[0x0][0x2d0], -R4.reuse ;  /* 0x0000b40012b77a23 */ /* 0x100fe20000010804 */
[----:B------:R-:W-:Y:S01]  /*7460*/  MOV R14, R24 ;  /* 0x00000018000e7202 */ /* 0x000fe20000000f00 */
[--C-:B------:R-:W-:Y:S01]  /*7470*/  FFMA.FTZ R184, R19, c[0x0][0x2d0], -R4.reuse ;  /* 0x0000b40013b87a23 */ /* 0x100fe20000010804 */
[----:B------:R-:W3:Y:S01]  /*7480*/  MUFU.EX2 R0, R0 ;  /* 0x0000000000007308 */ /* 0x000ee20000000800 */
[--C-:B------:R-:W-:Y:S01]  /*7490*/  FFMA.FTZ R26, R26, c[0x0][0x2d0], -R4.reuse ;  /* 0x0000b4001a1a7a23 */ /* 0x100fe20000010804 */
[----:B------:R-:W-:Y:S01]  /*74a0*/  MOV R18, R20 ;  /* 0x0000001400127202 */ /* 0x000fe20000000f00 */
[--C-:B------:R-:W-:Y:S01]  /*74b0*/  FFMA.FTZ R27, R27, c[0x0][0x2d0], -R4.reuse ;  /* 0x0000b4001b1b7a23 */ /* 0x100fe20000010804 */
[----:B------:R-:W-:Y:S01]  /*74c0*/  MOV R19, R25 ;  /* 0x0000001900137202 */ /* 0x000fe20000000f00 */
[--C-:B------:R-:W-:Y:S02]  /*74d0*/  FFMA.FTZ R30, R30, c[0x0][0x2d0], -R4.reuse ;  /* 0x0000b4001e1e7a23 */ /* 0x100fe40000010804 */
[--C-:B------:R-:W-:Y:S02]  /*74e0*/  FFMA.FTZ R31, R31, c[0x0][0x2d0], -R4.reuse ;  /* 0x0000b4001f1f7a23 */ /* 0x100fe40000010804 */
[--C-:B------:R-:W-:Y:S01]  /*74f0*/  FFMA.FTZ R179, R10, c[0x0][0x2d0], -R4.reuse ;  /* 0x0000b4000ab37a23 */ /* 0x100fe20000010804 */
[----:B------:R-:W1:Y:S01]  /*7500*/  MUFU.EX2 R7, R7 ;  /* 0x0000000700077308 */ /* 0x000e620000000800 */
[--C-:B------:R-:W-:Y:S01]  /*7510*/  FFMA.FTZ R180, R11, c[0x0][0x2d0], -R4.reuse ;  /* 0x0000b4000bb47a23 */ /* 0x100fe20000010804 */
[----:B------:R-:W-:Y:S01]  /*7520*/  MOV R10, R33 ;  /* 0x00000021000a7202 */ /* 0x000fe20000000f00 */
[--C-:B------:R-:W-:Y:S01]  /*7530*/  FFMA.FTZ R181, R15, c[0x0][0x2d0], -R4.reuse ;  /* 0x0000b4000fb57a23 */ /* 0x100fe20000010804 */
[----:B------:R-:W-:Y:S01]  /*7540*/  MOV R11, R32 ;  /* 0x00000020000b7202 */ /* 0x000fe20000000f00 */
[--C-:B------:R-:W-:Y:S01]  /*7550*/  FFMA.FTZ R191, R22, c[0x0][0x2d0], -R4.reuse ;  /* 0x0000b40016bf7a23 */ /* 0x100fe20000010804 */
[----:B------:R-:W-:Y:S01]  /*7560*/  MOV R157, R10 ;  /* 0x0000000a009d7202 */ /* 0x000fe20000000f00 */
[----:B------:R-:W-:Y:S01]  /*7570*/  FFMA.FTZ R190, R23, c[0x0][0x2d0], -R4 ;  /* 0x0000b40017be7a23 */ /* 0x000fe20000010804 */
[----:B------:R-:W-:Y:S01]  /*7580*/  MOV R23, R177 ;  /* 0x000000b100177202 */ /* 0x000fe20000000f00 */
[C---:B------:R-:W-:Y:S01]  /*7590*/  FMUL.FTZ R32, R3.reuse, R136 ;  /* 0x0000008803207220 */ /* 0x040fe20000410000 */
[----:B------:R-:W2:Y:S01]  /*75a0*/  MUFU.EX2 R179, R179 ;  /* 0x000000b300b37308 */ /* 0x000ea20000000800 */
[C---:B------:R-:W-:Y:S01]  /*75b0*/  FMUL.FTZ R33, R3.reuse, R137 ;  /* 0x0000008903217220 */ /* 0x040fe20000410000 */
[----:B------:R-:W-:Y:S01]  /*75c0*/  MOV R153, R11 ;  /* 0x0000000b00997202 */ /* 0x000fe20000000f00 */
[C---:B------:R-:W-:Y:S01]  /*75d0*/  FMUL.FTZ R20, R3.reuse, R148 ;  /* 0x0000009403147220 */ /* 0x040fe20000410000 */
[----:B------:R-:W-:Y:S01]  /*75e0*/  MOV R15, R21 ;  /* 0x00000015000f7202 */ /* 0x000fe20000000f00 */
[C---:B---3--:R-:W-:Y:S01]  /*75f0*/  FFMA.FTZ R4, R0.reuse, R12, R6 ;  /* 0x0000000c00047223 */ /* 0x048fe20000010006 */
[----:B------:R-:W-:Y:S01]  /*7600*/  MOV R148, R19 ;  /* 0x0000001300947202 */ /* 0x000fe20000000f00 */
[C---:B------:R-:W-:Y:S01]  /*7610*/  FMUL.FTZ R34, R0.reuse, R138 ;  /* 0x0000008a00227220 */ /* 0x040fe20000410000 */
[----:B------:R-:W-:Y:S01]  /*7620*/  MOV R22, R29 ;  /* 0x0000001d00167202 */ /* 0x000fe20000000f00 */
[C---:B------:R-:W-:Y:S01]  /*7630*/  FMUL.FTZ R10, R0.reuse, R162 ;  /* 0x000000a2000a7220 */ /* 0x040fe20000410000 */
[----:B------:R-:W3:Y:S01]  /*7640*/  MUFU.EX2 R180, R180 ;  /* 0x000000b400b47308 */ /* 0x000ee20000000800 */
[C---:B------:R-:W-:Y:S01]  /*7650*/  FMUL.FTZ R11, R0.reuse, R163 ;  /* 0x000000a3000b7220 */ /* 0x040fe20000410000 */
[----:B------:R-:W-:Y:S01]  /*7660*/  MOV R162, R27 ;  /* 0x0000001b00a27202 */ /* 0x000fe20000000f00 */
[----:B------:R-:W-:Y:S01]  /*7670*/  FMUL.FTZ R12, R3, R156 ;  /* 0x0000009c030c7220 */ /* 0x000fe20000410000 */
[C---:B-1----:R-:W-:Y:S01]  /*7680*/  F2FP.PACK_AB R177, R7.reuse, R6 ;  /* 0x0000000607b1723e */ /* 0x042fe200000000ff */
[----:B------:R-:W-:Y:S01]  /*7690*/  FADD.FTZ R133, R7, R4 ;  /* 0x0000000407857221 */ /* 0x000fe20000010000 */
[----:B------:R-:W-:Y:S01]  /*76a0*/  MOV R163, R26 ;  /* 0x0000001a00a37202 */ /* 0x000fe20000000f00 */
[----:B------:R-:W-:Y:S01]  /*76b0*/  FMUL.FTZ R4, R3, R164 ;  /* 0x000000a403047220 */ /* 0x000fe20000410000 */
[----:B------:R-:W-:Y:S01]  /*76c0*/  MOV R164, R35 ;  /* 0x0000002300a47202 */ /* 0x000fe20000000f00 */
[C---:B------:R-:W-:Y:S01]  /*76d0*/  FMUL.FTZ R35, R0.reuse, R139 ;  /* 0x0000008b00237220 */ /* 0x040fe20000410000 */
[----:B------:R-:W-:Y:S01]  /*76e0*/  MOV R161, R30 ;  /* 0x0000001e00a17202 */ /* 0x000fe20000000f00 */
[----:B------:R-:W1:Y:S01]  /*76f0*/  LDSM.16.MT88.4 R136, [R135+0x100] ;  /* 0x000100008788783b */ /* 0x000e620000004200 */
[C---:B------:R-:W-:Y:S01]  /*7700*/  FMUL.FTZ R6, R0.reuse, R166 ;  /* 0x000000a600067220 */ /* 0x040fe20000410000 */
[----:B------:R-:W-:Y:S01]  /*7710*/  MOV R166, R22 ;  /* 0x0000001600a67202 */ /* 0x000fe20000000f00 */
[----:B--2---:R-:W-:Y:S01]  /*7720*/  FADD.FTZ R152, R179, R133 ;  /* 0x00000085b3987221 */ /* 0x004fe20000010000 */
[----:B------:R-:W-:Y:S01]  /*7730*/  MOV R160, R31 ;  /* 0x0000001f00a07202 */ /* 0x000fe20000000f00 */
[C---:B------:R-:W-:Y:S01]  /*7740*/  FMUL.FTZ R7, R0.reuse, R167 ;  /* 0x000000a700077220 */ /* 0x040fe20000410000 */
[----:B------:R-:W-:Y:S01]  /*7750*/  MOV R167, R23 ;  /* 0x0000001700a77202 */ /* 0x000fe20000000f00 */
[C---:B------:R-:W-:Y:S01]  /*7760*/  FMUL.FTZ R21, R3.reuse, R149 ;  /* 0x0000009503157220 */ /* 0x040fe20000410000 */
[----:B------:R-:W-:Y:S01]  /*7770*/  MOV R149, R14 ;  /* 0x0000000e00957202 */ /* 0x000fe20000000f00 */
[C---:B------:R-:W-:Y:S01]  /*7780*/  FMUL.FTZ R14, R0.reuse, R158 ;  /* 0x0000009e000e7220 */ /* 0x040fe20000410000 */
[----:B------:R-:W-:Y:S01]  /*7790*/  MOV R158, R15 ;  /* 0x0000000f009e7202 */ /* 0x000fe20000000f00 */
[C---:B------:R-:W-:Y:S01]  /*77a0*/  FMUL.FTZ R15, R0.reuse, R159 ;  /* 0x0000009f000f7220 */ /* 0x040fe20000410000 */
[----:B------:R-:W-:Y:S01]  /*77b0*/  MOV R159, R18 ;  /* 0x00000012009f7202 */ /* 0x000fe20000000f00 */
[----:B------:R-:W-:Y:S01]  /*77c0*/  FMUL.FTZ R18, R0, R154 ;  /* 0x0000009a00127220 */ /* 0x000fe20000410000 */
[----:B---3--:R-:W-:Y:S01]  /*77d0*/  F2FP.PACK_AB R179, R180, R179 ;  /* 0x000000b3b4b3723e */ /* 0x008fe200000000ff */
[C---:B------:R-:W-:Y:S01]  /*77e0*/  FMUL.FTZ R19, R0.reuse, R155 ;  /* 0x0000009b00137220 */ /* 0x040fe20000410000 */
[----:B------:R-:W-:Y:S01]  /*77f0*/  MUFU.EX2 R149, R149 ;  /* 0x0000009500957308 */ /* 0x000fe20000000800 */
[C---:B------:R-:W-:Y:S02]  /*7800*/  FMUL.FTZ R22, R0.reuse, R150 ;  /* 0x0000009600167220 */ /* 0x040fe40000410000 */
[C---:B------:R-:W-:Y:S02]  /*7810*/  FMUL.FTZ R23, R0.reuse, R151 ;  /* 0x0000009700177220 */ /* 0x040fe40000410000 */
[C---:B------:R-:W-:Y:S02]  /*7820*/  FMUL.FTZ R26, R0.reuse, R146 ;  /* 0x00000092001a7220 */ /* 0x040fe40000410000 */
[C---:B------:R-:W-:Y:S02]  /*7830*/  FMUL.FTZ R27, R0.reuse, R147 ;  /* 0x00000093001b7220 */ /* 0x040fe40000410000 */
[C---:B------:R-:W-:Y:S01]  /*7840*/  FMUL.FTZ R29, R3.reuse, R141 ;  /* 0x0000008d031d7220 */ /* 0x040fe20000410000 */
[----:B------:R-:W-:Y:S01]  /*7850*/  MUFU.EX2 R148, R148 ;  /* 0x0000009400947308 */ /* 0x000fe20000000800 */
[C---:B------:R-:W-:Y:S02]  /*7860*/  FMUL.FTZ R30, R0.reuse, R142 ;  /* 0x0000008e001e7220 */ /* 0x040fe40000410000 */
[C---:B------:R-:W-:Y:S02]  /*7870*/  FMUL.FTZ R31, R0.reuse, R143 ;  /* 0x0000008f001f7220 */ /* 0x040fe40000410000 */
[----:B------:R-:W-:Y:S01]  /*7880*/  LDSM.16.MT88.4 R140, [R135+0x900] ;  /* 0x00090000878c783b */ /* 0x000fe20000004200 */
[C---:B------:R-:W-:Y:S02]  /*7890*/  FMUL.FTZ R24, R3.reuse, R144 ;  /* 0x0000009003187220 */ /* 0x040fe40000410000 */
[----:B------:R-:W-:Y:S02]  /*78a0*/  FMUL.FTZ R25, R3, R145 ;  /* 0x0000009103197220 */ /* 0x000fe40000410000 */
[----:B------:R-:W-:Y:S01]  /*78b0*/  MUFU.EX2 R145, R186 ;  /* 0x000000ba00917308 */ /* 0x000fe20000000800 */
[C---:B------:R-:W-:Y:S02]  /*78c0*/  FMUL.FTZ R38, R0.reuse, R38 ;  /* 0x0000002600267220 */ /* 0x040fe40000410000 */
[C---:B------:R-:W-:Y:S01]  /*78d0*/  FMUL.FTZ R39, R0.reuse, R39 ;  /* 0x0000002700277220 */ /* 0x040fe20000410000 */
[C---:B-1----:R-:W-:Y:S05]  /*78e0*/  HMMA.16816.F32 R4, R176.reuse, R136, R4 ;  /* 0x00000088b004723c */ /* 0x042fea0000001804 */
[C---:B------:R-:W-:Y:S01]  /*78f0*/  FMUL.FTZ R42, R0.reuse, R42 ;  /* 0x0000002a002a7220 */ /* 0x040fe20000410000 */
[----:B------:R-:W-:Y:S01]  /*7900*/  MUFU.EX2 R144, R185 ;  /* 0x000000b900907308 */ /* 0x000fe20000000800 */
[C---:B------:R-:W-:Y:S01]  /*7910*/  FMUL.FTZ R43, R0.reuse, R43 ;  /* 0x0000002b002b7220 */ /* 0x040fe20000410000 */
[C---:B------:R-:W-:Y:S01]  /*7920*/  HMMA.16816.F32 R8, R176.reuse, R138, R8 ;  /* 0x0000008ab008723c */ /* 0x040fe20000001808 */
[----:B------:R-:W1:Y:S03]  /*7930*/  LDSM.16.MT88.4 R136, [R248+0x100] ;  /* 0x00010000f888783b */ /* 0x000e660000004200 */
[C---:B------:R-:W-:Y:S02]  /*7940*/  FMUL.FTZ R46, R0.reuse, R46 ;  /* 0x0000002e002e7220 */ /* 0x040fe40000410000 */
[C---:B------:R-:W-:Y:S02]  /*7950*/  FMUL.FTZ R47, R0.reuse, R47 ;  /* 0x0000002f002f7220 */ /* 0x040fe40000410000 */
[----:B------:R-:W-:Y:S01]  /*7960*/  MUFU.EX2 R185, R163 ;  /* 0x000000a300b97308 */ /* 0x000fe20000000800 */
[C---:B------:R-:W-:Y:S03]  /*7970*/  FMUL.FTZ R50, R0.reuse, R50 ;  /* 0x0000003200327220 */ /* 0x040fe60000410000 */
[C---:B------:R-:W-:Y:S02]  /*7980*/  FMUL.FTZ R51, R0.reuse, R51 ;  /* 0x0000003300337220 */ /* 0x040fe40000410000 */
[C---:B------:R-:W-:Y:S02]  /*7990*/  FMUL.FTZ R54, R0.reuse, R54 ;  /* 0x0000003600367220 */ /* 0x040fe40000410000 */
[C---:B------:R-:W-:Y:S02]  /*79a0*/  FMUL.FTZ R55, R0.reuse, R55 ;  /* 0x0000003700377220 */ /* 0x040fe40000410000 */
        /* <DEDUP_REMOVED lines=14> */
[C---:B------:R-:W-:Y:S01]  /*7a90*/  FMUL.FTZ R79, R0.reuse, R79 ;  /* 0x0000004f004f7220 */ /* 0x040fe20000410000 */
[C---:B-1----:R-:W-:Y:S03]  /*7aa0*/  HMMA.16816.F32 R12, R176.reuse, R136, R12 ;  /* 0x00000088b00c723c */ /* 0x042fe6000000180c */
[C---:B------:R-:W-:Y:S02]  /*7ab0*/  FMUL.FTZ R82, R0.reuse, R82 ;  /* 0x0000005200527220 */ /* 0x040fe40000410000 */
[C---:B------:R-:W-:Y:S02]  /*7ac0*/  FMUL.FTZ R83, R0.reuse, R83 ;  /* 0x0000005300537220 */ /* 0x040fe40000410000 */
[C---:B------:R-:W-:Y:S01]  /*7ad0*/  FMUL.FTZ R86, R0.reuse, R86 ;  /* 0x0000005600567220 */ /* 0x040fe20000410000 */
[C---:B------:R-:W-:Y:S01]  /*7ae0*/  HMMA.16816.F32 R16, R176.reuse, R138, R16 ;  /* 0x0000008ab010723c */ /* 0x040fe20000001810 */
[----:B------:R-:W1:Y:S01]  /*7af0*/  LDSM.16.MT88.4 R136, [R251+0x100] ;  /* 0x00010000fb88783b */ /* 0x000e620000004200 */
[----:B------:R-:W-:Y:S02]  /*7b00*/  MUFU.EX2 R184, R162 ;  /* 0x000000a200b87308 */ /* 0x000fe40000000800 */
[C---:B------:R-:W-:Y:S02]  /*7b10*/  FMUL.FTZ R87, R0.reuse, R87 ;  /* 0x0000005700577220 */ /* 0x040fe40000410000 */
[C---:B------:R-:W-:Y:S02]  /*7b20*/  FMUL.FTZ R90, R0.reuse, R90 ;  /* 0x0000005a005a7220 */ /* 0x040fe40000410000 */
[C---:B------:R-:W-:Y:S04]  /*7b30*/  FMUL.FTZ R91, R0.reuse, R91 ;  /* 0x0000005b005b7220 */ /* 0x040fe80000410000 */
        /* <DEDUP_REMOVED lines=13> */
[----:B------:R-:W2:Y:S01]  /*7c10*/  MUFU.EX2 R133, R188 ;  /* 0x000000bc00857308 */ /* 0x000ea20000000800 */
[C---:B------:R-:W-:Y:S02]  /*7c20*/  FMUL.FTZ R115, R0.reuse, R115 ;  /* 0x0000007300737220 */ /* 0x040fe40000410000 */
[C---:B------:R-:W-:Y:S02]  /*7c30*/  FMUL.FTZ R118, R0.reuse, R118 ;  /* 0x0000007600767220 */ /* 0x040fe40000410000 */
[C---:B------:R-:W-:Y:S02]  /*7c40*/  FMUL.FTZ R119, R0.reuse, R119 ;  /* 0x0000007700777220 */ /* 0x040fe40000410000 */
[C---:B------:R-:W-:Y:S01]  /*7c50*/  FMUL.FTZ R122, R0.reuse, R122 ;  /* 0x0000007a007a7220 */ /* 0x040fe20000410000 */
[C---:B-1----:R-:W-:Y:S02]  /*7c60*/  HMMA.16816.F32 R20, R176.reuse, R136, R20 ;  /* 0x00000088b014723c */ /* 0x042fe40000001814 */
[----:B------:R-:W1:Y:S01]  /*7c70*/  MUFU.EX2 R3, R187 ;  /* 0x000000bb00037308 */ /* 0x000e620000000800 */
[C---:B------:R-:W-:Y:S02]  /*7c80*/  FMUL.FTZ R123, R0.reuse, R123 ;  /* 0x0000007b007b7220 */ /* 0x040fe40000410000 */
[C---:B------:R-:W-:Y:S02]  /*7c90*/  FMUL.FTZ R126, R0.reuse, R126 ;  /* 0x0000007e007e7220 */ /* 0x040fe40000410000 */
[C---:B------:R-:W-:Y:S01]  /*7ca0*/  FMUL.FTZ R127, R0.reuse, R127 ;  /* 0x0000007f007f7220 */ /* 0x040fe20000410000 */
[C---:B------:R-:W-:Y:S01]  /*7cb0*/  HMMA.16816.F32 R24, R176.reuse, R138, R24 ;  /* 0x0000008ab018723c */ /* 0x040fe20000001818 */
[----:B------:R-:W3:Y:S03]  /*7cc0*/  LDSM.16.MT88.4 R136, [R250+0x100] ;  /* 0x00010000fa88783b */ /* 0x000ee60000004200 */
[----:B------:R-:W-:Y:S01]  /*7cd0*/  MUFU.EX2 R187, R183 ;  /* 0x000000b700bb7308 */ /* 0x000fe20000000800 */
[C---:B------:R-:W-:Y:S02]  /*7ce0*/  FMUL.FTZ R130, R0.reuse, R130 ;  /* 0x0000008200827220 */ /* 0x040fe40000410000 */
[----:B------:R-:W-:Y:S02]  /*7cf0*/  FMUL.FTZ R131, R0, R131 ;  /* 0x0000008300837220 */ /* 0x000fe40000410000 */
[----:B--2---:R-:W-:Y:S05]  /*7d00*/  FADD.FTZ R0, R133, R189 ;  /* 0x000000bd85007221 */ /* 0x004fea0000010000 */
[----:B------:R2:W-:Y:S01]  /*7d10*/  MUFU.EX2 R183, R160 ;  /* 0x000000a000b77308 */ /* 0x0005e20000000800 */
[----:B-1----:R-:W-:Y:S04]  /*7d20*/  FADD.FTZ R0, R3, R0 ;  /* 0x0000000003007221 */ /* 0x002fe80000010000 */
[----:B------:R-:W-:Y:S05]  /*7d30*/  FADD.FTZ R0, R145, R0 ;  /* 0x0000000091007221 */ /* 0x000fea0000010000 */
[----:B------:R-:W1:Y:S01]  /*7d40*/  MUFU.EX2 R188, R181 ;  /* 0x000000b500bc7308 */ /* 0x000e620000000800 */
[----:B------:R-:W-:Y:S09]  /*7d50*/  FADD.FTZ R0, R144, R0 ;  /* 0x0000000090007221 */ /* 0x000ff20000010000 */
[----:B------:R-:W-:Y:S01]  /*7d60*/  MUFU.EX2 R181, R165 ;  /* 0x000000a500b57308 */ /* 0x000fe20000000800 */
[----:B--2---:R-:W-:Y:S01]  /*7d70*/  LDSM.16.MT88.4 R160, [R135+0x1900] ;  /* 0x0019000087a0783b */ /* 0x004fe20000004200 */
[C---:B---3--:R-:W-:Y:S08]  /*7d80*/  HMMA.16816.F32 R28, R176.reuse, R136, R28 ;  /* 0x00000088b01c723c */ /* 0x048ff0000000181c */
[C---:B------:R-:W-:Y:S01]  /*7d90*/  HMMA.16816.F32 R32, R176.reuse, R138, R32 ;  /* 0x0000008ab020723c */ /* 0x040fe20000001820 */
[----:B------:R-:W2:Y:S07]  /*7da0*/  LDSM.16.MT88.4 R136, [R135+0x2100] ;  /* 0x002100008788783b */ /* 0x000eae0000004200 */
[C---:B--2---:R-:W-:Y:S08]  /*7db0*/  HMMA.16816.F32 R36, R176.reuse, R136, R36 ;  /* 0x00000088b024723c */ /* 0x044ff00000001824 */
        /* <DEDUP_REMOVED lines=32> */
[C---:B--2---:R-:W-:Y:S07]  /*7fc0*/  HMMA.16816.F32 R124, R176.reuse, R136, R124 ;  /* 0x00000088b07c723c */ /* 0x044fee000000187c */
[----:B------:R-:W-:Y:S01]  /*7fd0*/  F2FP.PACK_AB R136, R3, R133 ;  /* 0x000000850388723e */ /* 0x000fe200000000ff */
[----:B------:R-:W-:Y:S01]  /*7fe0*/  HMMA.16816.F32 R128, R176, R138, R128 ;  /* 0x0000008ab080723c */ /* 0x000fe20000001880 */
[----:B------:R-:W2:Y:S03]  /*7ff0*/  MUFU.EX2 R133, R159 ;  /* 0x0000009f00857308 */ /* 0x000ea60000000800 */
[----:B-1----:R-:W-:Y:S03]  /*8000*/  F2FP.PACK_AB R137, R188, R156 ;  /* 0x0000009cbc89723e */ /* 0x002fe600000000ff */
[----:B------:R-:W-:Y:S02]  /*8010*/  F2FP.PACK_AB R138, R144, R145 ;  /* 0x00000091908a723e */ /* 0x000fe400000000ff */
[----:B------:R-:W1:Y:S02]  /*8020*/  LDSM.16.MT88.4 R144, [R248+0x900] ;  /* 0x00090000f890783b */ /* 0x000e640000004200 */
[----:B------:R-:W3:Y:S01]  /*8030*/  MUFU.EX2 R3, R158 ;  /* 0x0000009e00037308 */ /* 0x000ee20000000800 */
[----:B------:R-:W-:Y:S02]  /*8040*/  F2FP.PACK_AB R139, R186, R187 ;  /* 0x000000bbba8b723e */ /* 0x000fe400000000ff */
[----:B------:R-:W-:Y:S05]  /*8050*/  F2FP.PACK_AB R177, R183, R182 ;  /* 0x000000b6b7b1723e */ /* 0x000fea00000000ff */
[C---:B------:R-:W-:Y:S02]  /*8060*/  HMMA.16816.F32 R4, R136.reuse, R140, R4 ;  /* 0x0000008c8804723c */ /* 0x040fe40000001804 */
[----:B------:R-:W-:Y:S03]  /*8070*/  MUFU.EX2 R176, R166 ;  /* 0x000000a600b07308 */ /* 0x000fe60000000800 */
[----:B--2---:R-:W-:Y:S03]  /*8080*/  FADD.FTZ R0, R133, R0 ;  /* 0x0000000085007221 */ /* 0x004fe60000010000 */
[C---:B------:R-:W-:Y:S01]  /*8090*/  HMMA.16816.F32 R8, R136.reuse, R142, R8 ;  /* 0x0000008e8808723c */ /* 0x040fe20000001808 */
[----:B------:R-:W2:Y:S03]  /*80a0*/  LDSM.16.MT88.4 R140, [R251+0x900] ;  /* 0x00090000fb8c783b */ /* 0x000ea60000004200 */
[----:B------:R-:W-:Y:S01]  /*80b0*/  MUFU.EX2 R178, R157 ;  /* 0x0000009d00b27308 */ /* 0x000fe20000000800 */
[----:B---3--:R-:W-:Y:S04]  /*80c0*/  FADD.FTZ R0, R3, R0 ;  /* 0x0000000003007221 */ /* 0x008fe80000010000 */
[----:B------:R-:W-:Y:S04]  /*80d0*/  FADD.FTZ R0, R149, R0 ;  /* 0x0000000095007221 */ /* 0x000fe80000010000 */
[C---:B------:R-:W-:Y:S01]  /*80e0*/  FADD.FTZ R0, R148.reuse, R0 ;  /* 0x0000000094007221 */ /* 0x040fe20000010000 */
[C---:B-1----:R-:W-:Y:S08]  /*80f0*/  HMMA.16816.F32 R12, R136.reuse, R144, R12 ;  /* 0x00000090880c723c */ /* 0x042ff0000000180c */
[C---:B------:R-:W-:Y:S01]  /*8100*/  HMMA.16816.F32 R16, R136.reuse, R146, R16 ;  /* 0x000000928810723c */ /* 0x040fe20000001810 */
[----:B------:R-:W1:Y:S07]  /*8110*/  LDSM.16.MT88.4 R144, [R250+0x900] ;  /* 0x00090000fa90783b */ /* 0x000e6e0000004200 */
[C---:B--2---:R-:W-:Y:S08]  /*8120*/  HMMA.16816.F32 R20, R136.reuse, R140, R20 ;  /* 0x0000008c8814723c */ /* 0x044ff00000001814 */
[C---:B------:R-:W-:Y:S01]  /*8130*/  HMMA.16816.F32 R24, R136.reuse, R142, R24 ;  /* 0x0000008e8818723c */ /* 0x040fe20000001818 */
[----:B------:R-:W2:Y:S07]  /*8140*/  LDSM.16.MT88.4 R140, [R135+0x2900] ;  /* 0x00290000878c783b */ /* 0x000eae0000004200 */
        /* <DEDUP_REMOVED lines=37> */
[----:B------:R-:W-:Y:S01]  /*83a0*/  HMMA.16816.F32 R128, R136, R146, R128 ;  /* 0x000000928880723c */ /* 0x000fe20000001880 */
[----:B------:R-:W1:Y:S06]  /*83b0*/  LDSM.16.MT88.4 R144, [R248+0x1100] ;  /* 0x00110000f890783b */ /* 0x000e6c0000004200 */
[----:B------:R-:W-:Y:S02]  /*83c0*/  F2FP.PACK_AB R138, R148, R149 ;  /* 0x00000095948a723e */ /* 0x000fe400000000ff */
[----:B------:R-:W3:Y:S03]  /*83d0*/  LDSM.16.MT88.4 R148, [R251+0x1100] ;  /* 0x00110000fb94783b */ /* 0x000ee60000004200 */
[----:B------:R-:W-:Y:S02]  /*83e0*/  F2FP.PACK_AB R136, R3, R133 ;  /* 0x000000850388723e */ /* 0x000fe400000000ff */
[----:B------:R-:W-:Y:S01]  /*83f0*/  F2FP.PACK_AB R137, R190, R191 ;  /* 0x000000bfbe89723e */ /* 0x000fe200000000ff */
[----:B------:R-:W-:Y:S01]  /*8400*/  MUFU.EX2 R133, R153 ;  /* 0x0000009900857308 */ /* 0x000fe20000000800 */
[----:B------:R-:W-:Y:S07]  /*8410*/  F2FP.PACK_AB R139, R184, R185 ;  /* 0x000000b9b88b723e */ /* 0x000fee00000000ff */
[C---:B--2---:R-:W-:Y:S02]  /*8420*/  HMMA.16816.F32 R4, R136.reuse, R140, R4 ;  /* 0x0000008c8804723c */ /* 0x044fe40000001804 */
[----:B------:R-:W2:Y:S06]  /*8430*/  MUFU.EX2 R3, R167 ;  /* 0x000000a700037308 */ /* 0x000eac0000000800 */
[C---:B------:R-:W-:Y:S01]  /*8440*/  HMMA.16816.F32 R8, R136.reuse, R142, R8 ;  /* 0x0000008e8808723c */ /* 0x040fe20000001808 */
[----:B------:R-:W4:Y:S07]  /*8450*/  LDSM.16.MT88.4 R140, [R250+0x1100] ;  /* 0x00110000fa8c783b */ /* 0x000f2e0000004200 */
[C---:B-1----:R-:W-:Y:S08]  /*8460*/  HMMA.16816.F32 R12, R136.reuse, R144, R12 ;  /* 0x00000090880c723c */ /* 0x042ff0000000180c */
[C---:B------:R-:W-:Y:S01]  /*8470*/  HMMA.16816.F32 R16, R136.reuse, R146, R16 ;  /* 0x000000928810723c */ /* 0x040fe20000001810 */
[----:B------:R-:W1:Y:S03]  /*8480*/  LDSM.16.MT88.4 R144, [R135+0x3100] ;  /* 0x003100008790783b */ /* 0x000e660000004200 */
[----:B--2---:R-:W-:Y:S04]  /*8490*/  FADD.FTZ R0, R3, R0 ;  /* 0x0000000003007221 */ /* 0x004fe80000010000 */
[C---:B---3--:R-:W-:Y:S04]  /*84a0*/  HMMA.16816.F32 R20, R136.reuse, R148, R20 ;  /* 0x000000948814723c */ /* 0x048fe80000001814 */
[C---:B------:R-:W-:Y:S01]  /*84b0*/  FADD.FTZ R0, R176.reuse, R0 ;  /* 0x00000000b0007221 */ /* 0x040fe20000010000 */
[----:B------:R-:W-:Y:S01]  /*84c0*/  F2FP.PACK_AB R176, R176, R3 ;  /* 0x00000003b0b0723e */ /* 0x000fe200000000ff */
[----:B------:R-:W-:Y:S02]  /*84d0*/  FADD.FTZ R3, R180, R152 ;  /* 0x00000098b4037221 */ /* 0x000fe40000010000 */
[C---:B------:R-:W-:Y:S01]  /*84e0*/  HMMA.16816.F32 R24, R136.reuse, R150, R24 ;  /* 0x000000968818723c */ /* 0x040fe20000001818 */
[----:B------:R-:W2:Y:S01]  /*84f0*/  LDSM.16.MT88.4 R148, [R248+0x3100] ;  /* 0x00310000f894783b */ /* 0x000ea20000004200 */
[----:B------:R-:W3:Y:S02]  /*8500*/  MUFU.EX2 R180, R164 ;  /* 0x000000a400b47308 */ /* 0x000ee40000000800 */
[----:B------:R-:W-:Y:S04]  /*8510*/  FADD.FTZ R0, R133, R0 ;  /* 0x0000000085007221 */ /* 0x000fe80000010000 */
[C---:B----4-:R-:W-:Y:S01]  /*8520*/  HMMA.16816.F32 R28, R136.reuse, R140, R28 ;  /* 0x0000008c881c723c */ /* 0x050fe2000000181c */
[----:B------:R-:W-:Y:S03]  /*8530*/  LDSM.16.MT88.4 R152, [R248+0x1900] ;  /* 0x00190000f898783b */ /* 0x000fe60000004200 */
[C---:B------:R-:W-:Y:S01]  /*8540*/  FADD.FTZ R0, R178.reuse, R0 ;  /* 0x00000000b2007221 */ /* 0x040fe20000010000 */
[----:B------:R-:W-:Y:S02]  /*8550*/  F2FP.PACK_AB R178, R178, R133 ;  /* 0x00000085b2b2723e */ /* 0x000fe400000000ff */
[----:B------:R-:W-:Y:S01]  /*8560*/  MOV R133, R2 ;  /* 0x0000000200857202 */ /* 0x000fe20000000f00 */
[C---:B------:R-:W-:Y:S01]  /*8570*/  HMMA.16816.F32 R32, R136.reuse, R142, R32 ;  /* 0x0000008e8820723c */ /* 0x040fe20000001820 */
[----:B------:R-:W4:Y:S07]  /*8580*/  LDSM.16.MT88.4 R140, [R251+0x3100] ;  /* 0x00310000fb8c783b */ /* 0x000f2e0000004200 */
[C---:B-1----:R-:W-:Y:S01]  /*8590*/  HMMA.16816.F32 R36, R136.reuse, R144, R36 ;  /* 0x000000908824723c */ /* 0x042fe20000001824 */
[----:B------:R1:W-:Y:S03]  /*85a0*/  STL [R1+0x54], R0 ;  /* 0x0000540001007387 */ /* 0x0003e60000100800 */
[----:B---3--:R-:W-:Y:S04]  /*85b0*/  F2FP.PACK_AB R179, R180, R181 ;  /* 0x000000b5b4b3723e */ /* 0x008fe800000000ff */
[C---:B------:R-:W-:Y:S01]  /*85c0*/  HMMA.16816.F32 R40, R136.reuse, R146, R40 ;  /* 0x000000928828723c */ /* 0x040fe20000001828 */
[----:B------:R-:W3:Y:S07]  /*85d0*/  LDSM.16.MT88.4 R144, [R250+0x3100] ;  /* 0x00310000fa90783b */ /* 0x000eee0000004200 */
[C---:B--2---:R-:W-:Y:S08]  /*85e0*/  HMMA.16816.F32 R44, R136.reuse, R148, R44 ;  /* 0x00000094882c723c */ /* 0x044ff0000000182c */
[C---:B------:R-:W-:Y:S01]  /*85f0*/  HMMA.16816.F32 R48, R136.reuse, R150, R48 ;  /* 0x000000968830723c */ /* 0x040fe20000001830 */
[----:B------:R-:W2:Y:S03]  /*8600*/  LDSM.16.MT88.4 R148, [R135+0x5100] ;  /* 0x005100008794783b */ /* 0x000ea60000004200 */
[----:B-1----:R-:W-:Y:S04]  /*8610*/  FADD.FTZ R0, R156, R3 ;  /* 0x000000039c007221 */ /* 0x002fe80000010000 */
[C---:B----4-:R-:W-:Y:S04]  /*8620*/  HMMA.16816.F32 R52, R136.reuse, R140, R52 ;  /* 0x0000008c8834723c */ /* 0x050fe80000001834 */
[----:B------:R-:W-:Y:S04]  /*8630*/  FADD.FTZ R0, R188, R0 ;  /* 0x00000000bc007221 */ /* 0x000fe80000010000 */
[C---:B------:R-:W-:Y:S01]  /*8640*/  HMMA.16816.F32 R56, R136.reuse, R142, R56 ;  /* 0x0000008e8838723c */ /* 0x040fe20000001838 */
[----:B------:R-:W1:Y:S03]  /*8650*/  LDSM.16.MT88.4 R140, [R248+0x5100] ;  /* 0x00510000f88c783b */ /* 0x000e660000004200 */
[----:B------:R-:W-:Y:S04]  /*8660*/  FADD.FTZ R0, R187, R0 ;  /* 0x00000000bb007221 */ /* 0x000fe80000010000 */
[----:B------:R-:W-:Y:S01]  /*8670*/  FADD.FTZ R0, R186, R0 ;  /* 0x00000000ba007221 */ /* 0x000fe20000010000 */
[C---:B---3--:R-:W-:Y:S03]  /*8680*/  HMMA.16816.F32 R60, R136.reuse, R144, R60 ;  /* 0x00000090883c723c */ /* 0x048fe6000000183c */
[----:B------:R-:W-:Y:S04]  /*8690*/  FADD.FTZ R0, R191, R0 ;  /* 0x00000000bf007221 */ /* 0x000fe80000010000 */
[----:B------:R-:W-:Y:S01]  /*86a0*/  FADD.FTZ R0, R190, R0 ;  /* 0x00000000be007221 */ /* 0x000fe20000010000 */
[C---:B------:R-:W-:Y:S01]  /*86b0*/  HMMA.16816.F32 R64, R136.reuse, R146, R64 ;  /* 0x000000928840723c */ /* 0x040fe20000001840 */
[----:B------:R-:W3:Y:S03]  /*86c0*/  LDSM.16.MT88.4 R144, [R251+0x5100] ;  /* 0x00510000fb90783b */ /* 0x000ee60000004200 */
[----:B------:R-:W-:Y:S04]  /*86d0*/  FADD.FTZ R0, R185, R0 ;  /* 0x00000000b9007221 */ /* 0x000fe80000010000 */
[C---:B--2---:R-:W-:Y:S04]  /*86e0*/  HMMA.16816.F32 R68, R136.reuse, R148, R68 ;  /* 0x000000948844723c */ /* 0x044fe80000001844 */
[----:B------:R-:W-:Y:S04]  /*86f0*/  FADD.FTZ R0, R184, R0 ;  /* 0x00000000b8007221 */ /* 0x000fe80000010000 */
[C---:B------:R-:W-:Y:S01]  /*8700*/  HMMA.16816.F32 R72, R136.reuse, R150, R72 ;  /* 0x000000968848723c */ /* 0x040fe20000001848 */
[----:B------:R-:W2:Y:S03]  /*8710*/  LDSM.16.MT88.4 R148, [R250+0x5100] ;  /* 0x00510000fa94783b */ /* 0x000ea60000004200 */
[----:B------:R-:W-:Y:S04]  /*8720*/  FADD.FTZ R0, R182, R0 ;  /* 0x00000000b6007221 */ /* 0x000fe80000010000 */
[C---:B-1----:R-:W-:Y:S04]  /*8730*/  HMMA.16816.F32 R76, R136.reuse, R140, R76 ;  /* 0x0000008c884c723c */ /* 0x042fe8000000184c */
[----:B------:R-:W-:Y:S04]  /*8740*/  FADD.FTZ R0, R183, R0 ;  /* 0x00000000b7007221 */ /* 0x000fe80000010000 */
[C---:B------:R-:W-:Y:S01]  /*8750*/  HMMA.16816.F32 R80, R136.reuse, R142, R80 ;  /* 0x0000008e8850723c */ /* 0x040fe20000001850 */
[----:B------:R-:W1:Y:S03]  /*8760*/  LDSM.16.MT88.4 R140, [R135+0x7100] ;  /* 0x00710000878c783b */ /* 0x000e660000004200 */
[----:B------:R-:W-:Y:S04]  /*8770*/  FADD.FTZ R0, R181, R0 ;  /* 0x00000000b5007221 */ /* 0x000fe80000010000 */
[----:B------:R-:W-:Y:S01]  /*8780*/  FADD.FTZ R0, R180, R0 ;  /* 0x00000000b4007221 */ /* 0x000fe20000010000 */
[C---:B---3--:R-:W-:Y:S04]  /*8790*/  HMMA.16816.F32 R84, R136.reuse, R144, R84 ;  /* 0x000000908854723c */ /* 0x048fe80000001854 */
[----:B------:R3:W-:Y:S04]  /*87a0*/  STL [R1+0x70], R0 ;  /* 0x0000700001007387 */ /* 0x0007e80000100800 */
[C---:B------:R-:W-:Y:S01]  /*87b0*/  HMMA.16816.F32 R88, R136.reuse, R146, R88 ;  /* 0x000000928858723c */ /* 0x040fe20000001858 */
[----:B------:R-:W4:Y:S07]  /*87c0*/  LDSM.16.MT88.4 R144, [R248+0x7100] ;  /* 0x00710000f890783b */ /* 0x000f2e0000004200 */
[C---:B--2---:R-:W-:Y:S08]  /*87d0*/  HMMA.16816.F32 R92, R136.reuse, R148, R92 ;  /* 0x00000094885c723c */ /* 0x044ff0000000185c */
[C---:B------:R-:W-:Y:S01]  /*87e0*/  HMMA.16816.F32 R96, R136.reuse, R150, R96 ;  /* 0x000000968860723c */ /* 0x040fe20000001860 */
[----:B------:R-:W2:Y:S03]  /*87f0*/  LDSM.16.MT88.4 R148, [R251+0x7100] ;  /* 0x00710000fb94783b */ /* 0x000ea60000004200 */
[----:B---3--:R-:W-:Y:S04]  /*8800*/  MOV R0, R132 ;  /* 0x0000008400007202 */ /* 0x008fe80000000f00 */
[C---:B-1----:R-:W-:Y:S08]  /*8810*/  HMMA.16816.F32 R100, R136.reuse, R140, R100 ;  /* 0x0000008c8864723c */ /* 0x042ff00000001864 */
[C---:B------:R-:W-:Y:S01]  /*8820*/  HMMA.16816.F32 R104, R136.reuse, R142, R104 ;  /* 0x0000008e8868723c */ /* 0x040fe20000001868 */
[----:B------:R-:W1:Y:S07]  /*8830*/  LDSM.16.MT88.4 R140, [R250+0x7100] ;  /* 0x00710000fa8c783b */ /* 0x000e6e0000004200 */
[C---:B----4-:R-:W-:Y:S08]  /*8840*/  HMMA.16816.F32 R108, R136.reuse, R144, R108 ;  /* 0x00000090886c723c */ /* 0x050ff0000000186c */
[C---:B------:R-:W-:Y:S01]  /*8850*/  HMMA.16816.F32 R112, R136.reuse, R146, R112 ;  /* 0x000000928870723c */ /* 0x040fe20000001870 */
[----:B------:R-:W3:Y:S07]  /*8860*/  LDSM.16.MT88.4 R144, [R251+0x1900] ;  /* 0x00190000fb90783b */ /* 0x000eee0000004200 */
[C---:B--2---:R-:W-:Y:S08]  /*8870*/  HMMA.16816.F32 R116, R136.reuse, R148, R116 ;  /* 0x000000948874723c */ /* 0x044ff00000001874 */
[C---:B------:R-:W-:Y:S08]  /*8880*/  HMMA.16816.F32 R120, R136.reuse, R150, R120 ;  /* 0x000000968878723c */ /* 0x040ff00000001878 */
[C---:B-1----:R-:W-:Y:S08]  /*8890*/  HMMA.16816.F32 R124, R136.reuse, R140, R124 ;  /* 0x0000008c887c723c */ /* 0x042ff0000000187c */
[----:B------:R-:W-:Y:S01]  /*88a0*/  HMMA.16816.F32 R128, R136, R142, R128 ;  /* 0x0000008e8880723c */ /* 0x000fe20000001880 */
[----:B------:R-:W1:Y:S07]  /*88b0*/  LDSM.16.MT88.4 R136, [R250+0x1900] ;  /* 0x00190000fa88783b */ /* 0x000e6e0000004200 */
[C---:B------:R-:W-:Y:S01]  /*88c0*/  HMMA.16816.F32 R164, R176.reuse, R160, R4 ;  /* 0x000000a0b0a4723c */ /* 0x040fe20000001804 */
[----:B------:R-:W2:Y:S07]  /*88d0*/  LDSM.16.MT88.4 R4, [R135+0x3900] ;  /* 0x003900008704783b */ /* 0x000eae0000004200 */
[C---:B------:R-:W-:Y:S01]  /*88e0*/  HMMA.16816.F32 R160, R176.reuse, R162, R8 ;  /* 0x000000a2b0a0723c */ /* 0x040fe20000001808 */
[----:B------:R-:W4:Y:S07]  /*88f0*/  LDSM.16.MT88.4 R8, [R248+0x3900] ;  /* 0x00390000f808783b */ /* 0x000f2e0000004200 */
[C---:B------:R-:W-:Y:S01]  /*8900*/  HMMA.16816.F32 R156, R176.reuse, R152, R12 ;  /* 0x00000098b09c723c */ /* 0x040fe2000000180c */
[----:B------:R-:W5:Y:S07]  /*8910*/  LDSM.16.MT88.4 R12, [R251+0x3900] ;  /* 0x00390000fb0c783b */ /* 0x000f6e0000004200 */
[C---:B------:R-:W-:Y:S01]  /*8920*/  HMMA.16816.F32 R152, R176.reuse, R154, R16 ;  /* 0x0000009ab098723c */ /* 0x040fe20000001810 */
[----:B------:R-:W4:Y:S07]  /*8930*/  LDSM.16.MT88.4 R16, [R250+0x3900] ;  /* 0x00390000fa10783b */ /* 0x000f2e0000004200 */
[C---:B---3--:R-:W-:Y:S08]  /*8940*/  HMMA.16816.F32 R148, R176.reuse, R144, R20 ;  /* 0x00000090b094723c */ /* 0x048ff00000001814 */
[C---:B------:R-:W-:Y:S08]  /*8950*/  HMMA.16816.F32 R144, R176.reuse, R146, R24 ;  /* 0x00000092b090723c */ /* 0x040ff00000001818 */
[C---:B-1----:R-:W-:Y:S08]  /*8960*/  HMMA.16816.F32 R140, R176.reuse, R136, R28 ;  /* 0x00000088b08c723c */ /* 0x042ff0000000181c */
[C---:B------:R-:W-:Y:S08]  /*8970*/  HMMA.16816.F32 R136, R176.reuse, R138, R32 ;  /* 0x0000008ab088723c */ /* 0x040ff00000001820 */
[C---:B--2---:R-:W-:Y:S08]  /*8980*/  HMMA.16816.F32 R36, R176.reuse, R4, R36 ;  /* 0x00000004b024723c */ /* 0x044ff00000001824 */
[C---:B------:R-:W-:Y:S01]  /*8990*/  HMMA.16816.F32 R40, R176.reuse, R6, R40 ;  /* 0x00000006b028723c */ /* 0x040fe20000001828 */
[----:B------:R-:W1:Y:S07]  /*89a0*/  LDSM.16.MT88.4 R4, [R135+0x5900] ;  /* 0x005900008704783b */ /* 0x000e6e0000004200 */
[C---:B----4-:R-:W-:Y:S08]  /*89b0*/  HMMA.16816.F32 R44, R176.reuse, R8, R44 ;  /* 0x00000008b02c723c */ /* 0x050ff0000000182c */
[C---:B------:R-:W-:Y:S01]  /*89c0*/  HMMA.16816.F32 R48, R176.reuse, R10, R48 ;  /* 0x0000000ab030723c */ /* 0x040fe20000001830 */
[----:B------:R-:W2:Y:S07]  /*89d0*/  LDSM.16.MT88.4 R8, [R248+0x5900] ;  /* 0x00590000f808783b */ /* 0x000eae0000004200 */
[C---:B-----5:R-:W-:Y:S08]  /*89e0*/  HMMA.16816.F32 R52, R176.reuse, R12, R52 ;  /* 0x0000000cb034723c */ /* 0x060ff00000001834 */
[C---:B------:R-:W-:Y:S01]  /*89f0*/  HMMA.16816.F32 R56, R176.reuse, R14, R56 ;  /* 0x0000000eb038723c */ /* 0x040fe20000001838 */
[----:B------:R-:W3:Y:S07]  /*8a00*/  LDSM.16.MT88.4 R12, [R251+0x5900] ;  /* 0x00590000fb0c783b */ /* 0x000eee0000004200 */
[C---:B------:R-:W-:Y:S08]  /*8a10*/  HMMA.16816.F32 R60, R176.reuse, R16, R60 ;  /* 0x00000010b03c723c */ /* 0x040ff0000000183c */
[C---:B------:R-:W-:Y:S01]  /*8a20*/  HMMA.16816.F32 R64, R176.reuse, R18, R64 ;  /* 0x00000012b040723c */ /* 0x040fe20000001840 */
[----:B------:R-:W4:Y:S07]  /*8a30*/  LDSM.16.MT88.4 R16, [R250+0x5900] ;  /* 0x00590000fa10783b */ /* 0x000f2e0000004200 */
[C---:B-1----:R-:W-:Y:S08]  /*8a40*/  HMMA.16816.F32 R68, R176.reuse, R4, R68 ;  /* 0x00000004b044723c */ /* 0x042ff00000001844 */
[C---:B------:R-:W-:Y:S01]  /*8a50*/  HMMA.16816.F32 R72, R176.reuse, R6, R72 ;  /* 0x00000006b048723c */ /* 0x040fe20000001848 */
[----:B------:R-:W1:Y:S07]  /*8a60*/  LDSM.16.MT88.4 R4, [R135+0x7900] ;  /* 0x007900008704783b */ /* 0x000e6e0000004200 */
[C---:B--2---:R-:W-:Y:S08]  /*8a70*/  HMMA.16816.F32 R76, R176.reuse, R8, R76 ;  /* 0x00000008b04c723c */ /* 0x044ff0000000184c */
[C---:B------:R-:W-:Y:S01]  /*8a80*/  HMMA.16816.F32 R80, R176.reuse, R10, R80 ;  /* 0x0000000ab050723c */ /* 0x040fe20000001850 */
[----:B------:R-:W2:Y:S07]  /*8a90*/  LDSM.16.MT88.4 R8, [R248+0x7900] ;  /* 0x00790000f808783b */ /* 0x000eae0000004200 */
[C---:B---3--:R-:W-:Y:S08]  /*8aa0*/  HMMA.16816.F32 R84, R176.reuse, R12, R84 ;  /* 0x0000000cb054723c */ /* 0x048ff00000001854 */
[C---:B------:R-:W-:Y:S01]  /*8ab0*/  HMMA.16816.F32 R88, R176.reuse, R14, R88 ;  /* 0x0000000eb058723c */ /* 0x040fe20000001858 */
[----:B------:R-:W3:Y:S07]  /*8ac0*/  LDSM.16.MT88.4 R12, [R251+0x7900] ;  /* 0x00790000fb0c783b */ /* 0x000eee0000004200 */
[C---:B----4-:R-:W-:Y:S08]  /*8ad0*/  HMMA.16816.F32 R92, R176.reuse, R16, R92 ;  /* 0x00000010b05c723c */ /* 0x050ff0000000185c */
[C---:B------:R-:W-:Y:S01]  /*8ae0*/  HMMA.16816.F32 R96, R176.reuse, R18, R96 ;  /* 0x00000012b060723c */ /* 0x040fe20000001860 */
[----:B------:R-:W4:Y:S07]  /*8af0*/  LDSM.16.MT88.4 R16, [R250+0x7900] ;  /* 0x00790000fa10783b */ /* 0x000f2e0000004200 */
[C---:B-1----:R-:W-:Y:S08]  /*8b00*/  HMMA.16816.F32 R100, R176.reuse, R4, R100 ;  /* 0x00000004b064723c */ /* 0x042ff00000001864 */
[C---:B------:R-:W-:Y:S08]  /*8b10*/  HMMA.16816.F32 R104, R176.reuse, R6, R104 ;  /* 0x00000006b068723c */ /* 0x040ff00000001868 */
[C---:B--2---:R-:W-:Y:S08]  /*8b20*/  HMMA.16816.F32 R108, R176.reuse, R8, R108 ;  /* 0x00000008b06c723c */ /* 0x044ff0000000186c */
[C---:B------:R-:W-:Y:S08]  /*8b30*/  HMMA.16816.F32 R112, R176.reuse, R10, R112 ;  /* 0x0000000ab070723c */ /* 0x040ff00000001870 */
[C---:B---3--:R-:W-:Y:S08]  /*8b40*/  HMMA.16816.F32 R116, R176.reuse, R12, R116 ;  /* 0x0000000cb074723c */ /* 0x048ff00000001874 */
[C---:B------:R-:W-:Y:S08]  /*8b50*/  HMMA.16816.F32 R120, R176.reuse, R14, R120 ;  /* 0x0000000eb078723c */ /* 0x040ff00000001878 */
[C---:B----4-:R-:W-:Y:S08]  /*8b60*/  HMMA.16816.F32 R124, R176.reuse, R16, R124 ;  /* 0x00000010b07c723c */ /* 0x050ff0000000187c */
[----:B------:R-:W-:Y:S01]  /*8b70*/  HMMA.16816.F32 R128, R176, R18, R128 ;  /* 0x00000012b080723c */ /* 0x000fe20000001880 */
[----:B------:R-:W-:-:S07]  /*8b80*/  @P0 BRA `(.L_x_3) ;  /* 0xffffce5000000947 */ /* 0x000fce000383ffff */
.L_x_2:
[----:B------:R-:W2:Y:S04]  /*8b90*/  LDL.LU R4, [R1+0x54] ;  /* 0x0000540001047983 */ /* 0x000ea80000300800 */
[----:B------:R-:W1:Y:S01]  /*8ba0*/  S2R R8, SR_TID.X ;  /* 0x0000000000087919 */ /* 0x000e620000002100 */
[----:B------:R-:W-:Y:S01]  /*8bb0*/  MOV R178, c[0x0][0x4e8] ;  /* 0x00013a0000b27a02 */ /* 0x000fe20000000f00 */
[----:B------:R-:W3:Y:S01]  /*8bc0*/  S2UR UR7, SR_CTAID.Y ;  /* 0x00000000000779c3 */ /* 0x000ee20000002600 */
[----:B------:R-:W-:Y:S01]  /*8bd0*/  ULDC.64 UR4, c[0x0][0x490] ;  /* 0x0001240000047ab9 */ /* 0x000fe20000000a00 */
[----:B------:R-:W4:Y:S04]  /*8be0*/  LDL.LU R3, [R1+0x70] ;  /* 0x0000700001037983 */ /* 0x000f280000300800 */
[----:B------:R-:W4:Y:S01]  /*8bf0*/  LDL.LU R9, [R1+0xa4] ;  /* 0x0000a40001097983 */ /* 0x000f220000300800 */
[----:B------:R-:W-:-:S03]  /*8c00*/  ISETP.NE.AND P4, PT, R178, 0x1, PT ;  /* 0x00000001b200780c */ /* 0x000fc60003f85270 */
[----:B------:R-:W4:Y:S01]  /*8c10*/  LDL.LU R179, [R1+0xa8] ;  /* 0x0000a80001b37983 */ /* 0x000f220000300800 */
[----:B-1----:R-:W-:-:S04]  /*8c20*/  SHF.R.S32.HI R5, RZ, 0x1f, R8 ;  /* 0x0000001fff057819 */ /* 0x002fc80000011408 */
[CC--:B------:R-:W-:Y:S02]  /*8c30*/  LEA.HI R177, R5.reuse, R8.reuse, RZ, 0x5 ;  /* 0x0000000805b17211 */ /* 0x0c0fe400078f28ff */
[----:B------:R-:W-:Y:S01]  /*8c40*/  LEA.HI R5, R5, R8, RZ, 0x2 ;  /* 0x0000000805057211 */ /* 0x000fe200078f10ff */
[----:B---3--:R-:W-:Y:S02]  /*8c50*/  USHF.R.S32.HI UR6, URZ, 0x1f, UR7 ;  /* 0x0000001f3f067899 */ /* 0x008fe40008011407 */
[----:B------:R-:W-:Y:S01]  /*8c60*/  UIMAD.WIDE.U32 UR10, UR7, UR4, URZ ;  /* 0x00000004070a72a5 */ /* 0x000fe2000f8e003f */
[----:B------:R-:W-:Y:S01]  /*8c70*/  LOP3.LUT R17, R5, 0xfffffffc, RZ, 0xc0, !PT ;  /* 0xfffffffc05117812 */ /* 0x000fe200078ec0ff */
[----:B------:R-:W-:-:S03]  /*8c80*/  UIMAD UR8, UR6, UR4, URZ ;  /* 0x00000004060872a4 */ /* 0x000fc6000f8e023f */
[----:B------:R-:W-:Y:S01]  /*8c90*/  IADD3 R17, -R17, R8, RZ ;  /* 0x0000000811117210 */ /* 0x000fe20007ffe1ff */
[----:B------:R-:W-:-:S03]  /*8ca0*/  UIMAD UR8, UR7, UR5, UR8 ;  /* 0x00000005070872a4 */ /* 0x000fc6000f8e0208 */
[----:B------:R-:W-:Y:S02]  /*8cb0*/  ULDC.64 UR4, c[0x0][0x3e8] ;  /* 0x0000fa0000047ab9 */ /* 0x000fe40000000a00 */
[----:B------:R-:W-:Y:S01]  /*8cc0*/  UIMAD.WIDE.U32 UR12, UR7, UR4, URZ ;  /* 0x00000004070c72a5 */ /* 0x000fe2000f8e003f */
[----:B------:R-:W-:Y:S06]  /*8cd0*/  BAR.SYNC.DEFER_BLOCKING 0x1, 0x100 ;  /* 0x0044000000007b1d */ /* 0x000fec0000010000 */
[----:B--2---:R-:W1:Y:S04]  /*8ce0*/  SHFL.BFLY PT, R11, R4, 0x2, 0x1f ;  /* 0x0c401f00040b7f89 */ /* 0x004e6800000e0000 */
[----:B----4-:R-:W2:Y:S01]  /*8cf0*/  SHFL.BFLY PT, R6, R3, 0x2, 0x1f ;  /* 0x0c401f0003067f89 */ /* 0x010ea200000e0000 */
[----:B------:R-:W-:Y:S01]  /*8d00*/  MOV R15, R9 ;  /* 0x00000009000f7202 */ /* 0x000fe20000000f00 */
[----:B-1----:R-:W-:Y:S01]  /*8d10*/  FADD.FTZ R11, R11, R4 ;  /* 0x000000040b0b7221 */ /* 0x002fe20000010000 */
[----:B------:R-:W-:-:S04]  /*8d20*/  LOP3.LUT R4, R177, 0xffffffe0, RZ, 0xc0, !PT ;  /* 0xffffffe0b1047812 */ /* 0x000fc800078ec0ff */
[----:B------:R-:W1:Y:S01]  /*8d30*/  SHFL.BFLY PT, R0, R11, 0x1, 0x1f ;  /* 0x0c201f000b007f89 */ /* 0x000e6200000e0000 */
[----:B--2---:R-:W-:-:S05]  /*8d40*/  FADD.FTZ R6, R6, R3 ;  /* 0x0000000306067221 */ /* 0x004fca0000010000 */
[----:B------:R-:W2:Y:S01]  /*8d50*/  SHFL.BFLY PT, R3, R6, 0x1, 0x1f ;  /* 0x0c201f0006037f89 */ /* 0x000ea200000e0000 */
[----:B-1----:R-:W-:Y:S01]  /*8d60*/  FADD.FTZ R11, R11, R0 ;  /* 0x000000000b0b7221 */ /* 0x002fe20000010000 */
[----:B------:R-:W-:-:S04]  /*8d70*/  MOV R0, RZ ;  /* 0x000000ff00007202 */ /* 0x000fc80000000f00 */
[----:B------:R-:W-:Y:S01]  /*8d80*/  FSETP.NE.FTZ.AND P1, PT, R11, RZ, PT ;  /* 0x000000ff0b00720b */ /* 0x000fe20003f35000 */
[----:B--2---:R-:W-:Y:S02]  /*8d90*/  FADD.FTZ R6, R6, R3 ;  /* 0x0000000306067221 */ /* 0x004fe40000010000 */
[----:B------:R-:W-:-:S03]  /*8da0*/  @P4 IMAD.HI.U32 R3, R9, c[0x0][0x4ec], RZ ;  /* 0x00013b0009034a27 */ /* 0x000fc600078e00ff */
[----:B------:R-:W-:Y:S02]  /*8db0*/  FSETP.NE.FTZ.AND P0, PT, R6, RZ, PT ;  /* 0x000000ff0600720b */ /* 0x000fe40003f15000 */
[----:B------:R-:W-:Y:S02]  /*8dc0*/  @P4 SHF.R.U32.HI R15, RZ, c[0x0][0x4f0], R3 ;  /* 0x00013c00ff0f4a19 */ /* 0x000fe40000011603 */
[----:B------:R-:W-:-:S03]  /*8dd0*/  IADD3 R3, -R4, R8, RZ ;  /* 0x0000000804037210 */ /* 0x000fc60007ffe1ff */
[----:B------:R-:W1:Y:S01]  /*8de0*/  @P1 MUFU.RCP R0, R11 ;  /* 0x0000000b00001308 */ /* 0x000e620000001000 */
[----:B------:R-:W-:Y:S02]  /*8df0*/  MOV R4, RZ ;  /* 0x000000ff00047202 */ /* 0x000fe40000000f00 */
[----:B------:R-:W-:Y:S02]  /*8e00*/  LOP3.LUT P3, RZ, R3, 0x3, RZ, 0xc0, !PT ;  /* 0x0000000303ff7812 */ /* 0x000fe4000786c0ff */
[----:B------:R-:W-:-:S03]  /*8e10*/  IADD3 R7, -R15, RZ, RZ ;  /* 0x000000ff0f077210 */ /* 0x000fc60007ffe1ff */
[----:B------:R-:W2:Y:S01]  /*8e20*/  @P0 MUFU.RCP R4, R6 ;  /* 0x0000000600040308 */ /* 0x000ea20000001000 */
[C---:B-1----:R-:W-:Y:S02]  /*8e30*/  FMUL.FTZ R85, R0.reuse, R85 ;  /* 0x0000005500557220 */ /* 0x042fe40000410000 */
[C---:B------:R-:W-:Y:S02]  /*8e40*/  FMUL.FTZ R84, R0.reuse, R84 ;  /* 0x0000005400547220 */ /* 0x040fe40000410000 */
[C---:B------:R-:W-:Y:S02]  /*8e50*/  FMUL.FTZ R176, R0.reuse, R165 ;  /* 0x000000a500b07220 */ /* 0x040fe40000410000 */
[----:B------:R-:W-:Y:S02]  /*8e60*/  FMUL.FTZ R14, R0, R164 ;  /* 0x000000a4000e7220 */ /* 0x000fe40000410000 */
[C---:B--2---:R-:W-:Y:S02]  /*8e70*/  FMUL.FTZ R87, R4.reuse, R87 ;  /* 0x0000005704577220 */ /* 0x044fe40000410000 */
[----:B------:R-:W-:-:S02]  /*8e80*/  FMUL.FTZ R30, R4, R86 ;  /* 0x00000056041e7220 */ /* 0x000fc40000410000 */
[C---:B------:R-:W-:Y:S02]  /*8e90*/  FMUL.FTZ R175, R0.reuse, R161 ;  /* 0x000000a100af7220 */ /* 0x040fe40000410000 */
[C---:B------:R-:W-:Y:S01]  /*8ea0*/  FMUL.FTZ R20, R0.reuse, R156 ;  /* 0x0000009c00147220 */ /* 0x040fe20000410000 */
[----:B------:R-:W-:Y:S01]  /*8eb0*/  F2FP.PACK_AB R30, R87, R30 ;  /* 0x0000001e571e723e */ /* 0x000fe200000000ff */
[C---:B------:R-:W-:Y:S01]  /*8ec0*/  FMUL.FTZ R173, R0.reuse, R153 ;  /* 0x0000009900ad7220 */ /* 0x040fe20000410000 */
[----:B------:R-:W2:Y:S01]  /*8ed0*/  LDL.LU R87, [R1+0xa0] ;  /* 0x0000a00001577983 */ /* 0x000ea20000300800 */
[C---:B------:R-:W-:Y:S02]  /*8ee0*/  FMUL.FTZ R22, R0.reuse, R152 ;  /* 0x0000009800167220 */ /* 0x040fe40000410000 */
[----:B------:R-:W-:Y:S01]  /*8ef0*/  FMUL.FTZ R172, R0, R149 ;  /* 0x0000009500ac7220 */ /* 0x000fe20000410000 */
[----:B------:R-:W3:Y:S01]  /*8f00*/  LDL R86, [R1+0x9c] ;  /* 0x00009c0001567983 */ /* 0x000ee20000100800 */
[----:B------:R-:W-:-:S02]  /*8f10*/  FMUL.FTZ R12, R4, R46 ;  /* 0x0000002e040c7220 */ /* 0x000fc40000410000 */
[C---:B------:R-:W-:Y:S02]  /*8f20*/  FMUL.FTZ R31, R4.reuse, R55 ;  /* 0x00000037041f7220 */ /* 0x040fe40000410000 */
[----:B------:R-:W-:Y:S02]  /*8f30*/  FMUL.FTZ R46, R4, R54 ;  /* 0x00000036042e7220 */ /* 0x000fe40000410000 */
[C---:B------:R-:W-:Y:S02]  /*8f40*/  FMUL.FTZ R24, R0.reuse, R148 ;  /* 0x0000009400187220 */ /* 0x040fe40000410000 */
[C---:B------:R-:W-:Y:S01]  /*8f50*/  FMUL.FTZ R26, R0.reuse, R144 ;  /* 0x00000090001a7220 */ /* 0x040fe20000410000 */
[----:B------:R-:W-:Y:S01]  /*8f60*/  F2FP.PACK_AB R46, R31, R46 ;  /* 0x0000002e1f2e723e */ /* 0x000fe200000000ff */
[C---:B------:R-:W-:Y:S01]  /*8f70*/  FMUL.FTZ R170, R0.reuse, R141 ;  /* 0x0000008d00aa7220 */ /* 0x040fe20000410000 */
[----:B------:R-:W-:Y:S01]  /*8f80*/  F2FP.PACK_AB R31, R85, R84 ;  /* 0x00000054551f723e */ /* 0x000fe200000000ff */
[C---:B------:R-:W-:Y:S01]  /*8f90*/  FMUL.FTZ R18, R0.reuse, R160 ;  /* 0x000000a000127220 */ /* 0x040fe20000410000 */
[----:B------:R1:W5:Y:S01]  /*8fa0*/  LDL R85, [R1+0x74] ;  /* 0x0000740001557983 */ /* 0x0003620000100800 */
[----:B------:R-:W-:-:S02]  /*8fb0*/  FMUL.FTZ R174, R0, R157 ;  /* 0x0000009d00ae7220 */ /* 0x000fc40000410000 */
[C---:B------:R-:W-:Y:S02]  /*8fc0*/  FMUL.FTZ R171, R0.reuse, R145 ;  /* 0x0000009100ab7220 */ /* 0x040fe40000410000 */
[C---:B------:R-:W-:Y:S02]  /*8fd0*/  FMUL.FTZ R144, R0.reuse, R140 ;  /* 0x0000008c00907220 */ /* 0x040fe40000410000 */
[C---:B------:R-:W-:Y:S02]  /*8fe0*/  FMUL.FTZ R169, R0.reuse, R137 ;  /* 0x0000008900a97220 */ /* 0x040fe40000410000 */
[C---:B------:R-:W-:Y:S02]  /*8ff0*/  FMUL.FTZ R141, R0.reuse, R136 ;  /* 0x00000088008d7220 */ /* 0x040fe40000410000 */
[C---:B------:R-:W-:Y:S02]  /*9000*/  FMUL.FTZ R168, R0.reuse, R37 ;  /* 0x0000002500a87220 */ /* 0x040fe40000410000 */
        /* <DEDUP_REMOVED lines=8> */
[C---:B------:R-:W-:Y:S01]  /*9090*/  FMUL.FTZ R148, R0.reuse, R77 ;  /* 0x0000004d00947220 */ /* 0x040fe20000410000 */
[----:B------:R-:W-:Y:S01]  /*90a0*/  SHF.R.S32.HI R3, RZ, 0x2, R5 ;  /* 0x00000002ff037819 */ /* 0x000fe20000011405 */
        /* <DEDUP_REMOVED lines=35> */
[----:B------:R-:W-:Y:S01]  /*92e0*/  FMUL.FTZ R128, R0, R128 ;  /* 0x0000008000807220 */ /* 0x000fe20000410000 */
[----:B------:R-:W-:Y:S01]  /*92f0*/  SHF.R.S32.HI R0, RZ, 0x1f, R5 ;  /* 0x0000001fff007819 */ /* 0x000fe20000011405 */
[C---:B------:R-:W-:Y:S01]  /*9300*/  FMUL.FTZ R39, R4.reuse, R39 ;  /* 0x0000002704277220 */ /* 0x040fe20000410000 */
[----:B------:R-:W4:Y:S01]  /*9310*/  @P0 MUFU.LG2 R6, R6 ;  /* 0x0000000600060308 */ /* 0x000f220000000c00 */
[----:B------:R-:W-:Y:S01]  /*9320*/  FMUL.FTZ R16, R4, R38 ;  /* 0x0000002604107220 */ /* 0x000fe20000410000 */
[----:B------:R-:W-:Y:S01]  /*9330*/  LEA.HI R0, R0, R3, RZ, 0x3 ;  /* 0x0000000300007211 */ /* 0x000fe200078f18ff */
[----:B------:R-:W-:-:S03]  /*9340*/  IMAD R133, R7, c[0x0][0x4e8], R9 ;  /* 0x00013a0007857a24 */ /* 0x000fc600078e0209 */
[----:B------:R-:W-:Y:S02]  /*9350*/  F2FP.PACK_AB R54, R39, R16 ;  /* 0x000000102736723e */ /* 0x000fe400000000ff */
[----:B------:R-:W-:Y:S01]  /*9360*/  LOP3.LUT R0, R0, 0xfffffff8, RZ, 0xc0, !PT ;  /* 0xfffffff800007812 */ /* 0x000fe200078ec0ff */
[----:B------:R-:W1:Y:S03]  /*9370*/  S2R R16, SR_CTAID.Z ;  /* 0x0000000000107919 */ /* 0x000e660000002700 */
[----:B------:R-:W-:Y:S02]  /*9380*/  IADD3 R10, R3, -R0, RZ ;  /* 0x80000000030a7210 */ /* 0x000fe40007ffe0ff */
[----:B------:R-:W-:Y:S02]  /*9390*/  @P1 MOV R3, 0x3f317218 ;  /* 0x3f31721800031802 */ /* 0x000fe40000000f00 */
[----:B------:R-:W-:-:S02]  /*93a0*/  @P0 MOV R0, 0x3f317218 ;  /* 0x3f31721800000802 */ /* 0x000fc40000000f00 */
[----:B------:R-:W-:Y:S01]  /*93b0*/  MOV R9, UR13 ;  /* 0x0000000d00097c02 */ /* 0x000fe20008000f00 */
[----:B------:R-:W-:Y:S01]  /*93c0*/  @P1 FMUL.FTZ R9, R3, c[0x0][0x2d0] ;  /* 0x0000b40003091a20 */ /* 0x000fe20000410000 */
[----:B------:R-:W1:Y:S01]  /*93d0*/  @P1 MUFU.LG2 R11, R11 ;  /* 0x0000000b000b1308 */ /* 0x000e620000000c00 */
[----:B----4-:R-:W-:Y:S02]  /*93e0*/  @P0 FMUL.FTZ R3, R6, 0.69314718246459960938 ;  /* 0x3f31721806030820 */ /* 0x010fe40000410000 */
[----:B------:R-:W-:Y:S01]  /*93f0*/  @P0 FMUL.FTZ R0, R0, c[0x0][0x2d0] ;  /* 0x0000b40000000a20 */ /* 0x000fe20000410000 */
[----:B------:R-:W-:Y:S01]  /*9400*/  UIMAD UR6, UR6, UR4, URZ ;  /* 0x00000004060672a4 */ /* 0x000fe2000f8e023f */
[----:B------:R-:W-:Y:S01]  /*9410*/  MOV R80, 0xff800000 ;  /* 0xff80000000507802 */ /* 0x000fe20000000f00 */
[----:B------:R-:W-:Y:S02]  /*9420*/  FMUL.FTZ R52, R4, R42 ;  /* 0x0000002a04347220 */ /* 0x000fe40000410000 */
[----:B------:R-:W-:Y:S01]  /*9430*/  @P0 FFMA.FTZ R80, R0, R2, R3 ;  /* 0x0000000200500223 */ /* 0x000fe20000010003 */
[----:B------:R-:W-:Y:S01]  /*9440*/  SHF.R.S32.HI R0, RZ, 0x5, R177 ;  /* 0x00000005ff007819 */ /* 0x000fe200000114b1 */
[----:B------:R-:W-:-:S02]  /*9450*/  FMUL.FTZ R42, R4, R62 ;  /* 0x0000003e042a7220 */ /* 0x000fc40000410000 */
[C---:B------:R-:W-:Y:S02]  /*9460*/  FMUL.FTZ R40, R4.reuse, R66 ;  /* 0x0000004204287220 */ /* 0x040fe40000410000 */
[C---:B------:R-:W-:Y:S02]  /*9470*/  FMUL.FTZ R38, R4.reuse, R70 ;  /* 0x0000004604267220 */ /* 0x040fe40000410000 */
[C---:B------:R-:W-:Y:S02]  /*9480*/  FMUL.FTZ R36, R4.reuse, R74 ;  /* 0x0000004a04247220 */ /* 0x040fe40000410000 */
[C---:B------:R-:W-:Y:S01]  /*9490*/  FMUL.FTZ R34, R4.reuse, R78 ;  /* 0x0000004e04227220 */ /* 0x040fe20000410000 */
[----:B------:R-:W-:Y:S01]  /*94a0*/  UIMAD UR5, UR7, UR5, UR6 ;  /* 0x00000005070572a4 */ /* 0x000fe2000f8e0206 */
        /* <DEDUP_REMOVED lines=50> */
[----:B------:R-:W-:Y:S01]  /*97d0*/  FMUL.FTZ R130, R4, R130 ;  /* 0x0000008204827220 */ /* 0x000fe20000410000 */
[----:B------:R-:W-:Y:S02]  /*97e0*/  MOV R4, UR10 ;  /* 0x0000000a00047c02 */ /* 0x000fe40008000f00 */
[----:B------:R-:W-:Y:S02]  /*97f0*/  MOV R8, UR12 ;  /* 0x0000000c00087c02 */ /* 0x000fe40008000f00 */
[----:B------:R-:W-:Y:S01]  /*9800*/  SHF.R.S32.HI R3, RZ, 0x1f, R0 ;  /* 0x0000001fff037819 */ /* 0x000fe20000011400 */
[----:B------:R-:W-:Y:S01]  /*9810*/  UIADD3 UR5, UR13, UR5, URZ ;  /* 0x000000050d057290 */ /* 0x000fe2000fffe03f */
[----:B------:R-:W-:Y:S01]  /*9820*/  MOV R6, R4 ;  /* 0x0000000400067202 */ /* 0x000fe20000000f00 */
[----:B------:R-:W4:Y:S01]  /*9830*/  S2R R84, SR_CTAID.X ;  /* 0x0000000000547919 */ /* 0x000f220000002500 */
[----:B------:R-:W-:Y:S02]  /*9840*/  MOV R4, R8 ;  /* 0x0000000800047202 */ /* 0x000fe40000000f00 */
[----:B------:R-:W-:-:S02]  /*9850*/  LEA.HI R3, R3, R0, RZ, 0x3 ;  /* 0x0000000003037211 */ /* 0x000fc400078f18ff */
[----:B-1----:R-:W-:Y:S02]  /*9860*/  SHF.R.S32.HI R8, RZ, 0x1f, R16 ;  /* 0x0000001fff087819 */ /* 0x002fe40000011410 */
[----:B------:R-:W-:Y:S01]  /*9870*/  LEA.HI R2, R17, R17, RZ, 0x1 ;  /* 0x0000001111027211 */ /* 0x000fe200078f08ff */
[----:B------:R-:W-:Y:S01]  /*9880*/  UIADD3 UR8, UR11, UR8, URZ ;  /* 0x000000080b087290 */ /* 0x000fe2000fffe03f */
[----:B------:R-:W-:Y:S01]  /*9890*/  MOV R5, UR11 ;  /* 0x0000000b00057c02 */ /* 0x000fe20008000f00 */
[----:B------:R-:W-:Y:S01]  /*98a0*/  @P1 FMUL.FTZ R11, R11, 0.69314718246459960938 ;  /* 0x3f3172180b0b1820 */ /* 0x000fe20000410000 */
[----:B------:R-:W-:Y:S01]  /*98b0*/  MOV R5, UR5 ;  /* 0x0000000500057c02 */ /* 0x000fe20008000f00 */
[----:B------:R-:W-:Y:S01]  /*98c0*/  IMAD R82, R8, c[0x0][0x3f0], RZ ;  /* 0x0000fc0008527a24 */ /* 0x000fe200078e02ff */
[----:B------:R-:W-:Y:S02]  /*98d0*/  LOP3.LUT R3, R3, 0xffffff8, RZ, 0xc0, !PT ;  /* 0x0ffffff803037812 */ /* 0x000fe400078ec0ff */
[----:B------:R-:W-:-:S02]  /*98e0*/  LOP3.LUT R2, R2, 0x1ffffffe, RZ, 0xc0, !PT ;  /* 0x1ffffffe02027812 */ /* 0x000fc400078ec0ff */
[----:B------:R-:W-:Y:S01]  /*98f0*/  MOV R81, 0xff800000 ;  /* 0xff80000000517802 */ /* 0x000fe20000000f00 */
[----:B------:R-:W-:Y:S01]  /*9900*/  @P1 FFMA.FTZ R81, R9, R132, R11 ;  /* 0x0000008409511223 */ /* 0x000fe2000001000b */
[----:B------:R-:W-:Y:S02]  /*9910*/  F2FP.PACK_AB R50, R47, R12 ;  /* 0x0000000c2f32723e */ /* 0x000fe400000000ff */
[----:B------:R-:W-:Y:S01]  /*9920*/  F2FP.PACK_AB R34, R79, R34 ;  /* 0x000000224f22723e */ /* 0x000fe200000000ff */
[----:B------:R-:W-:Y:S01]  /*9930*/  IMAD R79, R8, c[0x0][0x498], RZ ;  /* 0x00012600084f7a24 */ /* 0x000fe200078e02ff */
[----:B------:R-:W-:Y:S02]  /*9940*/  MOV R7, UR8 ;  /* 0x0000000800077c02 */ /* 0x000fe40008000f00 */
[C---:B------:R-:W-:Y:S02]  /*9950*/  IADD3 R9, R0.reuse, -R3, RZ ;  /* 0x8000000300097210 */ /* 0x040fe40007ffe0ff */
[----:B------:R-:W-:Y:S01]  /*9960*/  LEA R12, R0, R17, 0x9 ;  /* 0x00000011000c7211 */ /* 0x000fe200078e48ff */
[C---:B------:R-:W-:Y:S01]  /*9970*/  IMAD R0, R16.reuse, c[0x0][0x3f4], R82 ;  /* 0x0000fd0010007a24 */ /* 0x040fe200078e0252 */
[----:B------:R-:W-:Y:S01]  /*9980*/  IADD3 R11, R17, -R2, RZ ;  /* 0x80000002110b7210 */ /* 0x000fe20007ffe0ff */
[----:B------:R-:W-:Y:S01]  /*9990*/  IMAD.WIDE.U32 R2, R16, c[0x0][0x3f0], R4 ;  /* 0x0000fc0010027a25 */ /* 0x000fe200078e0004 */
[----:B------:R-:W-:-:S02]  /*99a0*/  SHF.L.U32 R4, R10, 0x6, RZ ;  /* 0x000000060a047819 */ /* 0x000fc400000006ff */
[----:B------:R-:W-:Y:S01]  /*99b0*/  SHF.R.S32.HI R8, RZ, 0x2, R179 ;  /* 0x00000002ff087819 */ /* 0x000fe200000114b3 */
[----:B------:R-:W-:Y:S01]  /*99c0*/  IMAD R79, R16, c[0x0][0x49c], R79 ;  /* 0x00012700104f7a24 */ /* 0x000fe200078e024f */
[----:B------:R-:W-:Y:S01]  /*99d0*/  LOP3.LUT R5, R10, 0x1, RZ, 0xc0, !PT ;  /* 0x000000010a057812 */ /* 0x000fe200078ec0ff */
[----:B------:R-:W-:Y:S01]  /*99e0*/  IMAD.WIDE.U32 R16, R16, c[0x0][0x498], R6 ;  /* 0x0001260010107a25 */ /* 0x000fe200078e0006 */
[----:B------:R-:W-:Y:S02]  /*99f0*/  IADD3 R3, R3, R0, RZ ;  /* 0x0000000003037210 */ /* 0x000fe40007ffe0ff */
[----:B------:R-:W-:Y:S02]  /*9a00*/  LOP3.LUT R7, R4, 0x1c0, RZ, 0xc0, !PT ;  /* 0x000001c004077812 */ /* 0x000fe400078ec0ff */
[----:B------:R-:W-:Y:S02]  /*9a10*/  LEA R0, R9, R8, 0x4 ;  /* 0x0000000809007211 */ /* 0x000fe400078e20ff */
[----:B------:R-:W-:-:S02]  /*9a20*/  R2P PR, R10, 0x6 ;  /* 0x000000060a007804 */ /* 0x000fc40000000000 */
[----:B------:R-:W-:Y:S02]  /*9a30*/  ISETP.NE.U32.AND P0, PT, R5, 0x1, PT ;  /* 0x000000010500780c */ /* 0x000fe40003f05070 */
[----:B------:R-:W-:Y:S02]  /*9a40*/  LEA.HI R7, R7, R7, RZ, 0x1d ;  /* 0x0000000707077211 */ /* 0x000fe400078fe8ff */
[----:B------:R-:W-:Y:S02]  /*9a50*/  SHF.R.S32.HI R5, RZ, 0x1f, R15 ;  /* 0x0000001fff057819 */ /* 0x000fe4000001140f */
[----:B------:R-:W-:Y:S02]  /*9a60*/  LEA R4, R11, R0, 0x3 ;  /* 0x000000000b047211 */ /* 0x000fe400078e18ff */
[----:B------:R-:W-:Y:S01]  /*9a70*/  F2FP.PACK_AB R32, R83, R32 ;  /* 0x000000205320723e */ /* 0x000fe200000000ff */
[----:B------:R-:W-:Y:S01]  /*9a80*/  IMAD R83, R178, c[0x0][0x388], RZ ;  /* 0x0000e200b2537a24 */ /* 0x000fe200078e02ff */
[----:B------:R-:W-:-:S02]  /*9a90*/  LEA R7, R12, R7, 0x1 ;  /* 0x000000070c077211 */ /* 0x000fc400078e08ff */
[C---:B----4-:R-:W-:Y:S01]  /*9aa0*/  LEA R12, R84.reuse, R4, 0x7 ;  /* 0x00000004540c7211 */ /* 0x050fe200078e38ff */
[----:B------:R-:W-:Y:S01]  /*9ab0*/  IMAD R4, R5, c[0x0][0x3e0], RZ ;  /* 0x0000f80005047a24 */ /* 0x000fe200078e02ff */
[----:B------:R-:W-:Y:S01]  /*9ac0*/  LEA R0, R84, R0, 0x7 ;  /* 0x0000000054007211 */ /* 0x000fe200078e38ff */
[----:B------:R-:W-:-:S03]  /*9ad0*/  IMAD.WIDE.U32 R2, R15, c[0x0][0x3e0], R2 ;  /* 0x0000f8000f027a25 */ /* 0x000fc600078e0002 */
[CC--:B------:R-:W-:Y:S01]  /*9ae0*/  ISETP.GE.OR P5, PT, R0.reuse, R83.reuse, P3 ;  /* 0x000000530000720c */ /* 0x0c0fe20001fa6670 */
[----:B------:R-:W-:Y:S01]  /*9af0*/  IMAD R4, R15, c[0x0][0x3e4], R4 ;  /* 0x0000f9000f047a24 */ /* 0x000fe200078e0204 */
[----:B------:R-:W-:Y:S01]  /*9b00*/  IADD3 R0, R0, 0x8, RZ ;  /* 0x0000000800007810 */ /* 0x000fe20007ffe0ff */
[----:B------:R-:W-:Y:S01]  /*9b10*/  @P4 IMAD.HI.U32 R8, R12, c[0x0][0x4ec], RZ ;  /* 0x00013b000c084a27 */ /* 0x000fe200078e00ff */
[----:B------:R-:W-:Y:S02]  /*9b20*/  F2FP.PACK_AB R14, R176, R14 ;  /* 0x0000000eb00e723e */ /* 0x000fe400000000ff */
[----:B------:R-:W-:Y:S02]  /*9b30*/  SHF.L.U32 R7, R7, 0x1, RZ ;  /* 0x0000000107077819 */ /* 0x000fe400000006ff */
[----:B------:R-:W-:Y:S02]  /*9b40*/  ISETP.GE.OR P3, PT, R0, R83, P3 ;  /* 0x000000530000720c */ /* 0x000fe40001f66670 */
[----:B------:R-:W-:-:S02]  /*9b50*/  IADD3 R3, R3, R4, RZ ;  /* 0x0000000403037210 */ /* 0x000fc40007ffe0ff */
[----:B------:R-:W-:Y:S02]  /*9b60*/  MOV R0, R12 ;  /* 0x0000000c00007202 */ /* 0x000fe40000000f00 */
[----:B------:R-:W-:Y:S01]  /*9b70*/  @P4 SHF.R.U32.HI R0, RZ, c[0x0][0x4f0], R8 ;  /* 0x00013c00ff004a19 */ /* 0x000fe20000011608 */
[----:B------:R1:W-:Y:S01]  /*9b80*/  STS [R7+0x80], R14 ;  /* 0x0000800e07007388 */ /* 0x0003e20000000800 */
[----:B------:R-:W-:Y:S02]  /*9b90*/  SHF.R.S32.HI R5, RZ, 0x1f, R133 ;  /* 0x0000001fff057819 */ /* 0x000fe40000011485 */
[----:B------:R-:W-:-:S03]  /*9ba0*/  IADD3 R9, R7, 0x80, RZ ;  /* 0x0000008007097810 */ /* 0x000fc60007ffe0ff */
[----:B------:R-:W-:Y:S01]  /*9bb0*/  IMAD R4, R5, c[0x0][0x3d8], RZ ;  /* 0x0000f60005047a24 */ /* 0x000fe200078e02ff */
[----:B------:R-:W-:Y:S02]  /*9bc0*/  MOV R5, 0x20 ;  /* 0x0000002000057802 */ /* 0x000fe40000000f00 */
[----:B------:R-:W-:Y:S01]  /*9bd0*/  IADD3 R6, R7, 0x70, RZ ;  /* 0x0000007007067810 */ /* 0x000fe20007ffe0ff */
[----:B------:R-:W-:Y:S01]  /*9be0*/  IMAD R82, R133, c[0x0][0x3dc], R4 ;  /* 0x0000f70085527a24 */ /* 0x000fe200078e0204 */
[----:B------:R-:W-:Y:S02]  /*9bf0*/  @P0 IADD3 R6, R9, 0x10, RZ ;  /* 0x0000001009060810 */ /* 0x000fe40007ffe0ff */
[----:B------:R-:W-:Y:S02]  /*9c00*/  SHF.R.S32.HI R4, RZ, 0x1f, R0 ;  /* 0x0000001fff047819 */ /* 0x000fe40000011400 */
[C---:B------:R-:W-:Y:S01]  /*9c10*/  IADD3 R10, P0, R0.reuse, R16, RZ ;  /* 0x00000010000a7210 */ /* 0x040fe20007f1e0ff */
[----:B-1----:R-:W-:Y:S01]  /*9c20*/  IMAD.WIDE.U32 R14, R133, c[0x0][0x3d8], R2 ;  /* 0x0000f600850e7a25 */ /* 0x002fe200078e0002 */
[----:B------:R-:W-:-:S05]  /*9c30*/  IADD3 R3, -R0, RZ, RZ ;  /* 0x000000ff00037210 */ /* 0x000fca0007ffe1ff */
[----:B------:R-:W-:Y:S01]  /*9c40*/  IMAD R3, R3, c[0x0][0x4e8], R12 ;  /* 0x00013a0003037a24 */ /* 0x000fe200078e020c */
[----:B------:R-:W-:-:S04]  /*9c50*/  SEL R2, R5, 0xffffffe0, !P1 ;  /* 0xffffffe005027807 */ /* 0x000fc80004800000 */
[----:B------:R-:W-:Y:S02]  /*9c60*/  SHF.R.S32.HI R5, RZ, 0x1f, R3 ;  /* 0x0000001fff057819 */ /* 0x000fe40000011403 */
[----:B------:R-:W-:Y:S02]  /*9c70*/  IADD3.X R11, R4, R17, R79, P0, !PT ;  /* 0x00000011040b7210 */ /* 0x000fe400007fe44f */
[----:B------:R-:W-:Y:S01]  /*9c80*/  MOV R4, 0x40 ;  /* 0x0000004000047802 */ /* 0x000fe20000000f00 */
[----:B------:R-:W-:Y:S01]  /*9c90*/  IMAD R5, R5, c[0x0][0x488], RZ ;  /* 0x0001220005057a24 */ /* 0x000fe200078e02ff */
[----:B------:R-:W-:Y:S01]  /*9ca0*/  F2FP.PACK_AB R13, R167, R13 ;  /* 0x0000000da70d723e */ /* 0x000fe200000000ff */
[----:B------:R-:W-:Y:S01]  /*9cb0*/  IMAD.WIDE.U32 R10, R3, c[0x0][0x488], R10 ;  /* 0x00012200030a7a25 */ /* 0x000fe200078e000a */
[----:B------:R-:W-:Y:S02]  /*9cc0*/  SEL R12, R4, 0xffffffc0, !P2 ;  /* 0xffffffc0040c7807 */ /* 0x000fe40005000000 */
[----:B------:R-:W-:Y:S01]  /*9cd0*/  F2FP.PACK_AB R18, R175, R18 ;  /* 0x00000012af12723e */ /* 0x000fe200000000ff */
[----:B------:R-:W-:Y:S01]  /*9ce0*/  IMAD R5, R3, c[0x0][0x48c], R5 ;  /* 0x0001230003057a24 */ /* 0x000fe200078e0205 */
[----:B------:R-:W-:-:S02]  /*9cf0*/  F2FP.PACK_AB R19, R163, R19 ;  /* 0x00000013a313723e */ /* 0x000fc400000000ff */
[----:B------:R-:W-:Y:S02]  /*9d00*/  F2FP.PACK_AB R20, R174, R20 ;  /* 0x00000014ae14723e */ /* 0x000fe400000000ff */
[----:B------:R-:W-:Y:S02]  /*9d10*/  F2FP.PACK_AB R23, R159, R23 ;  /* 0x000000179f17723e */ /* 0x000fe400000000ff */
[----:B------:R-:W-:Y:S02]  /*9d20*/  IADD3 R0, R7, R2, RZ ;  /* 0x0000000207007210 */ /* 0x000fe40007ffe0ff */
[----:B------:R-:W-:Y:S02]  /*9d30*/  F2FP.PACK_AB R22, R173, R22 ;  /* 0x00000016ad16723e */ /* 0x000fe400000000ff */
[----:B------:R-:W-:Y:S02]  /*9d40*/  F2FP.PACK_AB R21, R155, R21 ;  /* 0x000000159b15723e */ /* 0x000fe400000000ff */
[----:B------:R-:W-:Y:S01]  /*9d50*/  IADD3 R2, R2, R6, RZ ;  /* 0x0000000602027210 */ /* 0x000fe20007ffe0ff */
[----:B------:R-:W-:Y:S01]  /*9d60*/  STS [R7+0x480], R13 ;  /* 0x0004800d07007388 */ /* 0x000fe20000000800 */
[----:B------:R-:W-:-:S02]  /*9d70*/  F2FP.PACK_AB R24, R172, R24 ;  /* 0x00000018ac18723e */ /* 0x000fc400000000ff */
[----:B------:R-:W-:Y:S02]  /*9d80*/  F2FP.PACK_AB R25, R151, R25 ;  /* 0x000000199719723e */ /* 0x000fe400000000ff */
[----:B------:R-:W-:Y:S01]  /*9d90*/  IADD3 R4, R7, R12, RZ ;  /* 0x0000000c07047210 */ /* 0x000fe20007ffe0ff */
[----:B------:R-:W-:Y:S01]  /*9da0*/  STS [R6], R18 ;  /* 0x0000001206007388 */ /* 0x000fe20000000800 */
[----:B------:R-:W-:Y:S02]  /*9db0*/  F2FP.PACK_AB R26, R171, R26 ;  /* 0x0000001aab1a723e */ /* 0x000fe400000000ff */
[----:B------:R-:W-:Y:S01]  /*9dc0*/  F2FP.PACK_AB R27, R147, R27 ;  /* 0x0000001b931b723e */ /* 0x000fe200000000ff */
[----:B------:R-:W-:Y:S01]  /*9dd0*/  STS [R6+0x400], R19 ;  /* 0x0004001306007388 */ /* 0x000fe20000000800 */
[----:B------:R-:W-:Y:S02]  /*9de0*/  IADD3 R8, R12, R6, RZ ;  /* 0x000000060c087210 */ /* 0x000fe40007ffe0ff */
[----:B------:R-:W-:Y:S01]  /*9df0*/  F2FP.PACK_AB R59, R170, R144 ;  /* 0x00000090aa3b723e */ /* 0x000fe200000000ff */
[----:B------:R-:W-:Y:S01]  /*9e00*/  STS [R0+0x80], R20 ;  /* 0x0000801400007388 */ /* 0x000fe20000000800 */
[----:B------:R-:W-:-:S02]  /*9e10*/  F2FP.PACK_AB R58, R143, R142 ;  /* 0x0000008e8f3a723e */ /* 0x000fc400000000ff */
[----:B------:R-:W-:Y:S01]  /*9e20*/  IADD3 R3, R12, R0, RZ ;  /* 0x000000000c037210 */ /* 0x000fe20007ffe0ff */
[----:B------:R-:W-:Y:S01]  /*9e30*/  STS [R0+0x480], R23 ;  /* 0x0004801700007388 */ /* 0x000fe20000000800 */
[----:B------:R-:W-:Y:S02]  /*9e40*/  IADD3 R11, R11, R5, RZ ;  /* 0x000000050b0b7210 */ /* 0x000fe40007ffe0ff */
[----:B------:R-:W-:Y:S01]  /*9e50*/  F2FP.PACK_AB R57, R169, R141 ;  /* 0x0000008da939723e */ /* 0x000fe200000000ff */
[----:B------:R-:W-:Y:S01]  /*9e60*/  STS [R2], R22 ;  /* 0x0000001602007388 */ /* 0x000fe20000000800 */
[----:B------:R-:W-:Y:S02]  /*9e70*/  F2FP.PACK_AB R56, R139, R56 ;  /* 0x000000388b38723e */ /* 0x000fe400000000ff */
[----:B------:R-:W-:Y:S01]  /*9e80*/  IADD3 R5, R2, R12, RZ ;  /* 0x0000000c02057210 */ /* 0x000fe20007ffe0ff */
[----:B------:R-:W-:Y:S01]  /*9e90*/  STS [R2+0x400], R21 ;  /* 0x0004001502007388 */ /* 0x000fe20000000800 */
[----:B------:R-:W-:-:S02]  /*9ea0*/  F2FP.PACK_AB R55, R168, R140 ;  /* 0x0000008ca837723e */ /* 0x000fc400000000ff */
[----:B------:R-:W-:Y:S01]  /*9eb0*/  F2FP.PACK_AB R53, R165, R137 ;  /* 0x00000089a535723e */ /* 0x000fe200000000ff */
[----:B------:R-:W-:Y:S01]  /*9ec0*/  STS [R4+0x80], R24 ;  /* 0x0000801804007388 */ /* 0x000fe20000000800 */
[----:B------:R-:W-:Y:S02]  /*9ed0*/  F2FP.PACK_AB R52, R43, R52 ;  /* 0x000000342b34723e */ /* 0x000fe400000000ff */
[----:B------:R-:W-:Y:S01]  /*9ee0*/  F2FP.PACK_AB R51, R164, R136 ;  /* 0x00000088a433723e */ /* 0x000fe200000000ff */
[----:B------:R-:W-:Y:S01]  /*9ef0*/  STS [R4+0x480], R25 ;  /* 0x0004801904007388 */ /* 0x000fe20000000800 */
[----:B------:R-:W-:Y:S02]  /*9f00*/  F2FP.PACK_AB R49, R161, R49 ;  /* 0x00000031a131723e */ /* 0x000fe400000000ff */
[----:B------:R-:W-:Y:S01]  /*9f10*/  F2FP.PACK_AB R48, R33, R48 ;  /* 0x000000302130723e */ /* 0x000fe200000000ff */
[----:B------:R-:W-:Y:S01]  /*9f20*/  STS [R8], R26 ;  /* 0x0000001a08007388 */ /* 0x000fe20000000800 */
[----:B------:R-:W-:-:S03]  /*9f30*/  F2FP.PACK_AB R47, R160, R135 ;  /* 0x00000087a02f723e */ /* 0x000fc600000000ff */
[----:B------:R-:W-:Y:S01]  /*9f40*/  STS [R8+0x400], R27 ;  /* 0x0004001b08007388 */ /* 0x000fe20000000800 */
[----:B------:R-:W-:-:S03]  /*9f50*/  F2FP.PACK_AB R45, R157, R45 ;  /* 0x0000002d9d2d723e */ /* 0x000fc600000000ff */
[----:B------:R-:W-:Y:S01]  /*9f60*/  STS [R3+0x80], R59 ;  /* 0x0000803b03007388 */ /* 0x000fe20000000800 */
[----:B------:R-:W-:-:S03]  /*9f70*/  F2FP.PACK_AB R44, R29, R44 ;  /* 0x0000002c1d2c723e */ /* 0x000fc600000000ff */
[----:B------:R-:W-:Y:S01]  /*9f80*/  STS [R3+0x480], R58 ;  /* 0x0004803a03007388 */ /* 0x000fe20000000800 */
[----:B------:R-:W-:-:S03]  /*9f90*/  F2FP.PACK_AB R43, R156, R134 ;  /* 0x000000869c2b723e */ /* 0x000fc600000000ff */
        /* <DEDUP_REMOVED lines=18> */
[----:B------:R-:W-:Y:S04]  /*a0c0*/  STS [R2+0x4400], R48 ;  /* 0x0044003002007388 */ /* 0x000fe80000000800 */
[----:B------:R-:W-:Y:S04]  /*a0d0*/  STS [R4+0x4080], R47 ;  /* 0x0040802f04007388 */ /* 0x000fe80000000800 */
        /* <DEDUP_REMOVED lines=33> */
[----:B------:R-:W-:-:S03]  /*a2f0*/  LEA R9, P0, R10, c[0x0][0x450], 0x2 ;  /* 0x000114000a097a11 */ /* 0x000fc600078010ff */
        /* <DEDUP_REMOVED lines=13> */
[----:B------:R-:W-:-:S03]  /*a3d0*/  LEA.HI.X R11, R10, c[0x0][0x454], R11, 0x2, P0 ;  /* 0x000115000a0b7a11 */ /* 0x000fc600000f140b */
[----:B------:R-:W-:Y:S04]  /*a3e0*/  STS [R7+0xc480], R74 ;  /* 0x00c4804a07007388 */ /* 0x000fe80000000800 */
[----:B------:R-:W-:Y:S04]  /*a3f0*/  STS [R6+0xc000], R73 ;  /* 0x00c0004906007388 */ /* 0x000fe80000000800 */
[----:B------:R-:W-:Y:S04]  /*a400*/  STS [R6+0xc400], R72 ;  /* 0x00c4004806007388 */ /* 0x000fe80000000800 */
[----:B------:R-:W-:Y:S04]  /*a410*/  STS [R0+0xc080], R71 ;  /* 0x00c0804700007388 */ /* 0x000fe80000000800 */
[----:B------:R2:W-:Y:S04]  /*a420*/  STS [R0+0xc480], R70 ;  /* 0x00c4804600007388 */ /* 0x0005e80000000800 */
[----:B------:R-:W-:Y:S04]  /*a430*/  STS [R2+0xc000], R69 ;  /* 0x00c0004502007388 */ /* 0x000fe80000000800 */
        /* <DEDUP_REMOVED lines=9> */
[----:B------:R-:W-:Y:S04]  /*a4d0*/  SHFL.IDX PT, R12, R9, RZ, 0x1c1f ;  /* 0x001c1fff090c7589 */ /* 0x000fe800000e0000 */
[----:B------:R-:W1:Y:S04]  /*a4e0*/  SHFL.IDX PT, R13, R11, RZ, 0x1c1f ;  /* 0x001c1fff0b0d7589 */ /* 0x000e6800000e0000 */
[----:B------:R-:W-:Y:S06]  /*a4f0*/  BAR.SYNC.DEFER_BLOCKING 0x1, 0x100 ;  /* 0x0044000000007b1d */ /* 0x000fec0000010000 */
[----:B------:R-:W-:Y:S04]  /*a500*/  SHFL.IDX PT, R10, R9, 0x1, 0x1c1f ;  /* 0x003c1f00090a7f89 */ /* 0x000fe800000e0000 */
[----:B------:R-:W4:Y:S01]  /*a510*/  SHFL.IDX PT, R11, R11, 0x1, 0x1c1f ;  /* 0x003c1f000b0b7f89 */ /* 0x000f2200000e0000 */
[----:B--2---:R-:W-:-:S03]  /*a520*/  SHF.L.U32 R0, R87, 0x1, RZ ;  /* 0x0000000157007819 */ /* 0x004fc600000006ff */
[----:B-1----:R-:W-:Y:S04]  /*a530*/  @!P5 ST.E [R12.64], R81 ;  /* 0x000000510c00d985 */ /* 0x002fe8000c10190e */
[----:B----4-:R1:W-:Y:S04]  /*a540*/  @!P3 ST.E [R10.64], R80 ;  /* 0x000000500a00b985 */ /* 0x0103e8000c10190e */
[----:B------:R2:W4:Y:S04]  /*a550*/  LDS.128 R40, [R0+0x1080] ;  /* 0x0010800000287984 */ /* 0x0005280000000c00 */
[----:B------:R2:W1:Y:S04]  /*a560*/  LDS.128 R56, [R0+0x2080] ;  /* 0x0020800000387984 */ /* 0x0004680000000c00 */
[----:B------:R2:W2:Y:S04]  /*a570*/  LDS.128 R68, [R0+0x3080] ;  /* 0x0030800000447984 */ /* 0x0004a80000000c00 */
        /* <DEDUP_REMOVED lines=8> */
[----:B------:R2:W2:Y:S01]  /*a600*/  LDS.128 R72, [R0+0xf080] ;  /* 0x00f0800000487984 */ /* 0x0004a20000000c00 */
[----:B------:R-:W-:-:S02]  /*a610*/  IADD3 R2, R15, R82, RZ ;  /* 0x000000520f027210 */ /* 0x000fc40007ffe0ff */
[----:B-1----:R-:W-:-:S04]  /*a620*/  LEA R11, P0, R14, c[0x0][0x380], 0x1 ;  /* 0x0000e0000e0b7a11 */ /* 0x002fc800078008ff */
[----:B------:R-:W-:Y:S02]  /*a630*/  LEA.HI.X R10, R14, c[0x0][0x384], R2, 0x1, P0 ;  /* 0x0000e1000e0a7a11 */ /* 0x000fe400000f0c02 */
[----:B---3--:R-:W-:Y:S01]  /*a640*/  ISETP.GE.AND P0, PT, R86, R83, PT ;  /* 0x000000535600720c */ /* 0x008fe20003f06270 */
[----:B------:R1:W3:Y:S01]  /*a650*/  SHFL.IDX PT, R2, R11, RZ, 0x181f ;  /* 0x00181fff0b027589 */ /* 0x0002e200000e0000 */
[----:B------:R-:W-:Y:S03]  /*a660*/  BSSY B0, `(.L_x_6) ;  /* 0x000001f000007945 */ /* 0x000fe60003800000 */
[----:B------:R1:W1:Y:S08]  /*a670*/  SHFL.IDX PT, R3, R10, RZ, 0x181f ;  /* 0x00181fff0a037589 */ /* 0x00027000000e0000 */
[----:B------:R-:W-:Y:S05]  /*a680*/  @P0 BRA `(.L_x_7) ;  /* 0x000001c000000947 */ /* 0x000fea0003800000 */
[----:B----4-:R-:W4:Y:S01]  /*a690*/  LDS.128 R24, [R0+0x80] ;  /* 0x0000800000187984 */ /* 0x010f220000000c00 */
[----:B-----5:R-:W-:-:S02]  /*a6a0*/  IADD3 R6, R85, 0x40, RZ ;  /* 0x0000004055067810 */ /* 0x020fc40007ffe0ff */
[C---:B------:R-:W-:Y:S01]  /*a6b0*/  IADD3 R7, R85.reuse, 0x80, RZ ;  /* 0x0000008055077810 */ /* 0x040fe20007ffe0ff */
[----:B------:R-:W3:Y:S01]  /*a6c0*/  LDS.128 R20, [R0+0x4080] ;  /* 0x0040800000147984 */ /* 0x000ee20000000c00 */
[----:B------:R-:W-:Y:S02]  /*a6d0*/  IADD3 R8, R85, 0xc0, RZ ;  /* 0x000000c055087810 */ /* 0x000fe40007ffe0ff */
[----:B------:R-:W-:Y:S01]  /*a6e0*/  ISETP.GE.AND P2, PT, R6, c[0x0][0x3c8], PT ;  /* 0x0000f20006007a0c */ /* 0x000fe20003f46270 */
[----:B------:R-:W2:Y:S01]  /*a6f0*/  LDS.128 R16, [R0+0x8080] ;  /* 0x0080800000107984 */ /* 0x000ea20000000c00 */
[----:B------:R-:W-:Y:S02]  /*a700*/  ISETP.GE.AND P1, PT, R7, c[0x0][0x3c8], PT ;  /* 0x0000f20007007a0c */ /* 0x000fe40003f26270 */
[----:B------:R-:W-:Y:S01]  /*a710*/  ISETP.GE.AND P0, PT, R8, c[0x0][0x3c8], PT ;  /* 0x0000f20008007a0c */ /* 0x000fe20003f06270 */
[----:B------:R1:W2:Y:S01]  /*a720*/  LDS.128 R12, [R0+0xc080] ;  /* 0x00c08000000c7984 */ /* 0x0002a20000000c00 */
[----:B------:R-:W-:-:S07]  /*a730*/  ISETP.GE.AND P3, PT, R85, c[0x0][0x3c8], PT ;  /* 0x0000f20055007a0c */ /* 0x000fce0003f66270 */
[----:B------:R-:W-:-:S04]  /*a740*/  @!P2 SHF.R.S32.HI R4, RZ, 0x1f, R6 ;  /* 0x0000001fff04a819 */ /* 0x000fc80000011406 */
[----:B------:R-:W-:Y:S02]  /*a750*/  @!P0 SHF.R.S32.HI R5, RZ, 0x1f, R8 ;  /* 0x0000001fff058819 */ /* 0x000fe40000011408 */
[----:B------:R-:W-:-:S04]  /*a760*/  @!P2 LEA.HI R6, R4, R6, RZ, 0x3 ;  /* 0x000000060406a211 */ /* 0x000fc800078f18ff */
[----:B------:R-:W-:Y:S02]  /*a770*/  @!P2 LOP3.LUT R6, R6, 0xfffffff8, RZ, 0xc0, !PT ;  /* 0xfffffff80606a812 */ /* 0x000fe400078ec0ff */
[----:B-12---:R-:W-:-:S04]  /*a780*/  @!P1 SHF.R.S32.HI R0, RZ, 0x1f, R7 ;  /* 0x0000001fff009819 */ /* 0x006fc80000011407 */
[----:B------:R-:W-:Y:S01]  /*a790*/  @!P1 LEA.HI R4, R0, R7, RZ, 0x3 ;  /* 0x0000000700049211 */ /* 0x000fe200078f18ff */
[--C-:B---3--:R-:W-:Y:S01]  /*a7a0*/  @!P2 IMAD.WIDE R6, R6, 0x2, R2.reuse ;  /* 0x000000020606a825 */ /* 0x108fe200078e0202 */
[----:B------:R-:W-:Y:S02]  /*a7b0*/  @!P0 LEA.HI R0, R5, R8, RZ, 0x3 ;  /* 0x0000000805008211 */ /* 0x000fe400078f18ff */
[----:B------:R-:W-:Y:S01]  /*a7c0*/  @!P1 LOP3.LUT R4, R4, 0xfffffff8, RZ, 0xc0, !PT ;  /* 0xfffffff804049812 */ /* 0x000fe200078ec0ff */
[----:B------:R-:W-:Y:S01]  /*a7d0*/  @!P3 IMAD.WIDE R8, R85, 0x2, R2 ;  /* 0x000000025508b825 */ /* 0x000fe200078e0202 */
[----:B------:R-:W-:-:S03]  /*a7e0*/  @!P0 LOP3.LUT R0, R0, 0xfffffff8, RZ, 0xc0, !PT ;  /* 0xfffffff800008812 */ /* 0x000fc600078ec0ff */
[--C-:B------:R-:W-:Y:S01]  /*a7f0*/  @!P1 IMAD.WIDE R4, R4, 0x2, R2.reuse ;  /* 0x0000000204049825 */ /* 0x100fe200078e0202 */
[----:B----4-:R1:W-:Y:S03]  /*a800*/  @!P3 ST.E.128 [R8.64], R24 ;  /* 0x000000180800b985 */ /* 0x0103e6000c101d0e */
[----:B------:R-:W-:Y:S01]  /*a810*/  @!P0 IMAD.WIDE R2, R0, 0x2, R2 ;  /* 0x0000000200028825 */ /* 0x000fe200078e0202 */
[----:B------:R1:W-:Y:S04]  /*a820*/  @!P2 ST.E.128 [R6.64], R20 ;  /* 0x000000140600a985 */ /* 0x0003e8000c101d0e */
[----:B------:R1:W-:Y:S04]  /*a830*/  @!P1 ST.E.128 [R4.64], R16 ;  /* 0x0000001004009985 */ /* 0x0003e8000c101d0e */
[----:B------:R1:W-:Y:S02]  /*a840*/  @!P0 ST.E.128 [R2.64], R12 ;  /* 0x0000000c02008985 */ /* 0x0003e4000c101d0e */
.L_x_7:
[----:B----4-:R-:W-:Y:S05]  /*a850*/  BSYNC B0 ;  /* 0x0000000000007941 */ /* 0x010fea0003800000 */
.L_x_6:
[----:B--2---:R-:W-:Y:S01]  /*a860*/  IADD3 R0, R86, 0x20, RZ ;  /* 0x0000002056007810 */ /* 0x004fe20007ffe0ff */
[----:B-1----:R1:W2:Y:S01]  /*a870*/  SHFL.IDX PT, R3, R10, 0x1, 0x181f ;  /* 0x00381f000a037f89 */ /* 0x0022a200000e0000 */
[----:B------:R-:W-:Y:S02]  /*a880*/  BSSY B0, `(.L_x_8) ;  /* 0x000001c000007945 */ /* 0x000fe40003800000 */
[----:B------:R-:W-:Y:S01]  /*a890*/  ISETP.GE.AND P0, PT, R0, R83, PT ;  /* 0x000000530000720c */ /* 0x000fe20003f06270 */
[----:B---3--:R1:W3:-:S12]  /*a8a0*/  SHFL.IDX PT, R2, R11, 0x1, 0x181f ;  /* 0x00381f000b027f89 */ /* 0x0082d800000e0000 */
[----:B------:R-:W-:Y:S05]  /*a8b0*/  @P0 BRA `(.L_x_9) ;  /* 0x0000018000000947 */ /* 0x000fea0003800000 */
[C---:B-----5:R-:W-:Y:S02]  /*a8c0*/  IADD3 R6, R85.reuse, 0x40, RZ ;  /* 0x0000004055067810 */ /* 0x060fe40007ffe0ff */
[C---:B------:R-:W-:Y:S02]  /*a8d0*/  IADD3 R7, R85.reuse, 0x80, RZ ;  /* 0x0000008055077810 */ /* 0x040fe40007ffe0ff */
[----:B------:R-:W-:Y:S02]  /*a8e0*/  IADD3 R8, R85, 0xc0, RZ ;  /* 0x000000c055087810 */ /* 0x000fe40007ffe0ff */
[----:B------:R-:W-:Y:S02]  /*a8f0*/  ISETP.GE.AND P2, PT, R6, c[0x0][0x3c8], PT ;  /* 0x0000f20006007a0c */ /* 0x000fe40003f46270 */
[----:B------:R-:W-:Y:S02]  /*a900*/  ISETP.GE.AND P1, PT, R7, c[0x0][0x3c8], PT ;  /* 0x0000f20007007a0c */ /* 0x000fe40003f26270 */
[----:B------:R-:W-:-:S02]  /*a910*/  ISETP.GE.AND P0, PT, R8, c[0x0][0x3c8], PT ;  /* 0x0000f20008007a0c */ /* 0x000fc40003f06270 */
[----:B------:R-:W-:-:S07]  /*a920*/  ISETP.GE.AND P3, PT, R85, c[0x0][0x3c8], PT ;  /* 0x0000f20055007a0c */ /* 0x000fce0003f66270 */
[----:B------:R-:W-:Y:S02]  /*a930*/  @!P2 SHF.R.S32.HI R4, RZ, 0x1f, R6 ;  /* 0x0000001fff04a819 */ /* 0x000fe40000011406 */
[----:B------:R-:W-:Y:S02]  /*a940*/  @!P1 SHF.R.S32.HI R0, RZ, 0x1f, R7 ;  /* 0x0000001fff009819 */ /* 0x000fe40000011407 */
[----:B------:R-:W-:Y:S02]  /*a950*/  @!P0 SHF.R.S32.HI R5, RZ, 0x1f, R8 ;  /* 0x0000001fff058819 */ /* 0x000fe40000011408 */
[----:B------:R-:W-:Y:S02]  /*a960*/  @!P2 LEA.HI R6, R4, R6, RZ, 0x3 ;  /* 0x000000060406a211 */ /* 0x000fe400078f18ff */
[----:B------:R-:W-:Y:S02]  /*a970*/  @!P1 LEA.HI R4, R0, R7, RZ, 0x3 ;  /* 0x0000000700049211 */ /* 0x000fe400078f18ff */
[----:B------:R-:W-:Y:S01]  /*a980*/  @!P0 LEA.HI R0, R5, R8, RZ, 0x3 ;  /* 0x0000000805008211 */ /* 0x000fe200078f18ff */
[----:B--23--:R-:W-:Y:S01]  /*a990*/  @!P3 IMAD.WIDE R8, R85, 0x2, R2 ;  /* 0x000000025508b825 */ /* 0x00cfe200078e0202 */
[----:B------:R-:W-:-:S02]  /*a9a0*/  @!P2 LOP3.LUT R6, R6, 0xfffffff8, RZ, 0xc0, !PT ;  /* 0xfffffff80606a812 */ /* 0x000fc400078ec0ff */
[----:B------:R-:W-:Y:S02]  /*a9b0*/  @!P1 LOP3.LUT R4, R4, 0xfffffff8, RZ, 0xc0, !PT ;  /* 0xfffffff804049812 */ /* 0x000fe400078ec0ff */
[----:B------:R-:W-:Y:S01]  /*a9c0*/  @!P0 LOP3.LUT R0, R0, 0xfffffff8, RZ, 0xc0, !PT ;  /* 0xfffffff800008812 */ /* 0x000fe200078ec0ff */
[--C-:B------:R-:W-:Y:S01]  /*a9d0*/  @!P2 IMAD.WIDE R6, R6, 0x2, R2.reuse ;  /* 0x000000020606a825 */ /* 0x100fe200078e0202 */
[----:B------:R2:W-:Y:S03]  /*a9e0*/  @!P3 ST.E.128 [R8.64], R40 ;  /* 0x000000280800b985 */ /* 0x0005e6000c101d0e */
[--C-:B------:R-:W-:Y:S01]  /*a9f0*/  @!P1 IMAD.WIDE R4, R4, 0x2, R2.reuse ;  /* 0x0000000204049825 */ /* 0x100fe200078e0202 */
[----:B------:R2:W-:Y:S03]  /*aa00*/  @!P2 ST.E.128 [R6.64], R36 ;  /* 0x000000240600a985 */ /* 0x0005e6000c101d0e */
[----:B------:R-:W-:Y:S01]  /*aa10*/  @!P0 IMAD.WIDE R2, R0, 0x2, R2 ;  /* 0x0000000200028825 */ /* 0x000fe200078e0202 */
[----:B------:R2:W-:Y:S04]  /*aa20*/  @!P1 ST.E.128 [R4.64], R32 ;  /* 0x0000002004009985 */ /* 0x0005e8000c101d0e */
[----:B------:R2:W-:Y:S02]  /*aa30*/  @!P0 ST.E.128 [R2.64], R28 ;  /* 0x0000001c02008985 */ /* 0x0005e4000c101d0e */
.L_x_9:
[----:B------:R-:W-:Y:S05]  /*aa40*/  BSYNC B0 ;  /* 0x0000000000007941 */ /* 0x000fea0003800000 */
.L_x_8:
[----:B------:R-:W-:Y:S01]  /*aa50*/  IADD3 R0, R86, 0x40, RZ ;  /* 0x0000004056007810 */ /* 0x000fe20007ffe0ff */
[----:B--2---:R2:W4:Y:S01]  /*aa60*/  SHFL.IDX PT, R3, R10, 0x2, 0x181f ;  /* 0x00581f000a037f89 */ /* 0x00452200000e0000 */
        /* <DEDUP_REMOVED lines=17> */
[----:B---34-:R-:W-:Y:S01]  /*ab80*/  @!P3 IMAD.WIDE R8, R85, 0x2, R2 ;  /* 0x000000025508b825 */ /* 0x018fe200078e0202 */
        /* <DEDUP_REMOVED lines=10> */
.L_x_11:
[----:B------:R-:W-:Y:S05]  /*ac30*/  BSYNC B0 ;  /* 0x0000000000007941 */ /* 0x000fea0003800000 */
.L_x_10:
[----:B------:R-:W-:Y:S01]  /*ac40*/  IADD3 R0, R86, 0x60, RZ ;  /* 0x0000006056007810 */ /* 0x000fe20007ffe0ff */
[----:B---34-:R3:W4:Y:S03]  /*ac50*/  SHFL.IDX PT, R3, R10, 0x3, 0x181f ;  /* 0x00781f000a037f89 */ /* 0x01872600000e0000 */
[----:B------:R-:W-:Y:S01]  /*ac60*/  ISETP.GE.AND P0, PT, R0, R83, PT ;  /* 0x000000530000720c */ /* 0x000fe20003f06270 */
[----:B------:R3:W1:-:S12]  /*ac70*/  SHFL.IDX PT, R2, R11, 0x3, 0x181f ;  /* 0x00781f000b027f89 */ /* 0x00065800000e0000 */
[----:B------:R-:W-:Y:S05]  /*ac80*/  @P0 EXIT ;  /* 0x000000000000094d */ /* 0x000fea0003800000 */
[C---:B-----5:R-:W-:Y:S02]  /*ac90*/  IADD3 R5, R85.reuse, 0x40, RZ ;  /* 0x0000004055057810 */ /* 0x060fe40007ffe0ff */
[----:B------:R-:W-:Y:S02]  /*aca0*/  IADD3 R6, R85, 0x80, RZ ;  /* 0x0000008055067810 */ /* 0x000fe40007ffe0ff */
[----:B------:R-:W-:Y:S02]  /*acb0*/  ISETP.GE.AND P1, PT, R5, c[0x0][0x3c8], PT ;  /* 0x0000f20005007a0c */ /* 0x000fe40003f26270 */
[----:B------:R-:W-:Y:S02]  /*acc0*/  ISETP.GE.AND P0, PT, R6, c[0x0][0x3c8], PT ;  /* 0x0000f20006007a0c */ /* 0x000fe40003f06270 */
[----:B------:R-:W-:-:S09]  /*acd0*/  ISETP.GE.AND P2, PT, R85, c[0x0][0x3c8], PT ;  /* 0x0000f20055007a0c */ /* 0x000fd20003f46270 */
[----:B------:R-:W-:Y:S02]  /*ace0*/  @!P1 SHF.R.S32.HI R4, RZ, 0x1f, R5 ;  /* 0x0000001fff049819 */ /* 0x000fe40000011405 */
[----:B------:R-:W-:Y:S02]  /*acf0*/  @!P0 SHF.R.S32.HI R0, RZ, 0x1f, R6 ;  /* 0x0000001fff008819 */ /* 0x000fe40000011406 */
[----:B------:R-:W-:Y:S01]  /*ad00*/  @!P1 LEA.HI R4, R4, R5, RZ, 0x3 ;  /* 0x0000000504049211 */ /* 0x000fe200078f18ff */
[--C-:B-1--4-:R-:W-:Y:S01]  /*ad10*/  @!P2 IMAD.WIDE R8, R85, 0x2, R2.reuse ;  /* 0x000000025508a825 */ /* 0x112fe200078e0202 */
[----:B------:R-:W-:Y:S02]  /*ad20*/  @!P0 LEA.HI R0, R0, R6, RZ, 0x3 ;  /* 0x0000000600008211 */ /* 0x000fe400078f18ff */
[----:B------:R-:W-:Y:S02]  /*ad30*/  @!P1 LOP3.LUT R4, R4, 0xfffffff8, RZ, 0xc0, !PT ;  /* 0xfffffff804049812 */ /* 0x000fe400078ec0ff */
[----:B------:R-:W-:Y:S01]  /*ad40*/  @!P0 LOP3.LUT R0, R0, 0xfffffff8, RZ, 0xc0, !PT ;  /* 0xfffffff800008812 */ /* 0x000fe200078ec0ff */
[----:B------:R1:W-:Y:S02]  /*ad50*/  @!P2 ST.E.128 [R8.64], R68 ;  /* 0x000000440800a985 */ /* 0x0003e4000c101d0e */
[----:B------:R-:W-:-:S04]  /*ad60*/  @!P1 IMAD.WIDE R6, R4, 0x2, R2 ;  /* 0x0000000204069825 */ /* 0x000fc800078e0202 */
[----:B------:R-:W-:Y:S01]  /*ad70*/  @!P0 IMAD.WIDE R4, R0, 0x2, R2 ;  /* 0x0000000200048825 */ /* 0x000fe200078e0202 */
[----:B------:R-:W-:Y:S01]  /*ad80*/  IADD3 R0, R85, 0xc0, RZ ;  /* 0x000000c055007810 */ /* 0x000fe20007ffe0ff */
[----:B------:R1:W-:Y:S04]  /*ad90*/  @!P1 ST.E.128 [R6.64], R64 ;  /* 0x0000004006009985 */ /* 0x0003e8000c101d0e */
[----:B------:R1:W-:Y:S01]  /*ada0*/  @!P0 ST.E.128 [R4.64], R60 ;  /* 0x0000003c04008985 */ /* 0x0003e2000c101d0e */
[----:B------:R-:W-:-:S13]  /*adb0*/  ISETP.GE.AND P0, PT, R0, c[0x0][0x3c8], PT ;  /* 0x0000f20000007a0c */ /* 0x000fda0003f06270 */
[----:B------:R-:W-:Y:S05]  /*adc0*/  @P0 EXIT ;  /* 0x000000000000094d */ /* 0x000fea0003800000 */
[----:B-1----:R-:W-:-:S04]  /*add0*/  SHF.R.S32.HI R4, RZ, 0x1f, R0 ;  /* 0x0000001fff047819 */ /* 0x002fc80000011400 */
[----:B------:R-:W-:-:S04]  /*ade0*/  LEA.HI R0, R4, R0, RZ, 0x3 ;  /* 0x0000000004007211 */ /* 0x000fc800078f18ff */
[----:B------:R-:W-:-:S05]  /*adf0*/  LOP3.LUT R0, R0, 0xfffffff8, RZ, 0xc0, !PT ;  /* 0xfffffff800007812 */ /* 0x000fca00078ec0ff */
[----:B------:R-:W-:-:S05]  /*ae00*/  IMAD.WIDE R2, R0, 0x2, R2 ;  /* 0x0000000200027825 */ /* 0x000fca00078e0202 */
[----:B------:R-:W-:Y:S01]  /*ae10*/  ST.E.128 [R2.64], R72 ;  /* 0x0000004802007985 */ /* 0x000fe2000c101d0e */
[----:B------:R-:W-:Y:S05]  /*ae20*/  EXIT ;  /* 0x000000000000794d */ /* 0x000fea0003800000 */
.L_x_12:
[----:B------:R-:W-:-:S00]  /*ae30*/  BRA `(.L_x_12) ;  /* 0xfffffff000007947 */ /* 0x000fc0000383ffff */
[----:B------:R-:W-:-:S00]  /*ae40*/  NOP ;  /* 0x0000000000007918 */ /* 0x000fc00000000000 */
        /* <DEDUP_REMOVED lines=11> */
.L_x_1766:


//--------------------- .text._ZN7cutlass13device_kernelIN5flash19enable_sm80_to_sm89INS1_16FlashAttnFwdSm80INS1_25CollectiveMainloopFwdSm80ILi8ELi1ELb1EN4cute5tupleIJNS5_1CILi128EEENS7_ILi64EEENS7_ILi256EEEEEELi256ENS_6half_tEfNS_4arch4Sm80ELb0ELb0ELb0ELb1ELb1ELb0ELb1ELb0EEENS1_21CollectiveEpilogueFwdINS6_IJS8_SA_S9_EEENS6_IJNS7_ILi1EEESI_SI_EEESC_SE_Li256ELb1ELb1ELb0ELb0EEENS1_19SingleTileSchedulerILb1ELb0ELb1ELi128EEEEEEEEEvNT_6ParamsE --------------------------
	.section	.text._ZN7cutlass13device_kernelIN5flash19enable_sm80_to_sm89INS1_16FlashAttnFwdSm80INS1_25CollectiveMainloopFwdSm80ILi8ELi1ELb1EN4cute5tupleIJNS5_1CILi128EEENS7_ILi64EEENS7_ILi256EEEEEELi256ENS_6half_tEfNS_4arch4Sm80ELb0ELb0ELb0ELb1ELb1ELb0ELb1ELb0EEENS1_21CollectiveEpilogueFwdINS6_IJS8_SA_S9_EEENS6_IJNS7_ILi1EEESI_SI_EEESC_SE_Li256ELb1ELb1ELb0ELb0EEENS1_19SingleTileSchedulerILb1ELb0ELb1ELi128EEEEEEEEEvNT_6ParamsE,"ax",@progbits
	.sectioninfo	@"SHI_REGISTERS=255"
	.align	128
.text._ZN7cutlass13device_kernelIN5flash19enable_sm80_to_sm89INS1_16FlashAttnFwdSm80INS1_25CollectiveMainloopFwdSm80ILi8ELi1ELb1EN4cute5tupleIJNS5_1CILi128EEENS7_ILi64EEENS7_ILi256EEEEEELi256ENS_6half_tEfNS_4arch4Sm80ELb0ELb0ELb0ELb1ELb1ELb0ELb1ELb0EEENS1_21CollectiveEpilogueFwdINS6_IJS8_SA_S9_EEENS6_IJNS7_ILi1EEESI_SI_EEESC_SE_Li256ELb1ELb1ELb0ELb0EEENS1_19SingleTileSchedulerILb1ELb0ELb1ELi128EEEEEEEEEvNT_6ParamsE:
        .type           _ZN7cutlass13device_kernelIN5flash19enable_sm80_to_sm89INS1_16FlashAttnFwdSm80INS1_25CollectiveMainloopFwdSm80ILi8ELi1ELb1EN4cute5tupleIJNS5_1CILi128EEENS7_ILi64EEENS7_ILi256EEEEEELi256ENS_6half_tEfNS_4arch4Sm80ELb0ELb0ELb0ELb1ELb1ELb0ELb1ELb0EEENS1_21CollectiveEpilogueFwdINS6_IJS8_SA_S9_EEENS6_IJNS7_ILi1EEESI_SI_EEESC_SE_Li256ELb1ELb1ELb0ELb0EEENS1_19SingleTileSchedulerILb1ELb0ELb1ELi128EEEEEEEEEvNT_6ParamsE,@function
        .size           _ZN7cutlass13device_kernelIN5flash19enable_sm80_to_sm89INS1_16FlashAttnFwdSm80INS1_25CollectiveMainloopFwdSm80ILi8ELi1ELb1EN4cute5tupleIJNS5_1CILi128EEENS7_ILi64EEENS7_ILi256EEEEEELi256ENS_6half_tEfNS_4arch4Sm80ELb0ELb0ELb0ELb1ELb1ELb0ELb1ELb0EEENS1_21CollectiveEpilogueFwdINS6_IJS8_SA_S9_EEENS6_IJNS7_ILi1EEESI_SI_EEESC_SE_Li256ELb1ELb1ELb0ELb0EEENS1_19SingleTileSchedulerILb1ELb0ELb1ELi128EEEEEEEEEvNT_6ParamsE,(.L_x_1767 - _ZN7cutlass13device_kernelIN5flash19enable_sm80_to_sm89INS1_16FlashAttnFwdSm80INS1_25CollectiveMainloopFwdSm80ILi8ELi1ELb1EN4cute5tupleIJNS5_1CILi128EEENS7_ILi64EEENS7_ILi256EEEEEELi256ENS_6half_tEfNS_4arch4Sm80ELb0ELb0ELb0ELb1ELb1ELb0ELb1ELb0EEENS1_21CollectiveEpilogueFwdINS6_IJS8_SA_S9_EEENS6_IJNS7_ILi1EEESI_SI_EEESC_SE_Li256ELb1ELb1ELb0ELb0EEENS1_19SingleTileSchedulerILb1ELb0ELb1ELi128EEEEEEEEEvNT_6ParamsE)
        .other          _ZN7cutlass13device_kernelIN5flash19enable_sm80_to_sm89INS1_16FlashAttnFwdSm80INS1_25CollectiveMainloopFwdSm80ILi8ELi1ELb1EN4cute5tupleIJNS5_1CILi128EEENS7_ILi64EEENS7_ILi256EEEEEELi256ENS_6half_tEfNS_4arch4Sm80ELb0ELb0ELb0ELb1ELb1ELb0ELb1ELb0EEENS1_21CollectiveEpilogueFwdINS6_IJS8_SA_S9_EEENS6_IJNS7_ILi1EEESI_SI_EEESC_SE_Li256ELb1ELb1ELb0ELb0EEENS1_19SingleTileSchedulerILb1ELb0ELb1ELi128EEEEEEEEEvNT_6ParamsE,@"STO_CUDA_ENTRY STV_DEFAULT"
_ZN7cutlass13device_kernelIN5flash19enable_sm80_to_sm89INS1_16FlashAttnFwdSm80INS1_25CollectiveMainloopFwdSm80ILi8ELi1ELb1EN4cute5tupleIJNS5_1CILi128EEENS7_ILi64EEENS7_ILi256EEEEEELi256ENS_6half_tEfNS_4arch4Sm80ELb0ELb0ELb0ELb1ELb1ELb0ELb1ELb0EEENS1_21CollectiveEpilogueFwdINS6_IJS8_SA_S9_EEENS6_IJNS7_ILi1EEESI_SI_EEESC_SE_Li256ELb1ELb1ELb0ELb0EEENS1_19SingleTileSchedulerILb1ELb0ELb1ELi128EEEEEEEEEvNT_6ParamsE:
[----:B------:R-:W-:Y:S02]  /*0000*/  MOV R1, c[0x0][0x28] ;  /* 0x00000a0000017a02 */ /* 0x000fe40000000f00 */
[----:B------:R-:W1:Y:S01]  /*0010*/  S2R R89, SR_TID.X ;  /* 0x0000000000597919 */ /* 0x000e620000002100 */
[----:B------:R-:W2:Y:S01]  /*0020*/  S2UR UR11, SR_CTAID.Z ;  /* 0x00000000000b79c3 */ /* 0x000ea20000002700 */
[----:B------:R-:W-:Y:S01]  /*0030*/  UMOV UR14, 0x4 ;  /* 0x00000004000e7882 */ /* 0x000fe20000000000 */
[----:B------:R-:W-:Y:S01]  /*0040*/  IADD3 R1, R1, -0x98, RZ ;  /* 0xffffff6801017810 */ /* 0x000fe20007ffe0ff */
[----:B------:R-:W-:Y:S02]  /*0050*/  ULDC.64 UR6, c[0x0][0x568] ;  /* 0x00015a0000067ab9 */ /* 0x000fe40000000a00 */
[----:B------:R-:W-:-:S03]  /*0060*/  ULDC.64 UR12, c[0x0][0x118] ;  /* 0x00004600000c7ab9 */ /* 0x000fc60000000a00 */
[----:B------:R-:W3:Y:S01]  /*0070*/  S2UR UR5, SR_CTAID.X ;  /* 0x00000000000579c3 */ /* 0x000ee20000002500 */
[----:B-1----:R-:W-:Y:S01]  /*0080*/  SHF.R.U32.HI R0, RZ, 0x5, R89 ;  /* 0x00000005ff007819 */ /* 0x002fe20000011659 */
[----:B--2---:R-:W-:-:S05]  /*0090*/  UIMAD.WIDE UR6, UR11, UR14, UR6 ;  /* 0x0000000e0b0672a5 */ /* 0x004fca000f8e0206 */
[----:B------:R-:W1:Y:S02]  /*00a0*/  SHFL.IDX PT, R0, R0, RZ, 0x1f ;  /* 0x00001fff00007589 */ /* 0x000e6400000e0000 */
[----:B-1----:R-:W-:-:S13]  /*00b0*/  ISETP.NE.AND P0, PT, R0, RZ, PT ;  /* 0x000000ff0000720c */ /* 0x002fda0003f05270 */
[----:B---3--:R-:W-:Y:S05]  /*00c0*/  @!P0 BRA `(.L_x_13) ;  /* 0x000001c000008947 */ /* 0x008fea0003800000 */
[----:B------:R-:W-:-:S04]  /*00d0*/  ISETP.NE.U32.AND P0, PT, RZ, c[0x0][0x568], PT ;  /* 0x00015a00ff007a0c */ /* 0x000fc80003f05070 */
[----:B------:R-:W-:-:S13]  /*00e0*/  ISETP.NE.AND.EX P0, PT, RZ, c[0x0][0x56c], PT, P0 ;  /* 0x00015b00ff007a0c */ /* 0x000fda0003f05300 */
[----:B------:R-:W-:Y:S05]  /*00f0*/  @!P0 BRA `(.L_x_14) ;  /* 0x0000005000008947 */ /* 0x000fea0003800000 */
[----:B------:R-:W-:Y:S02]  /*0100*/  MOV R2, UR6 ;  /* 0x0000000600027c02 */ /* 0x000fe40008000f00 */
[----:B------:R-:W-:-:S05]  /*0110*/  MOV R3, UR7 ;  /* 0x0000000700037c02 */ /* 0x000fca0008000f00 */
[----:B------:R-:W2:Y:S02]  /*0120*/  LDG.E R0, [R2.64] ;  /* 0x0000000c02007981 */ /* 0x000ea4000c1e1900 */
[----:B--2---:R1:W2:Y:S02]  /*0130*/  R2UR UR6, R0 ;  /* 0x00000000000673c2 */ /* 0x0042a400000e0000 */
[----:B-12---:R-:W-:Y:S05]  /*0140*/  BRA `(.L_x_15) ;  /* 0x000000e000007947 */ /* 0x006fea0003800000 */
.L_x_14:
[----:B------:R-:W-:-:S04]  /*0150*/  ISETP.NE.U32.AND P0, PT, RZ, c[0x0][0x560], PT ;  /* 0x00015800ff007a0c */ /* 0x000fc80003f05070 */
[----:B------:R-:W-:-:S13]  /*0160*/  ISETP.NE.AND.EX P0, PT, RZ, c[0x0][0x564], PT, P0 ;  /* 0x00015900ff007a0c */ /* 0x000fda0003f05300 */
[----:B------:R-:W-:Y:S05]  /*0170*/  @!P0 BRA `(.L_x_16) ;  /* 0x000000a000008947 */ /* 0x000fea0003800000 */
[----:B------:R-:W-:Y:S02]  /*0180*/  ULDC.64 UR6, c[0x0][0x560] ;  /* 0x0001580000067ab9 */ /* 0x000fe40000000a00 */
[----:B------:R-:W-:-:S06]  /*0190*/  UIMAD.WIDE UR6, UR11, UR14, UR6 ;  /* 0x0000000e0b0672a5 */ /* 0x000fcc000f8e0206 */
[----:B------:R-:W-:Y:S02]  /*01a0*/  MOV R2, UR6 ;  /* 0x0000000600027c02 */ /* 0x000fe40008000f00 */
[----:B------:R-:W-:-:S05]  /*01b0*/  MOV R3, UR7 ;  /* 0x0000000700037c02 */ /* 0x000fca0008000f00 */
[----:B------:R1:W2:Y:S04]  /*01c0*/  LDG.E R0, [R2.64] ;  /* 0x0000000c02007981 */ /* 0x0002a8000c1e1900 */
[----:B-1----:R-:W3:Y:S01]  /*01d0*/  LDG.E R2, [R2.64+0x4] ;  /* 0x0000040c02027981 */ /* 0x002ee2000c1e1900 */
[----:B--2---:R-:W1:Y:S08]  /*01e0*/  R2UR UR4, R0 ;  /* 0x00000000000473c2 */ /* 0x004e7000000e0000 */
[----:B---3--:R-:W1:Y:S02]  /*01f0*/  R2UR UR6, R2 ;  /* 0x00000000020673c2 */ /* 0x008e6400000e0000 */
[----:B-1----:R-:W-:Y:S01]  /*0200*/  UIADD3 UR6, -UR4, UR6, URZ ;  /* 0x0000000604067290 */ /* 0x002fe2000fffe13f */
[----:B------:R-:W-:Y:S05]  /*0210*/  BRA `(.L_x_15) ;  /* 0x0000001000007947 */ /* 0x000fea0003800000 */
.L_x_16:
[----:B------:R-:W-:Y:S02]  /*0220*/  ULDC UR6, c[0x0][0x54c] ;  /* 0x0001530000067ab9 */ /* 0x000fe40000000800 */
.L_x_15:
[----:B------:R-:W-:Y:S02]  /*0230*/  ULDC UR4, c[0x0][0x548] ;  /* 0x0001520000047ab9 */ /* 0x000fe40000000800 */
[----:B------:R-:W-:-:S02]  /*0240*/  USHF.L.U32 UR5, UR5, 0x7, URZ ;  /* 0x0000000705057899 */ /* 0x000fc4000800063f */
[----:B------:R-:W-:-:S04]  /*0250*/  UIMAD UR4, UR6, UR4, URZ ;  /* 0x00000004060472a4 */ /* 0x000fc8000f8e023f */
[----:B------:R-:W-:-:S04]  /*0260*/  UISETP.GE.AND UP0, UPT, UR5, UR4, UPT ;  /* 0x000000040500728c */ /* 0x000fc8000bf06270 */
[----:B------:R-:W-:Y:S01]  /*0270*/  USEL UR11, UR11, 0xffffffff, !UP0 ;  /* 0xffffffff0b0b7887 */ /* 0x000fe2000c000000 */
[----:B------:R-:W-:Y:S05]  /*0280*/  BRA `(.L_x_17) ;  /* 0x000001b000007947 */ /* 0x000fea0003800000 */
.L_x_13:
        /* <DEDUP_REMOVED lines=8> */
.L_x_18:
        /* <DEDUP_REMOVED lines=13> */
.L_x_20:
[----:B------:R-:W-:Y:S02]  /*03e0*/  ULDC UR6, c[0x0][0x54c] ;  /* 0x0001530000067ab9 */ /* 0x000fe40000000800 */
.L_x_19:
[----:B------:R-:W-:Y:S02]  /*03f0*/  ULDC UR4, c[0x0][0x548] ;  /* 0x0001520000047ab9 */ /* 0x000fe40000000800 */
[----:B------:R-:W-:-:S02]  /*0400*/  USHF.L.U32 UR5, UR5, 0x7, URZ ;  /* 0x0000000705057899 */ /* 0x000fc4000800063f */
[----:B------:R-:W-:-:S04]  /*0410*/  UIMAD UR4, UR6, UR4, URZ ;  /* 0x00000004060472a4 */ /* 0x000fc8000f8e023f */
[----:B------:R-:W-:-:S04]  /*0420*/  UISETP.GE.AND UP0, UPT, UR5, UR4, UPT ;  /* 0x000000040500728c */ /* 0x000fc8000bf06270 */
[----:B------:R-:W-:-:S06]  /*0430*/  USEL UR11, UR11, 0xffffffff, !UP0 ;  /* 0xffffffff0b0b7887 */ /* 0x000fcc000c000000 */
.L_x_17:
[----:B------:R-:W-:-:S13]  /*0440*/  ISETP.LE.AND P0, PT, RZ, UR11, PT ;  /* 0x0000000bff007c0c */ /* 0x000fda000bf03270 */
[----:B------:R-:W-:Y:S05]  /*0450*/  @!P0 EXIT ;  /* 0x000000000000894d */ /* 0x000fea0003800000 */
[----:B------:R-:W-:Y:S02]  /*0460*/  ULDC.64 UR4, c[0x0][0x370] ;  /* 0x0000dc0000047ab9 */ /* 0x000fe40000000a00 */
[----:B------:R-:W-:Y:S02]  /*0470*/  UISETP.NE.U32.AND UP0, UPT, URZ, UR4, UPT ;  /* 0x000000043f00728c */ /* 0x000fe4000bf05070 */
[----:B------:R-:W-:Y:S02]  /*0480*/  ULDC.64 UR6, c[0x0][0x370] ;  /* 0x0000dc0000067ab9 */ /* 0x000fe40000000a00 */
[----:B------:R-:W-:-:S03]  /*0490*/  UISETP.NE.AND.EX UP0, UPT, URZ, UR5, UPT, UP0 ;  /* 0x000000053f00728c */ /* 0x000fc6000bf05300 */
[----:B------:R-:W-:Y:S02]  /*04a0*/  ULDC.64 UR4, c[0x0][0x348] ;  /* 0x0000d20000047ab9 */ /* 0x000fe40000000a00 */
[----:B------:R-:W-:Y:S01]  /*04b0*/  UISETP.NE.U32.AND UP1, UPT, URZ, UR4, UPT ;  /* 0x000000043f00728c */ /* 0x000fe2000bf25070 */
[----:B------:R-:W-:-:S03]  /*04c0*/  PLOP3.LUT P2, PT, PT, PT, UP0, 0x80, 0x0 ;  /* 0x000000000000781c */ /* 0x000fc60003f4f008 */
[----:B------:R-:W-:Y:S02]  /*04d0*/  UISETP.NE.AND.EX UP1, UPT, URZ, UR5, UPT, UP1 ;  /* 0x000000053f00728c */ /* 0x000fe4000bf25310 */
[----:B------:R-:W-:Y:S02]  /*04e0*/  @UP0 UIMAD.WIDE UR6, UR11, UR14, UR6 ;  /* 0x0000000e0b0602a5 */ /* 0x000fe4000f8e0206 */
[----:B------:R-:W-:Y:S02]  /*04f0*/  ULDC.64 UR4, c[0x0][0x348] ;  /* 0x0000d20000047ab9 */ /* 0x000fe40000000a00 */
[----:B------:R-:W-:Y:S01]  /*0500*/  UIMAD.WIDE UR4, UR11, UR14, UR4 ;  /* 0x0000000e0b0472a5 */ /* 0x000fe2000f8e0204 */
[----:B------:R-:W-:Y:S01]  /*0510*/  PLOP3.LUT P0, PT, PT, PT, UP1, 0x80, 0x0 ;  /* 0x000000000000781c */ /* 0x000fe20003f0f018 */
[----:B------:R-:W-:Y:S02]  /*0520*/  IMAD.U32 R2, RZ, RZ, UR6 ;  /* 0x00000006ff027e24 */ /* 0x000fe4000f8e00ff */
[----:B------:R-:W-:-:S02]  /*0530*/  IMAD.U32 R3, RZ, RZ, UR7 ;  /* 0x00000007ff037e24 */ /* 0x000fc4000f8e00ff */
[----:B------:R-:W-:Y:S01]  /*0540*/  MOV R6, UR4 ;  /* 0x0000000400067c02 */ /* 0x000fe20008000f00 */
[----:B------:R-:W-:Y:S01]  /*0550*/  IMAD.U32 R7, RZ, RZ, UR5 ;  /* 0x00000005ff077e24 */ /* 0x000fe2000f8e00ff */
[----:B------:R-:W-:Y:S01]  /*0560*/  ULDC.64 UR4, c[0x0][0x360] ;  /* 0x0000d80000047ab9 */ /* 0x000fe20000000a00 */
[----:B------:R-:W2:Y:S01]  /*0570*/  @P2 LDG.E R2, [R2.64] ;  /* 0x0000000c02022981 */ /* 0x000ea2000c1e1900 */
[----:B------:R-:W-:-:S04]  /*0580*/  UISETP.NE.U32.AND UP0, UPT, URZ, UR4, UPT ;  /* 0x000000043f00728c */ /* 0x000fc8000bf05070 */
[----:B------:R-:W-:Y:S01]  /*0590*/  UISETP.NE.AND.EX UP0, UPT, URZ, UR5, UPT, UP0 ;  /* 0x000000053f00728c */ /* 0x000fe2000bf05300 */
[----:B------:R-:W3:Y:S02]  /*05a0*/  @P0 LDG.E R0, [R6.64] ;  /* 0x0000000c06000981 */ /* 0x000ee4000c1e1900 */
[----:B------:R-:W-:-:S03]  /*05b0*/  ULDC.64 UR4, c[0x0][0x360] ;  /* 0x0000d80000047ab9 */ /* 0x000fc60000000a00 */
[----:B------:R-:W-:-:S05]  /*05c0*/  PLOP3.LUT P1, PT, PT, PT, UP0, 0x80, 0x0 ;  /* 0x000000000000781c */ /* 0x000fca0003f2f008 */
[----:B------:R-:W-:Y:S01]  /*05d0*/  @UP0 UIMAD.WIDE UR4, UR11, UR14, UR4 ;  /* 0x0000000e0b0402a5 */ /* 0x000fe2000f8e0204 */
[----:B------:R-:W-:-:S05]  /*05e0*/  MOV R13, c[0x0][0x168] ;  /* 0x00005a00000d7a02 */ /* 0x000fca0000000f00 */
[----:B------:R-:W-:Y:S01]  /*05f0*/  IMAD.U32 R4, RZ, RZ, UR4 ;  /* 0x00000004ff047e24 */ /* 0x000fe2000f8e00ff */
[----:B------:R-:W-:-:S05]  /*0600*/  MOV R5, UR5 ;  /* 0x0000000500057c02 */ /* 0x000fca0008000f00 */
[----:B------:R1:W5:Y:S01]  /*0610*/  @P1 LDG.E R13, [R4.64] ;  /* 0x0000000c040d1981 */ /* 0x000362000c1e1900 */
[----:B------:R-:W4:Y:S01]  /*0620*/  S2UR UR9, SR_CTAID.Y ;  /* 0x00000000000979c3 */ /* 0x000f220000002600 */
[----:B------:R-:W-:Y:S02]  /*0630*/  UMOV UR10, URZ ;  /* 0x0000003f000a7c82 */ /* 0x000fe40008000000 */
[----:B------:R-:W-:Y:S02]  /*0640*/  UMOV UR15, URZ ;  /* 0x0000003f000f7c82 */ /* 0x000fe40008000000 */
[----:B------:R-:W-:Y:S02]  /*0650*/  ULDC UR5, c[0x0][0x2ac] ;  /* 0x0000ab0000057ab9 */ /* 0x000fe40000000800 */
[----:B------:R-:W-:Y:S02]  /*0660*/  ULDC UR4, c[0x0][0x1d0] ;  /* 0x0000740000047ab9 */ /* 0x000fe40000000800 */
[----:B------:R-:W-:-:S02]  /*0670*/  UIMAD UR4, UR5, UR4, URZ ;  /* 0x00000004050472a4 */ /* 0x000fc4000f8e023f */
[----:B----4-:R-:W-:Y:S01]  /*0680*/  USHF.R.S32.HI UR8, URZ, 0x1f, UR9 ;  /* 0x0000001f3f087899 */ /* 0x010fe20008011409 */
[----:B--2---:R1:W2:Y:S08]  /*0690*/  @P2 R2UR UR10, R2 ;  /* 0x00000000020a23c2 */ /* 0x0042b000000e0000 */
[----:B---3--:R1:W3:Y:S02]  /*06a0*/  @P0 R2UR UR15, R0 ;  /* 0x00000000000f03c2 */ /* 0x0082e400000e0000 */
[----:B-123--:R-:W-:Y:S05]  /*06b0*/  @P1 BRA `(.L_x_21) ;  /* 0x0000004000001947 */ /* 0x00efea0003800000 */
[----:B------:R-:W-:Y:S05]  /*06c0*/  @!P0 BRA `(.L_x_21) ;  /* 0x0000003000008947 */ /* 0x000fea0003800000 */
[----:B------:R-:W2:Y:S04]  /*06d0*/  LDG.E R0, [R6.64] ;  /* 0x0000000c06007981 */ /* 0x000ea8000c1e1900 */
[----:B------:R-:W2:Y:S02]  /*06e0*/  LDG.E R2, [R6.64+0x4] ;  /* 0x0000040c06027981 */ /* 0x000ea4000c1e1900 */
[----:B--2--5:R-:W-:-:S02]  /*06f0*/  IADD3 R13, -R0, R2, RZ ;  /* 0x00000002000d7210 */ /* 0x024fc40007ffe1ff */
.L_x_21:
[----:B------:R-:W-:-:S04]  /*0700*/  ISETP.NE.U32.AND P0, PT, RZ, c[0x0][0x368], PT ;  /* 0x0000da00ff007a0c */ /* 0x000fc80003f05070 */
[----:B------:R-:W-:-:S13]  /*0710*/  ISETP.NE.AND.EX P0, PT, RZ, c[0x0][0x36c], PT, P0 ;  /* 0x0000db00ff007a0c */ /* 0x000fda0003f05300 */
[----:B------:R-:W-:Y:S05]  /*0720*/  @!P0 BRA `(.L_x_22) ;  /* 0x0000007000008947 */ /* 0x000fea0003800000 */
[----:B------:R-:W-:Y:S02]  /*0730*/  ULDC.64 UR4, c[0x0][0x368] ;  /* 0x0000da0000047ab9 */ /* 0x000fe40000000a00 */
[----:B------:R-:W-:-:S06]  /*0740*/  UIMAD.WIDE UR4, UR11, UR14, UR4 ;  /* 0x0000000e0b0472a5 */ /* 0x000fcc000f8e0204 */
[----:B------:R-:W-:Y:S02]  /*0750*/  MOV R2, UR4 ;  /* 0x0000000400027c02 */ /* 0x000fe40008000f00 */
[----:B------:R-:W-:-:S05]  /*0760*/  MOV R3, UR5 ;  /* 0x0000000500037c02 */ /* 0x000fca0008000f00 */
[----:B------:R-:W2:Y:S02]  /*0770*/  LDG.E R0, [R2.64] ;  /* 0x0000000c02007981 */ /* 0x000ea4000c1e1900 */
[----:B--2---:R1:W2:Y:S02]  /*0780*/  R2UR UR4, R0 ;  /* 0x00000000000473c2 */ /* 0x0042a400000e0000 */
[----:B-12---:R-:W-:Y:S05]  /*0790*/  BRA `(.L_x_23) ;  /* 0x000000c000007947 */ /* 0x006fea0003800000 */
.L_x_22:
[----:B------:R-:W-:-:S04]  /*07a0*/  ISETP.NE.U32.AND P0, PT, RZ, c[0x0][0x350], PT ;  /* 0x0000d400ff007a0c */ /* 0x000fc80003f05070 */
[----:B------:R-:W-:-:S13]  /*07b0*/  ISETP.NE.AND.EX P0, PT, RZ, c[0x0][0x354], PT, P0 ;  /* 0x0000d500ff007a0c */ /* 0x000fda0003f05300 */
[----:B------:R-:W-:Y:S05]  /*07c0*/  @!P0 BRA `(.L_x_23) ;  /* 0x0000009000008947 */ /* 0x000fea0003800000 */
[----:B------:R-:W-:Y:S02]  /*07d0*/  ULDC.64 UR4, c[0x0][0x350] ;  /* 0x0000d40000047ab9 */ /* 0x000fe40000000a00 */
[----:B------:R-:W-:-:S06]  /*07e0*/  UIMAD.WIDE UR4, UR11, UR14, UR4 ;  /* 0x0000000e0b0472a5 */ /* 0x000fcc000f8e0204 */
[----:B------:R-:W-:Y:S02]  /*07f0*/  MOV R2, UR4 ;  /* 0x0000000400027c02 */ /* 0x000fe40008000f00 */
[----:B------:R-:W-:-:S05]  /*0800*/  MOV R3, UR5 ;  /* 0x0000000500037c02 */ /* 0x000fca0008000f00 */
[----:B------:R-:W2:Y:S04]  /*0810*/  LDG.E R4, [R2.64] ;  /* 0x0000000c02047981 */ /* 0x000ea8000c1e1900 */
[----:B------:R-:W3:Y:S01]  /*0820*/  LDG.E R0, [R2.64+0x4] ;  /* 0x0000040c02007981 */ /* 0x000ee2000c1e1900 */
[----:B--2---:R-:W1:Y:S08]  /*0830*/  R2UR UR5, R4 ;  /* 0x00000000040573c2 */ /* 0x004e7000000e0000 */
[----:B---3--:R-:W1:Y:S02]  /*0840*/  R2UR UR4, R0 ;  /* 0x00000000000473c2 */ /* 0x008e6400000e0000 */
[----:B-1----:R-:W-:-:S06]  /*0850*/  UIADD3 UR4, -UR5, UR4, URZ ;  /* 0x0000000405047290 */ /* 0x002fcc000fffe13f */
.L_x_23:
[----:B------:R-:W-:Y:S01]  /*0860*/  UIADD3 UR7, -UR10, UR4, URZ ;  /* 0x000000040a077290 */ /* 0x000fe2000fffe13f */
[----:B------:R-:W-:Y:S01]  /*0870*/  PLOP3.LUT P2, PT, PT, PT, PT, 0x80, 0x0 ;  /* 0x000000000000781c */ /* 0x000fe20003f4f070 */
[----:B------:R-:W-:Y:S01]  /*0880*/  CS2R R10, SRZ ;  /* 0x00000000000a7805 */ /* 0x000fe2000001ff00 */
[----:B------:R-:W-:Y:S01]  /*0890*/  IMAD.MOV.U32 R130, RZ, RZ, RZ ;  /* 0x000000ffff827224 */ /* 0x000fe200078e00ff */
[----:B------:R-:W-:Y:S01]  /*08a0*/  UISETP.GE.AND UP0, UPT, UR7, 0x1, UPT ;  /* 0x000000010700788c */ /* 0x000fe2000bf06270 */
[----:B------:R-:W-:Y:S01]  /*08b0*/  CS2R R128, SRZ ;  /* 0x0000000000807805 */ /* 0x000fe2000001ff00 */
[----:B------:R-:W-:Y:S01]  /*08c0*/  UIADD3 UR4, UR7, 0x3f, URZ ;  /* 0x0000003f07047890 */ /* 0x000fe2000fffe03f */
[----:B------:R-:W-:Y:S01]  /*08d0*/  CS2R R14, SRZ ;  /* 0x00000000000e7805 */ /* 0x000fe2000001ff00 */
[----:B------:R-:W-:Y:S01]  /*08e0*/  IMAD.MOV.U32 R126, RZ, RZ, RZ ;  /* 0x000000ffff7e7224 */ /* 0x000fe200078e00ff */
[----:B------:R-:W-:Y:S01]  /*08f0*/  CS2R R124, SRZ ;  /* 0x00000000007c7805 */ /* 0x000fe2000001ff00 */
[----:B------:R-:W-:Y:S01]  /*0900*/  PLOP3.LUT P0, PT, PT, PT, UP0, 0x80, 0x0 ;  /* 0x000000000000781c */ /* 0x000fe20003f0f008 */
[----:B------:R-:W-:Y:S01]  /*0910*/  USHF.R.S32.HI UR6, URZ, 0x1f, UR4 ;  /* 0x0000001f3f067899 */ /* 0x000fe20008011404 */
[----:B------:R-:W-:Y:S01]  /*0920*/  MOV R122, RZ ;  /* 0x000000ff007a7202 */ /* 0x000fe20000000f00 */
[----:B------:R-:W-:Y:S01]  /*0930*/  CS2R R120, SRZ ;  /* 0x0000000000787805 */ /* 0x000fe2000001ff00 */
[----:B------:R-:W-:Y:S01]  /*0940*/  CS2R R118, SRZ ;  /* 0x0000000000767805 */ /* 0x000fe2000001ff00 */
[----:B------:R-:W-:Y:S01]  /*0950*/  ULEA.HI UR6, UR6, UR4, URZ, 0x6 ;  /* 0x0000000406067291 */ /* 0x000fe2000f8f303f */
[----:B------:R-:W-:Y:S01]  /*0960*/  CS2R R116, SRZ ;  /* 0x0000000000747805 */ /* 0x000fe2000001ff00 */
[----:B------:R-:W-:Y:S01]  /*0970*/  CS2R R16, SRZ ;  /* 0x0000000000107805 */ /* 0x000fe2000001ff00 */
[----:B------:R-:W-:Y:S01]  /*0980*/  IMAD.MOV.U32 R114, RZ, RZ, RZ ;  /* 0x000000ffff727224 */ /* 0x000fe200078e00ff */
[----:B------:R-:W-:Y:S01]  /*0990*/  CS2R R112, SRZ ;  /* 0x0000000000707805 */ /* 0x000fe2000001ff00 */
[----:B------:R-:W-:Y:S01]  /*09a0*/  CS2R R18, SRZ ;  /* 0x0000000000127805 */ /* 0x000fe2000001ff00 */
[----:B------:R-:W-:Y:S01]  /*09b0*/  MOV R110, RZ ;  /* 0x000000ff006e7202 */ /* 0x000fe20000000f00 */
[----:B------:R-:W-:Y:S01]  /*09c0*/  CS2R R108, SRZ ;  /* 0x00000000006c7805 */ /* 0x000fe2000001ff00 */
[----:B------:R-:W-:Y:S01]  /*09d0*/  CS2R R106, SRZ ;  /* 0x00000000006a7805 */ /* 0x000fe2000001ff00 */
[----:B------:R-:W-:Y:S01]  /*09e0*/  CS2R R20, SRZ ;  /* 0x0000000000147805 */ /* 0x000fe2000001ff00 */
[----:B------:R-:W-:Y:S01]  /*09f0*/  IMAD.MOV.U32 R104, RZ, RZ, RZ ;  /* 0x000000ffff687224 */ /* 0x000fe200078e00ff */
[----:B------:R-:W-:Y:S01]  /*0a00*/  CS2R R102, SRZ ;  /* 0x0000000000667805 */ /* 0x000fe2000001ff00 */
[----:B------:R-:W-:Y:S01]  /*0a10*/  MOV R23, RZ ;  /* 0x000000ff00177202 */ /* 0x000fe20000000f00 */
[----:B------:R-:W-:Y:S01]  /*0a20*/  IMAD.MOV.U32 R100, RZ, RZ, RZ ;  /* 0x000000ffff647224 */ /* 0x000fe200078e00ff */
[----:B------:R-:W-:Y:S01]  /*0a30*/  CS2R R98, SRZ ;  /* 0x0000000000627805 */ /* 0x000fe2000001ff00 */
[----:B------:R-:W-:Y:S01]  /*0a40*/  CS2R R24, SRZ ;  /* 0x0000000000187805 */ /* 0x000fe2000001ff00 */
[----:B------:R-:W-:Y:S01]  /*0a50*/  MOV R96, RZ ;  /* 0x000000ff00607202 */ /* 0x000fe20000000f00 */
[----:B------:R-:W-:Y:S01]  /*0a60*/  CS2R R94, SRZ ;  /* 0x00000000005e7805 */ /* 0x000fe2000001ff00 */
        /* <DEDUP_REMOVED lines=27> */
[----:B------:R-:W-:Y:S01]  /*0c20*/  CS2R R46, SRZ ;  /* 0x00000000002e7805 */ /* 0x000fe2000001ff00 */
[----:B------:R-:W-:Y:S01]  /*0c30*/  CS2R R8, SRZ ;  /* 0x0000000000087805 */ /* 0x000fe2000001ff00 */
[----:B------:R-:W-:Y:S01]  /*0c40*/  CS2R R42, SRZ ;  /* 0x00000000002a7805 */ /* 0x000fe2000001ff00 */
[----:B------:R-:W-:Y:S01]  /*0c50*/  IMAD.MOV.U32 R41, RZ, RZ, RZ ;  /* 0x000000ffff297224 */ /* 0x000fe200078e00ff */
        /* <DEDUP_REMOVED lines=19> */
[----:B------:R-:W-:Y:S05]  /*0d90*/  @!P0 BRA `(.L_x_24) ;  /* 0x00008d6000008947 */ /* 0x000fea0003800000 */
[----:B------:R-:W-:Y:S02]  /*0da0*/  ULDC.64 UR4, c[0x0][0x340] ;  /* 0x0000d00000047ab9 */ /* 0x000fe40000000a00 */
[----:B------:R-:W-:-:S04]  /*0db0*/  UISETP.NE.U32.AND UP0, UPT, URZ, UR4, UPT ;  /* 0x000000043f00728c */ /* 0x000fc8000bf05070 */
[----:B------:R-:W-:-:S03]  /*0dc0*/  UISETP.NE.AND.EX UP0, UPT, URZ, UR5, UPT, UP0 ;  /* 0x000000053f00728c */ /* 0x000fc6000bf05300 */
[----:B------:R-:W-:-:S03]  /*0dd0*/  ULDC.64 UR4, c[0x0][0x340] ;  /* 0x0000d00000047ab9 */ /* 0x000fc60000000a00 */
[----:B------:R-:W-:-:S05]  /*0de0*/  PLOP3.LUT P0, PT, PT, PT, UP0, 0x80, 0x0 ;  /* 0x000000000000781c */ /* 0x000fca0003f0f008 */
[----:B------:R-:W-:-:S06]  /*0df0*/  @UP0 UIMAD.WIDE UR4, UR11, UR14, UR4 ;  /* 0x0000000e0b0402a5 */ /* 0x000fcc000f8e0204 */
[----:B------:R-:W-:Y:S02]  /*0e00*/  IMAD.U32 R2, RZ, RZ, UR4 ;  /* 0x00000004ff027e24 */ /* 0x000fe4000f8e00ff */
[----:B------:R-:W-:Y:S01]  /*0e10*/  IMAD.U32 R3, RZ, RZ, UR5 ;  /* 0x00000005ff037e24 */ /* 0x000fe2000f8e00ff */
[----:B------:R-:W-:Y:S01]  /*0e20*/  SHF.R.S32.HI R32, RZ, 0x1f, R89 ;  /* 0x0000001fff207819 */ /* 0x000fe20000011459 */
[----:B------:R-:W-:Y:S01]  /*0e30*/  USHF.R.S32.HI UR6, URZ, 0x6, UR6 ;  /* 0x000000063f067899 */ /* 0x000fe20008011406 */
[----:B------:R-:W-:Y:S01]  /*0e40*/  IMAD.MOV.U32 R95, RZ, RZ, c[0x0][0x2b8] ;  /* 0x0000ae00ff5f7624 */ /* 0x000fe200078e00ff */
[----:B------:R-:W-:Y:S01]  /*0e50*/  ULDC.64 UR4, c[0x0][0x2b0] ;  /* 0x0000ac0000047ab9 */ /* 0x000fe20000000a00 */
[----:B------:R-:W-:Y:S01]  /*0e60*/  LEA.HI R18, R32, R89, RZ, 0x3 ;  /* 0x0000005920127211 */ /* 0x000fe200078f18ff */
[----:B------:R-:W2:Y:S01]  /*0e70*/  @P0 LDG.E R0, [R2.64] ;  /* 0x0000000c02000981 */ /* 0x000ea2000c1e1900 */
[----:B------:R-:W-:-:S03]  /*0e80*/  IMAD.MOV.U32 R19, RZ, RZ, RZ ;  /* 0x000000ffff137224 */ /* 0x000fc600078e00ff */
[----:B------:R-:W-:Y:S01]  /*0e90*/  BAR.SYNC.DEFER_BLOCKING 0x0 ;  /* 0x0000000000007b1d */ /* 0x000fe20000010000 */
[----:B------:R-:W-:Y:S02]  /*0ea0*/  SHF.R.S32.HI R21, RZ, 0x3, R18 ;  /* 0x00000003ff157819 */ /* 0x000fe40000011412 */
[----:B------:R-:W-:-:S03]  /*0eb0*/  ISETP.NE.AND P1, PT, R95, 0x1, PT ;  /* 0x000000015f00780c */ /* 0x000fc60003f25270 */
[----:B------:R-:W1:Y:S01]  /*0ec0*/  S2R R17, SR_CTAID.X ;  /* 0x0000000000117919 */ /* 0x000e620000002500 */
[----:B------:R-:W-:Y:S01]  /*0ed0*/  USEL UR19, UR11, URZ, !UP1 ;  /* 0x0000003f0b137287 */ /* 0x000fe2000c800000 */
[----:B-----5:R-:W-:Y:S01]  /*0ee0*/  IMAD R13, R13, c[0x0][0x2c4], RZ ;  /* 0x0000b1000d0d7a24 */ /* 0x020fe200078e02ff */
[----:B--2---:R2:W3:Y:S02]  /*0ef0*/  @P0 R2UR UR18, R0 ;  /* 0x00000000001203c2 */ /* 0x0044e400000e0000 */
[----:B---3--:R-:W-:Y:S02]  /*0f00*/  @!UP0 UMOV UR18, UR11 ;  /* 0x0000000b00128c82 */ /* 0x008fe40008000000 */
[----:B------:R-:W-:Y:S02]  /*0f10*/  USHF.R.S32.HI UR14, URZ, 0x1f, UR18 ;  /* 0x0000001f3f0e7899 */ /* 0x000fe40008011412 */
[----:B------:R-:W-:Y:S02]  /*0f20*/  UIMAD.WIDE.U32 UR16, UR18, UR4, URZ ;  /* 0x00000004121072a5 */ /* 0x000fe4000f8e003f */
[----:B------:R-:W-:-:S04]  /*0f30*/  UIMAD UR14, UR14, UR4, URZ ;  /* 0x000000040e0e72a4 */ /* 0x000fc8000f8e023f */
[----:B------:R-:W-:Y:S01]  /*0f40*/  UIMAD UR14, UR18, UR5, UR14 ;  /* 0x00000005120e72a4 */ /* 0x000fe2000f8e020e */
[----:B--2---:R-:W-:-:S03]  /*0f50*/  LOP3.LUT R0, R18, 0xfffffff8, RZ, 0xc0, !PT ;  /* 0xfffffff812007812 */ /* 0x004fc600078ec0ff */
[----:B------:R-:W-:Y:S02]  /*0f60*/  UIADD3 UR14, UR17, UR14, URZ ;  /* 0x0000000e110e7290 */ /* 0x000fe4000fffe03f */
[----:B------:R-:W-:Y:S01]  /*0f70*/  USHF.R.S32.HI UR18, URZ, 0x1f, UR15 ;  /* 0x0000001f3f127899 */ /* 0x000fe2000801140f */
[----:B------:R-:W-:Y:S01]  /*0f80*/  IMAD.IADD R20, R89, 0x1, -R0 ;  /* 0x0000000159147824 */ /* 0x000fe200078e0a00 */
[----:B------:R-:W-:Y:S01]  /*0f90*/  ULDC.64 UR4, c[0x0][0x178] ;  /* 0x00005e0000047ab9 */ /* 0x000fe20000000a00 */
[----:B------:R-:W-:Y:S02]  /*0fa0*/  IMAD.U32 R0, RZ, RZ, UR6 ;  /* 0x00000006ff007e24 */ /* 0x000fe4000f8e00ff */
[----:B------:R-:W-:-:S04]  /*0fb0*/  IMAD R94, R20, 0x20, R21 ;  /* 0x00000020145e7824 */ /* 0x000fc800078e0215 */
[--C-:B------:R-:W-:Y:S01]  /*0fc0*/  IMAD R0, R0, 0x40, R94.reuse ;  /* 0x0000004000007824 */ /* 0x100fe200078e025e */
[----:B------:R-:W-:Y:S02]  /*0fd0*/  UIMAD UR18, UR18, UR4, URZ ;  /* 0x00000004121272a4 */ /* 0x000fe4000f8e023f */
[----:B------:R-:W-:Y:S01]  /*0fe0*/  UIMAD.WIDE.U32 UR20, UR15, UR4, URZ ;  /* 0x000000040f1472a5 */ /* 0x000fe2000f8e003f */
[----:B-1----:R-:W-:Y:S01]  /*0ff0*/  IMAD R4, R17, 0x80, R94 ;  /* 0x0000008011047824 */ /* 0x002fe200078e025e */
[----:B------:R-:W-:Y:S01]  /*1000*/  IADD3 R0, R0, -0x40, RZ ;  /* 0xffffffc000007810 */ /* 0x000fe20007ffe0ff */
[----:B------:R-:W-:Y:S01]  /*1010*/  IMAD.SHL.U32 R133, R20, 0x8, RZ ;  /* 0x0000000814857824 */ /* 0x000fe200078e00ff */
[----:B------:R-:W-:Y:S02]  /*1020*/  STL [R1+0x78], R94 ;  /* 0x0000785e01007387 */ /* 0x000fe40000100800 */
[C---:B------:R-:W-:Y:S02]  /*1030*/  ISETP.GE.AND P0, PT, R0.reuse, UR7, PT ;  /* 0x0000000700007c0c */ /* 0x040fe4000bf06270 */
[----:B------:R-:W-:-:S02]  /*1040*/  IADD3 R16, R0, UR10, RZ ;  /* 0x0000000a00107c10 */ /* 0x000fc4000fffe0ff */
[----:B------:R-:W-:-:S03]  /*1050*/  ISETP.GT.OR P0, PT, R94, 0x3f, P0 ;  /* 0x0000003f5e00780c */ /* 0x000fc60000704670 */
[----:B------:R-:W-:-:S04]  /*1060*/  @P1 IMAD.HI.U32 R0, R16, c[0x0][0x2bc], RZ ;  /* 0x0000af0010001a27 */ /* 0x000fc800078e00ff */
[----:B------:R-:W-:Y:S01]  /*1070*/  IMAD.MOV.U32 R12, RZ, RZ, R16 ;  /* 0x000000ffff0c7224 */ /* 0x000fe200078e0010 */
[----:B------:R-:W-:-:S05]  /*1080*/  @P1 SHF.R.U32.HI R12, RZ, c[0x0][0x2c0], R0 ;  /* 0x0000b000ff0c1a19 */ /* 0x000fca0000011600 */
[----:B------:R-:W-:-:S04]  /*1090*/  @!P0 IADD3 R0, P2, R12, UR16, RZ ;  /* 0x000000100c008c10 */ /* 0x000fc8000ff5e0ff */
[----:B------:R-:W-:Y:S02]  /*10a0*/  @!P0 LEA R2, P1, R0, c[0x0][0x2a0], 0x2 ;  /* 0x0000a80000028a11 */ /* 0x000fe400078210ff */
[----:B------:R-:W-:-:S04]  /*10b0*/  @!P0 LEA.HI.X.SX32 R3, R12, UR14, 0x1, P2 ;  /* 0x0000000e0c038c11 */ /* 0x000fc800090f0eff */
[----:B------:R-:W-:-:S05]  /*10c0*/  @!P0 LEA.HI.X R3, R0, c[0x0][0x2a4], R3, 0x2, P1 ;  /* 0x0000a90000038a11 */ /* 0x000fca00008f1403 */
[----:B------:R1:W2:Y:S01]  /*10d0*/  @!P0 LDG.E R19, [R2.64] ;  /* 0x0000000c02138981 */ /* 0x0002a2000c1e1900 */
[----:B------:R-:W-:Y:S01]  /*10e0*/  IMAD.MOV.U32 R0, RZ, RZ, c[0x0][0x2c4] ;  /* 0x0000b100ff007624 */ /* 0x000fe200078e00ff */
[----:B------:R-:W-:Y:S01]  /*10f0*/  UIMAD UR18, UR15, UR5, UR18 ;  /* 0x000000050f1272a4 */ /* 0x000fe2000f8e0212 */
[----:B------:R-:W-:Y:S01]  /*1100*/  IMAD R17, R17, 0x80, R21 ;  /* 0x0000008011117824 */ /* 0x000fe200078e0215 */
[C---:B------:R-:W-:Y:S01]  /*1110*/  IADD3 R56, R133.reuse, 0x40, RZ ;  /* 0x0000004085387810 */ /* 0x040fe20007ffe0ff */
[----:B------:R-:W-:Y:S01]  /*1120*/  ULDC.64 UR4, c[0x0][0x1b8] ;  /* 0x00006e0000047ab9 */ /* 0x000fe20000000a00 */
[----:B------:R-:W-:Y:S01]  /*1130*/  ISETP.NE.AND P0, PT, R0, 0x1, PT ;  /* 0x000000010000780c */ /* 0x000fe20003f05270 */
[----:B------:R-:W-:Y:S01]  /*1140*/  UIADD3 UR21, UR21, UR18, URZ ;  /* 0x0000001215157290 */ /* 0x000fe2000fffe03f */
[----:B------:R-:W-:Y:S01]  /*1150*/  IMAD.MOV.U32 R0, RZ, RZ, R4 ;  /* 0x000000ffff007224 */ /* 0x000fe200078e0004 */
[----:B------:R-:W-:Y:S01]  /*1160*/  UIMAD UR15, UR8, UR4, URZ ;  /* 0x00000004080f72a4 */ /* 0x000fe2000f8e023f */
[C---:B------:R-:W-:Y:S01]  /*1170*/  IADD3 R57, R133.reuse, 0x80, RZ ;  /* 0x0000008085397810 */ /* 0x040fe20007ffe0ff */
[----:B------:R-:W-:Y:S01]  /*1180*/  USHF.R.S32.HI UR18, URZ, 0x1f, UR11 ;  /* 0x0000001f3f127899 */ /* 0x000fe2000801140b */
[C---:B------:R-:W-:Y:S01]  /*1190*/  IADD3 R23, R133.reuse, 0xc0, RZ ;  /* 0x000000c085177810 */ /* 0x040fe20007ffe0ff */
[----:B------:R-:W-:Y:S01]  /*11a0*/  UIMAD UR15, UR9, UR5, UR15 ;  /* 0x00000005090f72a4 */ /* 0x000fe2000f8e020f */
[----:B------:R-:W-:Y:S01]  /*11b0*/  ISETP.GE.AND P4, PT, R133, c[0x0][0x198], PT ;  /* 0x0000660085007a0c */ /* 0x000fe20003f86270 */
[----:B------:R-:W-:Y:S01]  /*11c0*/  UIMAD.WIDE.U32 UR20, UR9, UR4, UR20 ;  /* 0x00000004091472a5 */ /* 0x000fe2000f8e0014 */
[----:B------:R-:W-:Y:S01]  /*11d0*/  ISETP.GE.AND P3, PT, R56, c[0x0][0x198], PT ;  /* 0x0000660038007a0c */ /* 0x000fe20003f66270 */
[----:B------:R-:W-:Y:S01]  /*11e0*/  USEL UR18, UR18, URZ, !UP1 ;  /* 0x0000003f12127287 */ /* 0x000fe2000c800000 */
[----:B------:R-:W-:Y:S01]  /*11f0*/  ISETP.GE.AND P2, PT, R57, c[0x0][0x198], PT ;  /* 0x0000660039007a0c */ /* 0x000fe20003f46270 */
[----:B------:R-:W-:Y:S01]  /*1200*/  ULDC.64 UR4, c[0x0][0x1c0] ;  /* 0x0000700000047ab9 */ /* 0x000fe20000000a00 */
[----:B------:R-:W-:Y:S01]  /*1210*/  ISETP.GE.AND P5, PT, R23, c[0x0][0x198], PT ;  /* 0x0000660017007a0c */ /* 0x000fe20003fa6270 */
[----:B------:R-:W-:Y:S01]  /*1220*/  UIMAD UR18, UR18, UR4, URZ ;  /* 0x00000004121272a4 */ /* 0x000fe2000f8e023f */
[----:B------:R-:W-:Y:S01]  /*1230*/  LOP3.LUT P6, RZ, R20, 0x2, RZ, 0xc0, !PT ;  /* 0x0000000214ff7812 */ /* 0x000fe200078cc0ff */
[----:B------:R-:W-:Y:S01]  /*1240*/  UIADD3 UR21, UR21, UR15, URZ ;  /* 0x0000000f15157290 */ /* 0x000fe2000fffe03f */
[----:B------:R-:W-:Y:S01]  /*1250*/  LEA.HI R88, R32, R89, RZ, 0x5 ;  /* 0x0000005920587211 */ /* 0x000fe200078f28ff */
[----:B-1----:R-:W-:Y:S01]  /*1260*/  @P0 IMAD.HI.U32 R2, R4, c[0x0][0x2c8], RZ ;  /* 0x0000b20004020a27 */ /* 0x002fe200078e00ff */
[----:B------:R-:W-:Y:S01]  /*1270*/  UIMAD UR5, UR19, UR5, UR18 ;  /* 0x00000005130572a4 */ /* 0x000fe2000f8e0212 */
[----:B------:R-:W-:Y:S01]  /*1280*/  SHF.R.S32.HI R93, RZ, 0x1f, R133 ;  /* 0x0000001fff5d7819 */ /* 0x000fe20000011485 */
[----:B------:R-:W-:Y:S01]  /*1290*/  UIMAD.WIDE.U32 UR20, UR19, UR4, UR20 ;  /* 0x00000004131472a5 */ /* 0x000fe2000f8e0014 */
[----:B------:R-:W-:Y:S01]  /*12a0*/  IMAD.SHL.U32 R232, R88, 0x20, RZ ;  /* 0x0000002058e87824 */ /* 0x000fe200078e00ff */
[----:B------:R-:W-:Y:S01]  /*12b0*/  @P0 SHF.R.U32.HI R0, RZ, c[0x0][0x2cc], R2 ;  /* 0x0000b300ff000a19 */ /* 0x000fe20000011602 */
[----:B------:R-:W-:-:S02]  /*12c0*/  UISETP.GE.AND UP0, UPT, UR7, 0x41, UPT ;  /* 0x000000410700788c */ /* 0x000fc4000bf06270 */
[----:B------:R-:W-:Y:S01]  /*12d0*/  UIADD3 UR5, UR21, UR5, URZ ;  /* 0x0000000515057290 */ /* 0x000fe2000fffe03f */
[--C-:B------:R-:W-:Y:S01]  /*12e0*/  SHF.R.S32.HI R6, RZ, 0x1f, R0.reuse ;  /* 0x0000001fff067819 */ /* 0x100fe20000011400 */
[----:B------:R-:W-:Y:S01]  /*12f0*/  IMAD.MOV R5, RZ, RZ, -R0 ;  /* 0x000000ffff057224 */ /* 0x000fe200078e0a00 */
[----:B------:R-:W-:Y:S01]  /*1300*/  LOP3.LUT R232, R232, 0x7ffffc00, RZ, 0xc0, !PT ;  /* 0x7ffffc00e8e87812 */ /* 0x000fe200078ec0ff */
[----:B------:R-:W-:Y:S02]  /*1310*/  IMAD.U32 R3, RZ, RZ, UR21 ;  /* 0x00000015ff037e24 */ /* 0x000fe4000f8e00ff */
[----:B------:R-:W-:Y:S02]  /*1320*/  IMAD.U32 R2, RZ, RZ, UR20 ;  /* 0x00000014ff027e24 */ /* 0x000fe4000f8e00ff */
[----:B------:R-:W-:Y:S01]  /*1330*/  IMAD.U32 R3, RZ, RZ, UR5 ;  /* 0x00000005ff037e24 */ /* 0x000fe2000f8e00ff */
[----:B------:R-:W-:Y:S01]  /*1340*/  ULDC.64 UR4, c[0x0][0x1e8] ;  /* 0x00007a0000047ab9 */ /* 0x000fe20000000a00 */
[----:B------:R-:W-:Y:S01]  /*1350*/  IMAD R6, R6, c[0x0][0x1b0], RZ ;  /* 0x00006c0006067a24 */ /* 0x000fe200078e02ff */
[----:B------:R-:W-:Y:S01]  /*1360*/  UIMAD UR15, UR8, UR4, URZ ;  /* 0x00000004080f72a4 */ /* 0x000fe2000f8e023f */
[----:B------:R-:W-:Y:S01]  /*1370*/  IMAD R4, R5, c[0x0][0x2c4], R4 ;  /* 0x0000b10005047a24 */ /* 0x000fe200078e0204 */
[----:B------:R-:W-:Y:S01]  /*1380*/  UIMAD.WIDE.U32 UR18, UR9, UR4, URZ ;  /* 0x00000004091272a5 */ /* 0x000fe2000f8e003f */
[C---:B------:R-:W-:Y:S01]  /*1390*/  IMAD R5, R0.reuse, c[0x0][0x1b4], R6 ;  /* 0x00006d0000057a24 */ /* 0x040fe200078e0206 */
[----:B------:R-:W-:Y:S01]  /*13a0*/  UIMAD UR15, UR9, UR5, UR15 ;  /* 0x00000005090f72a4 */ /* 0x000fe2000f8e020f */
[----:B------:R-:W-:Y:S01]  /*13b0*/  IMAD.WIDE.U32 R2, R0, c[0x0][0x1b0], R2 ;  /* 0x00006c0000027a25 */ /* 0x000fe200078e0002 */
[----:B------:R-:W-:Y:S01]  /*13c0*/  SHF.R.S32.HI R0, RZ, 0x1f, R4 ;  /* 0x0000001fff007819 */ /* 0x000fe20000011404 */
[----:B------:R-:W-:-:S02]  /*13d0*/  ULDC.64 UR4, c[0x0][0x210] ;  /* 0x0000840000047ab9 */ /* 0x000fc40000000a00 */
[----:B------:R-:W-:Y:S01]  /*13e0*/  IMAD.IADD R3, R3, 0x1, R5 ;  /* 0x0000000103037824 */ /* 0x000fe200078e0205 */
[----:B------:R-:W-:Y:S01]  /*13f0*/  UIADD3 UR15, UR19, UR15, URZ ;  /* 0x0000000f130f7290 */ /* 0x000fe2000fffe03f */
[----:B------:R-:W-:Y:S01]  /*1400*/  IMAD R0, R0, c[0x0][0x1a8], RZ ;  /* 0x00006a0000007a24 */ /* 0x000fe200078e02ff */
[----:B------:R-:W-:Y:S01]  /*1410*/  UIMAD.WIDE.U32 UR20, UR9, UR4, URZ ;  /* 0x00000004091472a5 */ /* 0x000fe2000f8e003f */
[----:B------:R-:W-:Y:S01]  /*1420*/  IMAD.SHL.U32 R5, R21, 0x40, RZ ;  /* 0x0000004015057824 */ /* 0x000fe200078e00ff */
[----:B------:R-:W-:Y:S01]  /*1430*/  UIMAD UR4, UR8, UR4, URZ ;  /* 0x00000004080472a4 */ /* 0x000fe2000f8e023f */
[C---:B------:R-:W-:Y:S02]  /*1440*/  IMAD R6, R4.reuse, c[0x0][0x1ac], R0 ;  /* 0x00006b0004067a24 */ /* 0x040fe400078e0200 */
[----:B------:R-:W-:Y:S01]  /*1450*/  IMAD.WIDE.U32 R2, R4, c[0x0][0x1a8], R2 ;  /* 0x00006a0004027a25 */ /* 0x000fe200078e0002 */
[----:B------:R-:W-:Y:S01]  /*1460*/  LOP3.LUT R0, R5, 0x1c0, RZ, 0xc0, !PT ;  /* 0x000001c005007812 */ /* 0x000fe200078ec0ff */
[----:B------:R-:W-:-:S02]  /*1470*/  UIMAD UR5, UR9, UR5, UR4 ;  /* 0x00000005090572a4 */ /* 0x000fc4000f8e0204 */
[----:B------:R-:W-:Y:S01]  /*1480*/  ULEA UR4, UR6, 0xffffffc0, 0x6 ;  /* 0xffffffc006047891 */ /* 0x000fe2000f8e303f */
[----:B------:R-:W-:Y:S01]  /*1490*/  SHF.R.U32.HI R5, RZ, 0x3, R0 ;  /* 0x00000003ff057819 */ /* 0x000fe20000011600 */
[----:B------:R-:W-:Y:S01]  /*14a0*/  UIADD3 UR5, UR21, UR5, URZ ;  /* 0x0000000515057290 */ /* 0x000fe2000fffe03f */
[----:B------:R-:W-:Y:S01]  /*14b0*/  LOP3.LUT R4, R0, 0x38, R133, 0xf8, !PT ;  /* 0x0000003800047812 */ /* 0x000fe200078ef885 */
[----:B------:R-:W-:Y:S01]  /*14c0*/  IMAD.IADD R0, R3, 0x1, R6 ;  /* 0x0000000103007824 */ /* 0x000fe200078e0206 */
[----:B------:R-:W-:Y:S01]  /*14d0*/  LEA R15, P0, R2, c[0x0][0x160], 0x1 ;  /* 0x00005800020f7a11 */ /* 0x000fe200078008ff */
[----:B------:R-:W-:Y:S01]  /*14e0*/  UIADD3 UR4, UR7, -UR4, URZ ;  /* 0x8000000407047290 */ /* 0x000fe2000fffe03f */
[----:B------:R-:W-:Y:S02]  /*14f0*/  LEA.HI R3, R32, R89, RZ, 0x6 ;  /* 0x0000005920037211 */ /* 0x000fe400078f30ff */
[----:B------:R-:W-:Y:S02]  /*1500*/  LEA.HI.X R14, R2, c[0x0][0x164], R0, 0x1, P0 ;  /* 0x00005900020e7a11 */ /* 0x000fe400000f0c00 */
[----:B------:R-:W-:Y:S01]  /*1510*/  SHFL.IDX PT, R2, R15, RZ, 0x181f ;  /* 0x00181fff0f027589 */ /* 0x000fe200000e0000 */
[----:B------:R-:W-:Y:S01]  /*1520*/  IMAD.SHL.U32 R0, R3, 0x8, RZ ;  /* 0x0000000803007824 */ /* 0x000fe200078e00ff */
[----:B------:R-:W-:-:S02]  /*1530*/  LOP3.LUT R4, R4, R5, RZ, 0x3c, !PT ;  /* 0x0000000504047212 */ /* 0x000fc400078e3cff */
[----:B------:R-:W1:Y:S01]  /*1540*/  SHFL.IDX PT, R3, R14, RZ, 0x181f ;  /* 0x00181fff0e037589 */ /* 0x000e6200000e0000 */
[----:B------:R-:W-:Y:S02]  /*1550*/  ISETP.GE.AND P0, PT, R17, R13, PT ;  /* 0x0000000d1100720c */ /* 0x000fe40003f06270 */
[----:B------:R-:W-:Y:S02]  /*1560*/  LOP3.LUT R6, R4, 0xfffffe00, R0, 0xf8, !PT ;  /* 0xfffffe0004067812 */ /* 0x000fe400078ef800 */
[----:B------:R-:W-:Y:S02]  /*1570*/  SHF.R.S32.HI R5, RZ, 0x1f, R56 ;  /* 0x0000001fff057819 */ /* 0x000fe40000011438 */
[----:B------:R-:W-:Y:S01]  /*1580*/  SHF.R.S32.HI R4, RZ, 0x1f, R57 ;  /* 0x0000001fff047819 */ /* 0x000fe20000011439 */
[----:B------:R-:W-:Y:S01]  /*1590*/  IMAD.SHL.U32 R90, R6, 0x2, RZ ;  /* 0x00000002065a7824 */ /* 0x000fe200078e00ff */
[----:B------:R-:W-:Y:S02]  /*15a0*/  SHF.R.S32.HI R0, RZ, 0x1f, R23 ;  /* 0x0000001fff007819 */ /* 0x000fe40000011417 */
[----:B------:R-:W-:-:S02]  /*15b0*/  LEA.HI R5, R5, R56, RZ, 0x3 ;  /* 0x0000003805057211 */ /* 0x000fc400078f18ff */
[----:B------:R-:W-:Y:S02]  /*15c0*/  LEA.HI R4, R4, R57, RZ, 0x3 ;  /* 0x0000003904047211 */ /* 0x000fe400078f18ff */
[----:B------:R-:W-:Y:S02]  /*15d0*/  LEA.HI R0, R0, R23, RZ, 0x3 ;  /* 0x0000001700007211 */ /* 0x000fe400078f18ff */
[----:B------:R-:W-:Y:S02]  /*15e0*/  LOP3.LUT R176, R5, 0xfffffff8, RZ, 0xc0, !PT ;  /* 0xfffffff805b07812 */ /* 0x000fe400078ec0ff */
[----:B------:R-:W-:Y:S01]  /*15f0*/  LOP3.LUT R177, R4, 0xfffffff8, RZ, 0xc0, !PT ;  /* 0xfffffff804b17812 */ /* 0x000fe200078ec0ff */
[----:B------:R-:W-:Y:S01]  /*1600*/  SHFL.IDX PT, R5, R14, 0x1, 0x181f ;  /* 0x00381f000e057f89 */ /* 0x000fe200000e0000 */
[----:B------:R-:W-:Y:S02]  /*1610*/  LOP3.LUT R178, R0, 0xfffffff8, RZ, 0xc0, !PT ;  /* 0xfffffff800b27812 */ /* 0x000fe400078ec0ff */
[----:B------:R-:W-:Y:S01]  /*1620*/  IADD3 R0, R17, 0x20, RZ ;  /* 0x0000002011007810 */ /* 0x000fe20007ffe0ff */
[----:B------:R-:W3:Y:S01]  /*1630*/  SHFL.IDX PT, R4, R15, 0x1, 0x181f ;  /* 0x00381f000f047f89 */ /* 0x000ee200000e0000 */
[----:B-1----:R-:W-:Y:S01]  /*1640*/  @!P0 IMAD.WIDE R10, R133, 0x2, R2 ;  /* 0x00000002850a8825 */ /* 0x002fe200078e0202 */
[----:B------:R-:W-:-:S02]  /*1650*/  IADD3 R21, -R21, UR4, RZ ;  /* 0x0000000415157c10 */ /* 0x000fc4000fffe1ff */
[----:B------:R-:W-:Y:S01]  /*1660*/  SHF.R.S32.HI R179, RZ, 0x1f, R176 ;  /* 0x0000001fffb37819 */ /* 0x000fe200000114b0 */
[----:B------:R-:W-:Y:S01]  /*1670*/  @!P0 IMAD.WIDE R8, R176, 0x2, R2 ;  /* 0x00000002b0088825 */ /* 0x000fe200078e0202 */
[----:B------:R1:W-:Y:S01]  /*1680*/  @!P0 LDGSTS.E.BYPASS.LTC128B.128 [R90+0x100], [R10.64], !P4 ;  /* 0x001000000a5a8fae */ /* 0x0003e2000e101d4c */
[----:B------:R-:W-:Y:S02]  /*1690*/  SHF.R.S32.HI R92, RZ, 0x1f, R177 ;  /* 0x0000001fff5c7819 */ /* 0x000fe400000114b1 */
[----:B------:R-:W-:Y:S01]  /*16a0*/  @!P0 IMAD.WIDE R6, R177, 0x2, R2 ;  /* 0x00000002b1068825 */ /* 0x000fe200078e0202 */
[----:B------:R3:W-:Y:S01]  /*16b0*/  @!P0 LDGSTS.E.BYPASS.LTC128B.128 [R90+0x4100], [R8.64], !P3 ;  /* 0x04100000085a8fae */ /* 0x0007e2000d901d4c */
[----:B------:R-:W-:Y:S02]  /*16c0*/  SHF.R.S32.HI R91, RZ, 0x1f, R178 ;  /* 0x0000001fff5b7819 */ /* 0x000fe400000114b2 */
[----:B------:R-:W-:Y:S01]  /*16d0*/  @!P0 IMAD.WIDE R2, R178, 0x2, R2 ;  /* 0x00000002b2028825 */ /* 0x000fe200078e0202 */
[----:B------:R4:W-:Y:S04]  /*16e0*/  @!P0 LDGSTS.E.BYPASS.LTC128B.128 [R90+0x8100], [R6.64], !P2 ;  /* 0x08100000065a8fae */ /* 0x0009e8000d101d4c */
[----:B------:R4:W-:Y:S01]  /*16f0*/  @!P0 LDGSTS.E.BYPASS.LTC128B.128 [R90+0xc100], [R2.64], !P5 ;  /* 0x0c100000025a8fae */ /* 0x0009e2000e901d4c */
[----:B------:R-:W-:Y:S01]  /*1700*/  ISETP.GE.AND P0, PT, R0, R13, PT ;  /* 0x0000000d0000720c */ /* 0x000fe20003f06270 */
[----:B------:R-:W-:-:S04]  /*1710*/  IMAD.MOV R0, RZ, RZ, -R12 ;  /* 0x000000ffff007224 */ /* 0x000fc800078e0a0c */
[----:B------:R-:W-:Y:S01]  /*1720*/  IMAD R22, R0, c[0x0][0x2b8], R16 ;  /* 0x0000ae0000167a24 */ /* 0x000fe200078e0210 */
[----:B------:R-:W-:-:S04]  /*1730*/  IADD3 R0, R17, 0x40, RZ ;  /* 0x0000004011007810 */ /* 0x000fc80007ffe0ff */
[----:B-1----:R-:W-:-:S03]  /*1740*/  SHF.R.S32.HI R10, RZ, 0x1f, R22 ;  /* 0x0000001fff0a7819 */ /* 0x002fc60000011416 */
[----:B---3--:R-:W-:-:S04]  /*1750*/  @!P0 IMAD.WIDE R8, R176, 0x2, R4 ;  /* 0x00000002b0088825 */ /* 0x008fc800078e0204 */
[--C-:B----4-:R-:W-:Y:S01]  /*1760*/  @!P0 IMAD.WIDE R6, R133, 0x2, R4.reuse ;  /* 0x0000000285068825 */ /* 0x110fe200078e0204 */
[----:B------:R-:W-:Y:S04]  /*1770*/  SHFL.IDX PT, R2, R15, 0x2, 0x181f ;  /* 0x00581f000f027f89 */ /* 0x000fe800000e0000 */
[----:B------:R-:W1:Y:S04]  /*1780*/  SHFL.IDX PT, R3, R14, 0x2, 0x181f ;  /* 0x00581f000e037f89 */ /* 0x000e6800000e0000 */
[----:B------:R3:W-:Y:S04]  /*1790*/  @!P0 LDGSTS.E.BYPASS.LTC128B.128 [R90+0x1100], [R6.64], !P4 ;  /* 0x01100000065a8fae */ /* 0x0007e8000e101d4c */
[----:B------:R1:W-:Y:S01]  /*17a0*/  @!P0 LDGSTS.E.BYPASS.LTC128B.128 [R90+0x5100], [R8.64], !P3 ;  /* 0x05100000085a8fae */ /* 0x0003e2000d901d4c */
[----:B---3--:R-:W-:-:S04]  /*17b0*/  @!P0 IMAD.WIDE R6, R177, 0x2, R4 ;  /* 0x00000002b1068825 */ /* 0x008fc800078e0204 */
[----:B------:R-:W-:Y:S01]  /*17c0*/  @!P0 IMAD.WIDE R4, R178, 0x2, R4 ;  /* 0x00000002b2048825 */ /* 0x000fe200078e0204 */
[----:B------:R3:W-:Y:S04]  /*17d0*/  @!P0 LDGSTS.E.BYPASS.LTC128B.128 [R90+0x9100], [R6.64], !P2 ;  /* 0x09100000065a8fae */ /* 0x0007e8000d101d4c */
[----:B------:R4:W-:Y:S01]  /*17e0*/  @!P0 LDGSTS.E.BYPASS.LTC128B.128 [R90+0xd100], [R4.64], !P5 ;  /* 0x0d100000045a8fae */ /* 0x0009e2000e901d4c */
[----:B------:R-:W-:Y:S01]  /*17f0*/  ISETP.GE.AND P0, PT, R0, R13, PT ;  /* 0x0000000d0000720c */ /* 0x000fe20003f06270 */
[----:B------:R-:W-:-:S04]  /*1800*/  IMAD R0, R10, c[0x0][0x1e0], RZ ;  /* 0x000078000a007a24 */ /* 0x000fc800078e02ff */
[----:B------:R-:W-:-:S08]  /*1810*/  IMAD R0, R22, c[0x0][0x1e4], R0 ;  /* 0x0000790016007a24 */ /* 0x000fd000078e0200 */
[----:B-1----:R-:W-:-:S05]  /*1820*/  @!P0 IMAD.WIDE R8, R133, 0x2, R2 ;  /* 0x0000000285088825 */ /* 0x002fca00078e0202 */
[----:B------:R1:W-:Y:S01]  /*1830*/  @!P0 LDGSTS.E.BYPASS.LTC128B.128 [R90+0x2100], [R8.64], !P4 ;  /* 0x02100000085a8fae */ /* 0x0003e2000e101d4c */
[----:B---3--:R-:W-:-:S04]  /*1840*/  @!P0 IMAD.WIDE R6, R176, 0x2, R2 ;  /* 0x00000002b0068825 */ /* 0x008fc800078e0202 */
[----:B----4-:R-:W-:Y:S01]  /*1850*/  IMAD.WIDE.U32 R4, R22, c[0x0][0x1e0], RZ ;  /* 0x0000780016047a25 */ /* 0x010fe200078e00ff */
[----:B------:R3:W-:Y:S03]  /*1860*/  @!P0 LDGSTS.E.BYPASS.LTC128B.128 [R90+0x6100], [R6.64], !P3 ;  /* 0x06100000065a8fae */ /* 0x0007e6000d901d4c */
[----:B------:R-:W-:Y:S02]  /*1870*/  IMAD.IADD R5, R5, 0x1, R0 ;  /* 0x0000000105057824 */ /* 0x000fe400078e0200 */
[----:B-1----:R-:W-:-:S04]  /*1880*/  @!P0 IMAD.WIDE R8, R177, 0x2, R2 ;  /* 0x00000002b1088825 */ /* 0x002fc800078e0202 */
[----:B------:R-:W-:Y:S01]  /*1890*/  @!P0 IMAD.WIDE R2, R178, 0x2, R2 ;  /* 0x00000002b2028825 */ /* 0x000fe200078e0202 */
[----:B------:R1:W-:Y:S03]  /*18a0*/  @!P0 LDGSTS.E.BYPASS.LTC128B.128 [R90+0xa100], [R8.64], !P2 ;  /* 0x0a100000085a8fae */ /* 0x0003e6000d101d4c */
[----:B---3--:R-:W-:Y:S01]  /*18b0*/  IMAD R6, R10, c[0x0][0x208], RZ ;  /* 0x000082000a067a24 */ /* 0x008fe200078e02ff */
[----:B------:R3:W-:Y:S03]  /*18c0*/  @!P0 LDGSTS.E.BYPASS.LTC128B.128 [R90+0xe100], [R2.64], !P5 ;  /* 0x0e100000025a8fae */ /* 0x0007e6000e901d4c */
[----:B------:R-:W-:Y:S01]  /*18d0*/  IMAD R6, R22, c[0x0][0x20c], R6 ;  /* 0x0000830016067a24 */ /* 0x000fe200078e0206 */
[----:B-1----:R-:W-:-:S04]  /*18e0*/  IADD3 R8, R17, 0x60, RZ ;  /* 0x0000006011087810 */ /* 0x002fc80007ffe0ff */
[----:B------:R-:W-:Y:S01]  /*18f0*/  ISETP.GE.AND P1, PT, R8, R13, PT ;  /* 0x0000000d0800720c */ /* 0x000fe20003f26270 */
[----:B---3--:R-:W-:-:S04]  /*1900*/  IMAD.WIDE.U32 R2, R22, c[0x0][0x208], RZ ;  /* 0x0000820016027a25 */ /* 0x008fc800078e00ff */
[----:B------:R-:W-:Y:S02]  /*1910*/  IMAD.IADD R3, R3, 0x1, R6 ;  /* 0x0000000103037824 */ /* 0x000fe400078e0206 */
[----:B------:R-:W-:Y:S01]  /*1920*/  SHFL.IDX PT, R6, R15, 0x3, 0x181f ;  /* 0x00781f000f067f89 */ /* 0x000fe200000e0000 */
[----:B--2---:R-:W-:Y:S01]  /*1930*/  SHF.R.S32.HI R9, RZ, 0x1f, R19 ;  /* 0x0000001fff097819 */ /* 0x004fe20000011413 */
[----:B------:R-:W-:Y:S02]  /*1940*/  IMAD.WIDE.U32 R4, R19, c[0x0][0x1f0], R4 ;  /* 0x00007c0013047a25 */ /* 0x000fe400078e0004 */
[----:B------:R1:W-:Y:S02]  /*1950*/  STL [R1+0x44], R19 ;  /* 0x0000441301007387 */ /* 0x0003e40000100800 */
[----:B------:R-:W-:Y:S02]  /*1960*/  IMAD R0, R9, c[0x0][0x1f0], RZ ;  /* 0x00007c0009007a24 */ /* 0x000fe400078e02ff */
[----:B------:R-:W-:Y:S01]  /*1970*/  STL [R1+0x40], R90 ;  /* 0x0000405a01007387 */ /* 0x000fe20000100800 */
[----:B------:R-:W-:-:S03]  /*1980*/  IMAD.WIDE.U32 R2, R19, c[0x0][0x218], R2 ;  /* 0x0000860013027a25 */ /* 0x000fc600078e0002 */
[----:B------:R-:W-:Y:S01]  /*1990*/  STL [R1+0x48], R22 ;  /* 0x0000481601007387 */ /* 0x000fe20000100800 */
[----:B------:R-:W-:Y:S01]  /*19a0*/  IMAD R7, R19, c[0x0][0x1f4], R0 ;  /* 0x00007d0013077a24 */ /* 0x000fe200078e0200 */
[----:B------:R-:W-:-:S04]  /*19b0*/  IADD3 R0, P0, R4, UR18, RZ ;  /* 0x0000001204007c10 */ /* 0x000fc8000ff1e0ff */
[----:B------:R-:W-:Y:S02]  /*19c0*/  IADD3.X R4, R5, UR15, R7, P0, !PT ;  /* 0x0000000f05047c10 */ /* 0x000fe400087fe407 */
[----:B------:R-:W-:Y:S01]  /*19d0*/  LEA R13, P0, R0, c[0x0][0x1c8], 0x1 ;  /* 0x00007200000d7a11 */ /* 0x000fe200078008ff */
[----:B------:R-:W2:Y:S01]  /*19e0*/  SHFL.IDX PT, R7, R14, 0x3, 0x181f ;  /* 0x00781f000e077f89 */ /* 0x000ea200000e0000 */
[----:B------:R-:W-:Y:S02]  /*19f0*/  LEA.HI R5, R32, R89, RZ, 0x4 ;  /* 0x0000005920057211 */ /* 0x000fe400078f20ff */
[----:B------:R-:W-:Y:S01]  /*1a00*/  LEA.HI.X R12, R0, c[0x0][0x1cc], R4, 0x1, P0 ;  /* 0x00007300000c7a11 */ /* 0x000fe200000f0c04 */
[----:B------:R-:W-:Y:S01]  /*1a10*/  IMAD R4, R9, c[0x0][0x218], RZ ;  /* 0x0000860009047a24 */ /* 0x000fe200078e02ff */
[----:B------:R-:W-:Y:S01]  /*1a20*/  LOP3.LUT R0, R5, 0xfffffff0, RZ, 0xc0, !PT ;  /* 0xfffffff005007812 */ /* 0x000fe200078ec0ff */
[----:B------:R-:W-:Y:S01]  /*1a30*/  IMAD.SHL.U32 R9, R20, 0x40, RZ ;  /* 0x0000004014097824 */ /* 0x000fe200078e00ff */
[----:B------:R-:W-:Y:S01]  /*1a40*/  SHF.R.S32.HI R10, RZ, 0x4, R5 ;  /* 0x00000004ff0a7819 */ /* 0x000fe20000011405 */
[----:B------:R-:W-:Y:S01]  /*1a50*/  IMAD R4, R19, c[0x0][0x21c], R4 ;  /* 0x0000870013047a24 */ /* 0x000fe200078e0204 */
[----:B------:R-:W-:Y:S01]  /*1a60*/  IADD3 R8, P0, R2, UR20, RZ ;  /* 0x0000001402087c10 */ /* 0x000fe2000ff1e0ff */
[----:B------:R-:W-:Y:S01]  /*1a70*/  IMAD.IADD R2, R89, 0x1, -R0 ;  /* 0x0000000159027824 */ /* 0x000fe200078e0a00 */
[----:B------:R-:W-:-:S02]  /*1a80*/  LEA.HI R5, R5, R10, RZ, 0x1 ;  /* 0x0000000a05057211 */ /* 0x000fc400078f08ff */
[----:B------:R-:W-:Y:S02]  /*1a90*/  LOP3.LUT R0, R9, 0x1c0, RZ, 0xc0, !PT ;  /* 0x000001c009007812 */ /* 0x000fe400078ec0ff */
[----:B------:R-:W-:Y:S02]  /*1aa0*/  IADD3.X R9, R3, UR5, R4, P0, !PT ;  /* 0x0000000503097c10 */ /* 0x000fe400087fe404 */
[----:B------:R-:W-:Y:S02]  /*1ab0*/  LOP3.LUT R4, R5, 0xfffffffe, RZ, 0xc0, !PT ;  /* 0xfffffffe05047812 */ /* 0x000fe400078ec0ff */
[----:B------:R-:W-:Y:S02]  /*1ac0*/  LOP3.LUT R5, R0, 0x8, R18, 0xf8, !PT ;  /* 0x0000000800057812 */ /* 0x000fe400078ef812 */
[----:B------:R-:W-:Y:S01]  /*1ad0*/  SHF.R.U32.HI R0, RZ, 0x3, R0 ;  /* 0x00000003ff007819 */ /* 0x000fe20000011600 */
[----:B-1----:R-:W-:Y:S01]  /*1ae0*/  IMAD.IADD R19, R10, 0x1, -R4 ;  /* 0x000000010a137824 */ /* 0x002fe200078e0a04 */
[----:B------:R-:W-:-:S02]  /*1af0*/  LEA R3, P0, R8, c[0x0][0x1f8], 0x1 ;  /* 0x00007e0008037a11 */ /* 0x000fc400078008ff */
[----:B------:R-:W-:Y:S02]  /*1b00*/  SHF.R.S32.HI R11, RZ, 0x1f, R2 ;  /* 0x0000001fff0b7819 */ /* 0x000fe40000011402 */
[----:B------:R-:W-:Y:S01]  /*1b10*/  LOP3.LUT R5, R5, R0, RZ, 0x3c, !PT ;  /* 0x0000000005057212 */ /* 0x000fe200078e3cff */
[----:B------:R-:W1:Y:S01]  /*1b20*/  SHFL.IDX PT, R17, R3, RZ, 0x181f ;  /* 0x00181fff03117589 */ /* 0x000e6200000e0000 */
[----:B------:R-:W-:Y:S01]  /*1b30*/  LEA.HI.X R0, R8, c[0x0][0x1fc], R9, 0x1, P0 ;  /* 0x00007f0008007a11 */ /* 0x000fe200000f0c09 */
[--C-:B--2---:R-:W-:Y:S01]  /*1b40*/  @!P1 IMAD.WIDE R8, R133, 0x2, R6.reuse ;  /* 0x0000000285089825 */ /* 0x104fe200078e0206 */
[----:B------:R-:W-:Y:S01]  /*1b50*/  LEA.HI R22, R11, R2, RZ, 0x3 ;  /* 0x000000020b167211 */ /* 0x000fe200078f18ff */
[----:B------:R2:W-:Y:S01]  /*1b60*/  SHFL.IDX PT, R15, R3, 0x1, 0x181f ;  /* 0x00381f00030f7f89 */ /* 0x0005e200000e0000 */
[----:B------:R-:W-:Y:S01]  /*1b70*/  ISETP.GE.AND P0, PT, R21, 0x1, PT ;  /* 0x000000011500780c */ /* 0x000fe20003f06270 */
[----:B------:R-:W-:Y:S01]  /*1b80*/  @!P1 IMAD.WIDE R10, R177, 0x2, R6 ;  /* 0x00000002b10a9825 */ /* 0x000fe200078e0206 */
[----:B------:R-:W-:Y:S01]  /*1b90*/  LOP3.LUT R4, R22, 0xfffffff8, RZ, 0xc0, !PT ;  /* 0xfffffff816047812 */ /* 0x000fe200078ec0ff */
[----:B------:R-:W-:Y:S04]  /*1ba0*/  SHFL.IDX PT, R16, R0, RZ, 0x181f ;  /* 0x00181fff00107589 */ /* 0x000fe800000e0000 */
[----:B------:R3:W-:Y:S01]  /*1bb0*/  SHFL.IDX PT, R14, R0, 0x1, 0x181f ;  /* 0x00381f00000e7f89 */ /* 0x0007e200000e0000 */
[----:B------:R-:W-:-:S03]  /*1bc0*/  IMAD.IADD R18, R2, 0x1, -R4 ;  /* 0x0000000102127824 */ /* 0x000fc600078e0a04 */
[----:B------:R-:W-:Y:S04]  /*1bd0*/  SHFL.IDX PT, R4, R13, RZ, 0x181f ;  /* 0x00181fff0d047589 */ /* 0x000fe800000e0000 */
[----:B------:R4:W-:Y:S01]  /*1be0*/  @!P1 LDGSTS.E.BYPASS.LTC128B.128 [R90+0x3100], [R8.64], !P4 ;  /* 0x03100000085a9fae */ /* 0x0009e2000e101d4c */
[----:B------:R-:W-:Y:S01]  /*1bf0*/  ISETP.GE.AND P4, PT, R56, c[0x0][0x1d4], PT ;  /* 0x0000750038007a0c */ /* 0x000fe20003f86270 */
[----:B--2---:R-:W-:-:S04]  /*1c00*/  @!P1 IMAD.WIDE R2, R176, 0x2, R6 ;  /* 0x00000002b0029825 */ /* 0x004fc800078e0206 */
[----:B------:R-:W-:Y:S01]  /*1c10*/  @!P1 IMAD.WIDE R6, R178, 0x2, R6 ;  /* 0x00000002b2069825 */ /* 0x000fe200078e0206 */
[----:B------:R2:W-:Y:S03]  /*1c20*/  @!P1 LDGSTS.E.BYPASS.LTC128B.128 [R90+0x7100], [R2.64], !P3 ;  /* 0x07100000025a9fae */ /* 0x0005e6000d901d4c */
[----:B---3--:R-:W-:Y:S01]  /*1c30*/  IMAD R0, R19, 0x200, R5 ;  /* 0x0000020013007824 */ /* 0x008fe200078e0205 */
[----:B------:R3:W-:Y:S03]  /*1c40*/  @!P1 LDGSTS.E.BYPASS.LTC128B.128 [R90+0xb100], [R10.64], !P2 ;  /* 0x0b1000000a5a9fae */ /* 0x0007e6000d101d4c */
[----:B------:R-:W-:Y:S01]  /*1c50*/  IMAD.SHL.U32 R134, R0, 0x2, RZ ;  /* 0x0000000200867824 */ /* 0x000fe200078e00ff */
[----:B------:R-:W3:Y:S04]  /*1c60*/  SHFL.IDX PT, R5, R12, RZ, 0x181f ;  /* 0x00181fff0c057589 */ /* 0x000ee800000e0000 */
[----:B------:R4:W-:Y:S01]  /*1c70*/  @!P1 LDGSTS.E.BYPASS.LTC128B.128 [R90+0xf100], [R6.64], !P5 ;  /* 0x0f100000065a9fae */ /* 0x0009e2000e901d4c */
[----:B------:R-:W-:-:S02]  /*1c80*/  ISETP.GE.AND P5, PT, R133, c[0x0][0x1d4], PT ;  /* 0x0000750085007a0c */ /* 0x000fc40003fa6270 */
[C---:B------:R-:W-:Y:S01]  /*1c90*/  IADD3 R0, R134.reuse, 0x10100, RZ ;  /* 0x0001010086007810 */ /* 0x040fe20007ffe0ff */
[----:B------:R-:W0:Y:S01]  /*1ca0*/  LDGDEPBAR ;  /* 0x00000000000079af */ /* 0x000e220000000000 */
[----:B------:R-:W-:Y:S02]  /*1cb0*/  IADD3 R96, R134, 0x10120, RZ ;  /* 0x0001012086607810 */ /* 0x000fe40007ffe0ff */
[----:B------:R-:W-:Y:S01]  /*1cc0*/  @P6 IADD3 R96, R0, -0x20, RZ ;  /* 0xffffffe000606810 */ /* 0x000fe20007ffe0ff */
[----:B------:R-:W-:Y:S01]  /*1cd0*/  IMAD.SHL.U32 R0, R18, 0x40, RZ ;  /* 0x0000004012007824 */ /* 0x000fe200078e00ff */
[----:B------:R-:W-:-:S03]  /*1ce0*/  ISETP.GE.AND P6, PT, R133, c[0x0][0x1d4], PT ;  /* 0x0000750085007a0c */ /* 0x000fc60003fc6270 */
[----:B------:R-:W-:Y:S01]  /*1cf0*/  STL [R1], R96 ;  /* 0x0000006001007387 */ /* 0x000fe20000100800 */
[----:B------:R-:W-:Y:S01]  /*1d00*/  LOP3.LUT R0, R0, 0x1c0, RZ, 0xc0, !PT ;  /* 0x000001c000007812 */ /* 0x000fe200078ec0ff */
[----:B--2---:R-:W-:-:S05]  /*1d10*/  IMAD.WIDE R2, R133, 0x2, RZ ;  /* 0x0000000285027825 */ /* 0x004fca00078e02ff */
[----:B-1----:R-:W-:Y:S01]  /*1d20*/  IADD3 R30, P3, R17, R2, RZ ;  /* 0x00000002111e7210 */ /* 0x002fe20007f7e0ff */
[----:B---3--:R-:W-:Y:S01]  /*1d30*/  @P0 IMAD.WIDE R10, R176, 0x2, R4 ;  /* 0x00000002b00a0825 */ /* 0x008fe200078e0204 */
[----:B------:R-:W-:Y:S02]  /*1d40*/  IADD3 R28, P2, R2, R15, RZ ;  /* 0x0000000f021c7210 */ /* 0x000fe40007f5e0ff */
[----:B------:R-:W-:Y:S01]  /*1d50*/  SHFL.IDX PT, R2, R13, 0x1, 0x181f ;  /* 0x00381f000d027f89 */ /* 0x000fe200000e0000 */
[----:B------:R-:W-:Y:S01]  /*1d60*/  IMAD.X R31, R16, 0x1, R3, P3 ;  /* 0x00000001101f7824 */ /* 0x000fe200018e0603 */
[----:B------:R-:W-:Y:S01]  /*1d70*/  ISETP.GE.AND P3, PT, R57, c[0x0][0x1d4], PT ;  /* 0x0000750039007a0c */ /* 0x000fe20003f66270 */
[----:B------:R-:W-:Y:S01]  /*1d80*/  IMAD.X R29, R3, 0x1, R14, P2 ;  /* 0x00000001031d7824 */ /* 0x000fe200010e060e */
[----:B------:R-:W-:Y:S01]  /*1d90*/  ISETP.GE.AND P2, PT, R23, c[0x0][0x1d4], PT ;  /* 0x0000750017007a0c */ /* 0x000fe20003f46270 */
[----:B------:R1:W2:Y:S01]  /*1da0*/  SHFL.IDX PT, R3, R12, 0x1, 0x181f ;  /* 0x00381f000c037f89 */ /* 0x0002a200000e0000 */
[----:B----4-:R-:W-:-:S04]  /*1db0*/  @P0 IMAD.WIDE R8, R177, 0x2, R4 ;  /* 0x00000002b1080825 */ /* 0x010fc800078e0204 */
[----:B------:R-:W-:-:S05]  /*1dc0*/  IMAD.WIDE R6, R176, 0x2, RZ ;  /* 0x00000002b0067825 */ /* 0x000fca00078e02ff */
[----:B------:R-:W-:-:S05]  /*1dd0*/  IADD3 R26, P1, R17, R6, RZ ;  /* 0x00000006111a7210 */ /* 0x000fca0007f3e0ff */
[----:B------:R-:W-:Y:S01]  /*1de0*/  IMAD.X R27, R16, 0x1, R7, P1 ;  /* 0x00000001101b7824 */ /* 0x000fe200008e0607 */
[----:B------:R-:W-:-:S05]  /*1df0*/  IADD3 R24, P1, R6, R15, RZ ;  /* 0x0000000f06187210 */ /* 0x000fca0007f3e0ff */
[----:B------:R-:W-:Y:S02]  /*1e00*/  IMAD.X R25, R7, 0x1, R14, P1 ;  /* 0x0000000107197824 */ /* 0x000fe400008e060e */
[----:B-1----:R-:W-:-:S04]  /*1e10*/  @P0 IMAD.WIDE R12, R133, 0x2, R4 ;  /* 0x00000002850c0825 */ /* 0x002fc800078e0204 */
[----:B------:R-:W-:Y:S01]  /*1e20*/  @P0 IMAD.WIDE R4, R178, 0x2, R4 ;  /* 0x00000002b2040825 */ /* 0x000fe200078e0204 */
[----:B------:R1:W-:Y:S04]  /*1e30*/  @P0 LDGSTS.E.BYPASS.LTC128B.128 [R90+0x10100], [R12.64], !P5 ;  /* 0x101000000c5a0fae */ /* 0x0003e8000e901d4c */
[----:B------:R3:W-:Y:S04]  /*1e40*/  @P0 LDGSTS.E.BYPASS.LTC128B.128 [R90+0x12100], [R10.64], !P4 ;  /* 0x121000000a5a0fae */ /* 0x0007e8000e101d4c */
[----:B------:R4:W-:Y:S04]  /*1e50*/  @P0 LDGSTS.E.BYPASS.LTC128B.128 [R90+0x14100], [R8.64], !P3 ;  /* 0x14100000085a0fae */ /* 0x0009e8000d901d4c */
[----:B------:R1:W-:Y:S01]  /*1e60*/  @P0 LDGSTS.E.BYPASS.LTC128B.128 [R90+0x16100], [R4.64], !P2 ;  /* 0x16100000045a0fae */ /* 0x0003e2000d101d4c */
[----:B------:R-:W-:-:S13]  /*1e70*/  ISETP.GT.AND P0, PT, R21, 0x20, PT ;  /* 0x000000201500780c */ /* 0x000fda0003f04270 */
[----:B--2---:R-:W-:-:S05]  /*1e80*/  @P0 IMAD.WIDE R6, R133, 0x2, R2 ;  /* 0x0000000285060825 */ /* 0x004fca00078e0202 */
[----:B------:R2:W-:Y:S01]  /*1e90*/  @P0 LDGSTS.E.BYPASS.LTC128B.128 [R90+0x11100], [R6.64], !P5 ;  /* 0x11100000065a0fae */ /* 0x0005e2000e901d4c */
[----:B----4-:R-:W-:Y:S02]  /*1ea0*/  IMAD.SHL.U32 R8, R19, 0x8, RZ ;  /* 0x0000000813087824 */ /* 0x010fe400078e00ff */
[----:B-1----:R-:W-:-:S03]  /*1eb0*/  IMAD.WIDE R4, R177, 0x2, RZ ;  /* 0x00000002b1047825 */ /* 0x002fc600078e02ff */
[----:B------:R-:W-:Y:S02]  /*1ec0*/  LOP3.LUT R8, R0, 0x8, R8, 0xf8, !PT ;  /* 0x0000000800087812 */ /* 0x000fe400078ef808 */
[----:B------:R-:W-:Y:S02]  /*1ed0*/  SHF.R.U32.HI R0, RZ, 0x3, R0 ;  /* 0x00000003ff007819 */ /* 0x000fe40000011600 */
[----:B------:R-:W-:Y:S02]  /*1ee0*/  IADD3 R12, P1, R17, R4, RZ ;  /* 0x00000004110c7210 */ /* 0x000fe40007f3e0ff */
[----:B------:R-:W-:Y:S01]  /*1ef0*/  LOP3.LUT R0, R8, R0, RZ, 0x3c, !PT ;  /* 0x0000000008007212 */ /* 0x000fe200078e3cff */
[----:B------:R-:W-:-:S04]  /*1f00*/  @P0 IMAD.WIDE R8, R176, 0x2, R2 ;  /* 0x00000002b0080825 */ /* 0x000fc800078e0202 */
[----:B------:R-:W-:Y:S01]  /*1f10*/  IMAD.X R13, R16, 0x1, R5, P1 ;  /* 0x00000001100d7824 */ /* 0x000fe200008e0605 */
[----:B------:R1:W-:Y:S01]  /*1f20*/  @P0 LDGSTS.E.BYPASS.LTC128B.128 [R90+0x13100], [R8.64], !P4 ;  /* 0x13100000085a0fae */ /* 0x0003e2000e101d4c */
[----:B---3--:R-:W-:Y:S01]  /*1f30*/  IADD3 R10, P1, R4, R15, RZ ;  /* 0x0000000f040a7210 */ /* 0x008fe20007f3e0ff */
[----:B--2---:R-:W-:-:S04]  /*1f40*/  @P0 IMAD.WIDE R6, R177, 0x2, R2 ;  /* 0x00000002b1060825 */ /* 0x004fc800078e0202 */
[C---:B------:R-:W-:Y:S01]  /*1f50*/  @P0 IMAD.WIDE R2, R178.reuse, 0x2, R2 ;  /* 0x00000002b2020825 */ /* 0x040fe200078e0202 */
[----:B------:R2:W-:Y:S03]  /*1f60*/  @P0 LDGSTS.E.BYPASS.LTC128B.128 [R90+0x15100], [R6.64], !P3 ;  /* 0x15100000065a0fae */ /* 0x0005e6000d901d4c */
[----:B------:R-:W-:Y:S01]  /*1f70*/  IMAD.X R11, R5, 0x1, R14, P1 ;  /* 0x00000001050b7824 */ /* 0x000fe200008e060e */
[----:B------:R3:W-:Y:S01]  /*1f80*/  @P0 LDGSTS.E.BYPASS.LTC128B.128 [R90+0x17100], [R2.64], !P2 ;  /* 0x17100000025a0fae */ /* 0x0007e2000d101d4c */
[----:B------:R-:W-:-:S03]  /*1f90*/  IMAD.WIDE R4, R178, 0x2, RZ ;  /* 0x00000002b2047825 */ /* 0x000fc600078e02ff */
[----:B------:R-:W0:Y:S02]  /*1fa0*/  LDGDEPBAR ;  /* 0x00000000000079af */ /* 0x000e240000000000 */
[----:B-1----:R-:W-:-:S05]  /*1fb0*/  IADD3 R8, P1, R17, R4, RZ ;  /* 0x0000000411087210 */ /* 0x002fca0007f3e0ff */
[----:B------:R-:W-:Y:S01]  /*1fc0*/  IMAD.X R9, R16, 0x1, R5, P1 ;  /* 0x0000000110097824 */ /* 0x000fe200008e0605 */
[----:B------:R-:W-:Y:S02]  /*1fd0*/  LOP3.LUT P1, RZ, R18, 0x4, RZ, 0xc0, !PT ;  /* 0x0000000412ff7812 */ /* 0x000fe4000782c0ff */
[----:B--2---:R-:W-:Y:S01]  /*1fe0*/  IADD3 R6, P0, R4, R15, RZ ;  /* 0x0000000f04067210 */ /* 0x004fe20007f1e0ff */
[----:B------:R-:W-:Y:S02]  /*1ff0*/  IMAD.MOV.U32 R4, RZ, RZ, 0x10 ;  /* 0x00000010ff047424 */ /* 0x000fe400078e00ff */
[----:B---3--:R-:W-:Y:S01]  /*2000*/  IMAD.SHL.U32 R3, R22, 0x40, RZ ;  /* 0x0000004016037824 */ /* 0x008fe200078e00ff */
[----:B------:R-:W-:-:S04]  /*2010*/  DEPBAR.LE SB0, 0x1 ;  /* 0x000080400000791a */ /* 0x000fc80000000000 */
[----:B------:R-:W-:Y:S01]  /*2020*/  LOP3.LUT R3, R0, 0xfffffe00, R3, 0xf8, !PT ;  /* 0xfffffe0000037812 */ /* 0x000fe200078ef803 */
[----:B------:R-:W-:Y:S01]  /*2030*/  IMAD.X R7, R5, 0x1, R14, P0 ;  /* 0x0000000105077824 */ /* 0x000fe200000e060e */
[----:B------:R-:W-:Y:S01]  /*2040*/  BAR.SYNC.DEFER_BLOCKING 0x0 ;  /* 0x0000000000007b1d */ /* 0x000fe20000010000 */
[----:B------:R-:W-:Y:S01]  /*2050*/  LOP3.LUT P0, RZ, R18, 0x2, RZ, 0xc0, !PT ;  /* 0x0000000212ff7812 */ /* 0x000fe2000780c0ff */
[----:B------:R-:W-:Y:S01]  /*2060*/  IMAD.MOV.U32 R0, RZ, RZ, 0x20 ;  /* 0x00000020ff007424 */ /* 0x000fe200078e00ff */
[----:B------:R-:W-:Y:S01]  /*2070*/  IADD3 R5, R96, 0x1000, RZ ;  /* 0x0000100060057810 */ /* 0x000fe20007ffe0ff */
[----:B------:R-:W-:Y:S01]  /*2080*/  IMAD.IADD R232, R3, 0x1, R232 ;  /* 0x0000000103e87824 */ /* 0x000fe200078e02e8 */
[----:B------:R-:W-:Y:S01]  /*2090*/  SEL R4, R4, 0xfffffff0, !P0 ;  /* 0xfffffff004047807 */ /* 0x000fe20004000000 */
[----:B------:R-:W-:Y:S01]  /*20a0*/  IMAD.MOV.U32 R2, RZ, RZ, 0x40 ;  /* 0x00000040ff027424 */ /* 0x000fe200078e00ff */
[----:B------:R-:W-:Y:S02]  /*20b0*/  SEL R0, R0, 0xffffffe0, !P1 ;  /* 0xffffffe000007807 */ /* 0x000fe40004800000 */
[C---:B------:R-:W-:Y:S01]  /*20c0*/  LEA R240, R232.reuse, 0x100, 0x1 ;  /* 0x00000100e8f07811 */ /* 0x040fe200078e08ff */
[----:B------:R-:W-:Y:S01]  /*20d0*/  IMAD.SHL.U32 R232, R232, 0x2, RZ ;  /* 0x00000002e8e87824 */ /* 0x000fe200078e00ff */
[----:B------:R-:W-:-:S02]  /*20e0*/  ISETP.LT.OR P0, PT, R21, 0x1, P6 ;  /* 0x000000011500780c */ /* 0x000fc40003701670 */
[----:B------:R-:W-:Y:S01]  /*20f0*/  ISETP.GE.AND P1, PT, R56, c[0x0][0x1d4], PT ;  /* 0x0000750038007a0c */ /* 0x000fe20003f26270 */
[--C-:B------:R-:W-:Y:S01]  /*2100*/  IMAD R236, R4, 0x2, R240.reuse ;  /* 0x0000000204ec7824 */ /* 0x100fe200078e02f0 */
[----:B------:R-:W-:Y:S01]  /*2110*/  ISETP.GE.AND P6, PT, R57, c[0x0][0x1d4], PT ;  /* 0x0000750039007a0c */ /* 0x000fe20003fc6270 */
[C---:B------:R-:W-:Y:S02]  /*2120*/  IMAD R240, R0.reuse, 0x2, R240 ;  /* 0x0000000200f07824 */ /* 0x040fe400078e02f0 */
[----:B------:R-:W-:Y:S01]  /*2130*/  IMAD R244, R0, 0x2, R236 ;  /* 0x0000000200f47824 */ /* 0x000fe200078e02ec */
[----:B------:R-:W-:Y:S04]  /*2140*/  LDSM.16.M88.4 R168, [R232+0x100] ;  /* 0x00010000e8a8783b */ /* 0x000fe80000000200 */
[----:B------:R-:W-:Y:S04]  /*2150*/  LDSM.16.M88.4 R200, [R232+0x4100] ;  /* 0x00410000e8c8783b */ /* 0x000fe80000000200 */
[----:B------:R-:W-:Y:S04]  /*2160*/  LDSM.16.M88.4 R216, [R232+0x8100] ;  /* 0x00810000e8d8783b */ /* 0x000fe80000000200 */
[----:B------:R-:W-:Y:S04]  /*2170*/  LDSM.16.M88.4 R172, [R236] ;  /* 0x00000000ecac783b */ /* 0x000fe80000000200 */
        /* <DEDUP_REMOVED lines=8> */
[----:B------:R-:W-:Y:S04]  /*2200*/  LDSM.16.M88.4 R232, [R232+0xc100] ;  /* 0x00c10000e8e8783b */ /* 0x000fe80000000200 */
[----:B------:R-:W-:Y:S04]  /*2210*/  LDSM.16.M88.4 R236, [R236+0xc000] ;  /* 0x00c00000ecec783b */ /* 0x000fe80000000200 */
[----:B------:R-:W-:Y:S04]  /*2220*/  LDSM.16.M88.4 R240, [R240+0xc000] ;  /* 0x00c00000f0f0783b */ /* 0x000fe80000000200 */
[----:B------:R-:W-:Y:S04]  /*2230*/  LDSM.16.M88.4 R244, [R244+0xc000] ;  /* 0x00c00000f4f4783b */ /* 0x000fe80000000200 */
[----:B------:R-:W-:Y:S06]  /*2240*/  BAR.SYNC.DEFER_BLOCKING 0x0 ;  /* 0x0000000000007b1d */ /* 0x000fec0000010000 */
[----:B------:R-:W-:-:S04]  /*2250*/  DEPBAR.LE SB0, 0x0 ;  /* 0x000080000000791a */ /* 0x000fc80000000000 */
[----:B------:R-:W-:Y:S06]  /*2260*/  BAR.SYNC.DEFER_BLOCKING 0x0 ;  /* 0x0000000000007b1d */ /* 0x000fec0000010000 */
[----:B------:R-:W1:Y:S04]  /*2270*/  LDSM.16.M88.4 R32, [R134+0x10100] ;  /* 0x010100008620783b */ /* 0x000e680000000200 */
[----:B------:R-:W-:Y:S04]  /*2280*/  LDSM.16.M88.4 R40, [R134+0x10900] ;  /* 0x010900008628783b */ /* 0x000fe80000000200 */
[----:B------:R-:W-:Y:S04]  /*2290*/  LDSM.16.M88.4 R44, [R134+0x11100] ;  /* 0x01110000862c783b */ /* 0x000fe80000000200 */
[----:B------:R-:W-:Y:S04]  /*22a0*/  LDSM.16.M88.4 R48, [R134+0x11900] ;  /* 0x011900008630783b */ /* 0x000fe80000000200 */
[----:B------:R-:W2:Y:S04]  /*22b0*/  LDSM.16.M88.4 R36, [R96] ;  /* 0x000000006024783b */ /* 0x000ea80000000200 */
[----:B------:R-:W3:Y:S04]  /*22c0*/  LDSM.16.M88.4 R52, [R96+0x800] ;  /* 0x000800006034783b */ /* 0x000ee80000000200 */
[----:B------:R-:W4:Y:S04]  /*22d0*/  LDSM.16.M88.4 R72, [R96+0x1000] ;  /* 0x001000006048783b */ /* 0x000f280000000200 */
[----:B------:R-:W3:Y:S04]  /*22e0*/  LDSM.16.M88.4 R76, [R96+0x1800] ;  /* 0x00180000604c783b */ /* 0x000ee80000000200 */
[----:B------:R-:W-:Y:S01]  /*22f0*/  @!PT LDS RZ, [RZ] ;  /* 0x00000000fffff984 */ /* 0x000fe20000000800 */
[----:B------:R-:W-:Y:S01]  /*2300*/  @!PT LDS RZ, [RZ] ;  /* 0x00000000fffff984 */ /* 0x000fe20000000800 */
[----:B------:R-:W-:Y:S01]  /*2310*/  @!PT LDS RZ, [RZ] ;  /* 0x00000000fffff984 */ /* 0x000fe20000000800 */
[----:B------:R2:W-:Y:S01]  /*2320*/  LDGSTS.E.BYPASS.LTC128B.128 [R90+0x100], [R30.64], !P0 ;  /* 0x001000001e5a7fae */ /* 0x0005e2000c101d4c */
[C---:B------:R-:W-:Y:S01]  /*2330*/  ISETP.LT.OR P0, PT, R21.reuse, 0x1, P1 ;  /* 0x000000011500780c */ /* 0x040fe20000f01670 */
[----:B-1----:R-:W-:Y:S11]  /*2340*/  HMMA.16816.F32 R16, R168, R32, RZ ;  /* 0x00000020a810723c */ /* 0x002ff600000018ff */
[----:B------:R-:W-:Y:S01]  /*2350*/  @!UPT UIADD3 URZ, URZ, URZ, URZ ;  /* 0x0000003f3f3ff290 */ /* 0x000fe2000fffe03f */
[----:B------:R1:W-:Y:S01]  /*2360*/  LDGSTS.E.BYPASS.LTC128B.128 [R90+0x2100], [R26.64], !P0 ;  /* 0x021000001a5a7fae */ /* 0x0003e2000c101d4c */
[----:B------:R-:W-:Y:S02]  /*2370*/  ISETP.LT.OR P0, PT, R21, 0x1, P6 ;  /* 0x000000011500780c */ /* 0x000fe40003701670 */
[----:B------:R-:W-:-:S11]  /*2380*/  ISETP.GE.AND P6, PT, R23, c[0x0][0x1d4], PT ;  /* 0x0000750017007a0c */ /* 0x000fd60003fc6270 */
[----:B------:R1:W-:Y:S01]  /*2390*/  LDGSTS.E.BYPASS.LTC128B.128 [R90+0x4100], [R12.64], !P0 ;  /* 0x041000000c5a7fae */ /* 0x0003e2000c101d4c */
[----:B------:R-:W-:Y:S01]  /*23a0*/  ISETP.LT.OR P0, PT, R21, 0x1, P6 ;  /* 0x000000011500780c */ /* 0x000fe20003701670 */
[----:B--2---:R-:W-:Y:S08]  /*23b0*/  HMMA.16816.F32 R64, R172, R36, R16 ;  /* 0x00000024ac40723c */ /* 0x004ff00000001810 */
[----:B------:R-:W-:Y:S04]  /*23c0*/  HMMA.16816.F32 R16, R168, R40, RZ ;  /* 0x00000028a810723c */ /* 0x000fe800000018ff */
[----:B------:R2:W-:Y:S01]  /*23d0*/  LDGSTS.E.BYPASS.LTC128B.128 [R90+0x6100], [R8.64], !P0 ;  /* 0x06100000085a7fae */ /* 0x0005e2000c101d4c */
[----:B------:R-:W-:-:S04]  /*23e0*/  ISETP.GE.AND P0, PT, R133, c[0x0][0x1d4], PT ;  /* 0x0000750085007a0c */ /* 0x000fc80003f06270 */
[C---:B------:R-:W-:Y:S01]  /*23f0*/  ISETP.LT.OR P0, PT, R21.reuse, 0x21, P0 ;  /* 0x000000211500780c */ /* 0x040fe20000701670 */
[----:B-1----:R-:W-:Y:S11]  /*2400*/  HMMA.16816.F32 R12, R168, R34, RZ ;  /* 0x00000022a80c723c */ /* 0x002ff600000018ff */
[----:B------:R-:W-:Y:S01]  /*2410*/  @!UPT UIADD3 URZ, URZ, URZ, URZ ;  /* 0x0000003f3f3ff290 */ /* 0x000fe2000fffe03f */
[----:B------:R1:W-:Y:S01]  /*2420*/  LDGSTS.E.BYPASS.LTC128B.128 [R90+0x1100], [R28.64], !P0 ;  /* 0x011000001c5a7fae */ /* 0x0003e2000c101d4c */
[----:B------:R-:W-:Y:S02]  /*2430*/  ISETP.LT.OR P0, PT, R21, 0x21, P1 ;  /* 0x000000211500780c */ /* 0x000fe40000f01670 */
[----:B------:R-:W-:Y:S01]  /*2440*/  ISETP.GE.AND P1, PT, R57, c[0x0][0x1d4], PT ;  /* 0x0000750039007a0c */ /* 0x000fe20003f26270 */
[----:B---3--:R-:W-:Y:S03]  /*2450*/  HMMA.16816.F32 R60, R172, R52, R16 ;  /* 0x00000034ac3c723c */ /* 0x008fe60000001810 */
[----:B------:R-:W-:-:S07]  /*2460*/  ISETP.LT.OR P1, PT, R21, 0x21, P1 ;  /* 0x000000211500780c */ /* 0x000fce0000f21670 */
[----:B------:R3:W-:Y:S01]  /*2470*/  LDGSTS.E.BYPASS.LTC128B.128 [R90+0x3100], [R24.64], !P0 ;  /* 0x03100000185a7fae */ /* 0x0007e2000c101d4c */
[----:B------:R-:W-:-:S04]  /*2480*/  LOP3.LUT P0, RZ, R20, 0x4, RZ, 0xc0, !PT ;  /* 0x0000000414ff7812 */ /* 0x000fc8000780c0ff */
[----:B------:R-:W-:Y:S01]  /*2490*/  SEL R2, R2, 0xffffffc0, !P0 ;  /* 0xffffffc002027807 */ /* 0x000fe20004000000 */
[----:B------:R2:W-:Y:S01]  /*24a0*/  LDGSTS.E.BYPASS.LTC128B.128 [R90+0x5100], [R10.64], !P1 ;  /* 0x051000000a5a7fae */ /* 0x0005e2000c901d4c */
[----:B------:R-:W-:Y:S01]  /*24b0*/  ISETP.LT.OR P0, PT, R21, 0x21, P6 ;  /* 0x000000211500780c */ /* 0x000fe20003701670 */
[----:B------:R-:W-:Y:S01]  /*24c0*/  HMMA.16816.F32 R68, R172, R38, R12 ;  /* 0x00000026ac44723c */ /* 0x000fe2000000180c */
[----:B------:R-:W-:Y:S01]  /*24d0*/  ISETP.GT.AND P1, PT, R94, 0x3f, PT ;  /* 0x0000003f5e00780c */ /* 0x000fe20003f24270 */
[----:B------:R-:W-:Y:S02]  /*24e0*/  IMAD.IADD R252, R134, 0x1, R2 ;  /* 0x0000000186fc7824 */ /* 0x000fe400078e0202 */
[----:B------:R-:W-:Y:S01]  /*24f0*/  IMAD.IADD R249, R2, 0x1, R96 ;  /* 0x0000000102f97824 */ /* 0x000fe200078e0260 */
[----:B------:R-:W-:-:S03]  /*2500*/  IADD3 R2, R96, 0x800, RZ ;  /* 0x0000080060027810 */ /* 0x000fc60007ffe0ff */
[----:B------:R-:W-:Y:S04]  /*2510*/  HMMA.16816.F32 R20, R168, R44, RZ ;  /* 0x0000002ca814723c */ /* 0x000fe800000018ff */
[----:B------:R1:W-:Y:S01]  /*2520*/  LDGSTS.E.BYPASS.LTC128B.128 [R90+0x7100], [R6.64], !P0 ;  /* 0x07100000065a7fae */ /* 0x0003e2000c101d4c */
[----:B------:R-:W-:-:S03]  /*2530*/  PLOP3.LUT P0, PT, PT, PT, UP0, 0x40, 0x0 ;  /* 0x000000000000781c */ /* 0x000fc60003f0e808 */
[----:B------:R-:W4:Y:S01]  /*2540*/  LDSM.16.M88.4 R56, [R252+0x10100] ;  /* 0x01010000fc38783b */ /* 0x000f220000000200 */
[C---:B------:R-:W-:Y:S03]  /*2550*/  HMMA.16816.F32 R12, R168.reuse, R46, RZ ;  /* 0x0000002ea80c723c */ /* 0x040fe600000018ff */
[----:B------:R-:W-:Y:S04]  /*2560*/  LDSM.16.M88.4 R16, [R252+0x11100] ;  /* 0x01110000fc10783b */ /* 0x000fe80000000200 */
[----:B------:R-:W-:Y:S01]  /*2570*/  LDSM.16.M88.4 R44, [R249] ;  /* 0x00000000f92c783b */ /* 0x000fe20000000200 */
[C---:B---3--:R-:W-:Y:S03]  /*2580*/  HMMA.16816.F32 R24, R168.reuse, R42, RZ ;  /* 0x0000002aa818723c */ /* 0x048fe600000018ff */
[----:B------:R-:W3:Y:S04]  /*2590*/  LDSM.16.M88.4 R40, [R252+0x10900] ;  /* 0x01090000fc28783b */ /* 0x000ee80000000200 */
[----:B------:R-:W-:Y:S01]  /*25a0*/  LDSM.16.M88.4 R80, [R96+0x5800] ;  /* 0x005800006050783b */ /* 0x000fe20000000200 */
[----:B--2---:R-:W-:Y:S03]  /*25b0*/  HMMA.16816.F32 R8, R168, R48, RZ ;  /* 0x00000030a808723c */ /* 0x004fe600000018ff */
[----:B------:R-:W-:Y:S01]  /*25c0*/  LDSM.16.M88.4 R84, [R252+0x16100] ;  /* 0x01610000fc54783b */ /* 0x000fe20000000200 */
[----:B-1----:R-:W-:-:S03]  /*25d0*/  IADD3 R6, R90, 0x100, RZ ;  /* 0x000001005a067810 */ /* 0x002fc60007ffe0ff */
[----:B------:R-:W0:Y:S01]  /*25e0*/  LDGDEPBAR ;  /* 0x00000000000079af */ /* 0x000e220000000000 */
[----:B------:R-:W-:Y:S03]  /*25f0*/  HMMA.16816.F32 R28, R168, R50, RZ ;  /* 0x00000032a81c723c */ /* 0x000fe600000018ff */
[----:B------:R1:W-:Y:S04]  /*2600*/  STL [R1+0x50], R6 ;  /* 0x0000500601007387 */ /* 0x0003e80000100800 */
[----:B------:R2:W-:Y:S01]  /*2610*/  STL [R1+0x3c], R2 ;  /* 0x00003c0201007387 */ /* 0x0005e20000100800 */
[C---:B----4-:R-:W-:Y:S03]  /*2620*/  HMMA.16816.F32 R32, R172.reuse, R72, R20 ;  /* 0x00000048ac20723c */ /* 0x050fe60000001814 */
[----:B------:R-:W4:Y:S04]  /*2630*/  LDSM.16.M88.4 R20, [R252+0x11900] ;  /* 0x01190000fc14783b */ /* 0x000f280000000200 */
[----:B------:R3:W-:Y:S01]  /*2640*/  STL [R1+0x38], R5 ;  /* 0x0000380501007387 */ /* 0x0007e20000100800 */
[C---:B------:R-:W-:Y:S08]  /*2650*/  HMMA.16816.F32 R36, R172.reuse, R54, R24 ;  /* 0x00000036ac24723c */ /* 0x040ff00000001818 */
[----:B------:R-:W-:Y:S01]  /*2660*/  HMMA.16816.F32 R12, R172, R74, R12 ;  /* 0x0000004aac0c723c */ /* 0x000fe2000000180c */
[----:B------:R-:W4:Y:S01]  /*2670*/  LDSM.16.M88.4 R72, [R249+0x800] ;  /* 0x00080000f948783b */ /* 0x000f220000000200 */
[----:B-1----:R-:W-:-:S06]  /*2680*/  IADD3 R6, R96, 0x2000, RZ ;  /* 0x0000200060067810 */ /* 0x002fcc0007ffe0ff */
[----:B------:R-:W-:Y:S01]  /*2690*/  HMMA.16816.F32 R8, R172, R76, R8 ;  /* 0x0000004cac08723c */ /* 0x000fe20000001808 */
[----:B--2---:R-:W-:-:S05]  /*26a0*/  IADD3 R2, R96, 0x1800, RZ ;  /* 0x0000180060027810 */ /* 0x004fca0007ffe0ff */
[----:B------:R1:W-:Y:S02]  /*26b0*/  STL [R1+0x34], R2 ;  /* 0x0000340201007387 */ /* 0x0003e40000100800 */
[----:B------:R-:W-:Y:S01]  /*26c0*/  HMMA.16816.F32 R24, R172, R78, R28 ;  /* 0x0000004eac18723c */ /* 0x000fe2000000181c */
[C---:B---3--:R-:W-:Y:S01]  /*26d0*/  IADD3 R5, R96.reuse, 0x2800, RZ ;  /* 0x0000280060057810 */ /* 0x048fe20007ffe0ff */
[----:B------:R-:W-:Y:S04]  /*26e0*/  LDSM.16.M88.4 R76, [R249+0x2800] ;  /* 0x00280000f94c783b */ /* 0x000fe80000000200 */
[----:B------:R2:W-:Y:S02]  /*26f0*/  STL [R1+0x30], R6 ;  /* 0x0000300601007387 */ /* 0x0005e40000100800 */
[C---:B------:R-:W-:Y:S02]  /*2700*/  HMMA.16816.F32 R28, R192.reuse, R56, R64 ;  /* 0x00000038c01c723c */ /* 0x040fe40000001840 */
[----:B------:R-:W-:Y:S04]  /*2710*/  LDSM.16.M88.4 R64, [R249+0x1800] ;  /* 0x00180000f940783b */ /* 0x000fe80000000200 */
[----:B------:R3:W-:Y:S02]  /*2720*/  STL [R1+0x2c], R5 ;  /* 0x00002c0501007387 */ /* 0x0007e40000100800 */
[C---:B------:R-:W-:Y:S02]  /*2730*/  HMMA.16816.F32 R48, R192.reuse, R58, R68 ;  /* 0x0000003ac030723c */ /* 0x040fe40000001844 */
[----:B------:R-:W4:Y:S04]  /*2740*/  LDSM.16.M88.4 R68, [R249+0x1000] ;  /* 0x00100000f944783b */ /* 0x000f280000000200 */
[----:B------:R-:W-:Y:S01]  /*2750*/  LDSM.16.M88.4 R56, [R134+0x12900] ;  /* 0x012900008638783b */ /* 0x000fe20000000200 */
[C---:B-1----:R-:W-:Y:S01]  /*2760*/  IADD3 R2, R96.reuse, 0x3000, RZ ;  /* 0x0000300060027810 */ /* 0x042fe20007ffe0ff */
[C---:B------:R-:W-:Y:S02]  /*2770*/  HMMA.16816.F32 R52, R192.reuse, R40, R60 ;  /* 0x00000028c034723c */ /* 0x040fe4000000183c */
[----:B------:R-:W1:Y:S04]  /*2780*/  LDSM.16.M88.4 R60, [R134+0x12100] ;  /* 0x01210000863c783b */ /* 0x000e680000000200 */
[----:B------:R4:W-:Y:S01]  /*2790*/  STL [R1+0x28], R2 ;  /* 0x0000280201007387 */ /* 0x0009e20000100800 */
[C---:B--2---:R-:W-:Y:S01]  /*27a0*/  IADD3 R6, R96.reuse, 0x3800, RZ ;  /* 0x0000380060067810 */ /* 0x044fe20007ffe0ff */
[----:B------:R-:W-:Y:S04]  /*27b0*/  HMMA.16816.F32 R40, R192, R42, R36 ;  /* 0x0000002ac028723c */ /* 0x000fe80000001824 */
[----:B------:R2:W-:Y:S01]  /*27c0*/  STL [R1+0x24], R6 ;  /* 0x0000240601007387 */ /* 0x0005e20000100800 */
[----:B---3--:R-:W-:-:S03]  /*27d0*/  IADD3 R5, R96, 0x4000, RZ ;  /* 0x0000400060057810 */ /* 0x008fc60007ffe0ff */
[C---:B------:R-:W-:Y:S02]  /*27e0*/  HMMA.16816.F32 R12, R192.reuse, R18, R12 ;  /* 0x00000012c00c723c */ /* 0x040fe4000000180c */
[----:B------:R3:W-:Y:S06]  /*27f0*/  STL [R1+0x20], R5 ;  /* 0x0000200501007387 */ /* 0x0007ec0000100800 */
[----:B----4-:R-:W-:Y:S01]  /*2800*/  HMMA.16816.F32 R8, R192, R20, R8 ;  /* 0x00000014c008723c */ /* 0x010fe20000001808 */
[----:B------:R-:W-:-:S07]  /*2810*/  IADD3 R2, R96, 0x4800, RZ ;  /* 0x0000480060027810 */ /* 0x000fce0007ffe0ff */
[----:B------:R-:W-:Y:S01]  /*2820*/  HMMA.16816.F32 R20, R192, R22, R24 ;  /* 0x00000016c014723c */ /* 0x000fe20000001818 */
[----:B------:R4:W-:Y:S01]  /*2830*/  STL [R1+0x1c], R2 ;  /* 0x00001c0201007387 */ /* 0x0009e20000100800 */
[----:B--2---:R-:W-:-:S06]  /*2840*/  IADD3 R6, R96, 0x5000, RZ ;  /* 0x0000500060067810 */ /* 0x004fcc0007ffe0ff */
[----:B------:R-:W-:Y:S01]  /*2850*/  HMMA.16816.F32 R24, R196, R44, R28 ;  /* 0x0000002cc418723c */ /* 0x000fe2000000181c */
[----:B------:R2:W-:Y:S01]  /*2860*/  STL [R1+0x18], R6 ;  /* 0x0000180601007387 */ /* 0x0005e20000100800 */
[----:B---3--:R-:W-:-:S06]  /*2870*/  IADD3 R5, R96, 0x5800, RZ ;  /* 0x0000580060057810 */ /* 0x008fcc0007ffe0ff */
[----:B------:R-:W-:Y:S01]  /*2880*/  HMMA.16816.F32 R28, R196, R46, R48 ;  /* 0x0000002ec41c723c */ /* 0x000fe20000001830 */
[----:B------:R-:W-:Y:S04]  /*2890*/  LDSM.16.M88.4 R48, [R134+0x13900] ;  /* 0x013900008630783b */ /* 0x000fe80000000200 */
[----:B------:R3:W-:Y:S03]  /*28a0*/  STL [R1+0x14], R5 ;  /* 0x0000140501007387 */ /* 0x0007e60000100800 */
[----:B------:R-:W-:Y:S01]  /*28b0*/  HMMA.16816.F32 R32, R192, R16, R32 ;  /* 0x00000010c020723c */ /* 0x000fe20000001820 */
[----:B----4-:R-:W-:-:S07]  /*28c0*/  IADD3 R2, R96, 0x6000, RZ ;  /* 0x0000600060027810 */ /* 0x010fce0007ffe0ff */
[----:B------:R-:W-:Y:S01]  /*28d0*/  HMMA.16816.F32 R36, R196, R72, R52 ;  /* 0x00000048c424723c */ /* 0x000fe20000001834 */
[----:B------:R-:W4:Y:S01]  /*28e0*/  LDSM.16.M88.4 R52, [R134+0x13100] ;  /* 0x013100008634783b */ /* 0x000f220000000200 */
[----:B--2---:R-:W-:-:S03]  /*28f0*/  IADD3 R6, R96, 0x6800, RZ ;  /* 0x0000680060067810 */ /* 0x004fc60007ffe0ff */
[----:B------:R2:W-:Y:S03]  /*2900*/  STL [R1+0x10], R2 ;  /* 0x0000100201007387 */ /* 0x0005e60000100800 */
[C---:B------:R-:W-:Y:S01]  /*2910*/  HMMA.16816.F32 R44, R196.reuse, R74, R40 ;  /* 0x0000004ac42c723c */ /* 0x040fe20000001828 */
[----:B------:R-:W4:Y:S04]  /*2920*/  LDSM.16.M88.4 R40, [R96+0x2000] ;  /* 0x002000006028783b */ /* 0x000f280000000200 */
[----:B------:R-:W4:Y:S01]  /*2930*/  LDSM.16.M88.4 R72, [R96+0x2800] ;  /* 0x002800006048783b */ /* 0x000f220000000200 */
[C---:B---3--:R-:W-:Y:S02]  /*2940*/  IADD3 R5, R96.reuse, 0x7000, RZ ;  /* 0x0000700060057810 */ /* 0x048fe40007ffe0ff */
[C---:B------:R-:W-:Y:S01]  /*2950*/  HMMA.16816.F32 R16, R196.reuse, R70, R12 ;  /* 0x00000046c410723c */ /* 0x040fe2000000180c */
[----:B------:R-:W-:Y:S07]  /*2960*/  STL [R1+0xc], R6 ;  /* 0x00000c0601007387 */ /* 0x000fee0000100800 */
[----:B------:R-:W-:Y:S01]  /*2970*/  HMMA.16816.F32 R12, R196, R64, R8 ;  /* 0x00000040c40c723c */ /* 0x000fe20000001808 */
[----:B--2---:R-:W-:-:S07]  /*2980*/  IADD3 R2, R96, 0x7800, RZ ;  /* 0x0000780060027810 */ /* 0x004fce0007ffe0ff */
[----:B------:R-:W-:Y:S01]  /*2990*/  HMMA.16816.F32 R8, R196, R66, R20 ;  /* 0x00000042c408723c */ /* 0x000fe20000001814 */
[----:B------:R-:W-:Y:S04]  /*29a0*/  LDSM.16.M88.4 R64, [R96+0x3800] ;  /* 0x003800006040783b */ /* 0x000fe80000000200 */
[----:B------:R-:W-:Y:S03]  /*29b0*/  STL [R1+0x4], R2 ;  /* 0x0000040201007387 */ /* 0x000fe60000100800 */
[C---:B-1----:R-:W-:Y:S01]  /*29c0*/  HMMA.16816.F32 R24, R200.reuse, R60, R24 ;  /* 0x0000003cc818723c */ /* 0x042fe20000001818 */
[----:B------:R-:W-:Y:S07]  /*29d0*/  STL [R1+0x8], R5 ;  /* 0x0000080501007387 */ /* 0x000fee0000100800 */
[----:B------:R-:W-:Y:S01]  /*29e0*/  HMMA.16816.F32 R28, R200, R62, R28 ;  /* 0x0000003ec81c723c */ /* 0x000fe2000000181c */
[----:B------:R-:W-:Y:S07]  /*29f0*/  LDSM.16.M88.4 R60, [R252+0x12100] ;  /* 0x01210000fc3c783b */ /* 0x000fee0000000200 */
[----:B------:R-:W-:Y:S01]  /*2a00*/  HMMA.16816.F32 R32, R196, R68, R32 ;  /* 0x00000044c420723c */ /* 0x000fe20000001820 */
[----:B------:R-:W1:Y:S07]  /*2a10*/  LDSM.16.M88.4 R68, [R96+0x3000] ;  /* 0x003000006044783b */ /* 0x000e6e0000000200 */
[C---:B------:R-:W-:Y:S08]  /*2a20*/  HMMA.16816.F32 R36, R200.reuse, R56, R36 ;  /* 0x00000038c824723c */ /* 0x040ff00000001824 */
[C---:B------:R-:W-:Y:S01]  /*2a30*/  HMMA.16816.F32 R44, R200.reuse, R58, R44 ;  /* 0x0000003ac82c723c */ /* 0x040fe2000000182c */
[----:B------:R-:W2:Y:S07]  /*2a40*/  LDSM.16.M88.4 R56, [R252+0x12900] ;  /* 0x01290000fc38783b */ /* 0x000eae0000000200 */
[C---:B----4-:R-:W-:Y:S08]  /*2a50*/  HMMA.16816.F32 R20, R200.reuse, R54, R16 ;  /* 0x00000036c814723c */ /* 0x050ff00000001810 */
[C---:B------:R-:W-:Y:S08]  /*2a60*/  HMMA.16816.F32 R16, R200.reuse, R48, R12 ;  /* 0x00000030c810723c */ /* 0x040ff0000000180c */
[----:B------:R-:W-:Y:S01]  /*2a70*/  HMMA.16816.F32 R12, R200, R50, R8 ;  /* 0x00000032c80c723c */ /* 0x000fe20000001808 */
[----:B------:R-:W-:Y:S07]  /*2a80*/  LDSM.16.M88.4 R48, [R252+0x13900] ;  /* 0x01390000fc30783b */ /* 0x000fee0000000200 */
[C---:B------:R-:W-:Y:S08]  /*2a90*/  HMMA.16816.F32 R8, R204.reuse, R40, R24 ;  /* 0x00000028cc08723c */ /* 0x040ff00000001818 */
[----:B------:R-:W-:Y:S01]  /*2aa0*/  HMMA.16816.F32 R28, R204, R42, R28 ;  /* 0x0000002acc1c723c */ /* 0x000fe2000000181c */
[----:B------:R-:W-:Y:S07]  /*2ab0*/  LDSM.16.M88.4 R40, [R249+0x2000] ;  /* 0x00200000f928783b */ /* 0x000fee0000000200 */
[----:B------:R-:W-:Y:S01]  /*2ac0*/  HMMA.16816.F32 R32, R200, R52, R32 ;  /* 0x00000034c820723c */ /* 0x000fe20000001820 */
[----:B------:R-:W3:Y:S07]  /*2ad0*/  LDSM.16.M88.4 R52, [R252+0x13100] ;  /* 0x01310000fc34783b */ /* 0x000eee0000000200 */
[C---:B------:R-:W-:Y:S08]  /*2ae0*/  HMMA.16816.F32 R36, R204.reuse, R72, R36 ;  /* 0x00000048cc24723c */ /* 0x040ff00000001824 */
[C---:B------:R-:W-:Y:S01]  /*2af0*/  HMMA.16816.F32 R44, R204.reuse, R74, R44 ;  /* 0x0000004acc2c723c */ /* 0x040fe2000000182c */
[----:B------:R-:W4:Y:S07]  /*2b00*/  LDSM.16.M88.4 R72, [R249+0x3000] ;  /* 0x00300000f948783b */ /* 0x000f2e0000000200 */
[C---:B-1----:R-:W-:Y:S08]  /*2b10*/  HMMA.16816.F32 R24, R204.reuse, R70, R20 ;  /* 0x00000046cc18723c */ /* 0x042ff00000001814 */
[C---:B------:R-:W-:Y:S08]  /*2b20*/  HMMA.16816.F32 R20, R204.reuse, R64, R16 ;  /* 0x00000040cc14723c */ /* 0x040ff00000001810 */
[----:B------:R-:W-:Y:S01]  /*2b30*/  HMMA.16816.F32 R16, R204, R66, R12 ;  /* 0x00000042cc10723c */ /* 0x000fe2000000180c */
[----:B------:R-:W-:Y:S07]  /*2b40*/  LDSM.16.M88.4 R64, [R134+0x14900] ;  /* 0x014900008640783b */ /* 0x000fee0000000200 */
[C---:B------:R-:W-:Y:S08]  /*2b50*/  HMMA.16816.F32 R12, R208.reuse, R60, R8 ;  /* 0x0000003cd00c723c */ /* 0x040ff00000001808 */
[----:B------:R-:W-:Y:S01]  /*2b60*/  HMMA.16816.F32 R8, R208, R62, R28 ;  /* 0x0000003ed008723c */ /* 0x000fe2000000181c */
[----:B------:R-:W1:Y:S07]  /*2b70*/  LDSM.16.M88.4 R60, [R249+0x3800] ;  /* 0x00380000f93c783b */ /* 0x000e6e0000000200 */
[----:B------:R-:W-:Y:S01]  /*2b80*/  HMMA.16816.F32 R32, R204, R68, R32 ;  /* 0x00000044cc20723c */ /* 0x000fe20000001820 */
[----:B------:R-:W1:Y:S07]  /*2b90*/  LDSM.16.M88.4 R68, [R134+0x14100] ;  /* 0x014100008644783b */ /* 0x000e6e0000000200 */
[C---:B--2---:R-:W-:Y:S08]  /*2ba0*/  HMMA.16816.F32 R36, R208.reuse, R56, R36 ;  /* 0x00000038d024723c */ /* 0x044ff00000001824 */
[C---:B------:R-:W-:Y:S01]  /*2bb0*/  HMMA.16816.F32 R44, R208.reuse, R58, R44 ;  /* 0x0000003ad02c723c */ /* 0x040fe2000000182c */
[----:B------:R-:W2:Y:S07]  /*2bc0*/  LDSM.16.M88.4 R56, [R134+0x15100] ;  /* 0x015100008638783b */ /* 0x000eae0000000200 */
[C---:B---3--:R-:W-:Y:S08]  /*2bd0*/  HMMA.16816.F32 R28, R208.reuse, R54, R24 ;  /* 0x00000036d01c723c */ /* 0x048ff00000001818 */
[C---:B------:R-:W-:Y:S08]  /*2be0*/  HMMA.16816.F32 R24, R208.reuse, R48, R20 ;  /* 0x00000030d018723c */ /* 0x040ff00000001814 */
[----:B------:R-:W-:Y:S08]  /*2bf0*/  HMMA.16816.F32 R20, R208, R50, R16 ;  /* 0x00000032d014723c */ /* 0x000ff00000001810 */
[C---:B------:R-:W-:Y:S08]  /*2c00*/  HMMA.16816.F32 R16, R212.reuse, R40, R12 ;  /* 0x00000028d410723c */ /* 0x040ff0000000180c */
[----:B------:R-:W-:Y:S08]  /*2c10*/  HMMA.16816.F32 R12, R212, R42, R8 ;  /* 0x0000002ad40c723c */ /* 0x000ff00000001808 */
[----:B------:R-:W-:Y:S01]  /*2c20*/  HMMA.16816.F32 R32, R208, R52, R32 ;  /* 0x00000034d020723c */ /* 0x000fe20000001820 */
[----:B------:R-:W3:Y:S07]  /*2c30*/  LDSM.16.M88.4 R52, [R134+0x15900] ;  /* 0x015900008634783b */ /* 0x000eee0000000200 */
[C---:B------:R-:W-:Y:S08]  /*2c40*/  HMMA.16816.F32 R8, R212.reuse, R76, R36 ;  /* 0x0000004cd408723c */ /* 0x040ff00000001824 */
[C---:B------:R-:W-:Y:S01]  /*2c50*/  HMMA.16816.F32 R44, R212.reuse, R78, R44 ;  /* 0x0000004ed42c723c */ /* 0x040fe2000000182c */
[----:B------:R-:W-:Y:S07]  /*2c60*/  LDSM.16.M88.4 R76, [R252+0x14100] ;  /* 0x01410000fc4c783b */ /* 0x000fee0000000200 */
[C---:B----4-:R-:W-:Y:S08]  /*2c70*/  HMMA.16816.F32 R36, R212.reuse, R74, R28 ;  /* 0x0000004ad424723c */ /* 0x050ff0000000181c */
[----:B-1----:R-:W-:Y:S08]  /*2c80*/  HMMA.16816.F32 R48, R212, R60, R24 ;  /* 0x0000003cd430723c */ /* 0x002ff00000001818 */
[C---:B------:R-:W-:Y:S08]  /*2c90*/  HMMA.16816.F32 R28, R216.reuse, R68, R16 ;  /* 0x00000044d81c723c */ /* 0x040ff00000001810 */
[----:B------:R-:W-:Y:S01]  /*2ca0*/  HMMA.16816.F32 R24, R216, R70, R12 ;  /* 0x00000046d818723c */ /* 0x000fe2000000180c */
[----:B------:R-:W1:Y:S07]  /*2cb0*/  LDSM.16.M88.4 R68, [R96+0x4800] ;  /* 0x004800006044783b */ /* 0x000e6e0000000200 */
[C---:B------:R-:W-:Y:S01]  /*2cc0*/  HMMA.16816.F32 R40, R212.reuse, R72, R32 ;  /* 0x00000048d428723c */ /* 0x040fe20000001820 */
[----:B------:R-:W-:Y:S07]  /*2cd0*/  LDSM.16.M88.4 R72, [R252+0x14900] ;  /* 0x01490000fc48783b */ /* 0x000fee0000000200 */
[----:B------:R-:W-:Y:S01]  /*2ce0*/  HMMA.16816.F32 R32, R212, R62, R20 ;  /* 0x0000003ed420723c */ /* 0x000fe20000001814 */
[----:B------:R-:W4:Y:S07]  /*2cf0*/  LDSM.16.M88.4 R60, [R96+0x4000] ;  /* 0x00400000603c783b */ /* 0x000f2e0000000200 */
[C---:B------:R-:W-:Y:S08]  /*2d00*/  HMMA.16816.F32 R20, R216.reuse, R64, R8 ;  /* 0x00000040d814723c */ /* 0x040ff00000001808 */
[C---:B------:R-:W-:Y:S01]  /*2d10*/  HMMA.16816.F32 R16, R216.reuse, R66, R44 ;  /* 0x00000042d810723c */ /* 0x040fe2000000182c */
[----:B------:R-:W4:Y:S07]  /*2d20*/  LDSM.16.M88.4 R64, [R96+0x5000] ;  /* 0x005000006040783b */ /* 0x000f2e0000000200 */
[C---:B--2---:R-:W-:Y:S08]  /*2d30*/  HMMA.16816.F32 R12, R216.reuse, R56, R40 ;  /* 0x00000038d80c723c */ /* 0x044ff00000001828 */
[C---:B------:R-:W-:Y:S08]  /*2d40*/  HMMA.16816.F32 R8, R216.reuse, R58, R36 ;  /* 0x0000003ad808723c */ /* 0x040ff00000001824 */
[C---:B---3--:R-:W-:Y:S08]  /*2d50*/  HMMA.16816.F32 R48, R216.reuse, R52, R48 ;  /* 0x00000034d830723c */ /* 0x048ff00000001830 */
[----:B------:R-:W-:Y:S08]  /*2d60*/  HMMA.16816.F32 R44, R216, R54, R32 ;  /* 0x00000036d82c723c */ /* 0x000ff00000001820 */
[C---:B-1----:R-:W-:Y:S01]  /*2d70*/  HMMA.16816.F32 R56, R220.reuse, R68, R20 ;  /* 0x00000044dc38723c */ /* 0x042fe20000001814 */
[----:B------:R-:W-:Y:S07]  /*2d80*/  LDSM.16.M88.4 R20, [R249+0x4000] ;  /* 0x00400000f914783b */ /* 0x000fee0000000200 */
[C---:B------:R-:W-:Y:S01]  /*2d90*/  HMMA.16816.F32 R52, R220.reuse, R70, R16 ;  /* 0x00000046dc34723c */ /* 0x040fe20000001810 */
[----:B------:R-:W1:Y:S07]  /*2da0*/  LDSM.16.M88.4 R68, [R252+0x15100] ;  /* 0x01510000fc44783b */ /* 0x000e6e0000000200 */
[C---:B----4-:R-:W-:Y:S08]  /*2db0*/  HMMA.16816.F32 R40, R220.reuse, R60, R28 ;  /* 0x0000003cdc28723c */ /* 0x050ff0000000181c */
[C---:B------:R-:W-:Y:S08]  /*2dc0*/  HMMA.16816.F32 R60, R220.reuse, R62, R24 ;  /* 0x0000003edc3c723c */ /* 0x040ff00000001818 */
[C---:B------:R-:W-:Y:S08]  /*2dd0*/  HMMA.16816.F32 R36, R220.reuse, R64, R12 ;  /* 0x00000040dc24723c */ /* 0x040ff0000000180c */
[C---:B------:R-:W-:Y:S01]  /*2de0*/  HMMA.16816.F32 R32, R220.reuse, R66, R8 ;  /* 0x00000042dc20723c */ /* 0x040fe20000001808 */
[----:B------:R-:W2:Y:S07]  /*2df0*/  LDSM.16.M88.4 R64, [R252+0x15900] ;  /* 0x01590000fc40783b */ /* 0x000eae0000000200 */
[C---:B------:R-:W-:Y:S08]  /*2e00*/  HMMA.16816.F32 R28, R220.reuse, R80, R48 ;  /* 0x00000050dc1c723c */ /* 0x040ff00000001830 */
[----:B------:R-:W-:Y:S01]  /*2e10*/  HMMA.16816.F32 R24, R220, R82, R44 ;  /* 0x00000052dc18723c */ /* 0x000fe2000000182c */
[----:B------:R-:W3:Y:S07]  /*2e20*/  LDSM.16.M88.4 R80, [R249+0x4800] ;  /* 0x00480000f950783b */ /* 0x000eee0000000200 */
[C---:B------:R-:W-:Y:S08]  /*2e30*/  HMMA.16816.F32 R16, R224.reuse, R76, R40 ;  /* 0x0000004ce010723c */ /* 0x040ff00000001828 */
[C---:B------:R-:W-:Y:S01]  /*2e40*/  HMMA.16816.F32 R12, R224.reuse, R78, R60 ;  /* 0x0000004ee00c723c */ /* 0x040fe2000000183c */
[----:B------:R-:W4:Y:S04]  /*2e50*/  LDSM.16.M88.4 R76, [R249+0x5000] ;  /* 0x00500000f94c783b */ /* 0x000f280000000200 */
[----:B------:R-:W-:Y:S03]  /*2e60*/  LDSM.16.M88.4 R60, [R134+0x16900] ;  /* 0x01690000863c783b */ /* 0x000fe60000000200 */
[C---:B------:R-:W-:Y:S08]  /*2e70*/  HMMA.16816.F32 R8, R224.reuse, R72, R56 ;  /* 0x00000048e008723c */ /* 0x040ff00000001838 */
[C---:B------:R-:W-:Y:S01]  /*2e80*/  HMMA.16816.F32 R48, R224.reuse, R74, R52 ;  /* 0x0000004ae030723c */ /* 0x040fe20000001834 */
[----:B------:R-:W3:Y:S07]  /*2e90*/  LDSM.16.M88.4 R72, [R249+0x5800] ;  /* 0x00580000f948783b */ /* 0x000eee0000000200 */
[C---:B-1----:R-:W-:Y:S08]  /*2ea0*/  HMMA.16816.F32 R44, R224.reuse, R68, R36 ;  /* 0x00000044e02c723c */ /* 0x042ff00000001824 */
[C---:B------:R-:W-:Y:S01]  /*2eb0*/  HMMA.16816.F32 R40, R224.reuse, R70, R32 ;  /* 0x00000046e028723c */ /* 0x040fe20000001820 */
[----:B------:R-:W1:Y:S07]  /*2ec0*/  LDSM.16.M88.4 R68, [R134+0x16100] ;  /* 0x016100008644783b */ /* 0x000e6e0000000200 */
[----:B--2---:R-:W-:Y:S08]  /*2ed0*/  HMMA.16816.F32 R32, R224, R64, R28 ;  /* 0x00000040e020723c */ /* 0x004ff0000000181c */
[C---:B------:R-:W-:Y:S08]  /*2ee0*/  HMMA.16816.F32 R52, R228.reuse, R20, R16 ;  /* 0x00000014e434723c */ /* 0x040ff00000001810 */
[----:B------:R-:W-:Y:S08]  /*2ef0*/  HMMA.16816.F32 R36, R228, R22, R12 ;  /* 0x00000016e424723c */ /* 0x000ff0000000180c */
[----:B------:R-:W-:Y:S01]  /*2f00*/  HMMA.16816.F32 R56, R224, R66, R24 ;  /* 0x00000042e038723c */ /* 0x000fe20000001818 */
[----:B------:R-:W2:Y:S07]  /*2f10*/  LDSM.16.M88.4 R64, [R134+0x17100] ;  /* 0x017100008640783b */ /* 0x000eae0000000200 */
[C---:B---3--:R-:W-:Y:S08]  /*2f20*/  HMMA.16816.F32 R24, R228.reuse, R82, R48 ;  /* 0x00000052e418723c */ /* 0x048ff00000001830 */
[C---:B------:R-:W-:Y:S01]  /*2f30*/  HMMA.16816.F32 R28, R228.reuse, R80, R8 ;  /* 0x00000050e41c723c */ /* 0x040fe20000001808 */
[----:B------:R-:W-:Y:S07]  /*2f40*/  LDSM.16.M88.4 R80, [R96+0x7800] ;  /* 0x007800006050783b */ /* 0x000fee0000000200 */
[C---:B----4-:R-:W-:Y:S08]  /*2f50*/  HMMA.16816.F32 R20, R228.reuse, R76, R44 ;  /* 0x0000004ce414723c */ /* 0x050ff0000000182c */
[C---:B------:R-:W-:Y:S01]  /*2f60*/  HMMA.16816.F32 R16, R228.reuse, R78, R40 ;  /* 0x0000004ee410723c */ /* 0x040fe20000001828 */
[----:B------:R-:W-:Y:S07]  /*2f70*/  LDSM.16.M88.4 R76, [R252+0x17100] ;  /* 0x01710000fc4c783b */ /* 0x000fee0000000200 */
[----:B------:R-:W-:Y:S01]  /*2f80*/  HMMA.16816.F32 R12, R228, R72, R32 ;  /* 0x00000048e40c723c */ /* 0x000fe20000001820 */
[----:B------:R-:W3:Y:S07]  /*2f90*/  LDSM.16.M88.4 R32, [R134+0x17900] ;  /* 0x017900008620783b */ /* 0x000eee0000000200 */
[C---:B-1----:R-:W-:Y:S08]  /*2fa0*/  HMMA.16816.F32 R52, R232.reuse, R68, R52 ;  /* 0x00000044e834723c */ /* 0x042ff00000001834 */
[----:B------:R-:W-:Y:S01]  /*2fb0*/  HMMA.16816.F32 R48, R232, R70, R36 ;  /* 0x00000046e830723c */ /* 0x000fe20000001824 */
[----:B------:R-:W1:Y:S07]  /*2fc0*/  LDSM.16.M88.4 R68, [R96+0x6800] ;  /* 0x006800006044783b */ /* 0x000e6e0000000200 */
[----:B------:R-:W-:Y:S01]  /*2fd0*/  HMMA.16816.F32 R8, R228, R74, R56 ;  /* 0x0000004ae408723c */ /* 0x000fe20000001838 */
[----:B------:R-:W4:Y:S04]  /*2fe0*/  LDSM.16.M88.4 R72, [R96+0x7000] ;  /* 0x007000006048783b */ /* 0x000f280000000200 */
[----:B------:R-:W1:Y:S03]  /*2ff0*/  LDSM.16.M88.4 R56, [R96+0x6000] ;  /* 0x006000006038783b */ /* 0x000e660000000200 */
[C---:B------:R-:W-:Y:S08]  /*3000*/  HMMA.16816.F32 R24, R232.reuse, R62, R24 ;  /* 0x0000003ee818723c */ /* 0x040ff00000001818 */
[C---:B------:R-:W-:Y:S08]  /*3010*/  HMMA.16816.F32 R44, R232.reuse, R60, R28 ;  /* 0x0000003ce82c723c */ /* 0x040ff0000000181c */
[C---:B--2---:R-:W-:Y:S08]  /*3020*/  HMMA.16816.F32 R60, R232.reuse, R64, R20 ;  /* 0x00000040e83c723c */ /* 0x044ff00000001814 */
[C---:B------:R-:W-:Y:S08]  /*3030*/  HMMA.16816.F32 R40, R232.reuse, R66, R16 ;  /* 0x00000042e828723c */ /* 0x040ff00000001810 */
[C---:B---3--:R-:W-:Y:S08]  /*3040*/  HMMA.16816.F32 R36, R232.reuse, R32, R12 ;  /* 0x00000020e824723c */ /* 0x048ff0000000180c */
[----:B------:R-:W-:Y:S08]  /*3050*/  HMMA.16816.F32 R28, R232, R34, R8 ;  /* 0x00000022e81c723c */ /* 0x000ff00000001808 */
[C---:B-1----:R-:W-:Y:S01]  /*3060*/  HMMA.16816.F32 R8, R236.reuse, R70, R24 ;  /* 0x00000046ec08723c */ /* 0x042fe20000001818 */
[----:B------:R-:W1:Y:S07]  /*3070*/  LDSM.16.M88.4 R24, [R252+0x16900] ;  /* 0x01690000fc18783b */ /* 0x000e6e0000000200 */
[C---:B------:R-:W-:Y:S08]  /*3080*/  HMMA.16816.F32 R12, R236.reuse, R68, R44 ;  /* 0x00000044ec0c723c */ /* 0x040ff0000000182c */
[C---:B----4-:R-:W-:Y:S08]  /*3090*/  HMMA.16816.F32 R68, R236.reuse, R72, R60 ;  /* 0x00000048ec44723c */ /* 0x050ff0000000183c */
[C---:B------:R-:W-:Y:S01]  /*30a0*/  HMMA.16816.F32 R64, R236.reuse, R74, R40 ;  /* 0x0000004aec40723c */ /* 0x040fe20000001828 */
[----:B------:R-:W2:Y:S04]  /*30b0*/  LDSM.16.M88.4 R72, [R252+0x17900] ;  /* 0x01790000fc48783b */ /* 0x000ea80000000200 */
[----:B------:R-:W-:Y:S03]  /*30c0*/  LDSM.16.M88.4 R40, [R249+0x7000] ;  /* 0x00700000f928783b */ /* 0x000fe60000000200 */
[C---:B------:R-:W-:Y:S01]  /*30d0*/  HMMA.16816.F32 R20, R236.reuse, R56, R52 ;  /* 0x00000038ec14723c */ /* 0x040fe20000001834 */
[----:B------:R-:W3:Y:S07]  /*30e0*/  LDSM.16.M88.4 R52, [R249+0x6000] ;  /* 0x00600000f934783b */ /* 0x000eee0000000200 */
[C---:B------:R-:W-:Y:S01]  /*30f0*/  HMMA.16816.F32 R16, R236.reuse, R58, R48 ;  /* 0x0000003aec10723c */ /* 0x040fe20000001830 */
[----:B------:R-:W4:Y:S07]  /*3100*/  LDSM.16.M88.4 R48, [R249+0x6800] ;  /* 0x00680000f930783b */ /* 0x000f2e0000000200 */
[C---:B------:R-:W-:Y:S08]  /*3110*/  HMMA.16816.F32 R60, R236.reuse, R80, R36 ;  /* 0x00000050ec3c723c */ /* 0x040ff00000001824 */
[----:B------:R-:W-:Y:S01]  /*3120*/  HMMA.16816.F32 R56, R236, R82, R28 ;  /* 0x00000052ec38723c */ /* 0x000fe2000000181c */
[----:B------:R-:W2:Y:S01]  /*3130*/  LDSM.16.M88.4 R28, [R249+0x7800] ;  /* 0x00780000f91c783b */ /* 0x000ea20000000200 */
[----:B------:R-:W-:-:S06]  /*3140*/  DEPBAR.LE SB0, 0x0 ;  /* 0x000080000000791a */ /* 0x000fcc0000000000 */
[C---:B------:R-:W-:Y:S08]  /*3150*/  HMMA.16816.F32 R44, R240.reuse, R84, R20 ;  /* 0x00000054f02c723c */ /* 0x040ff00000001814 */
[C---:B------:R-:W-:Y:S08]  /*3160*/  HMMA.16816.F32 R36, R240.reuse, R86, R16 ;  /* 0x00000056f024723c */ /* 0x040ff00000001810 */
[C---:B-1----:R-:W-:Y:S08]  /*3170*/  HMMA.16816.F32 R32, R240.reuse, R24, R12 ;  /* 0x00000018f020723c */ /* 0x042ff0000000180c */
[C---:B------:R-:W-:Y:S08]  /*3180*/  HMMA.16816.F32 R24, R240.reuse, R26, R8 ;  /* 0x0000001af018723c */ /* 0x040ff00000001808 */
[C---:B------:R-:W-:Y:S08]  /*3190*/  HMMA.16816.F32 R20, R240.reuse, R76, R68 ;  /* 0x0000004cf014723c */ /* 0x040ff00000001844 */
[C---:B------:R-:W-:Y:S08]  /*31a0*/  HMMA.16816.F32 R16, R240.reuse, R78, R64 ;  /* 0x0000004ef010723c */ /* 0x040ff00000001840 */
[C---:B--2---:R-:W-:Y:S08]  /*31b0*/  HMMA.16816.F32 R12, R240.reuse, R72, R60 ;  /* 0x00000048f00c723c */ /* 0x044ff0000000183c */
[----:B------:R-:W-:Y:S08]  /*31c0*/  HMMA.16816.F32 R8, R240, R74, R56 ;  /* 0x0000004af008723c */ /* 0x000ff00000001838 */
[C---:B---3--:R-:W-:Y:S08]  /*31d0*/  HMMA.16816.F32 R60, R244.reuse, R52, R44 ;  /* 0x00000034f43c723c */ /* 0x048ff0000000182c */
[C---:B------:R-:W-:Y:S08]  /*31e0*/  HMMA.16816.F32 R56, R244.reuse, R54, R36 ;  /* 0x00000036f438723c */ /* 0x040ff00000001824 */
[C---:B----4-:R-:W-:Y:S08]  /*31f0*/  HMMA.16816.F32 R52, R244.reuse, R48, R32 ;  /* 0x00000030f434723c */ /* 0x050ff00000001820 */
[C---:B------:R-:W-:Y:S08]  /*3200*/  HMMA.16816.F32 R44, R244.reuse, R40, R20 ;  /* 0x00000028f42c723c */ /* 0x040ff00000001814 */
[C---:B------:R-:W-:Y:S08]  /*3210*/  HMMA.16816.F32 R48, R244.reuse, R50, R24 ;  /* 0x00000032f430723c */ /* 0x040ff00000001818 */
        /* <DEDUP_REMOVED lines=20> */
[C---:B------:R-:W-:Y:S01]  /*3360*/  IMAD.SHL.U32 R13, R133.reuse, 0x2, RZ ;  /* 0x00000002850d7824 */ /* 0x040fe200078e00ff */
[----:B------:R-:W-:Y:S01]  /*3370*/  SEL R27, RZ, 0x10, P4 ;  /* 0x00000010ff1b7807 */ /* 0x000fe20002000000 */
[----:B------:R-:W-:Y:S01]  /*3380*/  IMAD R10, R2, c[0x0][0x2b8], R5 ;  /* 0x0000ae00020a7a24 */ /* 0x000fe200078e0205 */
[----:B------:R-:W-:Y:S01]  /*3390*/  SEL R26, RZ, 0x10, P3 ;  /* 0x00000010ff1a7807 */ /* 0x000fe20001800000 */
[----:B------:R-:W-:Y:S01]  /*33a0*/  IMAD.SHL.U32 R22, R178, 0x2, RZ ;  /* 0x00000002b2167824 */ /* 0x000fe200078e00ff */
[----:B------:R-:W-:Y:S02]  /*33b0*/  SHF.L.U64.HI R8, R133, 0x1, R93 ;  /* 0x0000000185087819 */ /* 0x000fe4000001025d */
[----:B------:R-:W-:Y:S01]  /*33c0*/  SHF.R.S32.HI R2, RZ, 0x1f, R10 ;  /* 0x0000001fff027819 */ /* 0x000fe2000001140a */
[----:B------:R3:W-:Y:S01]  /*33d0*/  STL [R1+0x48], R10 ;  /* 0x0000480a01007387 */ /* 0x0007e20000100800 */
[----:B------:R-:W-:-:S02]  /*33e0*/  IADD3 R12, -R26, 0x10, RZ ;  /* 0x000000101a0c7810 */ /* 0x000fc40007ffe1ff */
[----:B------:R-:W-:Y:S01]  /*33f0*/  SEL R25, RZ, 0x10, P2 ;  /* 0x00000010ff197807 */ /* 0x000fe20001000000 */
[----:B------:R-:W-:Y:S01]  /*3400*/  IMAD R2, R2, c[0x0][0x1e0], RZ ;  /* 0x0000780002027a24 */ /* 0x000fe200078e02ff */
[----:B------:R-:W-:Y:S02]  /*3410*/  SHF.L.U64.HI R11, R176, 0x1, R179 ;  /* 0x00000001b00b7819 */ /* 0x000fe400000102b3 */
[----:B------:R-:W-:Y:S01]  /*3420*/  LOP3.LUT R12, R12, 0xf, RZ, 0xc0, !PT ;  /* 0x0000000f0c0c7812 */ /* 0x000fe200078ec0ff */
[----:B------:R-:W-:Y:S01]  /*3430*/  IMAD R2, R10, c[0x0][0x1e4], R2 ;  /* 0x000079000a027a24 */ /* 0x000fe200078e0202 */
[----:B------:R-:W-:Y:S02]  /*3440*/  IADD3 R14, -R25, 0x10, RZ ;  /* 0x00000010190e7810 */ /* 0x000fe40007ffe1ff */
[----:B------:R-:W-:Y:S02]  /*3450*/  SHF.L.U64.HI R23, R177, 0x1, R92 ;  /* 0x00000001b1177819 */ /* 0x000fe4000001025c */
[----:B------:R-:W-:Y:S01]  /*3460*/  LOP3.LUT R14, R14, 0xf, RZ, 0xc0, !PT ;  /* 0x0000000f0e0e7812 */ /* 0x000fe200078ec0ff */
[----:B-1----:R-:W-:Y:S01]  /*3470*/  IMAD.WIDE.U32 R6, R10, c[0x0][0x1e0], RZ ;  /* 0x000078000a067a25 */ /* 0x002fe200078e00ff */
[----:B------:R-:W-:-:S03]  /*3480*/  SHF.L.U64.HI R24, R178, 0x1, R91 ;  /* 0x00000001b2187819 */ /* 0x000fc6000001025b */
[----:B------:R-:W-:Y:S02]  /*3490*/  IMAD.IADD R7, R7, 0x1, R2 ;  /* 0x0000000107077824 */ /* 0x000fe400078e0202 */
[----:B---3--:R-:W-:Y:S01]  /*34a0*/  IMAD.SHL.U32 R10, R176, 0x2, RZ ;  /* 0x00000002b00a7824 */ /* 0x008fe200078e00ff */
[----:B--2---:R-:W-:Y:S01]  /*34b0*/  SHF.R.S32.HI R2, RZ, 0x1f, R9 ;  /* 0x0000001fff027819 */ /* 0x004fe20000011409 */
[----:B------:R-:W-:Y:S01]  /*34c0*/  IMAD.WIDE.U32 R6, R9, c[0x0][0x1f0], R6 ;  /* 0x00007c0009067a25 */ /* 0x000fe200078e0006 */
[----:B------:R1:W-:Y:S03]  /*34d0*/  STL [R1+0x44], R9 ;  /* 0x0000440901007387 */ /* 0x0003e60000100800 */
[----:B------:R-:W-:-:S04]  /*34e0*/  IMAD R2, R2, c[0x0][0x1f0], RZ ;  /* 0x00007c0002027a24 */ /* 0x000fc800078e02ff */
[----:B------:R-:W-:Y:S01]  /*34f0*/  IMAD R5, R9, c[0x0][0x1f4], R2 ;  /* 0x00007d0009057a24 */ /* 0x000fe200078e0202 */
[----:B------:R-:W-:-:S04]  /*3500*/  IADD3 R2, P0, R6, UR18, RZ ;  /* 0x0000001206027c10 */ /* 0x000fc8000ff1e0ff */
[----:B------:R-:W-:Y:S02]  /*3510*/  IADD3.X R6, R7, UR15, R5, P0, !PT ;  /* 0x0000000f07067c10 */ /* 0x000fe400087fe405 */
[----:B------:R-:W-:-:S04]  /*3520*/  LEA R7, P0, R2, c[0x0][0x1c8], 0x1 ;  /* 0x0000720002077a11 */ /* 0x000fc800078008ff */
[----:B------:R-:W-:Y:S02]  /*3530*/  LEA.HI.X R6, R2, c[0x0][0x1cc], R6, 0x1, P0 ;  /* 0x0000730002067a11 */ /* 0x000fe400000f0c06 */
[----:B------:R-:W2:Y:S04]  /*3540*/  SHFL.IDX PT, R2, R7, 0x1, 0x181f ;  /* 0x00381f0007027f89 */ /* 0x000ea800000e0000 */
[----:B------:R-:W3:Y:S01]  /*3550*/  SHFL.IDX PT, R5, R6, 0x1, 0x181f ;  /* 0x00381f0006057f89 */ /* 0x000ee200000e0000 */
[----:B-1----:R-:W-:-:S04]  /*3560*/  IADD3 R9, -R28, 0x10, RZ ;  /* 0x000000101c097810 */ /* 0x002fc80007ffe1ff */
[----:B------:R-:W-:-:S04]  /*3570*/  LOP3.LUT R9, R9, 0xf, RZ, 0xc0, !PT ;  /* 0x0000000f09097812 */ /* 0x000fc800078ec0ff */
[----:B--2---:R-:W-:Y:S02]  /*3580*/  IADD3 R20, P6, P0, R9, R2, R13 ;  /* 0x0000000209147210 */ /* 0x004fe400078de00d */
[----:B------:R-:W-:Y:S02]  /*3590*/  IADD3 R9, -R27, 0x10, RZ ;  /* 0x000000101b097810 */ /* 0x000fe40007ffe1ff */
[----:B---3--:R-:W-:Y:S02]  /*35a0*/  IADD3.X R21, RZ, R5, R8, P6, P0 ;  /* 0x00000005ff157210 */ /* 0x008fe400037e0408 */
[----:B------:R-:W-:-:S04]  /*35b0*/  LOP3.LUT R9, R9, 0xf, RZ, 0xc0, !PT ;  /* 0x0000000f09097812 */ /* 0x000fc800078ec0ff */
[----:B------:R-:W-:Y:S01]  /*35c0*/  IADD3 R18, P6, P0, R9, R2, R10 ;  /* 0x0000000209127210 */ /* 0x000fe200078de00a */
[----:B------:R-:W-:-:S03]  /*35d0*/  IMAD.SHL.U32 R9, R177, 0x2, RZ ;  /* 0x00000002b1097824 */ /* 0x000fc600078e00ff */
[----:B------:R-:W-:Y:S02]  /*35e0*/  IADD3.X R19, RZ, R5, R11, P6, P0 ;  /* 0x00000005ff137210 */ /* 0x000fe400037e040b */
[----:B------:R-:W-:-:S04]  /*35f0*/  IADD3 R16, P6, P0, R12, R2, R9 ;  /* 0x000000020c107210 */ /* 0x000fc800078de009 */
[-C--:B------:R-:W-:Y:S02]  /*3600*/  IADD3.X R17, RZ, R5.reuse, R23, P6, P0 ;  /* 0x00000005ff117210 */ /* 0x080fe400037e0417 */
[----:B------:R-:W-:Y:S02]  /*3610*/  IADD3 R14, P6, P0, R14, R2, R22 ;  /* 0x000000020e0e7210 */ /* 0x000fe400078de016 */
[----:B------:R-:W1:Y:S02]  /*3620*/  SHFL.IDX PT, R2, R7, RZ, 0x181f ;  /* 0x00181fff07027589 */ /* 0x000e6400000e0000 */
[----:B------:R-:W-:Y:S02]  /*3630*/  IADD3.X R15, RZ, R5, R24, P6, P0 ;  /* 0x00000005ff0f7210 */ /* 0x000fe400037e0418 */
[----:B------:R-:W2:Y:S01]  /*3640*/  SHFL.IDX PT, R5, R6, RZ, 0x181f ;  /* 0x00181fff06057589 */ /* 0x000ea200000e0000 */
[----:B-1----:R-:W-:-:S05]  /*3650*/  IADD3 R12, P0, R2, R13, RZ ;  /* 0x0000000d020c7210 */ /* 0x002fca0007f1e0ff */
[----:B--2---:R-:W-:Y:S01]  /*3660*/  IMAD.X R13, R5, 0x1, R8, P0 ;  /* 0x00000001050d7824 */ /* 0x004fe200000e0608 */
[----:B------:R-:W-:-:S04]  /*3670*/  IADD3 R10, P0, R2, R10, RZ ;  /* 0x0000000a020a7210 */ /* 0x000fc80007f1e0ff */
[----:B------:R1:W-:Y:S01]  /*3680*/  LDGSTS.E.BYPASS.LTC128B.128 [R90+0x10100], [R12.64], !P5 ;  /* 0x101000000c5a7fae */ /* 0x0003e2000e901d4c */
[----:B------:R-:W-:Y:S01]  /*3690*/  IMAD.X R11, R5, 0x1, R11, P0 ;  /* 0x00000001050b7824 */ /* 0x000fe200000e060b */
[----:B------:R-:W-:-:S04]  /*36a0*/  IADD3 R8, P0, R2, R9, RZ ;  /* 0x0000000902087210 */ /* 0x000fc80007f1e0ff */
[----:B------:R1:W-:Y:S01]  /*36b0*/  LDGSTS.E.BYPASS.LTC128B.128 [R90+0x12100], [R10.64], !P4 ;  /* 0x121000000a5a7fae */ /* 0x0003e2000e101d4c */
[----:B------:R-:W-:Y:S01]  /*36c0*/  IMAD.X R9, R5, 0x1, R23, P0 ;  /* 0x0000000105097824 */ /* 0x000fe200000e0617 */
[----:B------:R-:W-:-:S04]  /*36d0*/  IADD3 R6, P0, R2, R22, RZ ;  /* 0x0000001602067210 */ /* 0x000fc80007f1e0ff */
[----:B------:R1:W-:Y:S01]  /*36e0*/  LDGSTS.E.BYPASS.LTC128B.128 [R90+0x14100], [R8.64], !P3 ;  /* 0x14100000085a7fae */ /* 0x0003e2000d901d4c */
[----:B------:R-:W-:Y:S01]  /*36f0*/  IMAD.X R7, R5, 0x1, R24, P0 ;  /* 0x0000000105077824 */ /* 0x000fe200000e0618 */
[----:B------:R-:W-:-:S04]  /*3700*/  ISETP.NE.U32.AND P0, PT, R28, RZ, PT ;  /* 0x000000ff1c00720c */ /* 0x000fc80003f05070 */
[----:B------:R1:W-:Y:S09]  /*3710*/  LDGSTS.E.BYPASS.LTC128B.128 [R90+0x16100], [R6.64], !P2 ;  /* 0x16100000065a7fae */ /* 0x0003f2000d101d4c */
[----:B------:R1:W-:Y:S01]  /*3720*/  LDGSTS.E.BYPASS.LTC128B.128.ZFILL [R90+0x11100], [R20.64], P0 ;  /* 0x11100000145a7fae */ /* 0x0003e20008141d4c */
[----:B------:R-:W-:-:S13]  /*3730*/  ISETP.NE.U32.AND P0, PT, R27, RZ, PT ;  /* 0x000000ff1b00720c */ /* 0x000fda0003f05070 */
[----:B------:R1:W-:Y:S01]  /*3740*/  LDGSTS.E.BYPASS.LTC128B.128.ZFILL [R90+0x13100], [R18.64], P0 ;  /* 0x13100000125a7fae */ /* 0x0003e20008141d4c */
[----:B------:R-:W-:-:S13]  /*3750*/  ISETP.NE.U32.AND P0, PT, R26, RZ, PT ;  /* 0x000000ff1a00720c */ /* 0x000fda0003f05070 */
[----:B------:R1:W-:Y:S01]  /*3760*/  LDGSTS.E.BYPASS.LTC128B.128.ZFILL [R90+0x15100], [R16.64], P0 ;  /* 0x15100000105a7fae */ /* 0x0003e20008141d4c */
[----:B------:R-:W-:-:S13]  /*3770*/  ISETP.NE.U32.AND P0, PT, R25, RZ, PT ;  /* 0x000000ff1900720c */ /* 0x000fda0003f05070 */
[----:B------:R1:W-:Y:S02]  /*3780*/  LDGSTS.E.BYPASS.LTC128B.128.ZFILL [R90+0x17100], [R14.64], P0 ;  /* 0x171000000e5a7fae */ /* 0x0003e40008141d4c */
.L_x_25:
[----:B------:R-:W-:Y:S01]  /*3790*/  LOP3.LUT R2, R88, 0xffffffe0, RZ, 0xc0, !PT ;  /* 0xffffffe058027812 */ /* 0x000fe200078ec0ff */
[----:B-1----:R-:W-:Y:S01]  /*37a0*/  IMAD.U32 R6, RZ, RZ, UR4 ;  /* 0x00000004ff067e24 */ /* 0x002fe2000f8e00ff */
[----:B------:R-:W0:Y:S01]  /*37b0*/  LDGDEPBAR ;  /* 0x00000000000079af */ /* 0x000e220000000000 */
[----:B------:R-:W-:Y:S02]  /*37c0*/  IMAD.SHL.U32 R135, R3, 0x2, RZ ;  /* 0x0000000203877824 */ /* 0x000fe400078e00ff */
[----:B------:R-:W-:Y:S02]  /*37d0*/  IMAD.IADD R2, R89, 0x1, -R2 ;  /* 0x0000000159027824 */ /* 0x000fe400078e0a02 */
[----:B------:R-:W-:Y:S01]  /*37e0*/  IMAD R248, R4, 0x2, R135 ;  /* 0x0000000204f87824 */ /* 0x000fe200078e0287 */
[C---:B------:R-:W-:Y:S02]  /*37f0*/  LEA R251, R0.reuse, R135, 0x1 ;  /* 0x0000008700fb7211 */ /* 0x040fe400078e08ff */
[----:B------:R-:W-:Y:S01]  /*3800*/  SHF.R.S32.HI R5, RZ, 0x1f, R2 ;  /* 0x0000001fff057819 */ /* 0x000fe20000011402 */
[----:B------:R-:W-:Y:S01]  /*3810*/  IMAD R250, R0, 0x2, R248 ;  /* 0x0000000200fa7824 */ /* 0x000fe200078e02f8 */
[----:B------:R-:W-:Y:S02]  /*3820*/  LDSM.16.MT88.4 R80, [R248+0x2100] ;  /* 0x00210000f850783b */ /* 0x000fe40000004200 */
[----:B------:R-:W-:-:S02]  /*3830*/  LEA.HI R5, R5, R2, RZ, 0x2 ;  /* 0x0000000205057211 */ /* 0x000fc400078f10ff */
[----:B------:R-:W-:Y:S02]  /*3840*/  LDSM.16.MT88.4 R24, [R251+0x100] ;  /* 0x00010000fb18783b */ /* 0x000fe40000004200 */
[----:B------:R-:W-:Y:S02]  /*3850*/  LOP3.LUT R5, R5, 0x7ffffffc, RZ, 0xc0, !PT ;  /* 0x7ffffffc05057812 */ /* 0x000fe400078ec0ff */
[----:B------:R-:W-:Y:S02]  /*3860*/  LDSM.16.MT88.4 R28, [R248+0x100] ;  /* 0x00010000f81c783b */ /* 0x000fe40000004200 */
[----:B------:R-:W-:Y:S02]  /*3870*/  IADD3 R2, R2, -R5, RZ ;  /* 0x8000000502027210 */ /* 0x000fe40007ffe0ff */
[----:B------:R-:W-:Y:S03]  /*3880*/  LDSM.16.MT88.4 R84, [R248+0x2900] ;  /* 0x00290000f854783b */ /* 0x000fe60000004200 */
[----:B------:R-:W-:Y:S01]  /*3890*/  IMAD R2, R2, -0x2, R6 ;  /* 0xfffffffe02027824 */ /* 0x000fe200078e0206 */
[----:B------:R-:W-:Y:S04]  /*38a0*/  LDSM.16.MT88.4 R76, [R248+0x900] ;  /* 0x00090000f84c783b */ /* 0x000fe80000004200 */
[----:B------:R-:W-:Y:S01]  /*38b0*/  ISETP.GT.AND P0, PT, R2, RZ, PT ;  /* 0x000000ff0200720c */ /* 0x000fe20003f04270 */
[----:B------:R-:W-:Y:S03]  /*38c0*/  LDSM.16.MT88.4 R68, [R251+0x900] ;  /* 0x00090000fb44783b */ /* 0x000fe60000004200 */
[----:B------:R-:W-:Y:S01]  /*38d0*/  FSEL R15, R62, -INF , P0 ;  /* 0xff8000003e0f7808 */ /* 0x000fe20000000000 */
[----:B------:R-:W-:Y:S01]  /*38e0*/  LDSM.16.MT88.4 R64, [R250+0x900] ;  /* 0x00090000fa40783b */ /* 0x000fe20000004200 */
[----:B------:R-:W-:-:S02]  /*38f0*/  FSEL R10, R60, -INF , P0 ;  /* 0xff8000003c0a7808 */ /* 0x000fc40000000000 */
[----:B------:R-:W-:-:S04]  /*3900*/  ISETP.GT.AND P0, PT, R2, 0x1, PT ;  /* 0x000000010200780c */ /* 0x000fc80003f04270 */
        /* <DEDUP_REMOVED lines=53> */
[----:B------:R-:W-:Y:S01]  /*3c60*/  FMNMX.FTZ R13, R19, R13, !PT ;  /* 0x0000000d130d7209 */ /* 0x000fe20007810000 */
[----:B------:R-:W-:Y:S01]  /*3c70*/  LDSM.16.MT88.4 R32, [R135+0x900] ;  /* 0x000900008720783b */ /* 0x000fe20000004200 */
[----:B------:R-:W-:Y:S02]  /*3c80*/  ISETP.GT.AND P0, PT, R2, 0x38, PT ;  /* 0x000000380200780c */ /* 0x000fe40003f04270 */
[----:B------:R-:W-:Y:S02]  /*3c90*/  FMNMX.FTZ R5, R106, R5, !PT ;  /* 0x000000056a057209 */ /* 0x000fe40007810000 */
[----:B------:R-:W-:-:S02]  /*3ca0*/  FMNMX.FTZ R13, R18, R13, !PT ;  /* 0x0000000d120d7209 */ /* 0x000fc40007810000 */
[----:B------:R-:W-:Y:S02]  /*3cb0*/  FSEL R108, R38, -INF , P0 ;  /* 0xff800000266c7808 */ /* 0x000fe40000000000 */
[----:B------:R-:W-:Y:S02]  /*3cc0*/  FSEL R104, R36, -INF , P0 ;  /* 0xff80000024687808 */ /* 0x000fe40000000000 */
[----:B------:R-:W-:Y:S02]  /*3cd0*/  ISETP.GT.AND P0, PT, R2, 0x39, PT ;  /* 0x000000390200780c */ /* 0x000fe40003f04270 */
[----:B------:R-:W-:Y:S02]  /*3ce0*/  FMNMX.FTZ R2, R105, R5, !PT ;  /* 0x0000000569027209 */ /* 0x000fe40007810000 */
[----:B------:R-:W-:Y:S02]  /*3cf0*/  FMNMX.FTZ R5, R17, R13, !PT ;  /* 0x0000000d11057209 */ /* 0x000fe40007810000 */
[----:B------:R-:W-:-:S02]  /*3d00*/  FSEL R102, R37, -INF , P0 ;  /* 0xff80000025667808 */ /* 0x000fc40000000000 */
[----:B------:R-:W-:Y:S02]  /*3d10*/  FMNMX.FTZ R5, R16, R5, !PT ;  /* 0x0000000510057209 */ /* 0x000fe40007810000 */
[----:B------:R-:W-:Y:S02]  /*3d20*/  FMNMX.FTZ R2, R104, R2, !PT ;  /* 0x0000000268027209 */ /* 0x000fe40007810000 */
[----:B------:R-:W-:Y:S02]  /*3d30*/  FMNMX.FTZ R5, R21, R5, !PT ;  /* 0x0000000515057209 */ /* 0x000fe40007810000 */
[----:B------:R-:W-:Y:S02]  /*3d40*/  FMNMX.FTZ R2, R102, R2, !PT ;  /* 0x0000000266027209 */ /* 0x000fe40007810000 */
[----:B------:R-:W-:Y:S02]  /*3d50*/  FMNMX.FTZ R5, R22, R5, !PT ;  /* 0x0000000516057209 */ /* 0x000fe40007810000 */
        /* <DEDUP_REMOVED lines=11> */
[----:B------:R-:W1:Y:S01]  /*3e10*/  SHFL.BFLY PT, R132, R2, 0x1, 0x1f ;  /* 0x0c201f0002847f89 */ /* 0x000e6200000e0000 */
[----:B------:R-:W-:-:S05]  /*3e20*/  FMNMX.FTZ R5, R101, R5, !PT ;  /* 0x0000000565057209 */ /* 0x000fca0007810000 */
[----:B------:R-:W2:Y:S01]  /*3e30*/  SHFL.BFLY PT, R23, R5, 0x2, 0x1f ;  /* 0x0c401f0005177f89 */ /* 0x000ea200000e0000 */
[----:B-1----:R-:W-:-:S04]  /*3e40*/  FMNMX.FTZ R132, R2, R132, !PT ;  /* 0x0000008402847209 */ /* 0x002fc80007810000 */
[C---:B------:R-:W-:Y:S01]  /*3e50*/  FSETP.NEU.FTZ.AND P0, PT, R132.reuse, -INF , PT ;  /* 0xff8000008400780b */ /* 0x040fe20003f1d000 */
[----:B------:R-:W-:Y:S01]  /*3e60*/  FMUL.FTZ R13, R132, c[0x0][0x2d0] ;  /* 0x0000b400840d7a20 */ /* 0x000fe20000410000 */
[----:B--2---:R-:W-:-:S04]  /*3e70*/  FMNMX.FTZ R2, R5, R23, !PT ;  /* 0x0000001705027209 */ /* 0x004fc80007810000 */
[----:B------:R-:W-:Y:S01]  /*3e80*/  FSEL R13, R13, RZ, P0 ;  /* 0x000000ff0d0d7208 */ /* 0x000fe20000000000 */
[----:B------:R-:W1:Y:S04]  /*3e90*/  SHFL.BFLY PT, R5, R2, 0x1, 0x1f ;  /* 0x0c201f0002057f89 */ /* 0x000e6800000e0000 */
[--C-:B------:R-:W-:Y:S02]  /*3ea0*/  FFMA.FTZ R12, R12, c[0x0][0x2d0], -R13.reuse ;  /* 0x0000b4000c0c7a23 */ /* 0x100fe4000001080d */
[--C-:B------:R-:W-:Y:S02]  /*3eb0*/  FFMA.FTZ R14, R14, c[0x0][0x2d0], -R13.reuse ;  /* 0x0000b4000e0e7a23 */ /* 0x100fe4000001080d */
[----:B------:R2:W-:Y:S01]  /*3ec0*/  MUFU.EX2 R98, R12 ;  /* 0x0000000c00627308 */ /* 0x0005e20000000800 */
[----:B------:R-:W-:-:S02]  /*3ed0*/  FFMA.FTZ R10, R10, c[0x0][0x2d0], -R13 ;  /* 0x0000b4000a0a7a23 */ /* 0x000fc4000001080d */
[--C-:B------:R-:W-:Y:S02]  /*3ee0*/  FFMA.FTZ R9, R9, c[0x0][0x2d0], -R13.reuse ;  /* 0x0000b40009097a23 */ /* 0x100fe4000001080d */
[--C-:B------:R-:W-:Y:S02]  /*3ef0*/  FFMA.FTZ R8, R8, c[0x0][0x2d0], -R13.reuse ;  /* 0x0000b40008087a23 */ /* 0x100fe4000001080d */
[--C-:B------:R-:W-:Y:S01]  /*3f00*/  FFMA.FTZ R7, R7, c[0x0][0x2d0], -R13.reuse ;  /* 0x0000b40007077a23 */ /* 0x100fe2000001080d */
[----:B------:R-:W-:Y:S01]  /*3f10*/  MUFU.EX2 R100, R14 ;  /* 0x0000000e00647308 */ /* 0x000fe20000000800 */
[--C-:B------:R-:W-:Y:S02]  /*3f20*/  FFMA.FTZ R11, R11, c[0x0][0x2d0], -R13.reuse ;  /* 0x0000b4000b0b7a23 */ /* 0x100fe4000001080d */
[----:B------:R-:W-:Y:S01]  /*3f30*/  FFMA.FTZ R6, R6, c[0x0][0x2d0], -R13 ;  /* 0x0000b40006067a23 */ /* 0x000fe2000001080d */
[----:B-1----:R-:W-:-:S04]  /*3f40*/  FMNMX.FTZ R2, R5, R2, !PT ;  /* 0x0000000205027209 */ /* 0x002fc80007810000 */
[----:B------:R-:W-:Y:S01]  /*3f50*/  MUFU.EX2 R91, R10 ;  /* 0x0000000a005b7308 */ /* 0x000fe20000000800 */
[C---:B------:R-:W-:Y:S01]  /*3f60*/  FSETP.NEU.FTZ.AND P0, PT, R2.reuse, -INF , PT ;  /* 0xff8000000200780b */ /* 0x040fe20003f1d000 */
[----:B--2---:R-:W-:-:S06]  /*3f70*/  FMUL.FTZ R12, R2, c[0x0][0x2d0] ;  /* 0x0000b400020c7a20 */ /* 0x004fcc0000410000 */
[----:B------:R-:W1:Y:S01]  /*3f80*/  MUFU.EX2 R90, R9 ;  /* 0x00000009005a7308 */ /* 0x000e620000000800 */
[----:B------:R-:W-:Y:S02]  /*3f90*/  FSEL R12, R12, RZ, P0 ;  /* 0x000000ff0c0c7208 */ /* 0x000fe40000000000 */
[----:B------:R-:W-:-:S03]  /*3fa0*/  PLOP3.LUT P0, PT, PT, PT, UP0, 0x40, 0x0 ;  /* 0x000000000000781c */ /* 0x000fc60003f0e808 */
[--C-:B------:R-:W-:Y:S02]  /*3fb0*/  FFMA.FTZ R3, R19, c[0x0][0x2d0], -R12.reuse ;  /* 0x0000b40013037a23 */ /* 0x100fe4000001080c */
[--C-:B------:R-:W-:Y:S01]  /*3fc0*/  FFMA.FTZ R15, R15, c[0x0][0x2d0], -R12.reuse ;  /* 0x0000b4000f0f7a23 */ /* 0x100fe2000001080c */
[----:B------:R1:W-:Y:S01]  /*3fd0*/  MUFU.EX2 R93, R8 ;  /* 0x00000008005d7308 */ /* 0x0003e20000000800 */
[----:B------:R-:W-:-:S07]  /*3fe0*/  FFMA.FTZ R20, R20, c[0x0][0x2d0], -R12 ;  /* 0x0000b40014147a23 */ /* 0x000fce000001080c */
[----:B------:R2:W-:Y:S08]  /*3ff0*/  MUFU.EX2 R14, R3 ;  /* 0x00000003000e7308 */ /* 0x0005f00000000800 */
[----:B------:R-:W-:Y:S01]  /*4000*/  MUFU.EX2 R88, R15 ;  /* 0x0000000f00587308 */ /* 0x000fe20000000800 */
[----:B-1----:R-:W-:Y:S01]  /*4010*/  F2FP.PACK_AB R8, R90, R91 ;  /* 0x0000005b5a08723e */ /* 0x002fe200000000ff */
[----:B--2---:R-:W-:-:S06]  /*4020*/  FFMA.FTZ R3, R18, c[0x0][0x2d0], -R12 ;  /* 0x0000b40012037a23 */ /* 0x004fcc000001080c */
[----:B------:R-:W1:Y:S08]  /*4030*/  MUFU.EX2 R92, R7 ;  /* 0x00000007005c7308 */ /* 0x000e700000000800 */
[----:B------:R-:W2:Y:S08]  /*4040*/  MUFU.EX2 R15, R20 ;  /* 0x00000014000f7308 */ /* 0x000eb00000000800 */
[----:B------:R3:W4:Y:S01]  /*4050*/  MUFU.EX2 R89, R3 ;  /* 0x0000000300597308 */ /* 0x0007220000000800 */
[----:B-1----:R-:W-:-:S07]  /*4060*/  F2FP.PACK_AB R10, R92, R93 ;  /* 0x0000005d5c0a723e */ /* 0x002fce00000000ff */
[----:B------:R4:W-:Y:S01]  /*4070*/  MUFU.EX2 R99, R11 ;  /* 0x0000000b00637308 */ /* 0x0009e20000000800 */
[----:B--2---:R-:W-:Y:S01]  /*4080*/  F2FP.PACK_AB R9, R15, R88 ;  /* 0x000000580f09723e */ /* 0x004fe200000000ff */
[----:B---3--:R-:W-:-:S06]  /*4090*/  FFMA.FTZ R3, R17, c[0x0][0x2d0], -R12 ;  /* 0x0000b40011037a23 */ /* 0x008fcc000001080c */
[----:B------:R-:W1:Y:S01]  /*40a0*/  MUFU.EX2 R96, R6 ;  /* 0x0000000600607308 */ /* 0x000e620000000800 */
[----:B----4-:R-:W-:-:S07]  /*40b0*/  F2FP.PACK_AB R11, R89, R14 ;  /* 0x0000000e590b723e */ /* 0x010fce00000000ff */
[----:B------:R2:W-:Y:S01]  /*40c0*/  MUFU.EX2 R94, R3 ;  /* 0x00000003005e7308 */ /* 0x0005e20000000800 */
[----:B------:R-:W-:Y:S01]  /*40d0*/  HMMA.16816.F32 R40, R8, R24, RZ ;  /* 0x000000180828723c */ /* 0x000fe200000018ff */
[----:B-1----:R-:W-:Y:S02]  /*40e0*/  F2FP.PACK_AB R4, R98, R96 ;  /* 0x000000606204723e */ /* 0x002fe400000000ff */
[----:B------:R-:W-:-:S05]  /*40f0*/  F2FP.PACK_AB R6, R100, R99 ;  /* 0x000000636406723e */ /* 0x000fca00000000ff */
[----:B------:R-:W-:Y:S01]  /*4100*/  HMMA.16816.F32 R56, R8, R28, RZ ;  /* 0x0000001c0838723c */ /* 0x000fe200000018ff */
[----:B--2---:R-:W-:-:S04]  /*4110*/  FFMA.FTZ R3, R16, c[0x0][0x2d0], -R12 ;  /* 0x0000b40010037a23 */ /* 0x004fc8000001080c */
[----:B------:R1:W2:Y:S03]  /*4120*/  MUFU.EX2 R95, R3 ;  /* 0x00000003005f7308 */ /* 0x0002a60000000800 */
[C---:B------:R-:W-:Y:S08]  /*4130*/  HMMA.16816.F32 R16, R8.reuse, R38, RZ ;  /* 0x000000260810723c */ /* 0x040ff000000018ff */
[----:B------:R-:W-:Y:S01]  /*4140*/  HMMA.16816.F32 R44, R8, R30, RZ ;  /* 0x0000001e082c723c */ /* 0x000fe200000018ff */
[----:B-1----:R-:W-:Y:S01]  /*4150*/  FFMA.FTZ R3, R21, c[0x0][0x2d0], -R12 ;  /* 0x0000b40015037a23 */ /* 0x002fe2000001080c */
[----:B--2---:R-:W-:-:S06]  /*4160*/  F2FP.PACK_AB R5, R95, R94 ;  /* 0x0000005e5f05723e */ /* 0x004fcc00000000ff */
[----:B------:R-:W-:Y:S01]  /*4170*/  HMMA.16816.F32 R28, R8, R50, RZ ;  /* 0x00000032081c723c */ /* 0x000fe200000018ff */
[----:B------:R1:W-:Y:S02]  /*4180*/  MUFU.EX2 R97, R3 ;  /* 0x0000000300617308 */ /* 0x0003e40000000800 */
[----:B-1----:R-:W-:-:S05]  /*4190*/  FFMA.FTZ R3, R22, c[0x0][0x2d0], -R12 ;  /* 0x0000b40016037a23 */ /* 0x002fca000001080c */
[C---:B------:R-:W-:Y:S01]  /*41a0*/  HMMA.16816.F32 R20, R8.reuse, R36, RZ ;  /* 0x000000240814723c */ /* 0x040fe200000018ff */
[----:B------:R-:W1:Y:S07]  /*41b0*/  MUFU.EX2 R103, R3 ;  /* 0x0000000300677308 */ /* 0x000e6e0000000800 */
[C---:B------:R-:W-:Y:S08]  /*41c0*/  HMMA.16816.F32 R36, R8.reuse, R26, RZ ;  /* 0x0000001a0824723c */ /* 0x040ff000000018ff */
[----:B------:R-:W-:Y:S01]  /*41d0*/  HMMA.16816.F32 R24, R8, R52, RZ ;  /* 0x000000340818723c */ /* 0x000fe200000018ff */
[----:B-1----:R-:W-:-:S07]  /*41e0*/  F2FP.PACK_AB R7, R103, R97 ;  /* 0x000000616707723e */ /* 0x002fce00000000ff */
[----:B------:R-:W-:Y:S08]  /*41f0*/  HMMA.16816.F32 R72, R4, R34, R16 ;  /* 0x000000220448723c */ /* 0x000ff00000001810 */
[----:B------:R-:W-:Y:S08]  /*4200*/  HMMA.16816.F32 R16, R8, R80, RZ ;  /* 0x000000500810723c */ /* 0x000ff000000018ff */
[----:B------:R-:W-:Y:S08]  /*4210*/  HMMA.16816.F32 R164, R4, R32, R20 ;  /* 0x0000002004a4723c */ /* 0x000ff00000001814 */
[----:B------:R-:W-:Y:S01]  /*4220*/  HMMA.16816.F32 R32, R8, R48, RZ ;  /* 0x000000300820723c */ /* 0x000fe200000018ff */
[----:B------:R-:W1:Y:S01]  /*4230*/  LDSM.16.MT88.4 R48, [R251+0x2100] ;  /* 0x00210000fb30783b */ /* 0x000e620000004200 */
[----:B------:R-:W-:Y:S01]  /*4240*/  IMAD.MOV.U32 R130, RZ, RZ, R74 ;  /* 0x000000ffff827224 */ /* 0x000fe200078e004a */
[----:B------:R-:W-:Y:S01]  /*4250*/  MOV R129, R75 ;  /* 0x0000004b00817202 */ /* 0x000fe20000000f00 */
[----:B------:R-:W-:-:S02]  /*4260*/  IMAD.MOV.U32 R128, RZ, RZ, R72 ;  /* 0x000000ffff807224 */ /* 0x000fc400078e0048 */
[----:B------:R-:W-:Y:S02]  /*4270*/  IMAD.MOV.U32 R127, RZ, RZ, R73 ;  /* 0x000000ffff7f7224 */ /* 0x000fe400078e0049 */
[C---:B------:R-:W-:Y:S01]  /*4280*/  HMMA.16816.F32 R24, R4.reuse, R60, R24 ;  /* 0x0000003c0418723c */ /* 0x040fe20000001818 */
[----:B------:R-:W2:Y:S07]  /*4290*/  LDSM.16.MT88.4 R72, [R250+0x2100] ;  /* 0x00210000fa48783b */ /* 0x000eae0000004200 */
[C---:B------:R-:W-:Y:S08]  /*42a0*/  HMMA.16816.F32 R16, R4.reuse, R84, R16 ;  /* 0x000000540410723c */ /* 0x040ff00000001810 */
[----:B------:R-:W-:Y:S01]  /*42b0*/  HMMA.16816.F32 R148, R4, R78, R44 ;  /* 0x0000004e0494723c */ /* 0x000fe2000000182c */
[----:B------:R-:W-:Y:S07]  /*42c0*/  LDSM.16.MT88.4 R44, [R135+0x4100] ;  /* 0x00410000872c783b */ /* 0x000fee0000004200 */
[----:B------:R-:W-:Y:S01]  /*42d0*/  MOV R145, R25 ;  /* 0x0000001900917202 */ /* 0x000fe20000000f00 */
[----:B------:R-:W-:Y:S01]  /*42e0*/  IMAD.MOV.U32 R144, RZ, RZ, R26 ;  /* 0x000000ffff907224 */ /* 0x000fe200078e001a */
[----:B------:R-:W-:Y:S01]  /*42f0*/  MOV R138, R24 ;  /* 0x00000018008a7202 */ /* 0x000fe20000000f00 */
[----:B------:R-:W-:Y:S01]  /*4300*/  IMAD.MOV.U32 R139, RZ, RZ, R27 ;  /* 0x000000ffff8b7224 */ /* 0x000fe200078e001b */
[----:B------:R-:W-:Y:S01]  /*4310*/  HMMA.16816.F32 R20, R8, R54, RZ ;  /* 0x000000360814723c */ /* 0x000fe200000018ff */
[----:B------:R-:W3:Y:S03]  /*4320*/  LDSM.16.MT88.4 R24, [R251+0x2900] ;  /* 0x00290000fb18783b */ /* 0x000ee60000004200 */
[----:B------:R-:W-:Y:S01]  /*4330*/  IMAD.MOV.U32 R137, RZ, RZ, R19 ;  /* 0x000000ffff897224 */ /* 0x000fe200078e0013 */
[----:B------:R-:W-:Y:S01]  /*4340*/  MOV R131, R17 ;  /* 0x0000001100837202 */ /* 0x000fe20000000f00 */
[----:B------:R-:W-:Y:S01]  /*4350*/  IMAD.MOV.U32 R136, RZ, RZ, R18 ;  /* 0x000000ffff887224 */ /* 0x000fe200078e0012 */
[----:B------:R-:W-:Y:S01]  /*4360*/  LDSM.16.MT88.4 R52, [R248+0x4100] ;  /* 0x00410000f834783b */ /* 0x000fe20000004200 */
[----:B------:R-:W-:Y:S01]  /*4370*/  HMMA.16816.F32 R120, R4, R68, R40 ;  /* 0x000000440478723c */ /* 0x000fe20000001828 */
[----:B------:R-:W-:-:S02]  /*4380*/  IMAD.MOV.U32 R80, RZ, RZ, R16 ;  /* 0x000000ffff507224 */ /* 0x000fc400078e0010 */
[----:B------:R-:W4:Y:S05]  /*4390*/  LDSM.16.MT88.4 R40, [R250+0x2900] ;  /* 0x00290000fa28783b */ /* 0x000f2a0000004200 */
[C---:B------:R-:W-:Y:S08]  /*43a0*/  HMMA.16816.F32 R28, R4.reuse, R66, R28 ;  /* 0x00000042041c723c */ /* 0x040ff0000000181c */
[----:B------:R-:W-:Y:S08]  /*43b0*/  HMMA.16816.F32 R32, R4, R64, R32 ;  /* 0x000000400420723c */ /* 0x000ff00000001820 */
[----:B-1----:R-:W-:Y:S01]  /*43c0*/  HMMA.16816.F32 R16, R8, R48, RZ ;  /* 0x000000300810723c */ /* 0x002fe200000018ff */
[----:B------:R-:W-:Y:S01]  /*43d0*/  IMAD.MOV.U32 R124, RZ, RZ, R120 ;  /* 0x000000ffff7c7224 */ /* 0x000fe200078e0078 */
[----:B------:R-:W-:Y:S01]  /*43e0*/  MOV R126, R122 ;  /* 0x0000007a007e7202 */ /* 0x000fe20000000f00 */
[----:B------:R-:W-:Y:S01]  /*43f0*/  IMAD.MOV.U32 R125, RZ, RZ, R123 ;  /* 0x000000ffff7d7224 */ /* 0x000fe200078e007b */
[----:B------:R-:W-:-:S04]  /*4400*/  MOV R123, R121 ;  /* 0x00000079007b7202 */ /* 0x000fc80000000f00 */
[C---:B------:R-:W-:Y:S01]  /*4410*/  HMMA.16816.F32 R156, R4.reuse, R76, R56 ;  /* 0x0000004c049c723c */ /* 0x040fe20000001838 */
[----:B------:R-:W1:Y:S01]  /*4420*/  LDSM.16.MT88.4 R56, [R135+0x4900] ;  /* 0x004900008738783b */ /* 0x000e620000004200 */
[----:B------:R-:W-:Y:S01]  /*4430*/  IMAD.MOV.U32 R153, RZ, RZ, R29 ;  /* 0x000000ffff997224 */ /* 0x000fe200078e001d */
[----:B------:R-:W-:Y:S01]  /*4440*/  MOV R152, R30 ;  /* 0x0000001e00987202 */ /* 0x000fe20000000f00 */
[----:B------:R-:W-:Y:S02]  /*4450*/  IMAD.MOV.U32 R147, RZ, RZ, R31 ;  /* 0x000000ffff937224 */ /* 0x000fe400078e001f */
[----:B------:R-:W-:Y:S02]  /*4460*/  IMAD.MOV.U32 R146, RZ, RZ, R28 ;  /* 0x000000ffff927224 */ /* 0x000fe400078e001c */
[----:B------:R-:W-:Y:S01]  /*4470*/  HMMA.16816.F32 R140, R4, R70, R36 ;  /* 0x00000046048c723c */ /* 0x000fe20000001824 */
[----:B------:R-:W-:Y:S01]  /*4480*/  IMAD.MOV.U32 R120, RZ, RZ, R32 ;  /* 0x000000ffff787224 */ /* 0x000fe200078e0020 */
[----:B------:R-:W-:Y:S01]  /*4490*/  MOV R118, R34 ;  /* 0x0000002200767202 */ /* 0x000fe20000000f00 */
[----:B------:R-:W-:-:S02]  /*44a0*/  IMAD.MOV.U32 R81, RZ, RZ, R33 ;  /* 0x000000ffff517224 */ /* 0x000fc400078e0021 */
[----:B------:R-:W-:-:S03]  /*44b0*/  IMAD.MOV.U32 R119, RZ, RZ, R35 ;  /* 0x000000ffff777224 */ /* 0x000fc600078e0023 */
[----:B------:R-:W-:Y:S01]  /*44c0*/  HMMA.16816.F32 R64, R4, R62, R20 ;  /* 0x0000003e0440723c */ /* 0x000fe20000001814 */
[----:B------:R-:W5:Y:S07]  /*44d0*/  LDSM.16.MT88.4 R60, [R251+0x4100] ;  /* 0x00410000fb3c783b */ /* 0x000f6e0000004200 */
[C---:B------:R-:W-:Y:S08]  /*44e0*/  HMMA.16816.F32 R20, R8.reuse, R82, RZ ;  /* 0x000000520814723c */ /* 0x040ff000000018ff */
[C---:B------:R-:W-:Y:S01]  /*44f0*/  HMMA.16816.F32 R36, R8.reuse, R50, RZ ;  /* 0x000000320824723c */ /* 0x040fe200000018ff */
[----:B------:R-:W1:Y:S07]  /*4500*/  LDSM.16.MT88.4 R48, [R248+0x4900] ;  /* 0x00490000f830783b */ /* 0x000e6e0000004200 */
[C---:B--2---:R-:W-:Y:S08]  /*4510*/  HMMA.16816.F32 R28, R8.reuse, R74, RZ ;  /* 0x0000004a081c723c */ /* 0x044ff000000018ff */
[----:B------:R-:W-:Y:S08]  /*4520*/  HMMA.16816.F32 R32, R8, R72, RZ ;  /* 0x000000480820723c */ /* 0x000ff000000018ff */
[----:B---3--:R-:W-:Y:S08]  /*4530*/  HMMA.16816.F32 R72, R4, R24, R16 ;  /* 0x000000180448723c */ /* 0x008ff00000001810 */
[----:B------:R-:W-:Y:S07]  /*4540*/  HMMA.16816.F32 R16, R8, R44, RZ ;  /* 0x0000002c0810723c */ /* 0x000fee00000018ff */
[----:B------:R-:W-:Y:S01]  /*4550*/  IMAD.MOV.U32 R44, RZ, RZ, R130 ;  /* 0x000000ffff2c7224 */ /* 0x000fe200078e0082 */
[----:B------:R-:W-:Y:S01]  /*4560*/  HMMA.16816.F32 R68, R4, R86, R20 ;  /* 0x000000560444723c */ /* 0x000fe20000001814 */
[----:B------:R-:W-:-:S07]  /*4570*/  IMAD.MOV.U32 R45, RZ, RZ, R129 ;  /* 0x000000ffff2d7224 */ /* 0x000fce00078e0081 */
[C---:B------:R-:W-:Y:S01]  /*4580*/  HMMA.16816.F32 R76, R4.reuse, R26, R36 ;  /* 0x0000001a044c723c */ /* 0x040fe20000001824 */
[----:B------:R-:W2:Y:S07]  /*4590*/  LDSM.16.MT88.4 R36, [R251+0x4900] ;  /* 0x00490000fb24783b */ /* 0x000eae0000004200 */
[C---:B----4-:R-:W-:Y:S08]  /*45a0*/  HMMA.16816.F32 R160, R4.reuse, R42, R28 ;  /* 0x0000002a04a0723c */ /* 0x050ff0000000181c */
[----:B------:R-:W-:Y:S01]  /*45b0*/  HMMA.16816.F32 R84, R4, R40, R32 ;  /* 0x000000280454723c */ /* 0x000fe20000001820 */
[----:B------:R-:W3:Y:S07]  /*45c0*/  LDSM.16.MT88.4 R40, [R250+0x4100] ;  /* 0x00410000fa28783b */ /* 0x000eee0000004200 */
[----:B------:R-:W-:Y:S07]  /*45d0*/  HMMA.16816.F32 R24, R8, R54, RZ ;  /* 0x000000360818723c */ /* 0x000fee00000018ff */
[----:B------:R-:W-:Y:S01]  /*45e0*/  MOV R54, R144 ;  /* 0x0000009000367202 */ /* 0x000fe20000000f00 */
[----:B-1----:R-:W-:Y:S01]  /*45f0*/  HMMA.16816.F32 R16, R4, R56, R16 ;  /* 0x000000380410723c */ /* 0x002fe20000001810 */
[----:B------:R-:W-:Y:S01]  /*4600*/  IMAD.MOV.U32 R122, RZ, RZ, R163 ;  /* 0x000000ffff7a7224 */ /* 0x000fe200078e00a3 */
[----:B------:R-:W-:Y:S01]  /*4610*/  MOV R121, R161 ;  /* 0x000000a100797202 */ /* 0x000fe20000000f00 */
[----:B------:R-:W-:-:S02]  /*4620*/  IMAD.MOV.U32 R83, RZ, RZ, R162 ;  /* 0x000000ffff537224 */ /* 0x000fc400078e00a2 */
[----:B------:R-:W-:Y:S02]  /*4630*/  IMAD.MOV.U32 R82, RZ, RZ, R160 ;  /* 0x000000ffff527224 */ /* 0x000fe400078e00a0 */
[----:B------:R-:W-:Y:S01]  /*4640*/  IMAD.MOV.U32 R55, RZ, RZ, R139 ;  /* 0x000000ffff377224 */ /* 0x000fe200078e008b */
[C---:B-----5:R-:W-:Y:S07]  /*4650*/  HMMA.16816.F32 R20, R8.reuse, R60, RZ ;  /* 0x0000003c0814723c */ /* 0x060fee00000018ff */
[----:B------:R-:W-:Y:S01]  /*4660*/  IMAD.MOV.U32 R61, RZ, RZ, R153 ;  /* 0x000000ffff3d7224 */ /* 0x000fe200078e0099 */
[----:B------:R-:W-:Y:S01]  /*4670*/  HMMA.16816.F32 R28, R8, R52, RZ ;  /* 0x00000034081c723c */ /* 0x000fe200000018ff */
[----:B------:R-:W-:-:S06]  /*4680*/  IMAD.MOV.U32 R60, RZ, RZ, R146 ;  /* 0x000000ffff3c7224 */ /* 0x000fcc00078e0092 */
[----:B------:R-:W-:Y:S01]  /*4690*/  IMAD.MOV.U32 R53, RZ, RZ, R145 ;  /* 0x000000ffff357224 */ /* 0x000fe200078e0091 */
[----:B------:R-:W-:Y:S01]  /*46a0*/  HMMA.16816.F32 R160, R4, R50, R24 ;  /* 0x0000003204a0723c */ /* 0x000fe20000001818 */
[----:B------:R-:W1:Y:S01]  /*46b0*/  LDSM.16.MT88.4 R24, [R250+0x4900] ;  /* 0x00490000fa18783b */ /* 0x000e620000004200 */
[----:B------:R-:W-:Y:S01]  /*46c0*/  MOV R57, R19 ;  /* 0x0000001300397202 */ /* 0x000fe20000000f00 */
[----:B------:R-:W-:Y:S01]  /*46d0*/  IMAD.MOV.U32 R56, RZ, RZ, R17 ;  /* 0x000000ffff387224 */ /* 0x000fe200078e0011 */
[----:B------:R-:W-:Y:S01]  /*46e0*/  MOV R3, R16 ;  /* 0x0000001000037202 */ /* 0x000fe20000000f00 */
[----:B------:R-:W-:Y:S02]  /*46f0*/  IMAD.MOV.U32 R0, RZ, RZ, R18 ;  /* 0x000000ffff007224 */ /* 0x000fe400078e0012 */
[----:B------:R-:W-:Y:S01]  /*4700*/  IMAD.MOV.U32 R52, RZ, RZ, R138 ;  /* 0x000000ffff347224 */ /* 0x000fe200078e008a */
[----:B------:R-:W-:Y:S01]  /*4710*/  HMMA.16816.F32 R16, R8, R62, RZ ;  /* 0x0000003e0810723c */ /* 0x000fe200000018ff */
[----:B------:R-:W-:Y:S01]  /*4720*/  IMAD.MOV.U32 R50, RZ, RZ, R136 ;  /* 0x000000ffff327224 */ /* 0x000fe200078e0088 */
[----:B------:R-:W-:-:S05]  /*4730*/  MOV R51, R122 ;  /* 0x0000007a00337202 */ /* 0x000fca0000000f00 */
[----:B------:R-:W-:Y:S01]  /*4740*/  IMAD.MOV.U32 R62, RZ, RZ, R152 ;  /* 0x000000ffff3e7224 */ /* 0x000fe200078e0098 */
[----:B--2---:R-:W-:Y:S01]  /*4750*/  HMMA.16816.F32 R184, R4, R36, R20 ;  /* 0x0000002404b8723c */ /* 0x004fe20000001814 */
[----:B------:R-:W-:-:S06]  /*4760*/  MOV R63, R147 ;  /* 0x00000093003f7202 */ /* 0x000fcc0000000f00 */
[----:B------:R-:W-:Y:S01]  /*4770*/  MOV R36, R80 ;  /* 0x0000005000247202 */ /* 0x000fe20000000f00 */
[----:B------:R-:W-:Y:S01]  /*4780*/  HMMA.16816.F32 R188, R4, R48, R28 ;  /* 0x0000003004bc723c */ /* 0x000fe2000000181c */
[----:B------:R-:W2:Y:S01]  /*4790*/  LDSM.16.MT88.4 R28, [R135+0x6100] ;  /* 0x00610000871c783b */ /* 0x000ea20000004200 */
[----:B------:R-:W-:Y:S01]  /*47a0*/  IMAD.MOV.U32 R37, RZ, RZ, R131 ;  /* 0x000000ffff257224 */ /* 0x000fe200078e0083 */
[----:B------:R-:W-:-:S04]  /*47b0*/  MOV R80, R128 ;  /* 0x0000008000507202 */ /* 0x000fc80000000f00 */
[----:B------:R-:W-:Y:S01]  /*47c0*/  MOV R49, R137 ;  /* 0x0000008900317202 */ /* 0x000fe20000000f00 */
[----:B---3--:R-:W-:Y:S01]  /*47d0*/  HMMA.16816.F32 R20, R8, R40, RZ ;  /* 0x000000280814723c */ /* 0x008fe200000018ff */
[----:B------:R-:W-:-:S06]  /*47e0*/  IMAD.MOV.U32 R48, RZ, RZ, R123 ;  /* 0x000000ffff307224 */ /* 0x000fcc00078e007b */
[----:B------:R-:W-:Y:S01]  /*47f0*/  MOV R40, R57 ;  /* 0x0000003900287202 */ /* 0x000fe20000000f00 */
[----:B------:R-:W-:Y:S01]  /*4800*/  HMMA.16816.F32 R152, R4, R38, R16 ;  /* 0x000000260498723c */ /* 0x000fe20000001810 */
[----:B------:R-:W-:Y:S01]  /*4810*/  MOV R41, R82 ;  /* 0x0000005200297202 */ /* 0x000fe20000000f00 */
[----:B------:R-:W-:-:S05]  /*4820*/  FFMA.FTZ R82, R105, c[0x0][0x2d0], -R13 ;  /* 0x0000b40069527a23 */ /* 0x000fca000001080d */
[----:B------:R-:W-:Y:S01]  /*4830*/  IMAD.MOV.U32 R38, RZ, RZ, R121 ;  /* 0x000000ffff267224 */ /* 0x000fe200078e0079 */
[----:B------:R-:W-:Y:S01]  /*4840*/  HMMA.16816.F32 R16, R8, R42, RZ ;  /* 0x0000002a0810723c */ /* 0x000fe200000018ff */
[----:B------:R-:W-:Y:S02]  /*4850*/  IMAD.MOV.U32 R39, RZ, RZ, R83 ;  /* 0x000000ffff277224 */ /* 0x000fe400078e0053 */
[----:B------:R-:W-:-:S04]  /*4860*/  FFMA.FTZ R83, R106, c[0x0][0x2d0], -R13 ;  /* 0x0000b4006a537a23 */ /* 0x000fc8000001080d */
[----:B------:R-:W-:Y:S01]  /*4870*/  IMAD.MOV.U32 R42, RZ, RZ, R56 ;  /* 0x000000ffff2a7224 */ /* 0x000fe200078e0038 */
[----:B-1----:R-:W-:Y:S01]  /*4880*/  HMMA.16816.F32 R144, R4, R24, R20 ;  /* 0x000000180490723c */ /* 0x002fe20000001814 */
[----:B------:R-:W1:Y:S01]  /*4890*/  LDSM.16.MT88.4 R20, [R135+0x6900] ;  /* 0x006900008714783b */ /* 0x000e620000004200 */
[----:B------:R-:W-:Y:S02]  /*48a0*/  IMAD.MOV.U32 R43, RZ, RZ, R0 ;  /* 0x000000ffff2b7224 */ /* 0x000fe400078e0000 */
[----:B------:R-:W-:Y:S01]  /*48b0*/  FADD.FTZ R0, R91, R90 ;  /* 0x0000005a5b007221 */ /* 0x000fe20000010000 */
[----:B------:R-:W-:Y:S01]  /*48c0*/  MOV R90, R3 ;  /* 0x00000003005a7202 */ /* 0x000fe20000000f00 */
[----:B------:R-:W-:Y:S01]  /*48d0*/  FADD.FTZ R3, R88, R15 ;  /* 0x0000000f58037221 */ /* 0x000fe20000010000 */
[----:B------:R-:W-:Y:S01]  /*48e0*/  MOV R106, R43 ;  /* 0x0000002b006a7202 */ /* 0x000fe20000000f00 */
[----:B------:R-:W-:Y:S01]  /*48f0*/  HMMA.16816.F32 R32, R8, R46, RZ ;  /* 0x0000002e0820723c */ /* 0x000fe200000018ff */
[----:B------:R-:W-:-:S02]  /*4900*/  IMAD.MOV.U32 R91, RZ, RZ, R51 ;  /* 0x000000ffff5b7224 */ /* 0x000fc400078e0033 */
[----:B------:R-:W-:Y:S02]  /*4910*/  FADD.FTZ R3, R14, R3 ;  /* 0x000000030e037221 */ /* 0x000fe40000010000 */
[----:B------:R-:W-:Y:S02]  /*4920*/  IMAD.MOV.U32 R105, RZ, RZ, R42 ;  /* 0x000000ffff697224 */ /* 0x000fe400078e002a */
[----:B------:R-:W-:Y:S01]  /*4930*/  IMAD.MOV.U32 R47, RZ, RZ, R127 ;  /* 0x000000ffff2f7224 */ /* 0x000fe200078e007f */
[----:B------:R-:W-:Y:S01]  /*4940*/  HMMA.16816.F32 R136, R4, R26, R16 ;  /* 0x0000001a0488723c */ /* 0x000fe20000001810 */
[----:B------:R-:W3:Y:S01]  /*4950*/  LDSM.16.MT88.4 R24, [R248+0x6100] ;  /* 0x00610000f818783b */ /* 0x000ee20000004200 */
[----:B------:R-:W-:Y:S02]  /*4960*/  IMAD.MOV.U32 R46, RZ, RZ, R124 ;  /* 0x000000ffff2e7224 */ /* 0x000fe400078e007c */
[----:B------:R-:W-:Y:S01]  /*4970*/  FADD.FTZ R3, R89, R3 ;  /* 0x0000000359037221 */ /* 0x000fe20000010000 */
[----:B------:R-:W-:Y:S01]  /*4980*/  MOV R89, R38 ;  /* 0x0000002600597202 */ /* 0x000fe20000000f00 */
[----:B------:R-:W-:Y:S01]  /*4990*/  IMAD.MOV.U32 R88, RZ, RZ, R41 ;  /* 0x000000ffff587224 */ /* 0x000fe200078e0029 */
[----:B------:R-:W-:Y:S01]  /*49a0*/  MOV R51, R46 ;  /* 0x0000002e00337202 */ /* 0x000fe20000000f00 */
[----:B--2---:R-:W-:Y:S01]  /*49b0*/  HMMA.16816.F32 R16, R8, R28, RZ ;  /* 0x0000001c0810723c */ /* 0x004fe200000018ff */
[----:B------:R-:W-:-:S02]  /*49c0*/  FADD.FTZ R3, R94, R3 ;  /* 0x000000035e037221 */ /* 0x000fc40000010000 */
[----:B------:R-:W-:Y:S02]  /*49d0*/  IMAD.MOV.U32 R46, RZ, RZ, R80 ;  /* 0x000000ffff2e7224 */ /* 0x000fe400078e0050 */
[----:B------:R-:W-:Y:S02]  /*49e0*/  FADD.FTZ R3, R95, R3 ;  /* 0x000000035f037221 */ /* 0x000fe40000010000 */
[----:B------:R-:W-:Y:S01]  /*49f0*/  IMAD.MOV.U32 R95, RZ, RZ, R49 ;  /* 0x000000ffff5f7224 */ /* 0x000fe200078e0031 */
[----:B------:R-:W-:Y:S01]  /*4a00*/  HMMA.16816.F32 R180, R4, R58, R32 ;  /* 0x0000003a04b4723c */ /* 0x000fe20000001820 */
[--C-:B------:R-:W-:Y:S02]  /*4a10*/  FFMA.FTZ R28, R116, c[0x0][0x2d0], -R12.reuse ;  /* 0x0000b400741c7a23 */ /* 0x100fe4000001080c */
[----:B------:R-:W-:Y:S01]  /*4a20*/  FFMA.FTZ R49, R113, c[0x0][0x2d0], -R12 ;  /* 0x0000b40071317a23 */ /* 0x000fe2000001080c */
[----:B------:R-:W-:Y:S01]  /*4a30*/  MOV R113, R48 ;  /* 0x0000003000717202 */ /* 0x000fe20000000f00 */
[----:B------:R-:W-:-:S02]  /*4a40*/  IMAD.MOV.U32 R94, RZ, RZ, R50 ;  /* 0x000000ffff5e7224 */ /* 0x000fc400078e0032 */
[----:B------:R-:W-:Y:S01]  /*4a50*/  IMAD.MOV.U32 R34, RZ, RZ, R126 ;  /* 0x000000ffff227224 */ /* 0x000fe200078e007e */
[----:B------:R-:W-:Y:S01]  /*4a60*/  MOV R35, R125 ;  /* 0x0000007d00237202 */ /* 0x000fe20000000f00 */
[----:B------:R-:W-:Y:S02]  /*4a70*/  IMAD.MOV.U32 R32, RZ, RZ, R120 ;  /* 0x000000ffff207224 */ /* 0x000fe400078e0078 */
[----:B------:R-:W-:Y:S02]  /*4a80*/  IMAD.MOV.U32 R33, RZ, RZ, R81 ;  /* 0x000000ffff217224 */ /* 0x000fe400078e0051 */
[--C-:B------:R-:W-:Y:S01]  /*4a90*/  FFMA.FTZ R29, R110, c[0x0][0x2d0], -R13.reuse ;  /* 0x0000b4006e1d7a23 */ /* 0x100fe2000001080d */
[----:B------:R-:W-:Y:S01]  /*4aa0*/  MOV R116, R32 ;  /* 0x0000002000747202 */ /* 0x000fe20000000f00 */
[--C-:B------:R-:W-:Y:S01]  /*4ab0*/  FFMA.FTZ R81, R104, c[0x0][0x2d0], -R13.reuse ;  /* 0x0000b40068517a23 */ /* 0x100fe2000001080d */
[----:B-1----:R-:W-:Y:S01]  /*4ac0*/  HMMA.16816.F32 R128, R4, R20, R16 ;  /* 0x000000140480723c */ /* 0x002fe20000001810 */
[----:B------:R-:W-:-:S02]  /*4ad0*/  FFMA.FTZ R80, R102, c[0x0][0x2d0], -R13 ;  /* 0x0000b40066507a23 */ /* 0x000fc4000001080d */
[--C-:B------:R-:W-:Y:S02]  /*4ae0*/  FFMA.FTZ R32, R115, c[0x0][0x2d0], -R12.reuse ;  /* 0x0000b40073207a23 */ /* 0x100fe4000001080c */
[--C-:B------:R-:W-:Y:S01]  /*4af0*/  FFMA.FTZ R48, R111, c[0x0][0x2d0], -R12.reuse ;  /* 0x0000b4006f307a23 */ /* 0x100fe2000001080c */
[----:B------:R-:W-:Y:S01]  /*4b00*/  MOV R111, R45 ;  /* 0x0000002d006f7202 */ /* 0x000fe20000000f00 */
[----:B------:R-:W-:Y:S01]  /*4b10*/  FFMA.FTZ R50, R108, c[0x0][0x2d0], -R12 ;  /* 0x0000b4006c327a23 */ /* 0x000fe2000001080c */
[----:B------:R-:W-:Y:S01]  /*4b20*/  HMMA.16816.F32 R16, R8, R30, RZ ;  /* 0x0000001e0810723c */ /* 0x000fe200000018ff */
[----:B------:R-:W-:Y:S01]  /*4b30*/  MOV R108, R46 ;  /* 0x0000002e006c7202 */ /* 0x000fe20000000f00 */
[----:B------:R-:W-:Y:S02]  /*4b40*/  IMAD.MOV.U32 R110, RZ, RZ, R44 ;  /* 0x000000ffff6e7224 */ /* 0x000fe400078e002c */
[----:B------:R-:W-:Y:S01]  /*4b50*/  FADD.FTZ R0, R93, R0 ;  /* 0x000000005d007221 */ /* 0x000fe20000010000 */
[----:B------:R-:W-:Y:S01]  /*4b60*/  MOV R93, R37 ;  /* 0x00000025005d7202 */ /* 0x000fe20000000f00 */
[----:B------:R-:W-:-:S02]  /*4b70*/  IMAD.MOV.U32 R104, RZ, RZ, R90 ;  /* 0x000000ffff687224 */ /* 0x000fc400078e005a */
[--C-:B------:R-:W-:Y:S02]  /*4b80*/  FFMA.FTZ R30, R109, c[0x0][0x2d0], -R13.reuse ;  /* 0x0000b4006d1e7a23 */ /* 0x100fe4000001080d */
[----:B------:R-:W-:Y:S02]  /*4b90*/  FFMA.FTZ R31, R107, c[0x0][0x2d0], -R13 ;  /* 0x0000b4006b1f7a23 */ /* 0x000fe4000001080d */
[----:B------:R-:W-:Y:S02]  /*4ba0*/  IMAD.MOV.U32 R109, RZ, RZ, R47 ;  /* 0x000000ffff6d7224 */ /* 0x000fe400078e002f */
[----:B------:R-:W-:Y:S02]  /*4bb0*/  IMAD.MOV.U32 R107, RZ, RZ, R40 ;  /* 0x000000ffff6b7224 */ /* 0x000fe400078e0028 */
[----:B------:R-:W-:Y:S02]  /*4bc0*/  FADD.FTZ R0, R92, R0 ;  /* 0x000000005c007221 */ /* 0x000fe40000010000 */
[----:B------:R-:W-:-:S02]  /*4bd0*/  IMAD.MOV.U32 R90, RZ, RZ, R39 ;  /* 0x000000ffff5a7224 */ /* 0x000fc400078e0027 */
[----:B------:R-:W-:Y:S02]  /*4be0*/  FADD.FTZ R0, R96, R0 ;  /* 0x0000000060007221 */ /* 0x000fe40000010000 */
[----:B------:R-:W-:Y:S02]  /*4bf0*/  IMAD.MOV.U32 R92, RZ, RZ, R36 ;  /* 0x000000ffff5c7224 */ /* 0x000fe400078e0024 */
[----:B------:R-:W-:Y:S01]  /*4c00*/  HMMA.16816.F32 R124, R4, R22, R16 ;  /* 0x00000016047c723c */ /* 0x000fe20000001810 */
[----:B------:R-:W1:Y:S01]  /*4c10*/  LDSM.16.MT88.4 R20, [R248+0x6900] ;  /* 0x00690000f814783b */ /* 0x000e620000004200 */
[----:B------:R-:W-:Y:S02]  /*4c20*/  FADD.FTZ R0, R98, R0 ;  /* 0x0000000062007221 */ /* 0x000fe40000010000 */
[----:B------:R-:W-:Y:S02]  /*4c30*/  IMAD.MOV.U32 R115, RZ, RZ, R35 ;  /* 0x000000ffff737224 */ /* 0x000fe400078e0023 */
[----:B------:R-:W-:-:S02]  /*4c40*/  FADD.FTZ R0, R99, R0 ;  /* 0x0000000063007221 */ /* 0x000fc40000010000 */
[----:B---3--:R-:W-:Y:S07]  /*4c50*/  HMMA.16816.F32 R16, R8, R24, RZ ;  /* 0x000000180810723c */ /* 0x008fee00000018ff */
[--C-:B------:R-:W-:Y:S02]  /*4c60*/  FFMA.FTZ R25, R117, c[0x0][0x2d0], -R12.reuse ;  /* 0x0000b40075197a23 */ /* 0x100fe4000001080c */
[----:B------:R-:W-:Y:S02]  /*4c70*/  IMAD.MOV.U32 R117, RZ, RZ, R33 ;  /* 0x000000ffff757224 */ /* 0x000fe400078e0021 */
[----:B------:R-:W-:-:S02]  /*4c80*/  FFMA.FTZ R33, R114, c[0x0][0x2d0], -R12 ;  /* 0x0000b40072217a23 */ /* 0x000fc4000001080c */
[----:B------:R-:W-:Y:S02]  /*4c90*/  FADD.FTZ R24, R100, R0 ;  /* 0x0000000064187221 */ /* 0x000fe40000010000 */
[----:B------:R-:W-:Y:S01]  /*4ca0*/  MUFU.EX2 R0, R29 ;  /* 0x0000001d00007308 */ /* 0x000fe20000000800 */
[----:B------:R-:W-:-:S08]  /*4cb0*/  IMAD.MOV.U32 R114, RZ, RZ, R34 ;  /* 0x000000ffff727224 */ /* 0x000fd000078e0022 */
[----:B-1----:R-:W-:Y:S08]  /*4cc0*/  HMMA.16816.F32 R120, R4, R20, R16 ;  /* 0x000000140478723c */ /* 0x002ff00000001810 */
[----:B------:R-:W-:Y:S07]  /*4cd0*/  HMMA.16816.F32 R16, R8, R26, RZ ;  /* 0x0000001a0810723c */ /* 0x000fee00000018ff */
[----:B------:R-:W-:-:S02]  /*4ce0*/  FFMA.FTZ R26, R112, c[0x0][0x2d0], -R13 ;  /* 0x0000b400701a7a23 */ /* 0x000fc4000001080d */
[----:B------:R-:W-:Y:S02]  /*4cf0*/  IMAD.MOV.U32 R112, RZ, RZ, R51 ;  /* 0x000000ffff707224 */ /* 0x000fe400078e0033 */
[----:B------:R-:W-:Y:S02]  /*4d00*/  FFMA.FTZ R51, R101, c[0x0][0x2d0], -R12 ;  /* 0x0000b40065337a23 */ /* 0x000fe4000001080c */
[----:B------:R-:W-:Y:S02]  /*4d10*/  FADD.FTZ R27, R97, R3 ;  /* 0x00000003611b7221 */ /* 0x000fe40000010000 */
[----:B------:R-:W1:Y:S09]  /*4d20*/  MUFU.EX2 R3, R26 ;  /* 0x0000001a00037308 */ /* 0x000e720000000800 */
[----:B------:R-:W-:Y:S01]  /*4d30*/  HMMA.16816.F32 R56, R4, R22, R16 ;  /* 0x000000160438723c */ /* 0x000fe20000001810 */
[----:B------:R-:W2:Y:S04]  /*4d40*/  LDSM.16.MT88.4 R20, [R251+0x6100] ;  /* 0x00610000fb14783b */ /* 0x000ea80000004200 */
[----:B------:R-:W3:Y:S03]  /*4d50*/  LDSM.16.MT88.4 R16, [R251+0x6900] ;  /* 0x00690000fb10783b */ /* 0x000ee60000004200 */
[----:B--2---:R-:W-:Y:S11]  /*4d60*/  HMMA.16816.F32 R12, R8, R20, RZ ;  /* 0x00000014080c723c */ /* 0x004ff600000018ff */
[----:B------:R-:W-:Y:S11]  /*4d70*/  @!UPT UIADD3 URZ, URZ, URZ, URZ ;  /* 0x0000003f3f3ff290 */ /* 0x000ff6000fffe03f */
[----:B------:R-:W-:Y:S02]  /*4d80*/  @!UPT UIADD3 URZ, URZ, URZ, URZ ;  /* 0x0000003f3f3ff290 */ /* 0x000fe4000fffe03f */
[----:B---3--:R-:W-:Y:S08]  /*4d90*/  HMMA.16816.F32 R44, R4, R16, R12 ;  /* 0x00000010042c723c */ /* 0x008ff0000000180c */
[----:B------:R-:W-:Y:S11]  /*4da0*/  HMMA.16816.F32 R12, R8, R22, RZ ;  /* 0x00000016080c723c */ /* 0x000ff600000018ff */
[----:B------:R-:W-:Y:S11]  /*4db0*/  @!UPT UIADD3 URZ, URZ, URZ, URZ ;  /* 0x0000003f3f3ff290 */ /* 0x000ff6000fffe03f */
[----:B------:R-:W-:Y:S02]  /*4dc0*/  @!UPT UIADD3 URZ, URZ, URZ, URZ ;  /* 0x0000003f3f3ff290 */ /* 0x000fe4000fffe03f */
[----:B------:R-:W-:Y:S01]  /*4dd0*/  HMMA.16816.F32 R40, R4, R18, R12 ;  /* 0x000000120428723c */ /* 0x000fe2000000180c */
[----:B------:R-:W2:Y:S07]  /*4de0*/  LDSM.16.MT88.4 R12, [R250+0x6100] ;  /* 0x00610000fa0c783b */ /* 0x000eae0000004200 */
[C---:B--2---:R-:W-:Y:S08]  /*4df0*/  HMMA.16816.F32 R16, R8.reuse, R12, RZ ;  /* 0x0000000c0810723c */ /* 0x044ff000000018ff */
[----:B------:R-:W-:Y:S01]  /*4e00*/  HMMA.16816.F32 R8, R8, R14, RZ ;  /* 0x0000000e0808723c */ /* 0x000fe200000018ff */
[----:B------:R-:W2:Y:S11]  /*4e10*/  LDSM.16.MT88.4 R12, [R250+0x6900] ;  /* 0x00690000fa0c783b */ /* 0x000eb60000004200 */
[----:B------:R-:W-:Y:S04]  /*4e20*/  @!UPT UIADD3 URZ, URZ, URZ, URZ ;  /* 0x0000003f3f3ff290 */ /* 0x000fe8000fffe03f */
[C---:B--2---:R-:W-:Y:S01]  /*4e30*/  HMMA.16816.F32 R36, R4.reuse, R12, R16 ;  /* 0x0000000c0424723c */ /* 0x044fe20000001810 */
[----:B------:R-:W-:Y:S07]  /*4e40*/  MUFU.EX2 R12, R33 ;  /* 0x00000021000c7308 */ /* 0x000fee0000000800 */
[----:B------:R-:W-:Y:S01]  /*4e50*/  HMMA.16816.F32 R20, R4, R14, R8 ;  /* 0x0000000e0414723c */ /* 0x000fe20000001808 */
[----:B------:R-:W2:Y:S06]  /*4e60*/  MUFU.EX2 R5, R30 ;  /* 0x0000001e00057308 */ /* 0x000eac0000000800 */
[----:B-1----:R-:W-:-:S02]  /*4e70*/  FADD.FTZ R4, R3, R24 ;  /* 0x0000001803047221 */ /* 0x002fc40000010000 */
[----:B------:R-:W1:Y:S01]  /*4e80*/  MUFU.EX2 R6, R31 ;  /* 0x0000001f00067308 */ /* 0x000e620000000800 */
[----:B------:R-:W-:Y:S02]  /*4e90*/  FADD.FTZ R10, R103, R27 ;  /* 0x0000001b670a7221 */ /* 0x000fe40000010000 */
[C---:B------:R-:W-:Y:S01]  /*4ea0*/  FADD.FTZ R9, R0.reuse, R4 ;  /* 0x0000000400097221 */ /* 0x040fe20000010000 */
[----:B------:R-:W-:-:S04]  /*4eb0*/  F2FP.PACK_AB R4, R0, R3 ;  /* 0x000000030004723e */ /* 0x000fc800000000ff */
[----:B------:R-:W3:Y:S01]  /*4ec0*/  MUFU.EX2 R8, R25 ;  /* 0x0000001900087308 */ /* 0x000ee20000000800 */
[----:B--2---:R-:W-:-:S07]  /*4ed0*/  FADD.FTZ R0, R5, R9 ;  /* 0x0000000905007221 */ /* 0x004fce0000010000 */
[----:B------:R-:W2:Y:S01]  /*4ee0*/  MUFU.EX2 R7, R28 ;  /* 0x0000001c00077308 */ /* 0x000ea20000000800 */
[C---:B-1----:R-:W-:Y:S01]  /*4ef0*/  FADD.FTZ R14, R6.reuse, R0 ;  /* 0x00000000060e7221 */ /* 0x042fe20000010000 */
[----:B------:R-:W-:Y:S01]  /*4f00*/  F2FP.PACK_AB R6, R6, R5 ;  /* 0x000000050606723e */ /* 0x000fe200000000ff */
[----:B---3--:R-:W-:-:S05]  /*4f10*/  FADD.FTZ R3, R8, R10 ;  /* 0x0000000a08037221 */ /* 0x008fca0000010000 */
[----:B------:R-:W1:Y:S01]  /*4f20*/  MUFU.EX2 R0, R32 ;  /* 0x0000002000007308 */ /* 0x000e620000000800 */
[C---:B--2---:R-:W-:Y:S01]  /*4f30*/  F2FP.PACK_AB R5, R7.reuse, R8 ;  /* 0x000000080705723e */ /* 0x044fe200000000ff */
[----:B------:R-:W-:Y:S01]  /*4f40*/  FADD.FTZ R3, R7, R3 ;  /* 0x0000000307037221 */ /* 0x000fe20000010000 */
[----:B------:R-:W2:Y:S01]  /*4f50*/  LDSM.16.MT88.4 R8, [R135+0x1100] ;  /* 0x001100008708783b */ /* 0x000ea20000004200 */
[----:B-1----:R-:W-:Y:S02]  /*4f60*/  F2FP.PACK_AB R7, R12, R0 ;  /* 0x000000000c07723e */ /* 0x002fe400000000ff */
[----:B------:R-:W-:-:S05]  /*4f70*/  FADD.FTZ R13, R0, R3 ;  /* 0x00000003000d7221 */ /* 0x000fca0000010000 */
[C---:B--2---:R-:W-:Y:S08]  /*4f80*/  HMMA.16816.F32 R164, R4.reuse, R8, R164 ;  /* 0x0000000804a4723c */ /* 0x044ff000000018a4 */
[C---:B------:R-:W-:Y:S01]  /*4f90*/  HMMA.16816.F32 R16, R4.reuse, R10, R108 ;  /* 0x0000000a0410723c */ /* 0x040fe2000000186c */
[----:B------:R-:W1:Y:S07]  /*4fa0*/  LDSM.16.MT88.4 R8, [R248+0x1100] ;  /* 0x00110000f808783b */ /* 0x000e6e0000004200 */
[C---:B-1----:R-:W-:Y:S08]  /*4fb0*/  HMMA.16816.F32 R156, R4.reuse, R8, R156 ;  /* 0x00000008049c723c */ /* 0x042ff0000000189c */
        /* <DEDUP_REMOVED lines=25> */
[----:B------:R-:W1:Y:S04]  /*5150*/  LDSM.16.MT88.4 R8, [R251+0x5100] ;  /* 0x00510000fb08783b */ /* 0x000e680000004200 */
[----:B------:R-:W-:Y:S03]  /*5160*/  LDSM.16.MT88.4 R160, [R135+0x1900] ;  /* 0x0019000087a0783b */ /* 0x000fe60000004200 */
[C---:B-1----:R-:W-:Y:S11]  /*5170*/  HMMA.16816.F32 R112, R4.reuse, R8, R184 ;  /* 0x000000080470723c */ /* 0x042ff600000018b8 */
[----:B------:R-:W-:Y:S11]  /*5180*/  @!UPT UIADD3 URZ, URZ, URZ, URZ ;  /* 0x0000003f3f3ff290 */ /* 0x000ff6000fffe03f */
[----:B------:R-:W-:Y:S02]  /*5190*/  @!UPT UIADD3 URZ, URZ, URZ, URZ ;  /* 0x0000003f3f3ff290 */ /* 0x000fe4000fffe03f */
[----:B------:R-:W-:Y:S01]  /*51a0*/  MOV R9, R115 ;  /* 0x0000007300097202 */ /* 0x000fe20000000f00 */
[----:B------:R-:W-:Y:S02]  /*51b0*/  IMAD.MOV.U32 R8, RZ, RZ, R112 ;  /* 0x000000ffff087224 */ /* 0x000fe400078e0070 */
[----:B------:R-:W-:Y:S02]  /*51c0*/  IMAD.MOV.U32 R110, RZ, RZ, R113 ;  /* 0x000000ffff6e7224 */ /* 0x000fe400078e0071 */
[----:B------:R-:W-:Y:S02]  /*51d0*/  IMAD.MOV.U32 R109, RZ, RZ, R114 ;  /* 0x000000ffff6d7224 */ /* 0x000fe400078e0072 */
[C---:B------:R-:W-:Y:S07]  /*51e0*/  HMMA.16816.F32 R112, R4.reuse, R10, R152 ;  /* 0x0000000a0470723c */ /* 0x040fee0000001898 */
[----:B------:R-:W-:Y:S01]  /*51f0*/  IMAD.MOV.U32 R155, RZ, RZ, R9 ;  /* 0x000000ffff9b7224 */ /* 0x000fe200078e0009 */
[----:B------:R-:W-:Y:S01]  /*5200*/  MOV R152, R8 ;  /* 0x0000000800987202 */ /* 0x000fe20000000f00 */
[----:B------:R-:W-:Y:S01]  /*5210*/  IMAD.MOV.U32 R154, RZ, RZ, R109 ;  /* 0x000000ffff9a7224 */ /* 0x000fe200078e006d */
[----:B------:R-:W1:Y:S01]  /*5220*/  LDSM.16.MT88.4 R8, [R250+0x5100] ;  /* 0x00510000fa08783b */ /* 0x000e620000004200 */
[----:B------:R-:W-:Y:S11]  /*5230*/  MOV R153, R110 ;  /* 0x0000006e00997202 */ /* 0x000ff60000000f00 */
[----:B------:R-:W-:Y:S02]  /*5240*/  @!UPT UIADD3 URZ, URZ, URZ, URZ ;  /* 0x0000003f3f3ff290 */ /* 0x000fe4000fffe03f */
[----:B------:R-:W-:Y:S01]  /*5250*/  IMAD.MOV.U32 R108, RZ, RZ, R113 ;  /* 0x000000ffff6c7224 */ /* 0x000fe200078e0071 */
[----:B------:R-:W-:Y:S01]  /*5260*/  MOV R15, R114 ;  /* 0x00000072000f7202 */ /* 0x000fe20000000f00 */
[----:B------:R-:W-:Y:S02]  /*5270*/  IMAD.MOV.U32 R3, RZ, RZ, R115 ;  /* 0x000000ffff037224 */ /* 0x000fe400078e0073 */
[----:B------:R-:W-:Y:S01]  /*5280*/  IMAD.MOV.U32 R0, RZ, RZ, R112 ;  /* 0x000000ffff007224 */ /* 0x000fe200078e0070 */
[C---:B-1----:R-:W-:Y:S07]  /*5290*/  HMMA.16816.F32 R188, R4.reuse, R8, R144 ;  /* 0x0000000804bc723c */ /* 0x042fee0000001890 */
[----:B------:R-:W-:Y:S01]  /*52a0*/  IMAD.MOV.U32 R145, RZ, RZ, R108 ;  /* 0x000000ffff917224 */ /* 0x000fe200078e006c */
[C---:B------:R-:W-:Y:S01]  /*52b0*/  HMMA.16816.F32 R112, R4.reuse, R10, R136 ;  /* 0x0000000a0470723c */ /* 0x040fe20000001888 */
[----:B------:R-:W1:Y:S01]  /*52c0*/  LDSM.16.MT88.4 R8, [R135+0x7100] ;  /* 0x007100008708783b */ /* 0x000e620000004200 */
[----:B------:R-:W-:Y:S01]  /*52d0*/  IMAD.MOV.U32 R146, RZ, RZ, R15 ;  /* 0x000000ffff927224 */ /* 0x000fe200078e000f */
[----:B------:R-:W-:Y:S01]  /*52e0*/  MOV R147, R3 ;  /* 0x0000000300937202 */ /* 0x000fe20000000f00 */
[----:B------:R-:W-:Y:S01]  /*52f0*/  IMAD.MOV.U32 R144, RZ, RZ, R0 ;  /* 0x000000ffff907224 */ /* 0x000fe200078e0000 */
[----:B------:R-:W-:Y:S01]  /*5300*/  MUFU.EX2 R3, R83 ;  /* 0x0000005300037308 */ /* 0x000fe20000000800 */
[----:B------:R-:W-:Y:S07]  /*5310*/  LDSM.16.MT88.4 R136, [R250+0x1900] ;  /* 0x00190000fa88783b */ /* 0x000fee0000004200 */
[----:B------:R-:W2:Y:S01]  /*5320*/  MUFU.EX2 R0, R82 ;  /* 0x0000005200007308 */ /* 0x000ea20000000800 */
[C---:B-1----:R-:W-:Y:S07]  /*5330*/  HMMA.16816.F32 R108, R4.reuse, R8, R128 ;  /* 0x00000008046c723c */ /* 0x042fee0000001880 */
[----:B--2---:R-:W-:Y:S01]  /*5340*/  F2FP.PACK_AB R128, R0, R3 ;  /* 0x000000030080723e */ /* 0x004fe200000000ff */
[C---:B------:R-:W-:Y:S01]  /*5350*/  HMMA.16816.F32 R124, R4.reuse, R10, R124 ;  /* 0x0000000a047c723c */ /* 0x040fe2000000187c */
[----:B------:R-:W1:Y:S07]  /*5360*/  LDSM.16.MT88.4 R8, [R248+0x7100] ;  /* 0x00710000f808783b */ /* 0x000e6e0000004200 */
[C---:B-1----:R-:W-:Y:S08]  /*5370*/  HMMA.16816.F32 R116, R4.reuse, R8, R120 ;  /* 0x000000080474723c */ /* 0x042ff00000001878 */
[----:B------:R-:W-:Y:S11]  /*5380*/  HMMA.16816.F32 R8, R4, R10, R56 ;  /* 0x0000000a0408723c */ /* 0x000ff60000001838 */
[----:B------:R-:W-:Y:S05]  /*5390*/  @!UPT UIADD3 URZ, URZ, URZ, URZ ;  /* 0x0000003f3f3ff290 */ /* 0x000fea000fffe03f */
[----:B------:R-:W-:Y:S01]  /*53a0*/  IMAD.MOV.U32 R123, RZ, RZ, R116 ;  /* 0x000000ffff7b7224 */ /* 0x000fe200078e0074 */
[----:B------:R-:W-:Y:S01]  /*53b0*/  MOV R122, R117 ;  /* 0x00000075007a7202 */ /* 0x000fe20000000f00 */
[----:B------:R-:W-:Y:S02]  /*53c0*/  IMAD.MOV.U32 R121, RZ, RZ, R118 ;  /* 0x000000ffff797224 */ /* 0x000fe400078e0076 */
[----:B------:R-:W-:-:S04]  /*53d0*/  IMAD.MOV.U32 R120, RZ, RZ, R119 ;  /* 0x000000ffff787224 */ /* 0x000fc800078e0077 */
[----:B------:R-:W-:Y:S01]  /*53e0*/  MOV R58, R8 ;  /* 0x00000008003a7202 */ /* 0x000fe20000000f00 */
[----:B------:R-:W-:Y:S01]  /*53f0*/  IMAD.MOV.U32 R57, RZ, RZ, R9 ;  /* 0x000000ffff397224 */ /* 0x000fe200078e0009 */
[----:B------:R-:W-:Y:S01]  /*5400*/  MOV R15, R11 ;  /* 0x0000000b000f7202 */ /* 0x000fe20000000f00 */
[----:B------:R-:W-:Y:S02]  /*5410*/  IMAD.MOV.U32 R56, RZ, RZ, R10 ;  /* 0x000000ffff387224 */ /* 0x000fe400078e000a */
[----:B------:R-:W1:Y:S02]  /*5420*/  LDSM.16.MT88.4 R8, [R251+0x7100] ;  /* 0x00710000fb08783b */ /* 0x000e640000004200 */
[C---:B-1----:R-:W-:Y:S08]  /*5430*/  HMMA.16816.F32 R116, R4.reuse, R8, R44 ;  /* 0x000000080474723c */ /* 0x042ff0000000182c */
[C---:B------:R-:W-:Y:S01]  /*5440*/  HMMA.16816.F32 R184, R4.reuse, R10, R40 ;  /* 0x0000000a04b8723c */ /* 0x040fe20000001828 */
[----:B------:R-:W1:Y:S04]  /*5450*/  LDSM.16.MT88.4 R8, [R250+0x7100] ;  /* 0x00710000fa08783b */ /* 0x000e680000004200 */
[----:B------:R-:W2:Y:S03]  /*5460*/  LDSM.16.MT88.4 R40, [R135+0x3900] ;  /* 0x003900008728783b */ /* 0x000ea60000004200 */
[C---:B-1----:R-:W-:Y:S01]  /*5470*/  HMMA.16816.F32 R180, R4.reuse, R8, R36 ;  /* 0x0000000804b4723c */ /* 0x042fe20000001824 */
[----:B------:R-:W-:Y:S06]  /*5480*/  MUFU.EX2 R8, R50 ;  /* 0x0000003200087308 */ /* 0x000fec0000000800 */
[----:B------:R-:W-:Y:S01]  /*5490*/  FADD.FTZ R9, R3, R14 ;  /* 0x0000000e03097221 */ /* 0x000fe20000010000 */
[----:B------:R-:W-:Y:S01]  /*54a0*/  HMMA.16816.F32 R20, R4, R10, R20 ;  /* 0x0000000a0414723c */ /* 0x000fe20000001814 */
[----:B------:R-:W1:Y:S01]  /*54b0*/  MUFU.EX2 R7, R49 ;  /* 0x0000003100077308 */ /* 0x000e620000000800 */
[----:B------:R-:W-:Y:S01]  /*54c0*/  MOV R14, R56 ;  /* 0x00000038000e7202 */ /* 0x000fe20000000f00 */
[----:B------:R-:W-:-:S04]  /*54d0*/  FADD.FTZ R9, R0, R9 ;  /* 0x0000000900097221 */ /* 0x000fc80000010000 */
[----:B------:R-:W-:Y:S02]  /*54e0*/  FADD.FTZ R10, R12, R13 ;  /* 0x0000000d0c0a7221 */ /* 0x000fe40000010000 */
[----:B------:R-:W3:Y:S01]  /*54f0*/  MUFU.EX2 R6, R48 ;  /* 0x0000003000067308 */ /* 0x000ee20000000800 */
[----:B------:R-:W-:Y:S02]  /*5500*/  IMAD.MOV.U32 R12, RZ, RZ, R58 ;  /* 0x000000ffff0c7224 */ /* 0x000fe400078e003a */
[----:B------:R-:W-:Y:S02]  /*5510*/  IMAD.MOV.U32 R13, RZ, RZ, R57 ;  /* 0x000000ffff0d7224 */ /* 0x000fe400078e0039 */
[----:B------:R-:W4:Y:S03]  /*5520*/  LDSM.16.MT88.4 R56, [R251+0x3900] ;  /* 0x00390000fb38783b */ /* 0x000f260000004200 */
[----:B------:R5:W2:Y:S01]  /*5530*/  MUFU.EX2 R11, R51 ;  /* 0x00000033000b7308 */ /* 0x000aa20000000800 */
[----:B-1----:R-:W-:-:S07]  /*5540*/  FADD.FTZ R3, R7, R10 ;  /* 0x0000000a07037221 */ /* 0x002fce0000010000 */
[----:B------:R-:W1:Y:S01]  /*5550*/  MUFU.EX2 R5, R81 ;  /* 0x0000005100057308 */ /* 0x000e620000000800 */
[----:B---3--:R-:W-:Y:S02]  /*5560*/  F2FP.PACK_AB R129, R6, R7 ;  /* 0x000000070681723e */ /* 0x008fe400000000ff */
[----:B------:R-:W-:Y:S01]  /*5570*/  MOV R7, R155 ;  /* 0x0000009b00077202 */ /* 0x000fe20000000f00 */
[----:B-----5:R-:W3:Y:S04]  /*5580*/  LDSM.16.MT88.4 R48, [R248+0x3900] ;  /* 0x00390000f830783b */ /* 0x020ee80000004200 */
[----:B------:R-:W5:Y:S01]  /*5590*/  MUFU.EX2 R4, R80 ;  /* 0x0000005000047308 */ /* 0x000f620000000800 */
[----:B--2---:R-:W-:Y:S01]  /*55a0*/  F2FP.PACK_AB R131, R11, R8 ;  /* 0x000000080b83723e */ /* 0x004fe200000000ff */
[----:B-1----:R-:W-:Y:S01]  /*55b0*/  FADD.FTZ R0, R5, R9 ;  /* 0x0000000905007221 */ /* 0x002fe20000010000 */
[C---:B-----5:R-:W-:Y:S01]  /*55c0*/  F2FP.PACK_AB R130, R4.reuse, R5 ;  /* 0x000000050482723e */ /* 0x060fe200000000ff */
[----:B------:R-:W-:Y:S02]  /*55d0*/  LDSM.16.MT88.4 R80, [R248+0x5900] ;  /* 0x00590000f850783b */ /* 0x000fe40000004200 */
[----:B------:R-:W-:Y:S01]  /*55e0*/  FADD.FTZ R0, R4, R0 ;  /* 0x0000000004007221 */ /* 0x000fe20000010000 */
[----:B------:R-:W-:Y:S01]  /*55f0*/  MOV R5, R153 ;  /* 0x0000009900057202 */ /* 0x000fe20000000f00 */
[----:B------:R-:W-:-:S02]  /*5600*/  IMAD.MOV.U32 R4, RZ, RZ, R152 ;  /* 0x000000ffff047224 */ /* 0x000fc400078e0098 */
[C---:B------:R-:W-:Y:S01]  /*5610*/  HMMA.16816.F32 R36, R128.reuse, R40, R52 ;  /* 0x000000288024723c */ /* 0x040fe20000001834 */
[----:B------:R1:W-:Y:S07]  /*5620*/  STL [R1+0x4c], R0 ;  /* 0x00004c0001007387 */ /* 0x0003ee0000100800 */
[C---:B----4-:R-:W-:Y:S01]  /*5630*/  HMMA.16816.F32 R52, R128.reuse, R56, R72 ;  /* 0x000000388034723c */ /* 0x050fe20000001848 */
[----:B------:R-:W2:Y:S07]  /*5640*/  LDSM.16.MT88.4 R72, [R135+0x5900] ;  /* 0x005900008748783b */ /* 0x000eae0000004200 */
[C---:B---3--:R-:W-:Y:S01]  /*5650*/  HMMA.16816.F32 R44, R128.reuse, R48, R64 ;  /* 0x00000030802c723c */ /* 0x048fe20000001840 */
[----:B------:R-:W3:Y:S07]  /*5660*/  LDSM.16.MT88.4 R64, [R250+0x3900] ;  /* 0x00390000fa40783b */ /* 0x000eee0000004200 */
[----:B------:R-:W-:Y:S01]  /*5670*/  HMMA.16816.F32 R40, R128, R42, R60 ;  /* 0x0000002a8028723c */ /* 0x000fe2000000183c */
[----:B-1----:R-:W-:-:S02]  /*5680*/  FADD.FTZ R0, R6, R3 ;  /* 0x0000000306007221 */ /* 0x002fc40000010000 */
[----:B------:R-:W-:Y:S02]  /*5690*/  IMAD.MOV.U32 R6, RZ, RZ, R154 ;  /* 0x000000ffff067224 */ /* 0x000fe400078e009a */
[----:B------:R-:W1:Y:S01]  /*56a0*/  LDSM.16.MT88.4 R152, [R248+0x1900] ;  /* 0x00190000f898783b */ /* 0x000e620000004200 */
[----:B------:R-:W-:Y:S02]  /*56b0*/  FADD.FTZ R0, R8, R0 ;  /* 0x0000000008007221 */ /* 0x000fe40000010000 */
[----:B------:R-:W-:Y:S02]  /*56c0*/  HMMA.16816.F32 R48, R128, R50, R68 ;  /* 0x000000328030723c */ /* 0x000fe40000001844 */
[----:B------:R-:W-:-:S06]  /*56d0*/  FADD.FTZ R0, R11, R0 ;  /* 0x000000000b007221 */ /* 0x000fcc0000010000 */
[C---:B------:R-:W-:Y:S01]  /*56e0*/  HMMA.16816.F32 R164, R128.reuse, R160, R164 ;  /* 0x000000a080a4723c */ /* 0x040fe200000018a4 */
[----:B------:R-:W-:Y:S07]  /*56f0*/  STL [R1+0x74], R0 ;  /* 0x0000740001007387 */ /* 0x000fee0000100800 */
[C---:B------:R-:W-:Y:S07]  /*5700*/  HMMA.16816.F32 R160, R128.reuse, R162, R16 ;  /* 0x000000a280a0723c */ /* 0x040fee0000001810 */
[----:B------:R-:W-:Y:S01]  /*5710*/  IMAD.MOV.U32 R16, RZ, RZ, R123 ;  /* 0x000000ffff107224 */ /* 0x000fe200078e007b */
[C---:B--2---:R-:W-:Y:S01]  /*5720*/  HMMA.16816.F32 R68, R128.reuse, R72, R92 ;  /* 0x000000488044723c */ /* 0x044fe2000000185c */
[----:B------:R-:W-:Y:S01]  /*5730*/  MOV R17, R122 ;  /* 0x0000007a00117202 */ /* 0x000fe20000000f00 */
[----:B------:R-:W-:Y:S01]  /*5740*/  IMAD.MOV.U32 R18, RZ, RZ, R121 ;  /* 0x000000ffff127224 */ /* 0x000fe200078e0079 */
[----:B------:R-:W-:Y:S01]  /*5750*/  MOV R19, R120 ;  /* 0x0000007800137202 */ /* 0x000fe20000000f00 */
[----:B------:R-:W-:Y:S01]  /*5760*/  IMAD.MOV.U32 R120, RZ, RZ, R144 ;  /* 0x000000ffff787224 */ /* 0x000fe200078e0090 */
[----:B------:R-:W-:Y:S01]  /*5770*/  MOV R121, R145 ;  /* 0x0000009100797202 */ /* 0x000fe20000000f00 */
[----:B------:R-:W-:Y:S01]  /*5780*/  IMAD.MOV.U32 R122, RZ, RZ, R146 ;  /* 0x000000ffff7a7224 */ /* 0x000fe200078e0092 */
[----:B------:R-:W-:Y:S01]  /*5790*/  MOV R123, R147 ;  /* 0x00000093007b7202 */ /* 0x000fe20000000f00 */
[C---:B---3--:R-:W-:Y:S01]  /*57a0*/  HMMA.16816.F32 R60, R128.reuse, R64, R84 ;  /* 0x00000040803c723c */ /* 0x048fe20000001854 */
[----:B------:R-:W-:Y:S07]  /*57b0*/  LDSM.16.MT88.4 R144, [R251+0x1900] ;  /* 0x00190000fb90783b */ /* 0x000fee0000004200 */
[C---:B------:R-:W-:Y:S01]  /*57c0*/  HMMA.16816.F32 R64, R128.reuse, R66, R88 ;  /* 0x000000428040723c */ /* 0x040fe20000001858 */
[----:B------:R-:W2:Y:S07]  /*57d0*/  LDSM.16.MT88.4 R88, [R251+0x5900] ;  /* 0x00590000fb58783b */ /* 0x000eae0000004200 */
[C---:B------:R-:W-:Y:S01]  /*57e0*/  HMMA.16816.F32 R72, R128.reuse, R74, R96 ;  /* 0x0000004a8048723c */ /* 0x040fe20000001860 */
[----:B------:R-:W3:Y:S07]  /*57f0*/  LDSM.16.MT88.4 R96, [R250+0x5900] ;  /* 0x00590000fa60783b */ /* 0x000eee0000004200 */
[C---:B------:R-:W-:Y:S08]  /*5800*/  HMMA.16816.F32 R56, R128.reuse, R58, R76 ;  /* 0x0000003a8038723c */ /* 0x040ff0000000184c */
[C---:B------:R-:W-:Y:S08]  /*5810*/  HMMA.16816.F32 R76, R128.reuse, R80, R100 ;  /* 0x00000050804c723c */ /* 0x040ff00000001864 */
[C---:B------:R-:W-:Y:S01]  /*5820*/  HMMA.16816.F32 R80, R128.reuse, R82, R104 ;  /* 0x000000528050723c */ /* 0x040fe20000001868 */
[----:B------:R-:W4:Y:S07]  /*5830*/  LDSM.16.MT88.4 R104, [R135+0x7900] ;  /* 0x007900008768783b */ /* 0x000f2e0000004200 */
[C---:B-1----:R-:W-:Y:S08]  /*5840*/  HMMA.16816.F32 R156, R128.reuse, R152, R156 ;  /* 0x00000098809c723c */ /* 0x042ff0000000189c */
[C---:B--2---:R-:W-:Y:S01]  /*5850*/  HMMA.16816.F32 R84, R128.reuse, R88, R4 ;  /* 0x000000588054723c */ /* 0x044fe20000001804 */
[----:B------:R-:W-:Y:S07]  /*5860*/  LDSM.16.MT88.4 R4, [R250+0x7900] ;  /* 0x00790000fa04783b */ /* 0x000fee0000004200 */
[C---:B---3--:R-:W-:Y:S08]  /*5870*/  HMMA.16816.F32 R92, R128.reuse, R96, R188 ;  /* 0x00000060805c723c */ /* 0x048ff000000018bc */
[C---:B------:R-:W-:Y:S01]  /*5880*/  HMMA.16816.F32 R88, R128.reuse, R90, R120 ;  /* 0x0000005a8058723c */ /* 0x040fe20000001878 */
[----:B------:R-:W1:Y:S07]  /*5890*/  LDSM.16.MT88.4 R120, [R251+0x7900] ;  /* 0x00790000fb78783b */ /* 0x000e6e0000004200 */
[C---:B------:R-:W-:Y:S01]  /*58a0*/  HMMA.16816.F32 R96, R128.reuse, R98, R112 ;  /* 0x000000628060723c */ /* 0x040fe20000001870 */
[----:B------:R-:W2:Y:S07]  /*58b0*/  LDSM.16.MT88.4 R112, [R248+0x7900] ;  /* 0x00790000f870783b */ /* 0x000eae0000004200 */
[C---:B----4-:R-:W-:Y:S08]  /*58c0*/  HMMA.16816.F32 R100, R128.reuse, R104, R108 ;  /* 0x000000688064723c */ /* 0x050ff0000000186c */
[C---:B------:R-:W-:Y:S08]  /*58d0*/  HMMA.16816.F32 R148, R128.reuse, R144, R148 ;  /* 0x000000908094723c */ /* 0x040ff00000001894 */
[C---:B------:R-:W-:Y:S08]  /*58e0*/  HMMA.16816.F32 R140, R128.reuse, R136, R140 ;  /* 0x00000088808c723c */ /* 0x040ff0000000188c */
[C---:B------:R-:W-:Y:S08]  /*58f0*/  HMMA.16816.F32 R104, R128.reuse, R106, R124 ;  /* 0x0000006a8068723c */ /* 0x040ff0000000187c */
[C---:B-1----:R-:W-:Y:S08]  /*5900*/  HMMA.16816.F32 R116, R128.reuse, R120, R116 ;  /* 0x000000788074723c */ /* 0x042ff00000001874 */
[C---:B--2---:R-:W-:Y:S08]  /*5910*/  HMMA.16816.F32 R108, R128.reuse, R112, R16 ;  /* 0x00000070806c723c */ /* 0x044ff00000001810 */
[C---:B------:R-:W-:Y:S08]  /*5920*/  HMMA.16816.F32 R152, R128.reuse, R154, R24 ;  /* 0x0000009a8098723c */ /* 0x040ff00000001818 */
[C---:B------:R-:W-:Y:S08]  /*5930*/  HMMA.16816.F32 R144, R128.reuse, R146, R28 ;  /* 0x000000928090723c */ /* 0x040ff0000000181c */
[C---:B------:R-:W-:Y:S08]  /*5940*/  HMMA.16816.F32 R136, R128.reuse, R138, R32 ;  /* 0x0000008a8088723c */ /* 0x040ff00000001820 */
[C---:B------:R-:W-:Y:S08]  /*5950*/  HMMA.16816.F32 R112, R128.reuse, R114, R12 ;  /* 0x000000728070723c */ /* 0x040ff0000000180c */
[C---:B------:R-:W-:Y:S08]  /*5960*/  HMMA.16816.F32 R120, R128.reuse, R122, R184 ;  /* 0x0000007a8078723c */ /* 0x040ff000000018b8 */
[C---:B------:R-:W-:Y:S08]  /*5970*/  HMMA.16816.F32 R124, R128.reuse, R4, R180 ;  /* 0x00000004807c723c */ /* 0x040ff000000018b4 */
[----:B------:R-:W-:Y:S01]  /*5980*/  HMMA.16816.F32 R128, R128, R6, R20 ;  /* 0x000000068080723c */ /* 0x000fe20000001814 */
[----:B------:R-:W-:Y:S07]  /*5990*/  @P0 BRA `(.L_x_26) ;  /* 0x0000379000000947 */ /* 0x000fee0003800000 */
[----:B------:R-:W-:Y:S01]  /*59a0*/  SHF.R.S32.HI R15, RZ, 0x1f, R133 ;  /* 0x0000001fff0f7819 */ /* 0x000fe20000011485 */
[C---:B------:R-:W-:Y:S01]  /*59b0*/  IMAD.SHL.U32 R0, R133.reuse, 0x2, RZ ;  /* 0x0000000285007824 */ /* 0x040fe200078e00ff */
[----:B------:R-:W-:Y:S01]  /*59c0*/  UIADD3 UR6, UR6, -0x2, URZ ;  /* 0xfffffffe06067890 */ /* 0x000fe2000fffe03f */
[----:B------:R-:W-:Y:S01]  /*59d0*/  IMAD.SHL.U32 R4, R176, 0x2, RZ ;  /* 0x00000002b0047824 */ /* 0x000fe200078e00ff */
[----:B------:R-:W-:Y:S01]  /*59e0*/  SHF.L.U64.HI R3, R133, 0x1, R15 ;  /* 0x0000000185037819 */ /* 0x000fe2000001020f */
[----:B------:R-:W-:Y:S01]  /*59f0*/  IMAD.MOV.U32 R133, RZ, RZ, R2 ;  /* 0x000000ffff857224 */ /* 0x000fe200078e0002 */
[----:B------:R-:W-:Y:S01]  /*5a00*/  SHF.R.S32.HI R15, RZ, 0x1f, R177 ;  /* 0x0000001fff0f7819 */ /* 0x000fe200000114b1 */
[----:B------:R-:W-:-:S02]  /*5a10*/  IMAD.SHL.U32 R2, R178, 0x2, RZ ;  /* 0x00000002b2027824 */ /* 0x000fc400078e00ff */
[----:B------:R1:W-:Y:S04]  /*5a20*/  STL [R1+0x70], R3 ;  /* 0x0000700301007387 */ /* 0x0003e80000100800 */
[----:B------:R2:W-:Y:S01]  /*5a30*/  STL [R1+0x6c], R0 ;  /* 0x00006c0001007387 */ /* 0x0005e20000100800 */
[----:B-1----:R-:W-:Y:S02]  /*5a40*/  SHF.L.U64.HI R3, R176, 0x1, R179 ;  /* 0x00000001b0037819 */ /* 0x002fe400000102b3 */
[----:B--2---:R-:W-:-:S03]  /*5a50*/  SHF.L.U64.HI R0, R177, 0x1, R15 ;  /* 0x00000001b1007819 */ /* 0x004fc6000001020f */
[----:B------:R1:W-:Y:S01]  /*5a60*/  STL [R1+0x68], R3 ;  /* 0x0000680301007387 */ /* 0x0003e20000100800 */
[----:B------:R-:W-:-:S03]  /*5a70*/  SHF.R.S32.HI R15, RZ, 0x1f, R178 ;  /* 0x0000001fff0f7819 */ /* 0x000fc600000114b2 */
[----:B------:R-:W-:Y:S04]  /*5a80*/  STL [R1+0x64], R4 ;  /* 0x0000640401007387 */ /* 0x000fe80000100800 */
[----:B------:R2:W-:Y:S01]  /*5a90*/  STL [R1+0x60], R0 ;  /* 0x0000600001007387 */ /* 0x0005e20000100800 */
[----:B-1----:R-:W-:-:S05]  /*5aa0*/  IMAD.SHL.U32 R3, R177, 0x2, RZ ;  /* 0x00000002b1037824 */ /* 0x002fca00078e00ff */
[----:B------:R1:W-:Y:S01]  /*5ab0*/  STL [R1+0x5c], R3 ;  /* 0x00005c0301007387 */ /* 0x0003e20000100800 */
[----:B--2---:R-:W-:-:S03]  /*5ac0*/  IMAD.MOV.U32 R0, RZ, RZ, R132 ;  /* 0x000000ffff007224 */ /* 0x004fc600078e0084 */
[----:B------:R2:W-:Y:S01]  /*5ad0*/  STL [R1+0x54], R2 ;  /* 0x0000540201007387 */ /* 0x0005e20000100800 */
[----:B-1----:R-:W-:-:S05]  /*5ae0*/  SHF.L.U64.HI R3, R178, 0x1, R15 ;  /* 0x00000001b2037819 */ /* 0x002fca000001020f */
[----:B------:R2:W-:Y:S01]  /*5af0*/  STL [R1+0x58], R3 ;  /* 0x0000580301007387 */ /* 0x0005e20000100800 */
[----:B------:R-:W-:Y:S05]  /*5b00*/  BRA `(.L_x_27) ;  /* 0x0000047000007947 */ /* 0x000fea0003800000 */
.L_x_29:
[----:B------:R-:W2:Y:S01]  /*5b10*/  LDL R2, [R1+0x78] ;  /* 0x0000780001027983 */ /* 0x000ea20000100800 */
[----:B------:R-:W-:Y:S01]  /*5b20*/  IMAD.MOV.U32 R3, RZ, RZ, c[0x0][0x2b8] ;  /* 0x0000ae00ff037624 */ /* 0x000fe200078e00ff */
[----:B------:R-:W-:Y:S01]  /*5b30*/  ULEA UR4, UR6, UR10, 0x6 ;  /* 0x0000000a06047291 */ /* 0x000fe2000f8e303f */
[----:B------:R-:W-:Y:S01]  /*5b40*/  IMAD.MOV.U32 R178, RZ, RZ, RZ ;  /* 0x000000ffffb27224 */ /* 0x000fe200078e00ff */
[----:B------:R-:W3:Y:S02]  /*5b50*/  LDL R181, [R1+0x6c] ;  /* 0x00006c0001b57983 */ /* 0x000ee40000100800 */
        /* <DEDUP_REMOVED lines=35> */
[----:B------:R-:W-:Y:S01]  /*5d90*/  LEA.HI.X R180, R2, c[0x0][0x1cc], R180, 0x1, P0 ;  /* 0x0000730002b47a11 */ /* 0x000fe200000f0cb4 */
[----:B------:R-:W3:Y:S04]  /*5da0*/  SHFL.IDX PT, R132, R177, RZ, 0x181f ;  /* 0x00181fffb1847589 */ /* 0x000ee800000e0000 */
[----:B------:R-:W4:Y:S01]  /*5db0*/  SHFL.IDX PT, R176, R180, RZ, 0x181f ;  /* 0x00181fffb4b07589 */ /* 0x000f2200000e0000 */
[----:B---3--:R-:W-:Y:S05]  /*5dc0*/  IADD3 R2, P0, R132, R181, RZ ;  /* 0x000000b584027210 */ /* 0x008fea0007f1e0ff */
[----:B----4-:R-:W-:Y:S01]  /*5dd0*/  IMAD.X R3, R176, 0x1, R186, P0 ;  /* 0x00000001b0037824 */ /* 0x010fe200000e06ba */
[----:B-----5:R-:W-:Y:S04]  /*5de0*/  IADD3 R178, P0, R132, R187, RZ ;  /* 0x000000bb84b27210 */ /* 0x020fe80007f1e0ff */
[----:B------:R-:W-:Y:S01]  /*5df0*/  @!PT LDS RZ, [RZ] ;  /* 0x00000000fffff984 */ /* 0x000fe20000000800 */
[----:B------:R1:W-:Y:S01]  /*5e00*/  LDGSTS.E.BYPASS.LTC128B.128 [R189+0x10100], [R2.64], !P5 ;  /* 0x1010000002bd7fae */ /* 0x0003e2000e901d4c */
[-C--:B------:R-:W-:Y:S05]  /*5e10*/  IADD3.X R179, R176, R184.reuse, RZ, P0, !PT ;  /* 0x000000b8b0b37210 */ /* 0x080fea00007fe4ff */
[----:B------:R2:W-:Y:S04]  /*5e20*/  LDGSTS.E.BYPASS.LTC128B.128 [R189+0x12100], [R178.64], !P4 ;  /* 0x12100000b2bd7fae */ /* 0x0005e8000e101d4c */
[----:B-1----:R-:W1:Y:S04]  /*5e30*/  SHFL.IDX PT, R2, R177, 0x1, 0x181f ;  /* 0x00381f00b1027f89 */ /* 0x002e6800000e0000 */
[----:B------:R-:W3:Y:S01]  /*5e40*/  SHFL.IDX PT, R3, R180, 0x1, 0x181f ;  /* 0x00381f00b4037f89 */ /* 0x000ee200000e0000 */
[----:B--2---:R-:W-:Y:S05]  /*5e50*/  IADD3 R178, P0, R132, R185, RZ ;  /* 0x000000b984b27210 */ /* 0x004fea0007f1e0ff */
[----:B------:R-:W-:Y:S05]  /*5e60*/  IMAD.X R179, R176, 0x1, R190, P0 ;  /* 0x00000001b0b37824 */ /* 0x000fea00000e06be */
[----:B------:R2:W-:Y:S02]  /*5e70*/  LDGSTS.E.BYPASS.LTC128B.128 [R189+0x14100], [R178.64], !P3 ;  /* 0x14100000b2bd7fae */ /* 0x0005e4000d901d4c */
[----:B--2---:R-:W-:Y:S05]  /*5e80*/  IADD3 R178, P0, R132, R191, RZ ;  /* 0x000000bf84b27210 */ /* 0x004fea0007f1e0ff */
[----:B------:R-:W-:Y:S01]  /*5e90*/  IMAD.X R179, R176, 0x1, R188, P0 ;  /* 0x00000001b0b37824 */ /* 0x000fe200000e06bc */
[C---:B-1----:R-:W-:Y:S04]  /*5ea0*/  IADD3 R176, P0, R2.reuse, R181, RZ ;  /* 0x000000b502b07210 */ /* 0x042fe80007f1e0ff */
[----:B------:R1:W-:Y:S01]  /*5eb0*/  LDGSTS.E.BYPASS.LTC128B.128 [R189+0x16100], [R178.64], !P2 ;  /* 0x16100000b2bd7fae */ /* 0x0003e2000d101d4c */
[C---:B---3--:R-:W-:Y:S05]  /*5ec0*/  IMAD.X R177, R3.reuse, 0x1, R186, P0 ;  /* 0x0000000103b17824 */ /* 0x048fea00000e06ba */
[----:B------:R2:W-:Y:S02]  /*5ed0*/  LDGSTS.E.BYPASS.LTC128B.128 [R189+0x11100], [R176.64], !P5 ;  /* 0x11100000b0bd7fae */ /* 0x0005e4000e901d4c */
[C---:B--2---:R-:W-:Y:S04]  /*5ee0*/  IADD3 R176, P0, R2.reuse, R187, RZ ;  /* 0x000000bb02b07210 */ /* 0x044fe80007f1e0ff */
[C---:B------:R-:W-:Y:S05]  /*5ef0*/  IADD3.X R177, R3.reuse, R184, RZ, P0, !PT ;  /* 0x000000b803b17210 */ /* 0x040fea00007fe4ff */
[----:B------:R2:W-:Y:S02]  /*5f00*/  LDGSTS.E.BYPASS.LTC128B.128 [R189+0x13100], [R176.64], !P4 ;  /* 0x13100000b0bd7fae */ /* 0x0005e4000e101d4c */
[C---:B--2---:R-:W-:Y:S05]  /*5f10*/  IADD3 R176, P0, R2.reuse, R185, RZ ;  /* 0x000000b902b07210 */ /* 0x044fea0007f1e0ff */
[C---:B------:R-:W-:Y:S01]  /*5f20*/  IMAD.X R177, R3.reuse, 0x1, R190, P0 ;  /* 0x0000000103b17824 */ /* 0x040fe200000e06be */
[----:B------:R-:W-:Y:S04]  /*5f30*/  IADD3 R2, P0, R2, R191, RZ ;  /* 0x000000bf02027210 */ /* 0x000fe80007f1e0ff */
[----:B------:R1:W-:Y:S01]  /*5f40*/  LDGSTS.E.BYPASS.LTC128B.128 [R189+0x15100], [R176.64], !P3 ;  /* 0x15100000b0bd7fae */ /* 0x0003e2000d901d4c */
[----:B------:R-:W-:Y:S05]  /*5f50*/  IMAD.X R3, R3, 0x1, R188, P0 ;  /* 0x0000000103037824 */ /* 0x000fea00000e06bc */
[----:B------:R1:W-:Y:S01]  /*5f60*/  LDGSTS.E.BYPASS.LTC128B.128 [R189+0x17100], [R2.64], !P2 ;  /* 0x1710000002bd7fae */ /* 0x0003e2000d101d4c */
[----:B------:R-:W-:-:S05]  /*5f70*/  BRA `(.L_x_28) ;  /* 0x000011c000007947 */ /* 0x000fca0003800000 */
.L_x_27:
[----:B------:R-:W3:Y:S01]  /*5f80*/  LDL R5, [R1+0x48] ;  /* 0x0000480001057983 */ /* 0x000ee20000100800 */
[----:B------:R-:W-:Y:S04]  /*5f90*/  DEPBAR.LE SB0, 0x0 ;  /* 0x000080000000791a */ /* 0x000fe80000000000 */
[----:B------:R-:W4:Y:S01]  /*5fa0*/  LDL R7, [R1+0x44] ;  /* 0x0000440001077983 */ /* 0x000f220000100800 */
[----:B------:R-:W-:Y:S03]  /*5fb0*/  UISETP.GE.AND UP0, UPT, UR6, 0x1, UPT ;  /* 0x000000010600788c */ /* 0x000fe6000bf06270 */
[----:B------:R1:W-:Y:S04]  /*5fc0*/  STL [R1+0x90], R40 ;  /* 0x0000902801007387 */ /* 0x0003e80000100800 */
[----:B------:R2:W-:Y:S04]  /*5fd0*/  STL [R1+0x8c], R39 ;  /* 0x00008c2701007387 */ /* 0x0005e80000100800 */
[----:B------:R2:W-:Y:S04]  /*5fe0*/  STL [R1+0x88], R38 ;  /* 0x0000882601007387 */ /* 0x0005e80000100800 */
[----:B------:R2:W-:Y:S04]  /*5ff0*/  STL [R1+0x84], R37 ;  /* 0x0000842501007387 */ /* 0x0005e80000100800 */
[----:B------:R2:W-:Y:S04]  /*6000*/  STL [R1+0x80], R36 ;  /* 0x0000802401007387 */ /* 0x0005e80000100800 */
[----:B------:R2:W-:Y:S04]  /*6010*/  STL [R1+0x7c], R0 ;  /* 0x00007c0001007387 */ /* 0x0005e80000100800 */
[----:B------:R-:W4:Y:S04]  /*6020*/  LDL R6, [R1] ;  /* 0x0000000001067983 */ /* 0x000f280000100800 */
[----:B-1----:R-:W4:Y:S04]  /*6030*/  LDL R40, [R1+0x6c] ;  /* 0x00006c0001287983 */ /* 0x002f280000100800 */
[----:B--2---:R-:W2:Y:S04]  /*6040*/  LDL R39, [R1+0x70] ;  /* 0x0000700001277983 */ /* 0x004ea80000100800 */
[----:B------:R-:W2:Y:S04]  /*6050*/  LDL R30, [R1+0x3c] ;  /* 0x00003c00011e7983 */ /* 0x000ea80000100800 */
[----:B------:R-:W2:Y:S04]  /*6060*/  LDL R23, [R1+0x38] ;  /* 0x0000380001177983 */ /* 0x000ea80000100800 */
[----:B------:R-:W2:Y:S04]  /*6070*/  LDL R22, [R1+0x34] ;  /* 0x0000340001167983 */ /* 0x000ea80000100800 */
[----:B------:R-:W2:Y:S04]  /*6080*/  LDL R29, [R1+0x50] ;  /* 0x00005000011d7983 */ /* 0x000ea80000100800 */
[----:B------:R-:W-:Y:S06]  /*6090*/  BAR.SYNC.DEFER_BLOCKING 0x0 ;  /* 0x0000000000007b1d */ /* 0x000fec0000010000 */
[----:B------:R-:W1:Y:S04]  /*60a0*/  LDSM.16.M88.4 R8, [R134+0x10100] ;  /* 0x010100008608783b */ /* 0x000e680000000200 */
[----:B------:R-:W-:Y:S04]  /*60b0*/  LDSM.16.M88.4 R16, [R134+0x10900] ;  /* 0x010900008610783b */ /* 0x000fe80000000200 */
[----:B------:R-:W-:Y:S04]  /*60c0*/  LDSM.16.M88.4 R24, [R134+0x11100] ;  /* 0x011100008618783b */ /* 0x000fe80000000200 */
[----:B------:R-:W-:Y:S04]  /*60d0*/  LDSM.16.M88.4 R32, [R134+0x11900] ;  /* 0x011900008620783b */ /* 0x000fe80000000200 */
[----:B------:R-:W2:Y:S04]  /*60e0*/  LDL R38, [R1+0x64] ;  /* 0x0000640001267983 */ /* 0x000ea80000100800 */
[----:B------:R-:W2:Y:S04]  /*60f0*/  LDL R37, [R1+0x68] ;  /* 0x0000680001257983 */ /* 0x000ea80000100800 */
[----:B------:R-:W2:Y:S04]  /*6100*/  LDL R36, [R1+0x5c] ;  /* 0x00005c0001247983 */ /* 0x000ea80000100800 */
[----:B------:R-:W2:Y:S04]  /*6110*/  LDL R0, [R1+0x60] ;  /* 0x0000600001007983 */ /* 0x000ea80000100800 */
[----:B------:R-:W2:Y:S04]  /*6120*/  LDL R21, [R1+0x54] ;  /* 0x0000540001157983 */ /* 0x000ea80000100800 */
[----:B------:R-:W2:Y:S01]  /*6130*/  LDL R132, [R1+0x58] ;  /* 0x0000580001847983 */ /* 0x000ea20000100800 */
        /* <DEDUP_REMOVED lines=11> */
[C---:B------:R-:W-:Y:S01]  /*61f0*/  LEA R20, P0, R2.reuse, c[0x0][0x1f8], 0x1 ;  /* 0x00007e0002147a11 */ /* 0x040fe200078008ff */
[----:B------:R1:W-:Y:S03]  /*6200*/  LDSM.16.M88.4 R176, [R6] ;  /* 0x0000000006b0783b */ /* 0x0003e60000000200 */
[----:B------:R-:W-:Y:S02]  /*6210*/  LEA.HI.X R28, R2, c[0x0][0x1fc], R28, 0x1, P0 ;  /* 0x00007f00021c7a11 */ /* 0x000fe400000f0c1c */
[----:B------:R-:W3:Y:S04]  /*6220*/  SHFL.IDX PT, R2, R20, RZ, 0x181f ;  /* 0x00181fff14027589 */ /* 0x000ee800000e0000 */
[----:B------:R-:W4:Y:S04]  /*6230*/  SHFL.IDX PT, R3, R28, RZ, 0x181f ;  /* 0x00181fff1c037589 */ /* 0x000f2800000e0000 */
[----:B--2---:R-:W-:Y:S04]  /*6240*/  LDSM.16.M88.4 R180, [R30] ;  /* 0x000000001eb4783b */ /* 0x004fe80000000200 */
[----:B------:R-:W-:Y:S04]  /*6250*/  LDSM.16.M88.4 R184, [R23] ;  /* 0x0000000017b8783b */ /* 0x000fe80000000200 */
[----:B------:R2:W-:Y:S01]  /*6260*/  LDSM.16.M88.4 R188, [R22] ;  /* 0x0000000016bc783b */ /* 0x0005e20000000200 */
[C---:B-1----:R-:W-:Y:S03]  /*6270*/  HMMA.16816.F32 R4, R168.reuse, R8, RZ ;  /* 0x00000008a804723c */ /* 0x042fe600000018ff */
[----:B------:R-:W1:Y:S01]  /*6280*/  SHFL.IDX PT, R20, R20, 0x1, 0x181f ;  /* 0x00381f0014147f89 */ /* 0x000e6200000e0000 */
[C---:B---3--:R-:W-:Y:S03]  /*6290*/  IADD3 R12, P0, R2.reuse, R40, RZ ;  /* 0x00000028020c7210 */ /* 0x048fe60007f1e0ff */
[----:B------:R-:W3:Y:S01]  /*62a0*/  SHFL.IDX PT, R28, R28, 0x1, 0x181f ;  /* 0x00381f001c1c7f89 */ /* 0x000ee200000e0000 */
[C---:B------:R-:W-:Y:S01]  /*62b0*/  HMMA.16816.F32 R8, R168.reuse, R10, RZ ;  /* 0x0000000aa808723c */ /* 0x040fe200000018ff */
[C---:B----4-:R-:W-:Y:S05]  /*62c0*/  IMAD.X R13, R3.reuse, 0x1, R39, P0 ;  /* 0x00000001030d7824 */ /* 0x050fea00000e0627 */
[----:B------:R-:W-:Y:S01]  /*62d0*/  @!PT LDS RZ, [RZ] ;  /* 0x00000000fffff984 */ /* 0x000fe20000000800 */
[----:B------:R4:W-:Y:S04]  /*62e0*/  LDGSTS.E.BYPASS.LTC128B.128 [R29], [R12.64], !P5 ;  /* 0x000000000c1d7fae */ /* 0x0009e8000e901d4c */
[----:B----4-:R-:W4:Y:S02]  /*62f0*/  LDL R13, [R1+0x40] ;  /* 0x00004000010d7983 */ /* 0x010f240000100800 */
[C---:B------:R-:W-:Y:S05]  /*6300*/  IADD3 R14, P0, R2.reuse, R38, RZ ;  /* 0x00000026020e7210 */ /* 0x040fea0007f1e0ff */
[C---:B------:R-:W-:Y:S01]  /*6310*/  IMAD.X R15, R3.reuse, 0x1, R37, P0 ;  /* 0x00000001030f7824 */ /* 0x040fe200000e0625 */
[C---:B--2---:R-:W-:Y:S05]  /*6320*/  IADD3 R22, P0, R2.reuse, R36, RZ ;  /* 0x0000002402167210 */ /* 0x044fea0007f1e0ff */
[C---:B------:R-:W-:Y:S01]  /*6330*/  IMAD.X R23, R3.reuse, 0x1, R0, P0 ;  /* 0x0000000103177824 */ /* 0x040fe200000e0600 */
[----:B------:R-:W-:Y:S05]  /*6340*/  IADD3 R30, P0, R2, R21, RZ ;  /* 0x00000015021e7210 */ /* 0x000fea0007f1e0ff */
[--C-:B------:R-:W-:Y:S01]  /*6350*/  IMAD.X R31, R3, 0x1, R132.reuse, P0 ;  /* 0x00000001031f7824 */ /* 0x100fe200000e0684 */
[----:B-1----:R-:W-:Y:S02]  /*6360*/  IADD3 R2, P0, R20, R40, RZ ;  /* 0x0000002814027210 */ /* 0x002fe40007f1e0ff */
[----:B------:R1:W5:Y:S04]  /*6370*/  LDL.LU R40, [R1+0x90] ;  /* 0x0000900001287983 */ /* 0x0003680000300800 */
[----:B----4-:R2:W-:Y:S01]  /*6380*/  LDGSTS.E.BYPASS.LTC128B.128 [R13+0x2100], [R14.64], !P4 ;  /* 0x021000000e0d7fae */ /* 0x0105e2000e101d4c */
[----:B------:R-:W-:Y:S05]  /*6390*/  MOV R3, R13 ;  /* 0x0000000d00037202 */ /* 0x000fea0000000f00 */
[----:B------:R3:W-:Y:S01]  /*63a0*/  LDGSTS.E.BYPASS.LTC128B.128 [R3+0x4100], [R22.64], !P3 ;  /* 0x0410000016037fae */ /* 0x0007e2000d901d4c */
[C---:B--2---:R-:W-:Y:S07]  /*63b0*/  HMMA.16816.F32 R12, R168.reuse, R16, RZ ;  /* 0x00000010a80c723c */ /* 0x044fee00000018ff */
[----:B------:R-:W-:Y:S02]  /*63c0*/  IMAD.MOV.U32 R17, RZ, RZ, R3 ;  /* 0x000000ffff117224 */ /* 0x000fe400078e0003 */
[----:B---3--:R-:W-:Y:S02]  /*63d0*/  IMAD.X R3, R28, 0x1, R39, P0 ;  /* 0x000000011c037824 */ /* 0x008fe400000e0627 */
[----:B------:R1:W5:Y:S01]  /*63e0*/  LDL.LU R39, [R1+0x8c] ;  /* 0x00008c0001277983 */ /* 0x0003620000300800 */
[----:B------:R-:W-:Y:S03]  /*63f0*/  IADD3 R22, P0, R20, R38, RZ ;  /* 0x0000002614167210 */ /* 0x000fe60007f1e0ff */
[----:B------:R2:W-:Y:S02]  /*6400*/  LDGSTS.E.BYPASS.LTC128B.128 [R17+0x6100], [R30.64], !P2 ;  /* 0x061000001e117fae */ /* 0x0005e4000d101d4c */
[----:B------:R-:W-:Y:S02]  /*6410*/  IMAD.X R23, R28, 0x1, R37, P0 ;  /* 0x000000011c177824 */ /* 0x000fe400000e0625 */
[----:B------:R3:W-:Y:S04]  /*6420*/  LDGSTS.E.BYPASS.LTC128B.128 [R29+0x1000], [R2.64], !P5 ;  /* 0x01000000021d7fae */ /* 0x0007e8000e901d4c */
[----:B------:R4:W-:Y:S04]  /*6430*/  LDGSTS.E.BYPASS.LTC128B.128 [R29+0x3000], [R22.64], !P4 ;  /* 0x03000000161d7fae */ /* 0x0009e8000e101d4c */
[----:B------:R1:W5:Y:S04]  /*6440*/  LDL.LU R38, [R1+0x88] ;  /* 0x0000880001267983 */ /* 0x0003680000300800 */
[----:B------:R1:W5:Y:S01]  /*6450*/  LDL.LU R37, [R1+0x84] ;  /* 0x0000840001257983 */ /* 0x0003620000300800 */
[C---:B--2---:R-:W-:Y:S01]  /*6460*/  HMMA.16816.F32 R16, R168.reuse, R18, RZ ;  /* 0x00000012a810723c */ /* 0x044fe200000018ff */
[----:B---3--:R-:W-:Y:S02]  /*6470*/  IADD3 R2, P0, R20, R36, RZ ;  /* 0x0000002414027210 */ /* 0x008fe40007f1e0ff */
[----:B------:R1:W5:Y:S02]  /*6480*/  LDL.LU R36, [R1+0x80] ;  /* 0x0000800001247983 */ /* 0x0003640000300800 */
[----:B------:R-:W-:Y:S02]  /*6490*/  IADD3.X R3, R28, R0, RZ, P0, !PT ;  /* 0x000000001c037210 */ /* 0x000fe400007fe4ff */
[----:B------:R1:W5:Y:S01]  /*64a0*/  LDL.LU R0, [R1+0x7c] ;  /* 0x00007c0001007983 */ /* 0x0003620000300800 */
[----:B------:R-:W-:Y:S02]  /*64b0*/  IADD3 R30, P0, R20, R21, RZ ;  /* 0x00000015141e7210 */ /* 0x000fe40007f1e0ff */
[C---:B----4-:R-:W-:Y:S01]  /*64c0*/  HMMA.16816.F32 R20, R168.reuse, R24, RZ ;  /* 0x00000018a814723c */ /* 0x050fe200000018ff */
[----:B------:R2:W-:Y:S02]  /*64d0*/  LDGSTS.E.BYPASS.LTC128B.128 [R29+0x5000], [R2.64], !P3 ;  /* 0x05000000021d7fae */ /* 0x0005e4000d901d4c */
[----:B------:R-:W-:Y:S01]  /*64e0*/  IMAD.X R31, R28, 0x1, R132, P0 ;  /* 0x000000011c1f7824 */ /* 0x000fe200000e0684 */
[----:B------:R-:W-:Y:S01]  /*64f0*/  PLOP3.LUT P0, PT, PT, PT, UP0, 0x80, 0x0 ;  /* 0x000000000000781c */ /* 0x000fe20003f0f008 */
[----:B------:R-:W3:Y:S03]  /*6500*/  LDL R132, [R1+0x2c] ;  /* 0x00002c0001847983 */ /* 0x000ee60000100800 */
[C---:B------:R-:W-:Y:S01]  /*6510*/  HMMA.16816.F32 R24, R168.reuse, R26, RZ ;  /* 0x0000001aa818723c */ /* 0x040fe200000018ff */
[----:B------:R4:W-:Y:S04]  /*6520*/  LDGSTS.E.BYPASS.LTC128B.128 [R29+0x7000], [R30.64], !P2 ;  /* 0x070000001e1d7fae */ /* 0x0009e8000d101d4c */
[----:B------:R-:W0:Y:S04]  /*6530*/  LDGDEPBAR ;  /* 0x00000000000079af */ /* 0x000e280000000000 */
[----:B--2---:R-:W2:Y:S04]  /*6540*/  LDL R3, [R1+0x28] ;  /* 0x0000280001037983 */ /* 0x004ea80000100800 */
[----:B------:R-:W2:Y:S01]  /*6550*/  LDL R2, [R1+0x24] ;  /* 0x0000240001027983 */ /* 0x000ea20000100800 */
[C---:B----4-:R-:W-:Y:S08]  /*6560*/  HMMA.16816.F32 R28, R168.reuse, R32, RZ ;  /* 0x00000020a81c723c */ /* 0x050ff000000018ff */
[----:B------:R-:W-:Y:S08]  /*6570*/  HMMA.16816.F32 R32, R168, R34, RZ ;  /* 0x00000022a820723c */ /* 0x000ff000000018ff */
[C---:B------:R-:W-:Y:S08]  /*6580*/  HMMA.16816.F32 R4, R172.reuse, R176, R4 ;  /* 0x000000b0ac04723c */ /* 0x040ff00000001804 */
[C---:B------:R-:W-:Y:S01]  /*6590*/  HMMA.16816.F32 R8, R172.reuse, R178, R8 ;  /* 0x000000b2ac08723c */ /* 0x040fe20000001808 */
[----:B------:R-:W4:Y:S07]  /*65a0*/  LDSM.16.M88.4 R176, [R252+0x10100] ;  /* 0x01010000fcb0783b */ /* 0x000f2e0000000200 */
[C---:B------:R-:W-:Y:S08]  /*65b0*/  HMMA.16816.F32 R12, R172.reuse, R180, R12 ;  /* 0x000000b4ac0c723c */ /* 0x040ff0000000180c */
[C---:B------:R-:W-:Y:S01]  /*65c0*/  HMMA.16816.F32 R16, R172.reuse, R182, R16 ;  /* 0x000000b6ac10723c */ /* 0x040fe20000001810 */
[----:B------:R-:W1:Y:S07]  /*65d0*/  LDSM.16.M88.4 R180, [R252+0x10900] ;  /* 0x01090000fcb4783b */ /* 0x000e6e0000000200 */
[C---:B------:R-:W-:Y:S08]  /*65e0*/  HMMA.16816.F32 R20, R172.reuse, R184, R20 ;  /* 0x000000b8ac14723c */ /* 0x040ff00000001814 */
[C---:B------:R-:W-:Y:S01]  /*65f0*/  HMMA.16816.F32 R24, R172.reuse, R186, R24 ;  /* 0x000000baac18723c */ /* 0x040fe20000001818 */
[----:B------:R-:W-:Y:S07]  /*6600*/  LDSM.16.M88.4 R184, [R252+0x11900] ;  /* 0x01190000fcb8783b */ /* 0x000fee0000000200 */
[C---:B------:R-:W-:Y:S01]  /*6610*/  HMMA.16816.F32 R28, R172.reuse, R188, R28 ;  /* 0x000000bcac1c723c */ /* 0x040fe2000000181c */
[----:B------:R-:W2:Y:S04]  /*6620*/  LDL R189, [R1+0x30] ;  /* 0x0000300001bd7983 */ /* 0x000ea80000100800 */
[----:B------:R-:W2:Y:S03]  /*6630*/  LDL R188, [R1+0x20] ;  /* 0x0000200001bc7983 */ /* 0x000ea60000100800 */
[----:B------:R-:W-:Y:S08]  /*6640*/  HMMA.16816.F32 R32, R172, R190, R32 ;  /* 0x000000beac20723c */ /* 0x000ff00000001820 */
[C---:B----4-:R-:W-:Y:S08]  /*6650*/  HMMA.16816.F32 R4, R192.reuse, R176, R4 ;  /* 0x000000b0c004723c */ /* 0x050ff00000001804 */
[C---:B------:R-:W-:Y:S01]  /*6660*/  HMMA.16816.F32 R8, R192.reuse, R178, R8 ;  /* 0x000000b2c008723c */ /* 0x040fe20000001808 */
[----:B------:R-:W4:Y:S07]  /*6670*/  LDSM.16.M88.4 R176, [R252+0x11100] ;  /* 0x01110000fcb0783b */ /* 0x000f2e0000000200 */
[C---:B-1----:R-:W-:Y:S08]  /*6680*/  HMMA.16816.F32 R12, R192.reuse, R180, R12 ;  /* 0x000000b4c00c723c */ /* 0x042ff0000000180c */
[C---:B------:R-:W-:Y:S01]  /*6690*/  HMMA.16816.F32 R16, R192.reuse, R182, R16 ;  /* 0x000000b6c010723c */ /* 0x040fe20000001810 */
[----:B------:R-:W1:Y:S07]  /*66a0*/  LDSM.16.M88.4 R180, [R249] ;  /* 0x00000000f9b4783b */ /* 0x000e6e0000000200 */
[C---:B----4-:R-:W-:Y:S08]  /*66b0*/  HMMA.16816.F32 R20, R192.reuse, R176, R20 ;  /* 0x000000b0c014723c */ /* 0x050ff00000001814 */
[C---:B------:R-:W-:Y:S01]  /*66c0*/  HMMA.16816.F32 R24, R192.reuse, R178, R24 ;  /* 0x000000b2c018723c */ /* 0x040fe20000001818 */
[----:B------:R-:W4:Y:S07]  /*66d0*/  LDSM.16.M88.4 R176, [R249+0x800] ;  /* 0x00080000f9b0783b */ /* 0x000f2e0000000200 */
[C---:B------:R-:W-:Y:S08]  /*66e0*/  HMMA.16816.F32 R28, R192.reuse, R184, R28 ;  /* 0x000000b8c01c723c */ /* 0x040ff0000000181c */
[----:B------:R-:W-:Y:S01]  /*66f0*/  HMMA.16816.F32 R32, R192, R186, R32 ;  /* 0x000000bac020723c */ /* 0x000fe20000001820 */
[----:B------:R-:W4:Y:S07]  /*6700*/  LDSM.16.M88.4 R184, [R249+0x1000] ;  /* 0x00100000f9b8783b */ /* 0x000f2e0000000200 */
[C---:B-1----:R-:W-:Y:S08]  /*6710*/  HMMA.16816.F32 R4, R196.reuse, R180, R4 ;  /* 0x000000b4c404723c */ /* 0x042ff00000001804 */
[C---:B------:R-:W-:Y:S01]  /*6720*/  HMMA.16816.F32 R8, R196.reuse, R182, R8 ;  /* 0x000000b6c408723c */ /* 0x040fe20000001808 */
[----:B------:R-:W1:Y:S07]  /*6730*/  LDSM.16.M88.4 R180, [R249+0x1800] ;  /* 0x00180000f9b4783b */ /* 0x000e6e0000000200 */
[C---:B----4-:R-:W-:Y:S08]  /*6740*/  HMMA.16816.F32 R12, R196.reuse, R176, R12 ;  /* 0x000000b0c40c723c */ /* 0x050ff0000000180c */
[C---:B------:R-:W-:Y:S01]  /*6750*/  HMMA.16816.F32 R16, R196.reuse, R178, R16 ;  /* 0x000000b2c410723c */ /* 0x040fe20000001810 */
[----:B------:R-:W4:Y:S07]  /*6760*/  LDSM.16.M88.4 R176, [R134+0x12100] ;  /* 0x0121000086b0783b */ /* 0x000f2e0000000200 */
[C---:B------:R-:W-:Y:S08]  /*6770*/  HMMA.16816.F32 R20, R196.reuse, R184, R20 ;  /* 0x000000b8c414723c */ /* 0x040ff00000001814 */
[C---:B------:R-:W-:Y:S01]  /*6780*/  HMMA.16816.F32 R24, R196.reuse, R186, R24 ;  /* 0x000000bac418723c */ /* 0x040fe20000001818 */
[----:B------:R-:W4:Y:S07]  /*6790*/  LDSM.16.M88.4 R184, [R134+0x12900] ;  /* 0x0129000086b8783b */ /* 0x000f2e0000000200 */
[C---:B-1----:R-:W-:Y:S08]  /*67a0*/  HMMA.16816.F32 R28, R196.reuse, R180, R28 ;  /* 0x000000b4c41c723c */ /* 0x042ff0000000181c */
[----:B------:R-:W-:Y:S01]  /*67b0*/  HMMA.16816.F32 R32, R196, R182, R32 ;  /* 0x000000b6c420723c */ /* 0x000fe20000001820 */
[----:B------:R-:W1:Y:S07]  /*67c0*/  LDSM.16.M88.4 R180, [R134+0x13100] ;  /* 0x0131000086b4783b */ /* 0x000e6e0000000200 */
[C---:B----4-:R-:W-:Y:S08]  /*67d0*/  HMMA.16816.F32 R4, R200.reuse, R176, R4 ;  /* 0x000000b0c804723c */ /* 0x050ff00000001804 */
[C---:B------:R-:W-:Y:S01]  /*67e0*/  HMMA.16816.F32 R8, R200.reuse, R178, R8 ;  /* 0x000000b2c808723c */ /* 0x040fe20000001808 */
[----:B------:R-:W4:Y:S07]  /*67f0*/  LDSM.16.M88.4 R176, [R134+0x13900] ;  /* 0x0139000086b0783b */ /* 0x000f2e0000000200 */
[C---:B------:R-:W-:Y:S08]  /*6800*/  HMMA.16816.F32 R12, R200.reuse, R184, R12 ;  /* 0x000000b8c80c723c */ /* 0x040ff0000000180c */
[C---:B------:R-:W-:Y:S08]  /*6810*/  HMMA.16816.F32 R16, R200.reuse, R186, R16 ;  /* 0x000000bac810723c */ /* 0x040ff00000001810 */
[C---:B-1----:R-:W-:Y:S08]  /*6820*/  HMMA.16816.F32 R20, R200.reuse, R180, R20 ;  /* 0x000000b4c814723c */ /* 0x042ff00000001814 */
[C---:B------:R-:W-:Y:S01]  /*6830*/  HMMA.16816.F32 R24, R200.reuse, R182, R24 ;  /* 0x000000b6c818723c */ /* 0x040fe20000001818 */
[----:B---3--:R1:W-:Y:S07]  /*6840*/  LDSM.16.M88.4 R180, [R132] ;  /* 0x0000000084b4783b */ /* 0x0083ee0000000200 */
[C---:B----4-:R-:W-:Y:S08]  /*6850*/  HMMA.16816.F32 R28, R200.reuse, R176, R28 ;  /* 0x000000b0c81c723c */ /* 0x050ff0000000181c */
[----:B------:R-:W-:Y:S01]  /*6860*/  HMMA.16816.F32 R32, R200, R178, R32 ;  /* 0x000000b2c820723c */ /* 0x000fe20000001820 */
[----:B--2---:R2:W-:Y:S04]  /*6870*/  LDSM.16.M88.4 R176, [R3] ;  /* 0x0000000003b0783b */ /* 0x0045e80000000200 */
[----:B-1----:R-:W3:Y:S04]  /*6880*/  LDL R132, [R1+0x1c] ;  /* 0x00001c0001847983 */ /* 0x002ee80000100800 */
[----:B--2---:R-:W2:Y:S04]  /*6890*/  LDL R3, [R1+0x18] ;  /* 0x0000180001037983 */ /* 0x004ea80000100800 */
[----:B------:R-:W1:Y:S02]  /*68a0*/  LDSM.16.M88.4 R184, [R189] ;  /* 0x00000000bdb8783b */ /* 0x000e640000000200 */
[C---:B-1----:R-:W-:Y:S08]  /*68b0*/  HMMA.16816.F32 R4, R204.reuse, R184, R4 ;  /* 0x000000b8cc04723c */ /* 0x042ff00000001804 */
[C---:B------:R-:W-:Y:S01]  /*68c0*/  HMMA.16816.F32 R8, R204.reuse, R186, R8 ;  /* 0x000000bacc08723c */ /* 0x040fe20000001808 */
[----:B------:R1:W4:Y:S07]  /*68d0*/  LDSM.16.M88.4 R184, [R2] ;  /* 0x0000000002b8783b */ /* 0x00032e0000000200 */
[C---:B------:R-:W-:Y:S08]  /*68e0*/  HMMA.16816.F32 R12, R204.reuse, R180, R12 ;  /* 0x000000b4cc0c723c */ /* 0x040ff0000000180c */
[C---:B------:R-:W-:Y:S01]  /*68f0*/  HMMA.16816.F32 R16, R204.reuse, R182, R16 ;  /* 0x000000b6cc10723c */ /* 0x040fe20000001810 */
[----:B------:R-:W4:Y:S07]  /*6900*/  LDSM.16.M88.4 R180, [R252+0x12100] ;  /* 0x01210000fcb4783b */ /* 0x000f2e0000000200 */
[C---:B------:R-:W-:Y:S01]  /*6910*/  HMMA.16816.F32 R20, R204.reuse, R176, R20 ;  /* 0x000000b0cc14723c */ /* 0x040fe20000001814 */
[----:B-1----:R-:W2:Y:S07]  /*6920*/  LDL R2, [R1+0x14] ;  /* 0x0000140001027983 */ /* 0x002eae0000100800 */
[C---:B------:R-:W-:Y:S01]  /*6930*/  HMMA.16816.F32 R24, R204.reuse, R178, R24 ;  /* 0x000000b2cc18723c */ /* 0x040fe20000001818 */
[----:B------:R-:W1:Y:S07]  /*6940*/  LDSM.16.M88.4 R176, [R252+0x12900] ;  /* 0x01290000fcb0783b */ /* 0x000e6e0000000200 */
[C---:B----4-:R-:W-:Y:S08]  /*6950*/  HMMA.16816.F32 R28, R204.reuse, R184, R28 ;  /* 0x000000b8cc1c723c */ /* 0x050ff0000000181c */
[----:B------:R-:W-:Y:S01]  /*6960*/  HMMA.16816.F32 R32, R204, R186, R32 ;  /* 0x000000bacc20723c */ /* 0x000fe20000001820 */
[----:B------:R-:W4:Y:S07]  /*6970*/  LDSM.16.M88.4 R184, [R252+0x13100] ;  /* 0x01310000fcb8783b */ /* 0x000f2e0000000200 */
[C---:B------:R-:W-:Y:S08]  /*6980*/  HMMA.16816.F32 R4, R208.reuse, R180, R4 ;  /* 0x000000b4d004723c */ /* 0x040ff00000001804 */
[C---:B------:R-:W-:Y:S01]  /*6990*/  HMMA.16816.F32 R8, R208.reuse, R182, R8 ;  /* 0x000000b6d008723c */ /* 0x040fe20000001808 */
        /* <DEDUP_REMOVED lines=18> */
[----:B------:R-:W3:Y:S07]  /*6ac0*/  LDSM.16.M88.4 R180, [R134+0x14900] ;  /* 0x0149000086b4783b */ /* 0x000eee0000000200 */
[C---:B-1----:R-:W-:Y:S08]  /*6ad0*/  HMMA.16816.F32 R28, R212.reuse, R176, R28 ;  /* 0x000000b0d41c723c */ /* 0x042ff0000000181c */
[----:B------:R-:W-:Y:S01]  /*6ae0*/  HMMA.16816.F32 R32, R212, R178, R32 ;  /* 0x000000b2d420723c */ /* 0x000fe20000001820 */
[----:B------:R-:W1:Y:S07]  /*6af0*/  LDSM.16.M88.4 R176, [R134+0x15100] ;  /* 0x0151000086b0783b */ /* 0x000e6e0000000200 */
[C---:B----4-:R-:W-:Y:S08]  /*6b00*/  HMMA.16816.F32 R4, R216.reuse, R184, R4 ;  /* 0x000000b8d804723c */ /* 0x050ff00000001804 */
[C---:B------:R-:W-:Y:S01]  /*6b10*/  HMMA.16816.F32 R8, R216.reuse, R186, R8 ;  /* 0x000000bad808723c */ /* 0x040fe20000001808 */
[----:B------:R-:W4:Y:S07]  /*6b20*/  LDSM.16.M88.4 R184, [R134+0x15900] ;  /* 0x0159000086b8783b */ /* 0x000f2e0000000200 */
[C---:B---3--:R-:W-:Y:S08]  /*6b30*/  HMMA.16816.F32 R12, R216.reuse, R180, R12 ;  /* 0x000000b4d80c723c */ /* 0x048ff0000000180c */
[C---:B------:R-:W-:Y:S01]  /*6b40*/  HMMA.16816.F32 R16, R216.reuse, R182, R16 ;  /* 0x000000b6d810723c */ /* 0x040fe20000001810 */
[----:B------:R3:W2:Y:S07]  /*6b50*/  LDSM.16.M88.4 R180, [R188] ;  /* 0x00000000bcb4783b */ /* 0x0006ae0000000200 */
[C---:B-1----:R-:W-:Y:S08]  /*6b60*/  HMMA.16816.F32 R20, R216.reuse, R176, R20 ;  /* 0x000000b0d814723c */ /* 0x042ff00000001814 */
[C---:B------:R-:W-:Y:S01]  /*6b70*/  HMMA.16816.F32 R24, R216.reuse, R178, R24 ;  /* 0x000000b2d818723c */ /* 0x040fe20000001818 */
[----:B------:R1:W2:Y:S04]  /*6b80*/  LDSM.16.M88.4 R176, [R132] ;  /* 0x0000000084b0783b */ /* 0x0002a80000000200 */
[----:B---3--:R-:W3:Y:S03]  /*6b90*/  LDL R188, [R1+0x10] ;  /* 0x0000100001bc7983 */ /* 0x008ee60000100800 */
[C---:B----4-:R-:W-:Y:S08]  /*6ba0*/  HMMA.16816.F32 R28, R216.reuse, R184, R28 ;  /* 0x000000b8d81c723c */ /* 0x050ff0000000181c */
[----:B------:R-:W-:Y:S01]  /*6bb0*/  HMMA.16816.F32 R32, R216, R186, R32 ;  /* 0x000000bad820723c */ /* 0x000fe20000001820 */
[----:B--2---:R2:W4:Y:S04]  /*6bc0*/  LDSM.16.M88.4 R184, [R3] ;  /* 0x0000000003b8783b */ /* 0x0045280000000200 */
[----:B-1----:R-:W3:Y:S03]  /*6bd0*/  LDL R132, [R1+0xc] ;  /* 0x00000c0001847983 */ /* 0x002ee60000100800 */
[C---:B------:R-:W-:Y:S08]  /*6be0*/  HMMA.16816.F32 R4, R220.reuse, R180, R4 ;  /* 0x000000b4dc04723c */ /* 0x040ff00000001804 */
[C---:B------:R-:W-:Y:S08]  /*6bf0*/  HMMA.16816.F32 R8, R220.reuse, R182, R8 ;  /* 0x000000b6dc08723c */ /* 0x040ff00000001808 */
[C---:B------:R-:W-:Y:S01]  /*6c00*/  HMMA.16816.F32 R12, R220.reuse, R176, R12 ;  /* 0x000000b0dc0c723c */ /* 0x040fe2000000180c */
[----:B--2---:R-:W2:Y:S07]  /*6c10*/  LDL R3, [R1+0x8] ;  /* 0x0000080001037983 */ /* 0x004eae0000100800 */
[C---:B------:R-:W-:Y:S01]  /*6c20*/  HMMA.16816.F32 R16, R220.reuse, R178, R16 ;  /* 0x000000b2dc10723c */ /* 0x040fe20000001810 */
[----:B------:R-:W-:Y:S07]  /*6c30*/  LDSM.16.M88.4 R176, [R252+0x14100] ;  /* 0x01410000fcb0783b */ /* 0x000fee0000000200 */
[C---:B----4-:R-:W-:Y:S08]  /*6c40*/  HMMA.16816.F32 R20, R220.reuse, R184, R20 ;  /* 0x000000b8dc14723c */ /* 0x050ff00000001814 */
[C---:B------:R-:W-:Y:S01]  /*6c50*/  HMMA.16816.F32 R24, R220.reuse, R186, R24 ;  /* 0x000000badc18723c */ /* 0x040fe20000001818 */
[----:B------:R-:W-:Y:S04]  /*6c60*/  LDSM.16.M88.4 R184, [R252+0x14900] ;  /* 0x01490000fcb8783b */ /* 0x000fe80000000200 */
[----:B------:R1:W4:Y:S04]  /*6c70*/  LDSM.16.M88.4 R180, [R2] ;  /* 0x0000000002b4783b */ /* 0x0003280000000200 */
[----:B-1----:R-:W2:Y:S01]  /*6c80*/  LDL R2, [R1+0x4] ;  /* 0x0000040001027983 */ /* 0x002ea20000100800 */
[C---:B----4-:R-:W-:Y:S08]  /*6c90*/  HMMA.16816.F32 R28, R220.reuse, R180, R28 ;  /* 0x000000b4dc1c723c */ /* 0x050ff0000000181c */
[----:B------:R-:W-:Y:S01]  /*6ca0*/  HMMA.16816.F32 R32, R220, R182, R32 ;  /* 0x000000b6dc20723c */ /* 0x000fe20000001820 */
[----:B------:R-:W1:Y:S07]  /*6cb0*/  LDSM.16.M88.4 R180, [R252+0x15100] ;  /* 0x01510000fcb4783b */ /* 0x000e6e0000000200 */
[C---:B------:R-:W-:Y:S08]  /*6cc0*/  HMMA.16816.F32 R4, R224.reuse, R176, R4 ;  /* 0x000000b0e004723c */ /* 0x040ff00000001804 */
[C---:B------:R-:W-:Y:S01]  /*6cd0*/  HMMA.16816.F32 R8, R224.reuse, R178, R8 ;  /* 0x000000b2e008723c */ /* 0x040fe20000001808 */
        /* <DEDUP_REMOVED lines=21> */
[----:B------:R-:W3:Y:S07]  /*6e30*/  LDSM.16.M88.4 R184, [R134+0x17100] ;  /* 0x0171000086b8783b */ /* 0x000eee0000000200 */
[C---:B-1----:R-:W-:Y:S08]  /*6e40*/  HMMA.16816.F32 R4, R232.reuse, R180, R4 ;  /* 0x000000b4e804723c */ /* 0x042ff00000001804 */
[C---:B------:R-:W-:Y:S01]  /*6e50*/  HMMA.16816.F32 R8, R232.reuse, R182, R8 ;  /* 0x000000b6e808723c */ /* 0x040fe20000001808 */
[----:B------:R-:W1:Y:S07]  /*6e60*/  LDSM.16.M88.4 R180, [R134+0x17900] ;  /* 0x0179000086b4783b */ /* 0x000e6e0000000200 */
[C---:B----4-:R-:W-:Y:S08]  /*6e70*/  HMMA.16816.F32 R12, R232.reuse, R176, R12 ;  /* 0x000000b0e80c723c */ /* 0x050ff0000000180c */
[C---:B------:R-:W-:Y:S01]  /*6e80*/  HMMA.16816.F32 R16, R232.reuse, R178, R16 ;  /* 0x000000b2e810723c */ /* 0x040fe20000001810 */
[----:B---3--:R-:W3:Y:S07]  /*6e90*/  LDSM.16.M88.4 R176, [R188] ;  /* 0x00000000bcb0783b */ /* 0x008eee0000000200 */
[C---:B------:R-:W-:Y:S08]  /*6ea0*/  HMMA.16816.F32 R20, R232.reuse, R184, R20 ;  /* 0x000000b8e814723c */ /* 0x040ff00000001814 */
[C---:B------:R-:W-:Y:S01]  /*6eb0*/  HMMA.16816.F32 R24, R232.reuse, R186, R24 ;  /* 0x000000bae818723c */ /* 0x040fe20000001818 */
[----:B------:R-:W4:Y:S07]  /*6ec0*/  LDSM.16.M88.4 R184, [R132] ;  /* 0x0000000084b8783b */ /* 0x000f2e0000000200 */
[C---:B-1----:R-:W-:Y:S08]  /*6ed0*/  HMMA.16816.F32 R28, R232.reuse, R180, R28 ;  /* 0x000000b4e81c723c */ /* 0x042ff0000000181c */
[----:B------:R-:W-:Y:S01]  /*6ee0*/  HMMA.16816.F32 R32, R232, R182, R32 ;  /* 0x000000b6e820723c */ /* 0x000fe20000001820 */
[----:B--2---:R-:W1:Y:S07]  /*6ef0*/  LDSM.16.M88.4 R180, [R3] ;  /* 0x0000000003b4783b */ /* 0x004e6e0000000200 */
[C---:B---3--:R-:W-:Y:S08]  /*6f00*/  HMMA.16816.F32 R4, R236.reuse, R176, R4 ;  /* 0x000000b0ec04723c */ /* 0x048ff00000001804 */
[C---:B------:R-:W-:Y:S08]  /*6f10*/  HMMA.16816.F32 R8, R236.reuse, R178, R8 ;  /* 0x000000b2ec08723c */ /* 0x040ff00000001808 */
[C---:B----4-:R-:W-:Y:S08]  /*6f20*/  HMMA.16816.F32 R12, R236.reuse, R184, R12 ;  /* 0x000000b8ec0c723c */ /* 0x050ff0000000180c */
[C---:B------:R-:W-:Y:S01]  /*6f30*/  HMMA.16816.F32 R16, R236.reuse, R186, R16 ;  /* 0x000000baec10723c */ /* 0x040fe20000001810 */
[----:B------:R-:W-:Y:S07]  /*6f40*/  LDSM.16.M88.4 R184, [R252+0x16100] ;  /* 0x01610000fcb8783b */ /* 0x000fee0000000200 */
[C---:B-1----:R-:W-:Y:S08]  /*6f50*/  HMMA.16816.F32 R20, R236.reuse, R180, R20 ;  /* 0x000000b4ec14723c */ /* 0x042ff00000001814 */
[C---:B------:R-:W-:Y:S01]  /*6f60*/  HMMA.16816.F32 R24, R236.reuse, R182, R24 ;  /* 0x000000b6ec18723c */ /* 0x040fe20000001818 */
[----:B------:R-:W-:Y:S04]  /*6f70*/  LDSM.16.M88.4 R180, [R252+0x16900] ;  /* 0x01690000fcb4783b */ /* 0x000fe80000000200 */
[----:B------:R-:W1:Y:S03]  /*6f80*/  LDSM.16.M88.4 R176, [R2] ;  /* 0x0000000002b0783b */ /* 0x000e660000000200 */
        /* <DEDUP_REMOVED lines=26> */
[----:B-----5:R-:W-:-:S07]  /*7130*/  @P0 BRA `(.L_x_29) ;  /* 0xffffe9d000000947 */ /* 0x020fce000383ffff */
.L_x_28:
[----:B-1----:R-:W2:Y:S01]  /*7140*/  LDL.LU R176, [R1+0x4c] ;  /* 0x00004c0001b07983 */ /* 0x002ea20000300800 */
[----:B------:R-:W-:Y:S02]  /*7150*/  FMNMX.FTZ R2, R4, R0, !PT ;  /* 0x0000000004027209 */ /* 0x000fe40007810000 */
[----:B------:R-:W-:Y:S01]  /*7160*/  ISETP.LT.AND P0, PT, RZ, UR6, PT ;  /* 0x00000006ff007c0c */ /* 0x000fe2000bf01270 */
[----:B------:R-:W0:Y:S01]  /*7170*/  LDGDEPBAR ;  /* 0x00000000000079af */ /* 0x000e220000000000 */
[----:B------:R-:W-:Y:S01]  /*7180*/  FMNMX.FTZ R2, R5, R2, !PT ;  /* 0x0000000205027209 */ /* 0x000fe20007810000 */
[----:B------:R-:W-:Y:S03]  /*7190*/  UIADD3 UR6, UR6, -0x1, URZ ;  /* 0xffffffff06067890 */ /* 0x000fe6000fffe03f */
        /* <DEDUP_REMOVED lines=44> */
[C---:B------:R-:W-:Y:S01]  /*7460*/  FMUL.FTZ R16, R3.reuse, R152 ;  /* 0x0000009803107220 */ /* 0x040fe20000410000 */
[----:B------:R-:W-:Y:S01]  /*7470*/  MOV R152, R28 ;  /* 0x0000001c00987202 */ /* 0x000fe20000000f00 */
        /* <DEDUP_REMOVED lines=98> */
[--C-:B------:R-:W-:Y:S01]  /*7aa0*/  FFMA.FTZ R26, R26, c[0x0][0x2d0], -R4.reuse ;  /* 0x0000b4001a1a7a23 */ /* 0x100fe20000010804 */
[----:B------:R-:W-:Y:S01]  /*7ab0*/  MOV R18, R25 ;  /* 0x0000001900127202 */ /* 0x000fe20000000f00 */
[--C-:B------:R-:W-:Y:S02]  /*7ac0*/  FFMA.FTZ R27, R27, c[0x0][0x2d0], -R4.reuse ;  /* 0x0000b4001b1b7a23 */ /* 0x100fe40000010804 */
[--C-:B------:R-:W-:Y:S01]  /*7ad0*/  FFMA.FTZ R30, R30, c[0x0][0x2d0], -R4.reuse ;  /* 0x0000b4001e1e7a23 */ /* 0x100fe20000010804 */
[----:B------:R-:W1:Y:S01]  /*7ae0*/  MUFU.EX2 R7, R7 ;  /* 0x0000000700077308 */ /* 0x000e620000000800 */
[--C-:B------:R-:W-:Y:S02]  /*7af0*/  FFMA.FTZ R31, R31, c[0x0][0x2d0], -R4.reuse ;  /* 0x0000b4001f1f7a23 */ /* 0x100fe40000010804 */
[--C-:B------:R-:W-:Y:S01]  /*7b00*/  FFMA.FTZ R179, R10, c[0x0][0x2d0], -R4.reuse ;  /* 0x0000b4000ab37a23 */ /* 0x100fe20000010804 */
[----:B------:R-:W-:Y:S01]  /*7b10*/  MOV R10, R33 ;  /* 0x00000021000a7202 */ /* 0x000fe20000000f00 */
[--C-:B------:R-:W-:Y:S01]  /*7b20*/  FFMA.FTZ R184, R19, c[0x0][0x2d0], -R4.reuse ;  /* 0x0000b40013b87a23 */ /* 0x100fe20000010804 */
[----:B------:R-:W-:Y:S01]  /*7b30*/  MOV R19, R32 ;  /* 0x0000002000137202 */ /* 0x000fe20000000f00 */
[----:B------:R-:W-:Y:S01]  /*7b40*/  FFMA.FTZ R191, R22, c[0x0][0x2d0], -R4 ;  /* 0x0000b40016bf7a23 */ /* 0x000fe20000010804 */
[----:B------:R-:W-:Y:S01]  /*7b50*/  MOV R22, R29 ;  /* 0x0000001d00167202 */ /* 0x000fe20000000f00 */
[C---:B------:R-:W-:Y:S01]  /*7b60*/  FMUL.FTZ R32, R3.reuse, R136 ;  /* 0x0000008803207220 */ /* 0x040fe20000410000 */
[----:B------:R-:W-:Y:S01]  /*7b70*/  MOV R157, R19 ;  /* 0x00000013009d7202 */ /* 0x000fe20000000f00 */
[C---:B------:R-:W-:Y:S01]  /*7b80*/  FMUL.FTZ R33, R3.reuse, R137 ;  /* 0x0000008903217220 */ /* 0x040fe20000410000 */
[----:B------:R-:W2:Y:S01]  /*7b90*/  MUFU.EX2 R179, R179 ;  /* 0x000000b300b37308 */ /* 0x000ea20000000800 */
[C---:B------:R-:W-:Y:S01]  /*7ba0*/  FMUL.FTZ R21, R3.reuse, R149 ;  /* 0x0000009503157220 */ /* 0x040fe20000410000 */
[----:B------:R-:W-:Y:S01]  /*7bb0*/  MOV R149, R11 ;  /* 0x0000000b00957202 */ /* 0x000fe20000000f00 */
[C---:B---3--:R-:W-:Y:S01]  /*7bc0*/  FFMA.FTZ R4, R0.reuse, R12, R6 ;  /* 0x0000000c00047223 */ /* 0x048fe20000010006 */
[----:B------:R-:W-:Y:S01]  /*7bd0*/  MOV R161, R30 ;  /* 0x0000001e00a17202 */ /* 0x000fe20000000f00 */
[C---:B------:R-:W-:Y:S01]  /*7be0*/  FMUL.FTZ R34, R0.reuse, R138 ;  /* 0x0000008a00227220 */ /* 0x040fe20000410000 */
[----:B------:R-:W-:Y:S01]  /*7bf0*/  MOV R160, R31 ;  /* 0x0000001f00a07202 */ /* 0x000fe20000000f00 */
[C---:B------:R-:W-:Y:S02]  /*7c00*/  FMUL.FTZ R19, R0.reuse, R155 ;  /* 0x0000009b00137220 */ /* 0x040fe40000410000 */
[----:B------:R-:W-:Y:S01]  /*7c10*/  FMUL.FTZ R12, R3, R156 ;  /* 0x0000009c030c7220 */ /* 0x000fe20000410000 */
[----:B------:R-:W3:Y:S01]  /*7c20*/  MUFU.EX2 R155, R180 ;  /* 0x000000b4009b7308 */ /* 0x000ee20000000800 */
[----:B------:R-:W-:Y:S01]  /*7c30*/  MOV R156, R10 ;  /* 0x0000000a009c7202 */ /* 0x000fe20000000f00 */
[C---:B-1----:R-:W-:Y:S01]  /*7c40*/  FADD.FTZ R133, R7.reuse, R4 ;  /* 0x0000000407857221 */ /* 0x042fe20000010000 */
[----:B------:R-:W-:Y:S01]  /*7c50*/  F2FP.PACK_AB R177, R7, R6 ;  /* 0x0000000607b1723e */ /* 0x000fe200000000ff */
[----:B------:R-:W-:Y:S01]  /*7c60*/  FMUL.FTZ R4, R3, R164 ;  /* 0x000000a403047220 */ /* 0x000fe20000410000 */
[----:B------:R-:W-:Y:S01]  /*7c70*/  MOV R164, R35 ;  /* 0x0000002300a47202 */ /* 0x000fe20000000f00 */
[C---:B------:R-:W-:Y:S02]  /*7c80*/  FMUL.FTZ R35, R0.reuse, R139 ;  /* 0x0000008b00237220 */ /* 0x040fe40000410000 */
[----:B------:R-:W1:Y:S01]  /*7c90*/  LDSM.16.MT88.4 R136, [R135+0x100] ;  /* 0x000100008788783b */ /* 0x000e620000004200 */
[C---:B------:R-:W-:Y:S01]  /*7ca0*/  FMUL.FTZ R6, R0.reuse, R166 ;  /* 0x000000a600067220 */ /* 0x040fe20000410000 */
[----:B------:R-:W-:Y:S01]  /*7cb0*/  MOV R166, R22 ;  /* 0x0000001600a67202 */ /* 0x000fe20000000f00 */
[C---:B------:R-:W-:Y:S01]  /*7cc0*/  FMUL.FTZ R7, R0.reuse, R167 ;  /* 0x000000a700077220 */ /* 0x040fe20000410000 */
[----:B------:R-:W-:Y:S01]  /*7cd0*/  MOV R167, R27 ;  /* 0x0000001b00a77202 */ /* 0x000fe20000000f00 */
[C---:B------:R-:W-:Y:S01]  /*7ce0*/  FMUL.FTZ R10, R0.reuse, R162 ;  /* 0x000000a2000a7220 */ /* 0x040fe20000410000 */
[----:B------:R-:W-:Y:S01]  /*7cf0*/  MOV R162, R26 ;  /* 0x0000001a00a27202 */ /* 0x000fe20000000f00 */
[----:B--2---:R-:W-:Y:S01]  /*7d00*/  FADD.FTZ R153, R179, R133 ;  /* 0x00000085b3997221 */ /* 0x004fe20000010000 */
[----:B------:R-:W-:Y:S01]  /*7d10*/  MUFU.EX2 R149, R149 ;  /* 0x0000009500957308 */ /* 0x000fe20000000800 */
[C---:B------:R-:W-:Y:S01]  /*7d20*/  FMUL.FTZ R11, R0.reuse, R163 ;  /* 0x000000a3000b7220 */ /* 0x040fe20000410000 */
[----:B------:R-:W-:Y:S01]  /*7d30*/  MOV R163, R14 ;  /* 0x0000000e00a37202 */ /* 0x000fe20000000f00 */
[C---:B------:R-:W-:Y:S01]  /*7d40*/  FMUL.FTZ R14, R0.reuse, R158 ;  /* 0x0000009e000e7220 */ /* 0x040fe20000410000 */
[----:B------:R-:W-:Y:S01]  /*7d50*/  MOV R158, R15 ;  /* 0x0000000f009e7202 */ /* 0x000fe20000000f00 */
[C---:B------:R-:W-:Y:S02]  /*7d60*/  FMUL.FTZ R15, R0.reuse, R159 ;  /* 0x0000009f000f7220 */ /* 0x040fe40000410000 */
[----:B------:R-:W-:Y:S01]  /*7d70*/  FMUL.FTZ R20, R3, R148 ;  /* 0x0000009403147220 */ /* 0x000fe20000410000 */
[----:B---3--:R-:W-:Y:S01]  /*7d80*/  F2FP.PACK_AB R179, R155, R179 ;  /* 0x000000b39bb3723e */ /* 0x008fe200000000ff */
        /* <DEDUP_REMOVED lines=8> */
[----:B------:R-:W-:Y:S01]  /*7e10*/  MUFU.EX2 R148, R148 ;  /* 0x0000009400947308 */ /* 0x000fe20000000800 */
[C---:B------:R-:W-:Y:S02]  /*7e20*/  FMUL.FTZ R31, R0.reuse, R143 ;  /* 0x0000008f001f7220 */ /* 0x040fe40000410000 */
[----:B------:R-:W-:Y:S01]  /*7e30*/  LDSM.16.MT88.4 R140, [R135+0x900] ;  /* 0x00090000878c783b */ /* 0x000fe20000004200 */
[C---:B------:R-:W-:Y:S02]  /*7e40*/  FMUL.FTZ R18, R0.reuse, R154 ;  /* 0x0000009a00127220 */ /* 0x040fe40000410000 */
[C---:B------:R-:W-:Y:S02]  /*7e50*/  FMUL.FTZ R24, R3.reuse, R144 ;  /* 0x0000009003187220 */ /* 0x040fe40000410000 */
[----:B------:R-:W-:Y:S02]  /*7e60*/  FMUL.FTZ R25, R3, R145 ;  /* 0x0000009103197220 */ /* 0x000fe40000410000 */
[----:B------:R-:W-:Y:S01]  /*7e70*/  MUFU.EX2 R145, R186 ;  /* 0x000000ba00917308 */ /* 0x000fe20000000800 */
[C---:B------:R-:W-:Y:S01]  /*7e80*/  FMUL.FTZ R38, R0.reuse, R38 ;  /* 0x0000002600267220 */ /* 0x040fe20000410000 */
[C---:B-1----:R-:W-:Y:S05]  /*7e90*/  HMMA.16816.F32 R4, R176.reuse, R136, R4 ;  /* 0x00000088b004723c */ /* 0x042fea0000001804 */
        /* <DEDUP_REMOVED lines=24> */
[C---:B------:R-:W-:Y:S01]  /*8020*/  FMUL.FTZ R75, R0.reuse, R75 ;  /* 0x0000004b004b7220 */ /* 0x040fe20000410000 */
[C---:B-1----:R-:W-:Y:S02]  /*8030*/  HMMA.16816.F32 R12, R176.reuse, R136, R12 ;  /* 0x00000088b00c723c */ /* 0x042fe4000000180c */
[----:B------:R-:W-:Y:S01]  /*8040*/  MUFU.EX2 R181, R161 ;  /* 0x000000a100b57308 */ /* 0x000fe20000000800 */
[C---:B------:R-:W-:Y:S02]  /*8050*/  FMUL.FTZ R78, R0.reuse, R78 ;  /* 0x0000004e004e7220 */ /* 0x040fe40000410000 */
[C---:B------:R-:W-:Y:S02]  /*8060*/  FMUL.FTZ R79, R0.reuse, R79 ;  /* 0x0000004f004f7220 */ /* 0x040fe40000410000 */
[C---:B------:R-:W-:Y:S01]  /*8070*/  FMUL.FTZ R82, R0.reuse, R82 ;  /* 0x0000005200527220 */ /* 0x040fe20000410000 */
[C---:B------:R-:W-:Y:S01]  /*8080*/  HMMA.16816.F32 R16, R176.reuse, R138, R16 ;  /* 0x0000008ab010723c */ /* 0x040fe20000001810 */
[----:B------:R-:W1:Y:S03]  /*8090*/  LDSM.16.MT88.4 R136, [R251+0x100] ;  /* 0x00010000fb88783b */ /* 0x000e660000004200 */
[----:B------:R-:W-:Y:S01]  /*80a0*/  MUFU.EX2 R185, R183 ;  /* 0x000000b700b97308 */ /* 0x000fe20000000800 */
[C---:B------:R-:W-:Y:S02]  /*80b0*/  FMUL.FTZ R83, R0.reuse, R83 ;  /* 0x0000005300537220 */ /* 0x040fe40000410000 */
[C---:B------:R-:W-:Y:S02]  /*80c0*/  FMUL.FTZ R86, R0.reuse, R86 ;  /* 0x0000005600567220 */ /* 0x040fe40000410000 */
[C---:B------:R-:W-:Y:S03]  /*80d0*/  FMUL.FTZ R87, R0.reuse, R87 ;  /* 0x0000005700577220 */ /* 0x040fe60000410000 */
[C---:B------:R-:W-:Y:S02]  /*80e0*/  FMUL.FTZ R90, R0.reuse, R90 ;  /* 0x0000005a005a7220 */ /* 0x040fe40000410000 */
        /* <DEDUP_REMOVED lines=24> */
[----:B------:R-:W2:Y:S01]  /*8270*/  MUFU.EX2 R133, R188 ;  /* 0x000000bc00857308 */ /* 0x000ea20000000800 */
[C---:B------:R-:W-:Y:S02]  /*8280*/  FMUL.FTZ R126, R0.reuse, R126 ;  /* 0x0000007e007e7220 */ /* 0x040fe40000410000 */
[C---:B------:R-:W-:Y:S02]  /*8290*/  FMUL.FTZ R127, R0.reuse, R127 ;  /* 0x0000007f007f7220 */ /* 0x040fe40000410000 */
[C---:B------:R-:W-:Y:S03]  /*82a0*/  FMUL.FTZ R130, R0.reuse, R130 ;  /* 0x0000008200827220 */ /* 0x040fe60000410000 */
[----:B------:R-:W-:Y:S02]  /*82b0*/  FMUL.FTZ R131, R0, R131 ;  /* 0x0000008300837220 */ /* 0x000fe40000410000 */
[----:B------:R-:W3:Y:S01]  /*82c0*/  MUFU.EX2 R184, R184 ;  /* 0x000000b800b87308 */ /* 0x000ee20000000800 */
[----:B--2---:R-:W-:Y:S04]  /*82d0*/  FADD.FTZ R0, R133, R189 ;  /* 0x000000bd85007221 */ /* 0x004fe80000010000 */
[----:B------:R-:W-:Y:S04]  /*82e0*/  FADD.FTZ R0, R3, R0 ;  /* 0x0000000003007221 */ /* 0x000fe80000010000 */
[----:B------:R-:W-:Y:S04]  /*82f0*/  FADD.FTZ R0, R145, R0 ;  /* 0x0000000091007221 */ /* 0x000fe80000010000 */
[----:B------:R-:W-:Y:S01]  /*8300*/  FADD.FTZ R0, R144, R0 ;  /* 0x0000000090007221 */ /* 0x000fe20000010000 */
        /* <DEDUP_REMOVED lines=36> */
[C---:B-1----:R-:W-:Y:S07]  /*8550*/  HMMA.16816.F32 R124, R176.reuse, R136, R124 ;  /* 0x00000088b07c723c */ /* 0x042fee000000187c */
[----:B------:R-:W-:Y:S01]  /*8560*/  F2FP.PACK_AB R137, R186, R154 ;  /* 0x0000009aba89723e */ /* 0x000fe200000000ff */
[----:B------:R-:W-:Y:S01]  /*8570*/  HMMA.16816.F32 R128, R176, R138, R128 ;  /* 0x0000008ab080723c */ /* 0x000fe20000001880 */
[----:B------:R-:W-:Y:S03]  /*8580*/  MUFU.EX2 R176, R166 ;  /* 0x000000a600b07308 */ /* 0x000fe60000000800 */
[----:B------:R-:W-:Y:S03]  /*8590*/  F2FP.PACK_AB R136, R3, R133 ;  /* 0x000000850388723e */ /* 0x000fe600000000ff */
[----:B------:R-:W-:Y:S02]  /*85a0*/  F2FP.PACK_AB R138, R144, R145 ;  /* 0x00000091908a723e */ /* 0x000fe400000000ff */
[----:B------:R-:W1:Y:S02]  /*85b0*/  LDSM.16.MT88.4 R144, [R248+0x900] ;  /* 0x00090000f890783b */ /* 0x000e640000004200 */
[----:B------:R2:W-:Y:S01]  /*85c0*/  MUFU.EX2 R3, R163 ;  /* 0x000000a300037308 */ /* 0x0005e20000000800 */
[----:B---3--:R-:W-:Y:S02]  /*85d0*/  F2FP.PACK_AB R139, R184, R185 ;  /* 0x000000b9b88b723e */ /* 0x008fe400000000ff */
[----:B------:R-:W-:Y:S05]  /*85e0*/  F2FP.PACK_AB R177, R180, R181 ;  /* 0x000000b5b4b1723e */ /* 0x000fea00000000ff */
[C---:B------:R-:W-:Y:S02]  /*85f0*/  HMMA.16816.F32 R4, R136.reuse, R140, R4 ;  /* 0x0000008c8804723c */ /* 0x040fe40000001804 */
[----:B------:R-:W3:Y:S06]  /*8600*/  MUFU.EX2 R133, R158 ;  /* 0x0000009e00857308 */ /* 0x000eec0000000800 */
[C---:B------:R-:W-:Y:S01]  /*8610*/  HMMA.16816.F32 R8, R136.reuse, R142, R8 ;  /* 0x0000008e8808723c */ /* 0x040fe20000001808 */
[----:B------:R-:W4:Y:S03]  /*8620*/  LDSM.16.MT88.4 R140, [R251+0x900] ;  /* 0x00090000fb8c783b */ /* 0x000f260000004200 */
[----:B------:R-:W-:Y:S05]  /*8630*/  MUFU.EX2 R178, R156 ;  /* 0x0000009c00b27308 */ /* 0x000fea0000000800 */
[----:B--2---:R-:W-:Y:S03]  /*8640*/  LDSM.16.MT88.4 R160, [R135+0x1900] ;  /* 0x0019000087a0783b */ /* 0x004fe60000004200 */
[----:B---3--:R-:W-:Y:S01]  /*8650*/  FADD.FTZ R0, R133, R0 ;  /* 0x0000000085007221 */ /* 0x008fe20000010000 */
[C---:B-1----:R-:W-:Y:S03]  /*8660*/  HMMA.16816.F32 R12, R136.reuse, R144, R12 ;  /* 0x00000090880c723c */ /* 0x042fe6000000180c */
[----:B------:R-:W-:Y:S04]  /*8670*/  FADD.FTZ R0, R3, R0 ;  /* 0x0000000003007221 */ /* 0x000fe80000010000 */
[----:B------:R-:W-:Y:S01]  /*8680*/  FADD.FTZ R0, R149, R0 ;  /* 0x0000000095007221 */ /* 0x000fe20000010000 */
[C---:B------:R-:W-:Y:S01]  /*8690*/  HMMA.16816.F32 R16, R136.reuse, R146, R16 ;  /* 0x000000928810723c */ /* 0x040fe20000001810 */
[----:B------:R-:W1:Y:S03]  /*86a0*/  LDSM.16.MT88.4 R144, [R250+0x900] ;  /* 0x00090000fa90783b */ /* 0x000e660000004200 */
[----:B------:R-:W-:Y:S04]  /*86b0*/  FADD.FTZ R0, R148, R0 ;  /* 0x0000000094007221 */ /* 0x000fe80000010000 */
[----:B------:R-:W-:Y:S01]  /*86c0*/  FADD.FTZ R0, R152, R0 ;  /* 0x0000000098007221 */ /* 0x000fe20000010000 */
[C---:B----4-:R-:W-:Y:S03]  /*86d0*/  HMMA.16816.F32 R20, R136.reuse, R140, R20 ;  /* 0x0000008c8814723c */ /* 0x050fe60000001814 */
[C---:B------:R-:W-:Y:S01]  /*86e0*/  FADD.FTZ R0, R176.reuse, R0 ;  /* 0x00000000b0007221 */ /* 0x040fe20000010000 */
[----:B------:R-:W-:Y:S04]  /*86f0*/  F2FP.PACK_AB R176, R176, R152 ;  /* 0x00000098b0b0723e */ /* 0x000fe800000000ff */
        /* <DEDUP_REMOVED lines=45> */
[----:B------:R-:W4:Y:S01]  /*89d0*/  MUFU.EX2 R133, R157 ;  /* 0x0000009d00857308 */ /* 0x000f220000000800 */
[----:B------:R-:W-:Y:S07]  /*89e0*/  F2FP.PACK_AB R139, R182, R183 ;  /* 0x000000b7b68b723e */ /* 0x000fee00000000ff */
[C---:B--2---:R-:W-:Y:S08]  /*89f0*/  HMMA.16816.F32 R4, R136.reuse, R140, R4 ;  /* 0x0000008c8804723c */ /* 0x044ff00000001804 */
[C---:B------:R-:W-:Y:S01]  /*8a00*/  HMMA.16816.F32 R8, R136.reuse, R142, R8 ;  /* 0x0000008e8808723c */ /* 0x040fe20000001808 */
[----:B------:R-:W2:Y:S03]  /*8a10*/  LDSM.16.MT88.4 R140, [R250+0x1100] ;  /* 0x00110000fa8c783b */ /* 0x000ea60000004200 */
[----:B----4-:R-:W-:Y:S04]  /*8a20*/  FADD.FTZ R3, R133, R0 ;  /* 0x0000000085037221 */ /* 0x010fe80000010000 */
[C---:B-1----:R-:W-:Y:S04]  /*8a30*/  HMMA.16816.F32 R12, R136.reuse, R144, R12 ;  /* 0x00000090880c723c */ /* 0x042fe8000000180c */
[C---:B------:R-:W-:Y:S01]  /*8a40*/  FADD.FTZ R3, R178.reuse, R3 ;  /* 0x00000003b2037221 */ /* 0x040fe20000010000 */
[----:B------:R-:W-:Y:S01]  /*8a50*/  F2FP.PACK_AB R178, R178, R133 ;  /* 0x00000085b2b2723e */ /* 0x000fe200000000ff */
[----:B------:R-:W-:Y:S01]  /*8a60*/  FADD.FTZ R0, R155, R153 ;  /* 0x000000999b007221 */ /* 0x000fe20000010000 */
[----:B------:R-:W1:Y:S01]  /*8a70*/  MUFU.EX2 R133, R165 ;  /* 0x000000a500857308 */ /* 0x000e620000000800 */
[C---:B------:R-:W-:Y:S01]  /*8a80*/  HMMA.16816.F32 R16, R136.reuse, R146, R16 ;  /* 0x000000928810723c */ /* 0x040fe20000001810 */
[----:B------:R-:W4:Y:S03]  /*8a90*/  LDSM.16.MT88.4 R144, [R135+0x3100] ;  /* 0x003100008790783b */ /* 0x000f260000004200 */
[----:B------:R-:W-:Y:S04]  /*8aa0*/  FADD.FTZ R0, R154, R0 ;  /* 0x000000009a007221 */ /* 0x000fe80000010000 */
[C---:B---3--:R-:W-:Y:S01]  /*8ab0*/  HMMA.16816.F32 R20, R136.reuse, R148, R20 ;  /* 0x000000948814723c */ /* 0x048fe20000001814 */
[----:B------:R-:W-:Y:S03]  /*8ac0*/  LDSM.16.MT88.4 R152, [R248+0x1900] ;  /* 0x00190000f898783b */ /* 0x000fe60000004200 */
[----:B------:R-:W-:Y:S04]  /*8ad0*/  FADD.FTZ R0, R186, R0 ;  /* 0x00000000ba007221 */ /* 0x000fe80000010000 */
[C---:B------:R-:W-:Y:S01]  /*8ae0*/  HMMA.16816.F32 R24, R136.reuse, R150, R24 ;  /* 0x000000968818723c */ /* 0x040fe20000001818 */
[----:B------:R-:W3:Y:S03]  /*8af0*/  LDSM.16.MT88.4 R148, [R248+0x3100] ;  /* 0x00310000f894783b */ /* 0x000ee60000004200 */
[----:B------:R-:W-:Y:S04]  /*8b00*/  FADD.FTZ R0, R185, R0 ;  /* 0x00000000b9007221 */ /* 0x000fe80000010000 */
[C---:B--2---:R-:W-:Y:S01]  /*8b10*/  HMMA.16816.F32 R28, R136.reuse, R140, R28 ;  /* 0x0000008c881c723c */ /* 0x044fe2000000181c */
[----:B------:R2:W-:Y:S03]  /*8b20*/  STL [R1+0x4c], R3 ;  /* 0x00004c0301007387 */ /* 0x0005e60000100800 */
[----:B------:R-:W-:Y:S04]  /*8b30*/  FADD.FTZ R0, R184, R0 ;  /* 0x00000000b8007221 */ /* 0x000fe80000010000 */
[C---:B------:R-:W-:Y:S01]  /*8b40*/  HMMA.16816.F32 R32, R136.reuse, R142, R32 ;  /* 0x0000008e8820723c */ /* 0x040fe20000001820 */
[----:B------:R-:W5:Y:S03]  /*8b50*/  LDSM.16.MT88.4 R140, [R251+0x3100] ;  /* 0x00310000fb8c783b */ /* 0x000f660000004200 */
[----:B------:R-:W-:Y:S04]  /*8b60*/  FADD.FTZ R0, R191, R0 ;  /* 0x00000000bf007221 */ /* 0x000fe80000010000 */
[----:B------:R-:W-:Y:S01]  /*8b70*/  FADD.FTZ R0, R190, R0 ;  /* 0x00000000be007221 */ /* 0x000fe20000010000 */
[C---:B----4-:R-:W-:Y:S03]  /*8b80*/  HMMA.16816.F32 R36, R136.reuse, R144, R36 ;  /* 0x000000908824723c */ /* 0x050fe60000001824 */
[----:B------:R-:W-:Y:S04]  /*8b90*/  FADD.FTZ R0, R183, R0 ;  /* 0x00000000b7007221 */ /* 0x000fe80000010000 */
[----:B------:R-:W-:Y:S01]  /*8ba0*/  FADD.FTZ R0, R182, R0 ;  /* 0x00000000b6007221 */ /* 0x000fe20000010000 */
[C---:B------:R-:W-:Y:S01]  /*8bb0*/  HMMA.16816.F32 R40, R136.reuse, R146, R40 ;  /* 0x000000928828723c */ /* 0x040fe20000001828 */
[----:B------:R-:W4:Y:S01]  /*8bc0*/  LDSM.16.MT88.4 R144, [R250+0x3100] ;  /* 0x00310000fa90783b */ /* 0x000f220000004200 */
[----:B--2---:R-:W2:Y:S02]  /*8bd0*/  MUFU.EX2 R3, R164 ;  /* 0x000000a400037308 */ /* 0x004ea40000000800 */
[----:B------:R-:W-:Y:S04]  /*8be0*/  FADD.FTZ R0, R181, R0 ;  /* 0x00000000b5007221 */ /* 0x000fe80000010000 */
[C---:B---3--:R-:W-:Y:S04]  /*8bf0*/  HMMA.16816.F32 R44, R136.reuse, R148, R44 ;  /* 0x00000094882c723c */ /* 0x048fe8000000182c */
[----:B------:R-:W-:Y:S04]  /*8c00*/  FADD.FTZ R0, R180, R0 ;  /* 0x00000000b4007221 */ /* 0x000fe80000010000 */
[C---:B------:R-:W-:Y:S01]  /*8c10*/  HMMA.16816.F32 R48, R136.reuse, R150, R48 ;  /* 0x000000968830723c */ /* 0x040fe20000001830 */
[----:B------:R-:W3:Y:S03]  /*8c20*/  LDSM.16.MT88.4 R148, [R135+0x5100] ;  /* 0x005100008794783b */ /* 0x000ee60000004200 */
[----:B-1----:R-:W-:Y:S04]  /*8c30*/  FADD.FTZ R0, R133, R0 ;  /* 0x0000000085007221 */ /* 0x002fe80000010000 */
[C---:B-----5:R-:W-:Y:S04]  /*8c40*/  HMMA.16816.F32 R52, R136.reuse, R140, R52 ;  /* 0x0000008c8834723c */ /* 0x060fe80000001834 */
[C---:B--2---:R-:W-:Y:S01]  /*8c50*/  FADD.FTZ R0, R3.reuse, R0 ;  /* 0x0000000003007221 */ /* 0x044fe20000010000 */
[----:B------:R-:W-:Y:S02]  /*8c60*/  F2FP.PACK_AB R179, R3, R133 ;  /* 0x0000008503b3723e */ /* 0x000fe400000000ff */
[----:B------:R-:W-:Y:S01]  /*8c70*/  MOV R133, R2 ;  /* 0x0000000200857202 */ /* 0x000fe20000000f00 */
[C---:B------:R-:W-:Y:S01]  /*8c80*/  HMMA.16816.F32 R56, R136.reuse, R142, R56 ;  /* 0x0000008e8838723c */ /* 0x040fe20000001838 */
[----:B------:R-:W1:Y:S07]  /*8c90*/  LDSM.16.MT88.4 R140, [R248+0x5100] ;  /* 0x00510000f88c783b */ /* 0x000e6e0000004200 */
[C---:B----4-:R-:W-:Y:S01]  /*8ca0*/  HMMA.16816.F32 R60, R136.reuse, R144, R60 ;  /* 0x00000090883c723c */ /* 0x050fe2000000183c */
[----:B------:R2:W-:Y:S07]  /*8cb0*/  STL [R1+0x74], R0 ;  /* 0x0000740001007387 */ /* 0x0005ee0000100800 */
[C---:B------:R-:W-:Y:S01]  /*8cc0*/  HMMA.16816.F32 R64, R136.reuse, R146, R64 ;  /* 0x000000928840723c */ /* 0x040fe20000001840 */
[----:B------:R-:W4:Y:S07]  /*8cd0*/  LDSM.16.MT88.4 R144, [R251+0x5100] ;  /* 0x00510000fb90783b */ /* 0x000f2e0000004200 */
[C---:B---3--:R-:W-:Y:S08]  /*8ce0*/  HMMA.16816.F32 R68, R136.reuse, R148, R68 ;  /* 0x000000948844723c */ /* 0x048ff00000001844 */
[C---:B------:R-:W-:Y:S01]  /*8cf0*/  HMMA.16816.F32 R72, R136.reuse, R150, R72 ;  /* 0x000000968848723c */ /* 0x040fe20000001848 */
[----:B------:R-:W3:Y:S03]  /*8d00*/  LDSM.16.MT88.4 R148, [R250+0x5100] ;  /* 0x00510000fa94783b */ /* 0x000ee60000004200 */
[----:B--2---:R-:W-:Y:S04]  /*8d10*/  MOV R0, R132 ;  /* 0x0000008400007202 */ /* 0x004fe80000000f00 */
[C---:B-1----:R-:W-:Y:S08]  /*8d20*/  HMMA.16816.F32 R76, R136.reuse, R140, R76 ;  /* 0x0000008c884c723c */ /* 0x042ff0000000184c */
[C---:B------:R-:W-:Y:S01]  /*8d30*/  HMMA.16816.F32 R80, R136.reuse, R142, R80 ;  /* 0x0000008e8850723c */ /* 0x040fe20000001850 */
[----:B------:R-:W1:Y:S07]  /*8d40*/  LDSM.16.MT88.4 R140, [R135+0x7100] ;  /* 0x00710000878c783b */ /* 0x000e6e0000004200 */
[C---:B----4-:R-:W-:Y:S08]  /*8d50*/  HMMA.16816.F32 R84, R136.reuse, R144, R84 ;  /* 0x000000908854723c */ /* 0x050ff00000001854 */
[C---:B------:R-:W-:Y:S01]  /*8d60*/  HMMA.16816.F32 R88, R136.reuse, R146, R88 ;  /* 0x000000928858723c */ /* 0x040fe20000001858 */
[----:B------:R-:W2:Y:S07]  /*8d70*/  LDSM.16.MT88.4 R144, [R248+0x7100] ;  /* 0x00710000f890783b */ /* 0x000eae0000004200 */
[C---:B---3--:R-:W-:Y:S08]  /*8d80*/  HMMA.16816.F32 R92, R136.reuse, R148, R92 ;  /* 0x00000094885c723c */ /* 0x048ff0000000185c */
[C---:B------:R-:W-:Y:S01]  /*8d90*/  HMMA.16816.F32 R96, R136.reuse, R150, R96 ;  /* 0x000000968860723c */ /* 0x040fe20000001860 */
[----:B------:R-:W3:Y:S07]  /*8da0*/  LDSM.16.MT88.4 R148, [R251+0x7100] ;  /* 0x00710000fb94783b */ /* 0x000eee0000004200 */
[C---:B-1----:R-:W-:Y:S08]  /*8db0*/  HMMA.16816.F32 R100, R136.reuse, R140, R100 ;  /* 0x0000008c8864723c */ /* 0x042ff00000001864 */
[C---:B------:R-:W-:Y:S01]  /*8dc0*/  HMMA.16816.F32 R104, R136.reuse, R142, R104 ;  /* 0x0000008e8868723c */ /* 0x040fe20000001868 */
[----:B------:R-:W1:Y:S07]  /*8dd0*/  LDSM.16.MT88.4 R140, [R250+0x7100] ;  /* 0x00710000fa8c783b */ /* 0x000e6e0000004200 */
[C---:B--2---:R-:W-:Y:S08]  /*8de0*/  HMMA.16816.F32 R108, R136.reuse, R144, R108 ;  /* 0x00000090886c723c */ /* 0x044ff0000000186c */
[C---:B------:R-:W-:Y:S01]  /*8df0*/  HMMA.16816.F32 R112, R136.reuse, R146, R112 ;  /* 0x000000928870723c */ /* 0x040fe20000001870 */
[----:B------:R-:W2:Y:S07]  /*8e00*/  LDSM.16.MT88.4 R144, [R251+0x1900] ;  /* 0x00190000fb90783b */ /* 0x000eae0000004200 */
[C---:B---3--:R-:W-:Y:S08]  /*8e10*/  HMMA.16816.F32 R116, R136.reuse, R148, R116 ;  /* 0x000000948874723c */ /* 0x048ff00000001874 */
[C---:B------:R-:W-:Y:S08]  /*8e20*/  HMMA.16816.F32 R120, R136.reuse, R150, R120 ;  /* 0x000000968878723c */ /* 0x040ff00000001878 */
[C---:B-1----:R-:W-:Y:S08]  /*8e30*/  HMMA.16816.F32 R124, R136.reuse, R140, R124 ;  /* 0x0000008c887c723c */ /* 0x042ff0000000187c */
[----:B------:R-:W-:Y:S01]  /*8e40*/  HMMA.16816.F32 R128, R136, R142, R128 ;  /* 0x0000008e8880723c */ /* 0x000fe20000001880 */
[----:B------:R-:W1:Y:S07]  /*8e50*/  LDSM.16.MT88.4 R136, [R250+0x1900] ;  /* 0x00190000fa88783b */ /* 0x000e6e0000004200 */
[C---:B------:R-:W-:Y:S01]  /*8e60*/  HMMA.16816.F32 R164, R176.reuse, R160, R4 ;  /* 0x000000a0b0a4723c */ /* 0x040fe20000001804 */
[----:B------:R-:W3:Y:S07]  /*8e70*/  LDSM.16.MT88.4 R4, [R135+0x3900] ;  /* 0x003900008704783b */ /* 0x000eee0000004200 */
[C---:B------:R-:W-:Y:S01]  /*8e80*/  HMMA.16816.F32 R160, R176.reuse, R162, R8 ;  /* 0x000000a2b0a0723c */ /* 0x040fe20000001808 */
[----:B------:R-:W4:Y:S07]  /*8e90*/  LDSM.16.MT88.4 R8, [R248+0x3900] ;  /* 0x00390000f808783b */ /* 0x000f2e0000004200 */
[C---:B------:R-:W-:Y:S01]  /*8ea0*/  HMMA.16816.F32 R156, R176.reuse, R152, R12 ;  /* 0x00000098b09c723c */ /* 0x040fe2000000180c */
[----:B------:R-:W5:Y:S07]  /*8eb0*/  LDSM.16.MT88.4 R12, [R251+0x3900] ;  /* 0x00390000fb0c783b */ /* 0x000f6e0000004200 */
[C---:B------:R-:W-:Y:S01]  /*8ec0*/  HMMA.16816.F32 R152, R176.reuse, R154, R16 ;  /* 0x0000009ab098723c */ /* 0x040fe20000001810 */
[----:B------:R-:W4:Y:S07]  /*8ed0*/  LDSM.16.MT88.4 R16, [R250+0x3900] ;  /* 0x00390000fa10783b */ /* 0x000f2e0000004200 */
[C---:B--2---:R-:W-:Y:S08]  /*8ee0*/  HMMA.16816.F32 R148, R176.reuse, R144, R20 ;  /* 0x00000090b094723c */ /* 0x044ff00000001814 */
[C---:B------:R-:W-:Y:S08]  /*8ef0*/  HMMA.16816.F32 R144, R176.reuse, R146, R24 ;  /* 0x00000092b090723c */ /* 0x040ff00000001818 */
[C---:B-1----:R-:W-:Y:S08]  /*8f00*/  HMMA.16816.F32 R140, R176.reuse, R136, R28 ;  /* 0x00000088b08c723c */ /* 0x042ff0000000181c */
[C---:B------:R-:W-:Y:S08]  /*8f10*/  HMMA.16816.F32 R136, R176.reuse, R138, R32 ;  /* 0x0000008ab088723c */ /* 0x040ff00000001820 */
[C---:B---3--:R-:W-:Y:S08]  /*8f20*/  HMMA.16816.F32 R36, R176.reuse, R4, R36 ;  /* 0x00000004b024723c */ /* 0x048ff00000001824 */
        /* <DEDUP_REMOVED lines=32> */
.L_x_26:
[----:B------:R-:W2:Y:S04]  /*9130*/  LDL.LU R5, [R1+0x4c] ;  /* 0x00004c0001057983 */ /* 0x000ea80000300800 */
[----:B------:R-:W3:Y:S01]  /*9140*/  LDL.LU R3, [R1+0x74] ;  /* 0x0000740001037983 */ /* 0x000ee20000300800 */
[----:B------:R-:W-:-:S03]  /*9150*/  PLOP3.LUT P2, PT, PT, PT, PT, 0x8, 0x0 ;  /* 0x000000000000781c */ /* 0x000fc60003f4e170 */
[----:B--2---:R-:W1:Y:S04]  /*9160*/  SHFL.BFLY PT, R0, R5, 0x2, 0x1f ;  /* 0x0c401f0005007f89 */ /* 0x004e6800000e0000 */
[----:B---3--:R-:W2:Y:S01]  /*9170*/  SHFL.BFLY PT, R4, R3, 0x2, 0x1f ;  /* 0x0c401f0003047f89 */ /* 0x008ea200000e0000 */
[----:B-1----:R-:W-:Y:S02]  /*9180*/  FADD.FTZ R0, R0, R5 ;  /* 0x0000000500007221 */ /* 0x002fe40000010000 */
[----:B--2---:R-:W-:-:S03]  /*9190*/  FADD.FTZ R4, R4, R3 ;  /* 0x0000000304047221 */ /* 0x004fc60000010000 */
[----:B------:R-:W1:Y:S01]  /*91a0*/  SHFL.BFLY PT, R6, R0, 0x1, 0x1f ;  /* 0x0c201f0000067f89 */ /* 0x000e6200000e0000 */
[----:B------:R-:W-:-:S03]  /*91b0*/  MOV R3, RZ ;  /* 0x000000ff00037202 */ /* 0x000fc60000000f00 */
[----:B------:R-:W2:Y:S01]  /*91c0*/  SHFL.BFLY PT, R5, R4, 0x1, 0x1f ;  /* 0x0c201f0004057f89 */ /* 0x000ea200000e0000 */
[----:B-1----:R-:W-:Y:S01]  /*91d0*/  FADD.FTZ R6, R0, R6 ;  /* 0x0000000600067221 */ /* 0x002fe20000010000 */
[----:B------:R-:W-:Y:S01]  /*91e0*/  MOV R0, RZ ;  /* 0x000000ff00007202 */ /* 0x000fe20000000f00 */
[----:B--2---:R-:W-:-:S03]  /*91f0*/  FADD.FTZ R4, R5, R4 ;  /* 0x0000000405047221 */ /* 0x004fc60000010000 */
[----:B------:R-:W-:Y:S02]  /*9200*/  FSETP.NE.FTZ.AND P1, PT, R6, RZ, PT ;  /* 0x000000ff0600720b */ /* 0x000fe40003f35000 */
[----:B------:R-:W-:-:S11]  /*9210*/  FSETP.NE.FTZ.AND P0, PT, R4, RZ, PT ;  /* 0x000000ff0400720b */ /* 0x000fd60003f15000 */
[----:B------:R-:W1:Y:S08]  /*9220*/  @P1 MUFU.RCP R3, R6 ;  /* 0x0000000600031308 */ /* 0x000e700000001000 */
[----:B------:R-:W2:Y:S08]  /*9230*/  @P1 MUFU.LG2 R6, R6 ;  /* 0x0000000600061308 */ /* 0x000eb00000000c00 */
[----:B------:R-:W3:Y:S01]  /*9240*/  @P0 MUFU.LG2 R7, R4 ;  /* 0x0000000400070308 */ /* 0x000ee20000000c00 */
[----:B-1----:R-:W-:-:S02]  /*9250*/  FMUL.FTZ R12, R3, R36 ;  /* 0x00000024030c7220 */ /* 0x002fc40000410000 */
[C---:B------:R-:W-:Y:S02]  /*9260*/  FMUL.FTZ R164, R3.reuse, R164 ;  /* 0x000000a403a47220 */ /* 0x040fe40000410000 */
[C---:B------:R-:W-:Y:S02]  /*9270*/  FMUL.FTZ R8, R3.reuse, R165 ;  /* 0x000000a503087220 */ /* 0x040fe40000410000 */
[C---:B------:R-:W-:Y:S01]  /*9280*/  FMUL.FTZ R160, R3.reuse, R160 ;  /* 0x000000a003a07220 */ /* 0x040fe20000410000 */
[----:B------:R1:W4:Y:S01]  /*9290*/  @P0 MUFU.RCP R0, R4 ;  /* 0x0000000400000308 */ /* 0x0003220000001000 */
[C---:B------:R-:W-:Y:S02]  /*92a0*/  FMUL.FTZ R161, R3.reuse, R161 ;  /* 0x000000a103a17220 */ /* 0x040fe40000410000 */
[C---:B------:R-:W-:Y:S02]  /*92b0*/  FMUL.FTZ R156, R3.reuse, R156 ;  /* 0x0000009c039c7220 */ /* 0x040fe40000410000 */
[----:B------:R-:W-:-:S02]  /*92c0*/  FMUL.FTZ R157, R3, R157 ;  /* 0x0000009d039d7220 */ /* 0x000fc40000410000 */
[C---:B------:R-:W-:Y:S02]  /*92d0*/  FMUL.FTZ R152, R3.reuse, R152 ;  /* 0x0000009803987220 */ /* 0x040fe40000410000 */
[C---:B------:R-:W-:Y:S02]  /*92e0*/  FMUL.FTZ R153, R3.reuse, R153 ;  /* 0x0000009903997220 */ /* 0x040fe40000410000 */
[C---:B------:R-:W-:Y:S02]  /*92f0*/  FMUL.FTZ R148, R3.reuse, R148 ;  /* 0x0000009403947220 */ /* 0x040fe40000410000 */
[C---:B------:R-:W-:Y:S02]  /*9300*/  FMUL.FTZ R149, R3.reuse, R149 ;  /* 0x0000009503957220 */ /* 0x040fe40000410000 */
[C---:B------:R-:W-:Y:S01]  /*9310*/  FMUL.FTZ R144, R3.reuse, R144 ;  /* 0x0000009003907220 */ /* 0x040fe20000410000 */
[----:B-1----:R-:W-:Y:S01]  /*9320*/  @P1 MOV R4, 0x3f317218 ;  /* 0x3f31721800041802 */ /* 0x002fe20000000f00 */
        /* <DEDUP_REMOVED lines=12> */
[C---:B------:R-:W-:Y:S01]  /*93f0*/  FMUL.FTZ R20, R3.reuse, R52 ;  /* 0x0000003403147220 */ /* 0x040fe20000410000 */
[----:B------:R-:W-:Y:S01]  /*9400*/  MOV R52, 0xff800000 ;  /* 0xff80000000347802 */ /* 0x000fe20000000f00 */
[C---:B------:R-:W-:Y:S01]  /*9410*/  FMUL.FTZ R35, R3.reuse, R53 ;  /* 0x0000003503237220 */ /* 0x040fe20000410000 */
[----:B------:R-:W-:Y:S01]  /*9420*/  MOV R53, 0xff800000 ;  /* 0xff80000000357802 */ /* 0x000fe20000000f00 */
        /* <DEDUP_REMOVED lines=38> */
[----:B------:R-:W-:Y:S01]  /*9690*/  @P0 MOV R3, 0x3f317218 ;  /* 0x3f31721800030802 */ /* 0x000fe20000000f00 */
[----:B------:R-:W-:Y:S02]  /*96a0*/  @P1 FMUL.FTZ R5, R4, c[0x0][0x2d0] ;  /* 0x0000b40004051a20 */ /* 0x000fe40000410000 */
[----:B--2---:R-:W-:Y:S02]  /*96b0*/  @P1 FMUL.FTZ R6, R6, 0.69314718246459960938 ;  /* 0x3f31721806061820 */ /* 0x004fe40000410000 */
[----:B---3--:R-:W-:Y:S02]  /*96c0*/  @P0 FMUL.FTZ R4, R7, 0.69314718246459960938 ;  /* 0x3f31721807040820 */ /* 0x008fe40000410000 */
[----:B------:R-:W-:Y:S02]  /*96d0*/  @P0 FMUL.FTZ R3, R3, c[0x0][0x2d0] ;  /* 0x0000b40003030a20 */ /* 0x000fe40000410000 */
[----:B----4-:R-:W-:-:S02]  /*96e0*/  FMUL.FTZ R166, R0, R166 ;  /* 0x000000a600a67220 */ /* 0x010fc40000410000 */
        /* <DEDUP_REMOVED lines=62> */
[----:B------:R-:W-:Y:S02]  /*9ad0*/  FMUL.FTZ R10, R0, R131 ;  /* 0x00000083000a7220 */ /* 0x000fe40000410000 */
[----:B------:R-:W-:Y:S02]  /*9ae0*/  @P1 FFMA.FTZ R52, R5, R132, R6 ;  /* 0x0000008405341223 */ /* 0x000fe40000010006 */
[----:B------:R-:W-:Y:S02]  /*9af0*/  @P0 FFMA.FTZ R53, R3, R2, R4 ;  /* 0x0000000203350223 */ /* 0x000fe40000010004 */
.L_x_24:
[----:B------:R-:W-:Y:S01]  /*9b00*/  USHF.R.S32.HI UR8, URZ, 0x1f, UR9 ;  /* 0x0000001f3f087899 */ /* 0x000fe20008011409 */
[----:B------:R-:W-:Y:S05]  /*9b10*/  @P2 BRA `(.L_x_30) ;  /* 0x00001be000002947 */ /* 0x000fea0003800000 */
[----:B------:R-:W1:Y:S01]  /*9b20*/  S2R R57, SR_TID.X ;  /* 0x0000000000397919 */ /* 0x000e620000002100 */
[----:B------:R-:W-:Y:S01]  /*9b30*/  F2FP.PACK_AB R46, R47, R46 ;  /* 0x0000002e2f2e723e */ /* 0x000fe200000000ff */
[----:B------:R-:W-:Y:S01]  /*9b40*/  ULDC.64 UR4, c[0x0][0x500] ;  /* 0x0001400000047ab9 */ /* 0x000fe20000000a00 */
[----:B------:R-:W-:Y:S01]  /*9b50*/  F2FP.PACK_AB R42, R43, R42 ;  /* 0x0000002a2b2a723e */ /* 0x000fe200000000ff */
[----:B------:R-:W-:Y:S01]  /*9b60*/  UISETP.NE.U32.AND UP1, UPT, URZ, UR4, UPT ;  /* 0x000000043f00728c */ /* 0x000fe2000bf25070 */
[----:B------:R-:W-:Y:S01]  /*9b70*/  F2FP.PACK_AB R39, R39, R38 ;  /* 0x000000262727723e */ /* 0x000fe200000000ff */
[----:B------:R-:W-:Y:S01]  /*9b80*/  UMOV UR6, 0x4 ;  /* 0x0000000400067882 */ /* 0x000fe20000000000 */
[----:B------:R-:W-:Y:S01]  /*9b90*/  F2FP.PACK_AB R38, R41, R14 ;  /* 0x0000000e2926723e */ /* 0x000fe200000000ff */
[----:B------:R-:W-:Y:S01]  /*9ba0*/  UISETP.NE.AND.EX UP1, UPT, URZ, UR5, UPT, UP1 ;  /* 0x000000053f00728c */ /* 0x000fe2000bf25310 */
[----:B------:R-:W-:-:S02]  /*9bb0*/  F2FP.PACK_AB R8, R8, R164 ;  /* 0x000000a40808723e */ /* 0x000fc400000000ff */
[----:B------:R-:W-:Y:S01]  /*9bc0*/  F2FP.PACK_AB R167, R167, R166 ;  /* 0x000000a6a7a7723e */ /* 0x000fe200000000ff */
[----:B------:R-:W-:Y:S01]  /*9bd0*/  ULDC.64 UR4, c[0x0][0x500] ;  /* 0x0001400000047ab9 */ /* 0x000fe20000000a00 */
[----:B------:R-:W-:Y:S01]  /*9be0*/  F2FP.PACK_AB R6, R161, R160 ;  /* 0x000000a0a106723e */ /* 0x000fe200000000ff */
[----:B------:R-:W-:Y:S01]  /*9bf0*/  UIMAD.WIDE UR4, UR11, UR6, UR4 ;  /* 0x000000060b0472a5 */ /* 0x000fe2000f8e0204 */
[----:B------:R-:W-:Y:S02]  /*9c00*/  F2FP.PACK_AB R162, R163, R162 ;  /* 0x000000a2a3a2723e */ /* 0x000fe400000000ff */
[----:B------:R-:W-:Y:S02]  /*9c10*/  F2FP.PACK_AB R5, R157, R156 ;  /* 0x0000009c9d05723e */ /* 0x000fe400000000ff */
[----:B------:R-:W-:Y:S02]  /*9c20*/  F2FP.PACK_AB R158, R159, R158 ;  /* 0x0000009e9f9e723e */ /* 0x000fe400000000ff */
[----:B------:R-:W-:-:S02]  /*9c30*/  F2FP.PACK_AB R7, R153, R152 ;  /* 0x000000989907723e */ /* 0x000fc400000000ff */
[----:B------:R-:W-:Y:S02]  /*9c40*/  F2FP.PACK_AB R154, R155, R154 ;  /* 0x0000009a9b9a723e */ /* 0x000fe400000000ff */
[----:B-1----:R-:W-:Y:S02]  /*9c50*/  SHF.R.S32.HI R47, RZ, 0x1f, R57 ;  /* 0x0000001fff2f7819 */ /* 0x002fe40000011439 */
[----:B------:R-:W-:Y:S02]  /*9c60*/  F2FP.PACK_AB R49, R149, R148 ;  /* 0x000000949531723e */ /* 0x000fe400000000ff */
[CC--:B------:R-:W-:Y:S02]  /*9c70*/  LEA.HI R2, R47.reuse, R57.reuse, RZ, 0x2 ;  /* 0x000000392f027211 */ /* 0x0c0fe400078f10ff */
[----:B------:R-:W-:Y:S02]  /*9c80*/  LEA.HI R43, R47, R57, RZ, 0x5 ;  /* 0x000000392f2b7211 */ /* 0x000fe400078f28ff */
[----:B------:R-:W-:-:S02]  /*9c90*/  SHF.R.S32.HI R4, RZ, 0x2, R2 ;  /* 0x00000002ff047819 */ /* 0x000fc40000011402 */
[----:B------:R-:W-:Y:S02]  /*9ca0*/  SHF.R.S32.HI R0, RZ, 0x1f, R2 ;  /* 0x0000001fff007819 */ /* 0x000fe40000011402 */
[----:B------:R-:W-:Y:S02]  /*9cb0*/  SHF.R.S32.HI R41, RZ, 0x5, R43 ;  /* 0x00000005ff297819 */ /* 0x000fe4000001142b */
[----:B------:R-:W-:Y:S02]  /*9cc0*/  LEA.HI R0, R0, R4, RZ, 0x3 ;  /* 0x0000000400007211 */ /* 0x000fe400078f18ff */
[----:B------:R-:W-:Y:S02]  /*9cd0*/  F2FP.PACK_AB R150, R151, R150 ;  /* 0x000000969796723e */ /* 0x000fe400000000ff */
[----:B------:R-:W-:Y:S02]  /*9ce0*/  LOP3.LUT R0, R0, 0xfffffff8, RZ, 0xc0, !PT ;  /* 0xfffffff800007812 */ /* 0x000fe400078ec0ff */
[----:B------:R-:W-:-:S02]  /*9cf0*/  F2FP.PACK_AB R48, R145, R144 ;  /* 0x000000909130723e */ /* 0x000fc400000000ff */
[----:B------:R-:W-:Y:S01]  /*9d00*/  F2FP.PACK_AB R146, R147, R146 ;  /* 0x000000929392723e */ /* 0x000fe200000000ff */
[----:B------:R-:W-:Y:S01]  /*9d10*/  IMAD.IADD R4, R4, 0x1, -R0 ;  /* 0x0000000104047824 */ /* 0x000fe200078e0a00 */
[----:B------:R-:W-:Y:S02]  /*9d20*/  LOP3.LUT R0, R2, 0xfffffffc, RZ, 0xc0, !PT ;  /* 0xfffffffc02007812 */ /* 0x000fe400078ec0ff */
[----:B------:R-:W-:Y:S01]  /*9d30*/  F2FP.PACK_AB R45, R141, R140 ;  /* 0x0000008c8d2d723e */ /* 0x000fe200000000ff */
[C---:B------:R-:W-:Y:S01]  /*9d40*/  IMAD.SHL.U32 R2, R4.reuse, 0x40, RZ ;  /* 0x0000004004027824 */ /* 0x040fe200078e00ff */
[----:B------:R-:W-:Y:S01]  /*9d50*/  LOP3.LUT R3, R4, 0x1, RZ, 0xc0, !PT ;  /* 0x0000000104037812 */ /* 0x000fe200078ec0ff */
[----:B------:R-:W-:Y:S01]  /*9d60*/  IMAD.IADD R22, R57, 0x1, -R0 ;  /* 0x0000000139167824 */ /* 0x000fe200078e0a00 */
[----:B------:R-:W-:Y:S02]  /*9d70*/  F2FP.PACK_AB R142, R143, R142 ;  /* 0x0000008e8f8e723e */ /* 0x000fe400000000ff */
[----:B------:R-:W-:Y:S01]  /*9d80*/  LOP3.LUT R0, R2, 0x1c0, RZ, 0xc0, !PT ;  /* 0x000001c002007812 */ /* 0x000fe200078ec0ff */
[----:B------:R-:W-:Y:S01]  /*9d90*/  IMAD R2, R41, 0x200, R22 ;  /* 0x0000020029027824 */ /* 0x000fe200078e0216 */
[----:B------:R-:W-:-:S02]  /*9da0*/  ISETP.NE.U32.AND P0, PT, R3, 0x1, PT ;  /* 0x000000010300780c */ /* 0x000fc40003f05070 */
[----:B------:R-:W-:Y:S02]  /*9db0*/  LEA.HI R0, R0, R0, RZ, 0x1d ;  /* 0x0000000000007211 */ /* 0x000fe400078fe8ff */
[----:B------:R-:W-:Y:S01]  /*9dc0*/  R2P PR, R4, 0x6 ;  /* 0x0000000604007804 */ /* 0x000fe20000000000 */
[----:B------:R-:W-:Y:S01]  /*9dd0*/  IMAD.MOV.U32 R4, RZ, RZ, 0x20 ;  /* 0x00000020ff047424 */ /* 0x000fe200078e00ff */
[----:B------:R-:W-:Y:S01]  /*9de0*/  F2FP.PACK_AB R44, R137, R136 ;  /* 0x00000088892c723e */ /* 0x000fe200000000ff */
[----:B------:R-:W-:Y:S01]  /*9df0*/  IMAD.U32 R0, R2, 0x2, R0 ;  /* 0x0000000202007824 */ /* 0x000fe200078e0000 */
[----:B------:R-:W-:Y:S02]  /*9e00*/  F2FP.PACK_AB R138, R139, R138 ;  /* 0x0000008a8b8a723e */ /* 0x000fe400000000ff */
[----:B------:R-:W-:Y:S01]  /*9e10*/  SEL R4, R4, 0xffffffe0, !P1 ;  /* 0xffffffe004047807 */ /* 0x000fe20004800000 */
[----:B------:R-:W-:Y:S01]  /*9e20*/  IMAD.SHL.U32 R0, R0, 0x2, RZ ;  /* 0x0000000200007824 */ /* 0x000fe200078e00ff */
[----:B------:R-:W-:Y:S01]  /*9e30*/  BAR.SYNC.DEFER_BLOCKING 0x1, 0x100 ;  /* 0x0044000000007b1d */ /* 0x000fe20000010000 */
[----:B------:R-:W-:-:S02]  /*9e40*/  F2FP.PACK_AB R40, R37, R12 ;  /* 0x0000000c2528723e */ /* 0x000fc400000000ff */
[----:B------:R-:W-:Y:S02]  /*9e50*/  F2FP.PACK_AB R37, R9, R16 ;  /* 0x000000100925723e */ /* 0x000fe400000000ff */
[C---:B------:R-:W-:Y:S02]  /*9e60*/  IADD3 R3, R0.reuse, 0x80, RZ ;  /* 0x0000008000037810 */ /* 0x040fe40007ffe0ff */
[C---:B------:R-:W-:Y:S02]  /*9e70*/  IADD3 R2, R0.reuse, 0x70, RZ ;  /* 0x0000007000027810 */ /* 0x040fe40007ffe0ff */
[----:B------:R-:W-:Y:S01]  /*9e80*/  @P0 IADD3 R2, R3, 0x10, RZ ;  /* 0x0000001003020810 */ /* 0x000fe20007ffe0ff */
[----:B------:R-:W-:Y:S01]  /*9e90*/  IMAD.IADD R3, R0, 0x1, R4 ;  /* 0x0000000100037824 */ /* 0x000fe200078e0204 */
[----:B------:R-:W-:Y:S02]  /*9ea0*/  F2FP.PACK_AB R36, R36, R18 ;  /* 0x000000122424723e */ /* 0x000fe400000000ff */
[----:B------:R-:W-:-:S02]  /*9eb0*/  F2FP.PACK_AB R50, R51, R50 ;  /* 0x000000323332723e */ /* 0x000fc400000000ff */
[----:B------:R-:W-:Y:S02]  /*9ec0*/  F2FP.PACK_AB R35, R35, R20 ;  /* 0x000000142323723e */ /* 0x000fe400000000ff */
[----:B------:R-:W-:Y:S02]  /*9ed0*/  F2FP.PACK_AB R54, R55, R54 ;  /* 0x000000363736723e */ /* 0x000fe400000000ff */
[----:B------:R-:W-:Y:S02]  /*9ee0*/  F2FP.PACK_AB R34, R34, R56 ;  /* 0x000000382222723e */ /* 0x000fe400000000ff */
[----:B------:R-:W-:Y:S02]  /*9ef0*/  F2FP.PACK_AB R58, R59, R58 ;  /* 0x0000003a3b3a723e */ /* 0x000fe400000000ff */
[----:B------:R-:W-:Y:S01]  /*9f00*/  F2FP.PACK_AB R33, R33, R60 ;  /* 0x0000003c2121723e */ /* 0x000fe200000000ff */
[----:B------:R1:W-:Y:S01]  /*9f10*/  STS [R0+0x80], R8 ;  /* 0x0000800800007388 */ /* 0x0003e20000000800 */
[----:B------:R-:W-:-:S02]  /*9f20*/  F2FP.PACK_AB R62, R63, R62 ;  /* 0x0000003e3f3e723e */ /* 0x000fc400000000ff */
[----:B------:R-:W-:Y:S01]  /*9f30*/  F2FP.PACK_AB R32, R32, R64 ;  /* 0x000000402020723e */ /* 0x000fe200000000ff */
[----:B------:R-:W-:Y:S01]  /*9f40*/  STS [R0+0x480], R167 ;  /* 0x000480a700007388 */ /* 0x000fe20000000800 */
[----:B------:R-:W-:Y:S02]  /*9f50*/  F2FP.PACK_AB R66, R67, R66 ;  /* 0x000000424342723e */ /* 0x000fe400000000ff */
[----:B------:R-:W-:Y:S01]  /*9f60*/  F2FP.PACK_AB R31, R31, R68 ;  /* 0x000000441f1f723e */ /* 0x000fe200000000ff */
[----:B------:R2:W-:Y:S01]  /*9f70*/  STS [R2], R6 ;  /* 0x0000000602007388 */ /* 0x0005e20000000800 */
[----:B------:R-:W-:Y:S02]  /*9f80*/  F2FP.PACK_AB R70, R71, R70 ;  /* 0x000000464746723e */ /* 0x000fe400000000ff */
[----:B------:R-:W-:Y:S01]  /*9f90*/  F2FP.PACK_AB R30, R30, R72 ;  /* 0x000000481e1e723e */ /* 0x000fe200000000ff */
[----:B------:R-:W-:Y:S01]  /*9fa0*/  STS [R2+0x400], R162 ;  /* 0x000400a202007388 */ /* 0x000fe20000000800 */
[----:B------:R-:W-:-:S02]  /*9fb0*/  F2FP.PACK_AB R74, R75, R74 ;  /* 0x0000004a4b4a723e */ /* 0x000fc400000000ff */
[----:B------:R-:W-:Y:S01]  /*9fc0*/  F2FP.PACK_AB R29, R29, R76 ;  /* 0x0000004c1d1d723e */ /* 0x000fe200000000ff */
[----:B------:R3:W-:Y:S01]  /*9fd0*/  STS [R3+0x80], R5 ;  /* 0x0000800503007388 */ /* 0x0007e20000000800 */
[----:B------:R-:W-:Y:S02]  /*9fe0*/  F2FP.PACK_AB R78, R79, R78 ;  /* 0x0000004e4f4e723e */ /* 0x000fe400000000ff */
[----:B------:R-:W-:Y:S01]  /*9ff0*/  F2FP.PACK_AB R28, R28, R80 ;  /* 0x000000501c1c723e */ /* 0x000fe200000000ff */
[----:B------:R-:W-:Y:S01]  /*a000*/  STS [R3+0x480], R158 ;  /* 0x0004809e03007388 */ /* 0x000fe20000000800 */
[----:B------:R-:W-:Y:S02]  /*a010*/  F2FP.PACK_AB R82, R83, R82 ;  /* 0x000000525352723e */ /* 0x000fe400000000ff */
[----:B------:R-:W-:Y:S01]  /*a020*/  F2FP.PACK_AB R27, R27, R84 ;  /* 0x000000541b1b723e */ /* 0x000fe200000000ff */
[----:B-1----:R-:W-:Y:S01]  /*a030*/  IMAD.MOV.U32 R8, RZ, RZ, 0x40 ;  /* 0x00000040ff087424 */ /* 0x002fe200078e00ff */
[----:B------:R-:W-:-:S02]  /*a040*/  F2FP.PACK_AB R86, R87, R86 ;  /* 0x000000565756723e */ /* 0x000fc400000000ff */
[----:B------:R-:W-:Y:S02]  /*a050*/  F2FP.PACK_AB R26, R26, R88 ;  /* 0x000000581a1a723e */ /* 0x000fe400000000ff */
[----:B------:R-:W-:Y:S02]  /*a060*/  F2FP.PACK_AB R90, R91, R90 ;  /* 0x0000005a5b5a723e */ /* 0x000fe400000000ff */
[----:B------:R-:W-:Y:S02]  /*a070*/  F2FP.PACK_AB R25, R25, R92 ;  /* 0x0000005c1919723e */ /* 0x000fe400000000ff */
[----:B--2---:R-:W-:Y:S01]  /*a080*/  SEL R6, R8, 0xffffffc0, !P2 ;  /* 0xffffffc008067807 */ /* 0x004fe20005000000 */
[----:B------:R-:W-:Y:S01]  /*a090*/  IMAD.IADD R8, R4, 0x1, R2 ;  /* 0x0000000104087824 */ /* 0x000fe200078e0202 */
[----:B------:R-:W-:Y:S02]  /*a0a0*/  F2FP.PACK_AB R94, R95, R94 ;  /* 0x0000005e5f5e723e */ /* 0x000fe400000000ff */
[----:B------:R-:W-:Y:S01]  /*a0b0*/  F2FP.PACK_AB R24, R24, R96 ;  /* 0x000000601818723e */ /* 0x000fe200000000ff */
[----:B------:R-:W-:Y:S01]  /*a0c0*/  IMAD.IADD R4, R6, 0x1, R3 ;  /* 0x0000000106047824 */ /* 0x000fe200078e0203 */
[----:B------:R1:W-:Y:S01]  /*a0d0*/  STS [R8], R7 ;  /* 0x0000000708007388 */ /* 0x0003e20000000800 */
[----:B---3--:R-:W-:Y:S01]  /*a0e0*/  IMAD.IADD R5, R0, 0x1, R6 ;  /* 0x0000000100057824 */ /* 0x008fe200078e0206 */
[----:B------:R-:W-:-:S02]  /*a0f0*/  F2FP.PACK_AB R98, R99, R98 ;  /* 0x000000626362723e */ /* 0x000fc400000000ff */
[----:B------:R-:W-:Y:S01]  /*a100*/  STS [R8+0x400], R154 ;  /* 0x0004009a08007388 */ /* 0x000fe20000000800 */
[----:B------:R-:W-:Y:S02]  /*a110*/  F2FP.PACK_AB R23, R23, R100 ;  /* 0x000000641717723e */ /* 0x000fe400000000ff */
[----:B------:R-:W-:Y:S01]  /*a120*/  F2FP.PACK_AB R103, R103, R102 ;  /* 0x000000666767723e */ /* 0x000fe200000000ff */
[----:B------:R-:W-:Y:S01]  /*a130*/  STS [R5+0x80], R49 ;  /* 0x0000803105007388 */ /* 0x000fe20000000800 */
[----:B------:R-:W-:Y:S02]  /*a140*/  F2FP.PACK_AB R21, R21, R104 ;  /* 0x000000681515723e */ /* 0x000fe400000000ff */
[----:B------:R-:W-:Y:S01]  /*a150*/  F2FP.PACK_AB R107, R107, R106 ;  /* 0x0000006a6b6b723e */ /* 0x000fe200000000ff */
[----:B------:R-:W-:Y:S01]  /*a160*/  STS [R5+0x480], R150 ;  /* 0x0004809605007388 */ /* 0x000fe20000000800 */
[----:B------:R-:W-:Y:S02]  /*a170*/  F2FP.PACK_AB R20, R109, R108 ;  /* 0x0000006c6d14723e */ /* 0x000fe400000000ff */
[----:B------:R-:W-:-:S02]  /*a180*/  F2FP.PACK_AB R19, R19, R110 ;  /* 0x0000006e1313723e */ /* 0x000fc400000000ff */
[----:B------:R-:W-:Y:S02]  /*a190*/  F2FP.PACK_AB R18, R113, R112 ;  /* 0x000000707112723e */ /* 0x000fe400000000ff */
[----:B------:R-:W-:Y:S02]  /*a1a0*/  F2FP.PACK_AB R17, R17, R114 ;  /* 0x000000721111723e */ /* 0x000fe400000000ff */
[----:B------:R-:W-:Y:S02]  /*a1b0*/  F2FP.PACK_AB R16, R117, R116 ;  /* 0x000000747510723e */ /* 0x000fe400000000ff */
[----:B-----5:R-:W-:Y:S01]  /*a1c0*/  F2FP.PACK_AB R13, R119, R118 ;  /* 0x00000076770d723e */ /* 0x020fe200000000ff */
[----:B-1----:R-:W-:Y:S01]  /*a1d0*/  IMAD.IADD R7, R6, 0x1, R2 ;  /* 0x0000000106077824 */ /* 0x002fe200078e0202 */
[----:B------:R-:W-:Y:S01]  /*a1e0*/  F2FP.PACK_AB R12, R121, R120 ;  /* 0x00000078790c723e */ /* 0x000fe200000000ff */
[----:B------:R-:W-:Y:S01]  /*a1f0*/  IMAD.IADD R6, R8, 0x1, R6 ;  /* 0x0000000108067824 */ /* 0x000fe200078e0206 */
[----:B------:R-:W-:-:S02]  /*a200*/  F2FP.PACK_AB R11, R11, R122 ;  /* 0x0000007a0b0b723e */ /* 0x000fc400000000ff */
[----:B------:R-:W-:Y:S01]  /*a210*/  STS [R7], R48 ;  /* 0x0000003007007388 */ /* 0x000fe20000000800 */
[----:B------:R-:W-:Y:S02]  /*a220*/  F2FP.PACK_AB R9, R125, R124 ;  /* 0x0000007c7d09723e */ /* 0x000fe400000000ff */
[----:B------:R-:W-:Y:S01]  /*a230*/  F2FP.PACK_AB R15, R15, R126 ;  /* 0x0000007e0f0f723e */ /* 0x000fe200000000ff */
[----:B------:R-:W-:Y:S01]  /*a240*/  STS [R7+0x400], R146 ;  /* 0x0004009207007388 */ /* 0x000fe20000000800 */
[----:B------:R-:W-:Y:S02]  /*a250*/  F2FP.PACK_AB R14, R129, R128 ;  /* 0x00000080810e723e */ /* 0x000fe400000000ff */
[----:B------:R-:W-:Y:S01]  /*a260*/  F2FP.PACK_AB R10, R10, R130 ;  /* 0x000000820a0a723e */ /* 0x000fe200000000ff */
[----:B------:R-:W-:Y:S01]  /*a270*/  STS [R4+0x80], R45 ;  /* 0x0000802d04007388 */ /* 0x000fe20000000800 */
[----:B------:R-:W-:-:S03]  /*a280*/  PLOP3.LUT P0, PT, PT, PT, UP1, 0x80, 0x0 ;  /* 0x000000000000781c */ /* 0x000fc60003f0f018 */
[----:B------:R-:W-:Y:S04]  /*a290*/  STS [R4+0x480], R142 ;  /* 0x0004808e04007388 */ /* 0x000fe80000000800 */
[----:B------:R-:W-:Y:S04]  /*a2a0*/  STS [R6], R44 ;  /* 0x0000002c06007388 */ /* 0x000fe80000000800 */
        /* <DEDUP_REMOVED lines=45> */
[----:B------:R2:W-:Y:S04]  /*a580*/  STS [R4+0xc080], R9 ;  /* 0x00c0800904007388 */ /* 0x0005e80000000800 */
[----:B------:R3:W-:Y:S01]  /*a590*/  STS [R4+0xc480], R15 ;  /* 0x00c4800f04007388 */ /* 0x0007e20000000800 */
[----:B-1----:R-:W-:-:S03]  /*a5a0*/  IMAD.U32 R8, RZ, RZ, UR4 ;  /* 0x00000004ff087e24 */ /* 0x002fc6000f8e00ff */
[----:B------:R3:W-:Y:S04]  /*a5b0*/  STS [R6+0xc000], R14 ;  /* 0x00c0000e06007388 */ /* 0x0007e80000000800 */
[----:B------:R3:W-:Y:S01]  /*a5c0*/  STS [R6+0xc400], R10 ;  /* 0x00c4000a06007388 */ /* 0x0007e20000000800 */
[----:B--2---:R-:W-:-:S03]  /*a5d0*/  IMAD.U32 R9, RZ, RZ, UR5 ;  /* 0x00000005ff097e24 */ /* 0x004fc6000f8e00ff */
[----:B------:R-:W-:Y:S06]  /*a5e0*/  BAR.SYNC.DEFER_BLOCKING 0x1, 0x100 ;  /* 0x0044000000007b1d */ /* 0x000fec0000010000 */
[----:B------:R-:W-:Y:S02]  /*a5f0*/  ULDC.64 UR4, c[0x0][0x508] ;  /* 0x0001420000047ab9 */ /* 0x000fe40000000a00 */
[----:B------:R-:W-:Y:S01]  /*a600*/  UISETP.NE.U32.AND UP0, UPT, URZ, UR4, UPT ;  /* 0x000000043f00728c */ /* 0x000fe2000bf05070 */
[----:B------:R-:W2:Y:S03]  /*a610*/  @P0 LDG.E R0, [R8.64] ;  /* 0x0000000c08000981 */ /* 0x000ea6000c1e1900 */
[----:B------:R-:W-:Y:S01]  /*a620*/  UISETP.NE.AND.EX UP0, UPT, URZ, UR5, UPT, UP0 ;  /* 0x000000053f00728c */ /* 0x000fe2000bf05300 */
[----:B------:R-:W-:-:S02]  /*a630*/  IMAD.MOV.U32 R16, RZ, RZ, c[0x0][0x388] ;  /* 0x0000e200ff107624 */ /* 0x000fc400078e00ff */
[----:B------:R-:W-:-:S03]  /*a640*/  ULDC.64 UR4, c[0x0][0x508] ;  /* 0x0001420000047ab9 */ /* 0x000fc60000000a00 */
[----:B------:R-:W-:-:S05]  /*a650*/  PLOP3.LUT P1, PT, PT, PT, UP0, 0x80, 0x0 ;  /* 0x000000000000781c */ /* 0x000fca0003f2f008 */
[----:B------:R-:W-:-:S06]  /*a660*/  @UP0 UIMAD.WIDE UR4, UR11, UR6, UR4 ;  /* 0x000000060b0402a5 */ /* 0x000fcc000f8e0204 */
[----:B------:R-:W-:Y:S02]  /*a670*/  IMAD.U32 R2, RZ, RZ, UR4 ;  /* 0x00000004ff027e24 */ /* 0x000fe4000f8e00ff */
[----:B------:R-:W-:-:S05]  /*a680*/  IMAD.U32 R3, RZ, RZ, UR5 ;  /* 0x00000005ff037e24 */ /* 0x000fca000f8e00ff */
[----:B------:R3:W5:Y:S01]  /*a690*/  @P1 LDG.E R16, [R2.64] ;  /* 0x0000000c02101981 */ /* 0x000762000c1e1900 */
[----:B------:R-:W-:Y:S02]  /*a6a0*/  UMOV UR16, URZ ;  /* 0x0000003f00107c82 */ /* 0x000fe40008000000 */
[----:B------:R-:W-:Y:S01]  /*a6b0*/  UMOV UR17, URZ ;  /* 0x0000003f00117c82 */ /* 0x000fe20008000000 */
[----:B--2---:R-:W1:Y:S02]  /*a6c0*/  @P0 R2UR UR5, R0 ;  /* 0x00000000000503c2 */ /* 0x004e6400000e0000 */
[----:B-1----:R-:W-:Y:S02]  /*a6d0*/  @UP1 USHF.R.S32.HI UR4, URZ, 0x1f, UR5 ;  /* 0x0000001f3f041899 */ /* 0x002fe40008011405 */
[----:B------:R-:W-:-:S05]  /*a6e0*/  @UP1 UMOV UR16, UR5 ;  /* 0x0000000500101c82 */ /* 0x000fca0008000000 */
[----:B------:R-:W-:Y:S01]  /*a6f0*/  @UP1 UMOV UR17, UR4 ;  /* 0x0000000400111c82 */ /* 0x000fe20008000000 */
[----:B------:R-:W-:Y:S05]  /*a700*/  @P1 BRA `(.L_x_31) ;  /* 0x0000004000001947 */ /* 0x000fea0003800000 */
[----:B---3--:R-:W-:Y:S05]  /*a710*/  @!P0 BRA `(.L_x_31) ;  /* 0x0000003000008947 */ /* 0x008fea0003800000 */
[----:B------:R-:W2:Y:S04]  /*a720*/  LDG.E R0, [R8.64] ;  /* 0x0000000c08007981 */ /* 0x000ea8000c1e1900 */
[----:B------:R-:W2:Y:S02]  /*a730*/  LDG.E R2, [R8.64+0x4] ;  /* 0x0000040c08027981 */ /* 0x000ea4000c1e1900 */
[----:B--2--5:R-:W-:Y:S02]  /*a740*/  IADD3 R16, -R0, R2, RZ ;  /* 0x0000000200107210 */ /* 0x024fe40007ffe1ff */
.L_x_31:
[----:B---3--:R-:W-:Y:S01]  /*a750*/  SHF.R.S32.HI R0, RZ, 0x1f, R41 ;  /* 0x0000001fff007819 */ /* 0x008fe20000011429 */
[----:B------:R-:W-:Y:S01]  /*a760*/  IMAD.MOV.U32 R2, RZ, RZ, c[0x0][0x4e8] ;  /* 0x00013a00ff027624 */ /* 0x000fe200078e00ff */
[----:B------:R-:W-:Y:S01]  /*a770*/  LOP3.LUT R3, R43, 0xffffffe0, RZ, 0xc0, !PT ;  /* 0xffffffe02b037812 */ /* 0x000fe200078ec0ff */
[----:B------:R-:W1:Y:S01]  /*a780*/  S2R R28, SR_CTAID.X ;  /* 0x00000000001c7919 */ /* 0x000e620000002500 */
[----:B------:R-:W-:Y:S01]  /*a790*/  LEA.HI R0, R0, R41, RZ, 0x3 ;  /* 0x0000002900007211 */ /* 0x000fe200078f18ff */
[----:B------:R-:W-:Y:S01]  /*a7a0*/  ULDC.64 UR4, c[0x0][0x3a0] ;  /* 0x0000e80000047ab9 */ /* 0x000fe20000000a00 */
[----:B------:R-:W-:Y:S01]  /*a7b0*/  ISETP.NE.AND P1, PT, R2, 0x1, PT ;  /* 0x000000010200780c */ /* 0x000fe20003f25270 */
[----:B------:R-:W-:Y:S01]  /*a7c0*/  IMAD.IADD R3, R57, 0x1, -R3 ;  /* 0x0000000139037824 */ /* 0x000fe200078e0a03 */
[----:B------:R-:W-:Y:S01]  /*a7d0*/  LOP3.LUT R0, R0, 0xffffff8, RZ, 0xc0, !PT ;  /* 0x0ffffff800007812 */ /* 0x000fe200078ec0ff */
[----:B------:R-:W-:Y:S01]  /*a7e0*/  UMOV UR15, UR17 ;  /* 0x00000011000f7c82 */ /* 0x000fe20008000000 */
[----:B------:R-:W-:Y:S01]  /*a7f0*/  LEA.HI R6, R47, R57, RZ, 0x3 ;  /* 0x000000392f067211 */ /* 0x000fe200078f18ff */
[----:B------:R-:W-:Y:S01]  /*a800*/  UIMAD UR17, UR17, UR4, URZ ;  /* 0x00000004111172a4 */ /* 0x000fe2000f8e023f */
[----:B------:R-:W-:Y:S01]  /*a810*/  SHF.R.S32.HI R2, RZ, 0x1f, R3 ;  /* 0x0000001fff027819 */ /* 0x000fe20000011403 */
[----:B------:R-:W-:Y:S01]  /*a820*/  IMAD.IADD R4, R41, 0x1, -R0 ;  /* 0x0000000129047824 */ /* 0x000fe200078e0a00 */
[----:B------:R-:W-:Y:S01]  /*a830*/  LEA.HI R0, R22, R22, RZ, 0x1 ;  /* 0x0000001616007211 */ /* 0x000fe200078f08ff */
[----:B------:R-:W-:Y:S01]  /*a840*/  UMOV UR14, UR16 ;  /* 0x00000010000e7c82 */ /* 0x000fe20008000000 */
[----:B------:R-:W-:Y:S01]  /*a850*/  LEA.HI R2, R2, R3, RZ, 0x2 ;  /* 0x0000000302027211 */ /* 0x000fe200078f10ff */
[----:B------:R-:W-:Y:S01]  /*a860*/  ULDC.64 UR6, c[0x0][0x490] ;  /* 0x0001240000067ab9 */ /* 0x000fe20000000a00 */
[----:B------:R-:W-:Y:S01]  /*a870*/  LOP3.LUT R0, R0, 0x1ffffffe, RZ, 0xc0, !PT ;  /* 0x1ffffffe00007812 */ /* 0x000fe200078ec0ff */
[----:B------:R-:W-:Y:S01]  /*a880*/  UIMAD.WIDE.U32 UR18, UR16, UR4, URZ ;  /* 0x00000004101272a5 */ /* 0x000fe2000f8e003f */
[----:B------:R-:W-:Y:S01]  /*a890*/  SHF.R.S32.HI R2, RZ, 0x2, R2 ;  /* 0x00000002ff027819 */ /* 0x000fe20000011402 */
[----:B------:R-:W-:Y:S01]  /*a8a0*/  UIMAD UR17, UR16, UR5, UR17 ;  /* 0x00000005101172a4 */ /* 0x000fe2000f8e0211 */
[----:B------:R-:W-:Y:S01]  /*a8b0*/  LOP3.LUT P2, RZ, R3, 0x3, RZ, 0xc0, !PT ;  /* 0x0000000303ff7812 */ /* 0x000fe2000784c0ff */
[----:B------:R-:W-:Y:S01]  /*a8c0*/  IMAD.IADD R0, R22, 0x1, -R0 ;  /* 0x0000000116007824 */ /* 0x000fe200078e0a00 */
[----:B------:R-:W-:Y:S01]  /*a8d0*/  USHF.R.S32.HI UR16, URZ, 0x1f, UR11 ;  /* 0x0000001f3f107899 */ /* 0x000fe2000801140b */
[----:B------:R-:W-:Y:S01]  /*a8e0*/  IMAD R15, R4, 0x10, R2 ;  /* 0x00000010040f7824 */ /* 0x000fe200078e0202 */
[----:B------:R-:W-:Y:S01]  /*a8f0*/  UIMAD UR10, UR8, UR6, URZ ;  /* 0x00000006080a72a4 */ /* 0x000fe2000f8e023f */
[----:B------:R-:W-:Y:S01]  /*a900*/  LOP3.LUT R4, R6, 0xfffffff8, RZ, 0xc0, !PT ;  /* 0xfffffff806047812 */ /* 0x000fe200078ec0ff */
[----:B------:R-:W-:Y:S01]  /*a910*/  USEL UR16, UR16, URZ, !UP1 ;  /* 0x0000003f10107287 */ /* 0x000fe2000c800000 */
[----:B------:R-:W-:Y:S01]  /*a920*/  IMAD R0, R0, 0x8, R15 ;  /* 0x0000000800007824 */ /* 0x000fe200078e020f */
[----:B------:R-:W-:Y:S01]  /*a930*/  UIMAD.WIDE.U32 UR14, UR9, UR6, UR14 ;  /* 0x00000006090e72a5 */ /* 0x000fe2000f8e000e */
[----:B------:R-:W-:Y:S01]  /*a940*/  SHF.R.S32.HI R14, RZ, 0x3, R6 ;  /* 0x00000003ff0e7819 */ /* 0x000fe20000011406 */
[----:B------:R-:W-:Y:S01]  /*a950*/  UIMAD UR10, UR9, UR7, UR10 ;  /* 0x00000007090a72a4 */ /* 0x000fe2000f8e020a */
[----:B------:R-:W-:Y:S01]  /*a960*/  IMAD.IADD R7, R57, 0x1, -R4 ;  /* 0x0000000139077824 */ /* 0x000fe200078e0a04 */
[----:B-1----:R-:W-:Y:S01]  /*a970*/  LEA R0, R28, R0, 0x7 ;  /* 0x000000001c007211 */ /* 0x002fe200078e38ff */
[----:B------:R-:W-:Y:S01]  /*a980*/  ULDC.64 UR6, c[0x0][0x498] ;  /* 0x0001260000067ab9 */ /* 0x000fe20000000a00 */
[----:B-----5:R-:W-:Y:S01]  /*a990*/  IMAD R29, R16, c[0x0][0x4e8], RZ ;  /* 0x00013a00101d7a24 */ /* 0x020fe200078e02ff */
[----:B------:R-:W-:Y:S01]  /*a9a0*/  USEL UR11, UR11, URZ, !UP1 ;  /* 0x0000003f0b0b7287 */ /* 0x000fe2000c800000 */
[----:B------:R-:W-:Y:S01]  /*a9b0*/  LEA R6, R7, R14, 0x5 ;  /* 0x0000000e07067211 */ /* 0x000fe200078e28ff */
[----:B------:R-:W-:Y:S01]  /*a9c0*/  @P1 IMAD.HI.U32 R3, R0, c[0x0][0x4ec], RZ ;  /* 0x00013b0000031a27 */ /* 0x000fe200078e00ff */
[----:B------:R-:W-:Y:S01]  /*a9d0*/  UIMAD UR20, UR16, UR6, URZ ;  /* 0x00000006101472a4 */ /* 0x000fe2000f8e023f */
[----:B------:R-:W-:Y:S01]  /*a9e0*/  LEA.HI R18, R47, R57, RZ, 0x6 ;  /* 0x000000392f127211 */ /* 0x000fe200078f30ff */
[----:B------:R-:W-:Y:S01]  /*a9f0*/  UIADD3 UR15, UR15, UR10, URZ ;  /* 0x0000000a0f0f7290 */ /* 0x000fe2000fffe03f */
[----:B------:R-:W-:Y:S01]  /*aa00*/  IMAD.MOV.U32 R2, RZ, RZ, R0 ;  /* 0x000000ffff027224 */ /* 0x000fe200078e0000 */
[----:B------:R-:W-:Y:S01]  /*aa10*/  @P1 SHF.R.U32.HI R2, RZ, c[0x0][0x4f0], R3 ;  /* 0x00013c00ff021a19 */ /* 0x000fe20000011603 */
[----:B------:R-:W-:Y:S01]  /*aa20*/  UIMAD UR7, UR11, UR7, UR20 ;  /* 0x000000070b0772a4 */ /* 0x000fe2000f8e0214 */
[----:B------:R-:W-:Y:S01]  /*aa30*/  IMAD R6, R28, 0x80, R6 ;  /* 0x000000801c067824 */ /* 0x000fe200078e0206 */
[----:B------:R-:W-:Y:S01]  /*aa40*/  UIMAD.WIDE.U32 UR14, UR11, UR6, UR14 ;  /* 0x000000060b0e72a5 */ /* 0x000fe2000f8e000e */
[--C-:B------:R-:W-:Y:S01]  /*aa50*/  SHF.R.S32.HI R5, RZ, 0x1f, R2.reuse ;  /* 0x0000001fff057819 */ /* 0x100fe20000011402 */
[----:B------:R-:W-:Y:S01]  /*aa60*/  IMAD.MOV R3, RZ, RZ, -R2 ;  /* 0x000000ffff037224 */ /* 0x000fe200078e0a02 */
[----:B------:R-:W-:Y:S01]  /*aa70*/  ULDC.64 UR4, c[0x0][0x3e8] ;  /* 0x0000fa0000047ab9 */ /* 0x000fe20000000a00 */
[----:B------:R-:W-:Y:S01]  /*aa80*/  @P1 IMAD.HI.U32 R10, R6, c[0x0][0x4ec], RZ ;  /* 0x00013b00060a1a27 */ /* 0x000fe200078e00ff */
[----:B------:R-:W-:Y:S01]  /*aa90*/  UIMAD UR8, UR8, UR4, URZ ;  /* 0x00000004080872a4 */ /* 0x000fe2000f8e023f */
[----:B------:R-:W-:Y:S01]  /*aaa0*/  IADD3 R2, P0, R2, UR14, RZ ;  /* 0x0000000e02027c10 */ /* 0x000fe2000ff1e0ff */
[----:B------:R-:W-:Y:S01]  /*aab0*/  UIADD3 UR19, UR19, UR17, URZ ;  /* 0x0000001113137290 */ /* 0x000fe2000fffe03f */
[----:B------:R-:W-:Y:S01]  /*aac0*/  IMAD R0, R3, c[0x0][0x4e8], R0 ;  /* 0x00013a0003007a24 */ /* 0x000fe200078e0200 */
[----:B------:R-:W-:Y:S01]  /*aad0*/  UIMAD UR5, UR9, UR5, UR8 ;  /* 0x00000005090572a4 */ /* 0x000fe2000f8e0208 */
[----:B------:R-:W-:Y:S01]  /*aae0*/  IMAD.U32 R3, RZ, RZ, UR7 ;  /* 0x00000007ff037e24 */ /* 0x000fe2000f8e00ff */
[----:B------:R-:W-:Y:S01]  /*aaf0*/  UIMAD.WIDE.U32 UR18, UR9, UR4, UR18 ;  /* 0x00000004091272a5 */ /* 0x000fe2000f8e0012 */
[----:B------:R-:W-:Y:S01]  /*ab00*/  BSSY B0, `(.L_x_32) ;  /* 0x0000062000007945 */ /* 0x000fe20003800000 */
[----:B------:R-:W-:Y:S01]  /*ab10*/  SHF.R.S32.HI R4, RZ, 0x1f, R0 ;  /* 0x0000001fff047819 */ /* 0x000fe20000011400 */
[----:B------:R-:W-:Y:S01]  /*ab20*/  ULDC.64 UR6, c[0x0][0x3f0] ;  /* 0x0000fc0000067ab9 */ /* 0x000fe20000000a00 */
[----:B------:R-:W-:Y:S01]  /*ab30*/  IADD3.X R3, R5, UR15, R3, P0, !PT ;  /* 0x0000000f05037c10 */ /* 0x000fe200087fe403 */
[----:B------:R-:W-:Y:S01]  /*ab40*/  IMAD.SHL.U32 R5, R14, 0x40, RZ ;  /* 0x000000400e057824 */ /* 0x000fe200078e00ff */
[----:B------:R-:W-:Y:S01]  /*ab50*/  UIMAD UR16, UR16, UR6, URZ ;  /* 0x00000006101072a4 */ /* 0x000fe2000f8e023f */
[----:B------:R-:W-:Y:S01]  /*ab60*/  IMAD R4, R4, c[0x0][0x488], RZ ;  /* 0x0001220004047a24 */ /* 0x000fe200078e02ff */
[----:B------:R-:W-:Y:S01]  /*ab70*/  UIADD3 UR19, UR19, UR5, URZ ;  /* 0x0000000513137290 */ /* 0x000fe2000fffe03f */
[----:B------:R-:W-:Y:S01]  /*ab80*/  IMAD.WIDE.U32 R2, R0, c[0x0][0x488], R2 ;  /* 0x0001220000027a25 */ /* 0x000fe200078e0002 */
[----:B------:R-:W-:Y:S01]  /*ab90*/  LOP3.LUT R5, R5, 0x1c0, RZ, 0xc0, !PT ;  /* 0x000001c005057812 */ /* 0x000fe200078ec0ff */
[----:B------:R-:W-:-:S02]  /*aba0*/  UIMAD UR7, UR11, UR7, UR16 ;  /* 0x000000070b0772a4 */ /* 0x000fc4000f8e0210 */
[----:B------:R-:W-:Y:S01]  /*abb0*/  IMAD R9, R0, c[0x0][0x48c], R4 ;  /* 0x0001230000097a24 */ /* 0x000fe200078e0204 */
[----:B------:R-:W-:Y:S01]  /*abc0*/  SHF.R.U32.HI R8, RZ, 0x3, R5 ;  /* 0x00000003ff087819 */ /* 0x000fe20000011605 */
[----:B------:R-:W-:Y:S01]  /*abd0*/  IMAD.SHL.U32 R4, R7, 0x8, RZ ;  /* 0x0000000807047824 */ /* 0x000fe200078e00ff */
[C---:B------:R-:W-:Y:S01]  /*abe0*/  LEA R7, P0, R2.reuse, c[0x0][0x450], 0x2 ;  /* 0x0001140002077a11 */ /* 0x040fe200078010ff */
[----:B------:R-:W-:Y:S01]  /*abf0*/  IMAD.IADD R3, R3, 0x1, R9 ;  /* 0x0000000103037824 */ /* 0x000fe200078e0209 */
[----:B------:R-:W-:Y:S01]  /*ac00*/  UIMAD.WIDE.U32 UR18, UR11, UR6, UR18 ;  /* 0x000000060b1272a5 */ /* 0x000fe2000f8e0012 */
[----:B------:R-:W-:Y:S01]  /*ac10*/  IMAD.MOV.U32 R0, RZ, RZ, R6 ;  /* 0x000000ffff007224 */ /* 0x000fe200078e0006 */
[----:B------:R-:W-:Y:S01]  /*ac20*/  LOP3.LUT R5, R5, 0x38, R4, 0xf8, !PT ;  /* 0x0000003805057812 */ /* 0x000fe200078ef804 */
[----:B------:R-:W-:Y:S01]  /*ac30*/  SHFL.IDX PT, R12, R7, RZ, 0x1c1f ;  /* 0x001c1fff070c7589 */ /* 0x000fe200000e0000 */
[----:B------:R-:W-:Y:S01]  /*ac40*/  @P1 SHF.R.U32.HI R0, RZ, c[0x0][0x4f0], R10 ;  /* 0x00013c00ff001a19 */ /* 0x000fe2000001160a */
[----:B------:R-:W-:Y:S01]  /*ac50*/  UIADD3 UR7, UR19, UR7, URZ ;  /* 0x0000000713077290 */ /* 0x000fe2000fffe03f */
[----:B------:R-:W-:Y:S01]  /*ac60*/  LOP3.LUT R17, R5, R8, RZ, 0x3c, !PT ;  /* 0x0000000805117212 */ /* 0x000fe200078e3cff */
[----:B------:R1:W-:Y:S01]  /*ac70*/  SHFL.IDX PT, R10, R7, 0x1, 0x1c1f ;  /* 0x003c1f00070a7f89 */ /* 0x0003e200000e0000 */
[----:B------:R-:W-:Y:S01]  /*ac80*/  LEA.HI.X R5, R2, c[0x0][0x454], R3, 0x2, P0 ;  /* 0x0001150002057a11 */ /* 0x000fe200000f1403 */
[--C-:B------:R-:W-:Y:S01]  /*ac90*/  IMAD.MOV R8, RZ, RZ, -R0.reuse ;  /* 0x000000ffff087224 */ /* 0x100fe200078e0a00 */
[----:B------:R-:W-:Y:S01]  /*aca0*/  SHF.R.S32.HI R9, RZ, 0x1f, R0 ;  /* 0x0000001fff097819 */ /* 0x000fe20000011400 */
[----:B------:R-:W-:Y:S01]  /*acb0*/  IMAD.U32 R3, RZ, RZ, UR19 ;  /* 0x00000013ff037e24 */ /* 0x000fe2000f8e00ff */
[----:B------:R-:W-:Y:S01]  /*acc0*/  MOV R2, UR18 ;  /* 0x0000001200027c02 */ /* 0x000fe20008000f00 */
[----:B------:R-:W2:Y:S01]  /*acd0*/  SHFL.IDX PT, R13, R5, RZ, 0x1c1f ;  /* 0x001c1fff050d7589 */ /* 0x000ea200000e0000 */
[----:B------:R-:W-:-:S02]  /*ace0*/  IMAD.U32 R3, RZ, RZ, UR7 ;  /* 0x00000007ff037e24 */ /* 0x000fc4000f8e00ff */
[----:B------:R-:W-:Y:S01]  /*acf0*/  IMAD R6, R8, c[0x0][0x4e8], R6 ;  /* 0x00013a0008067a24 */ /* 0x000fe200078e0206 */
[----:B------:R3:W4:Y:S01]  /*ad00*/  SHFL.IDX PT, R11, R5, 0x1, 0x1c1f ;  /* 0x003c1f00050b7f89 */ /* 0x00072200000e0000 */
[----:B------:R-:W-:-:S04]  /*ad10*/  IMAD.WIDE.U32 R2, R0, c[0x0][0x3e0], R2 ;  /* 0x0000f80000027a25 */ /* 0x000fc800078e0002 */
[----:B-1----:R-:W-:-:S04]  /*ad20*/  IMAD R7, R9, c[0x0][0x3e0], RZ ;  /* 0x0000f80009077a24 */ /* 0x002fc800078e02ff */
[----:B------:R-:W-:Y:S01]  /*ad30*/  IMAD R7, R0, c[0x0][0x3e4], R7 ;  /* 0x0000f90000077a24 */ /* 0x000fe200078e0207 */
[----:B------:R-:W-:-:S04]  /*ad40*/  SHF.R.S32.HI R0, RZ, 0x1f, R6 ;  /* 0x0000001fff007819 */ /* 0x000fc80000011406 */
[----:B------:R-:W-:Y:S01]  /*ad50*/  IADD3 R3, R3, R7, RZ ;  /* 0x0000000703037210 */ /* 0x000fe20007ffe0ff */
[----:B---3--:R-:W-:Y:S02]  /*ad60*/  IMAD R5, R28, 0x80, R15 ;  /* 0x000000801c057824 */ /* 0x008fe400078e020f */
[----:B------:R-:W-:Y:S02]  /*ad70*/  IMAD R0, R0, c[0x0][0x3d8], RZ ;  /* 0x0000f60000007a24 */ /* 0x000fe400078e02ff */
[----:B------:R-:W-:Y:S01]  /*ad80*/  IMAD.WIDE.U32 R2, R6, c[0x0][0x3d8], R2 ;  /* 0x0000f60006027a25 */ /* 0x000fe200078e0002 */
[C---:B------:R-:W-:Y:S02]  /*ad90*/  IADD3 R8, R5.reuse, 0x8, RZ ;  /* 0x0000000805087810 */ /* 0x040fe40007ffe0ff */
[-C--:B------:R-:W-:Y:S01]  /*ada0*/  ISETP.GE.OR P1, PT, R5, R29.reuse, P2 ;  /* 0x0000001d0500720c */ /* 0x080fe20001726670 */
[----:B------:R-:W-:Y:S01]  /*adb0*/  IMAD.SHL.U32 R5, R18, 0x8, RZ ;  /* 0x0000000812057824 */ /* 0x000fe200078e00ff */
[----:B------:R-:W-:Y:S01]  /*adc0*/  ISETP.GE.OR P0, PT, R8, R29, P2 ;  /* 0x0000001d0800720c */ /* 0x000fe20001706670 */
[----:B------:R-:W-:-:S03]  /*add0*/  IMAD R28, R28, 0x80, R14 ;  /* 0x000000801c1c7824 */ /* 0x000fc600078e020e */
[----:B------:R-:W-:Y:S01]  /*ade0*/  LOP3.LUT R7, R17, 0x7ffffe00, R5, 0xf8, !PT ;  /* 0x7ffffe0011077812 */ /* 0x000fe200078ef805 */
[----:B------:R-:W-:-:S04]  /*adf0*/  IMAD R5, R6, c[0x0][0x3dc], R0 ;  /* 0x0000f70006057a24 */ /* 0x000fc800078e0200 */
[----:B------:R-:W-:Y:S02]  /*ae00*/  IMAD.SHL.U32 R0, R7, 0x2, RZ ;  /* 0x0000000207007824 */ /* 0x000fe400078e00ff */
[----:B--2---:R1:W-:Y:S01]  /*ae10*/  @!P1 ST.E [R12.64], R52 ;  /* 0x000000340c009985 */ /* 0x0043e2000c10190c */
[----:B------:R-:W-:-:S03]  /*ae20*/  IMAD.IADD R3, R3, 0x1, R5 ;  /* 0x0000000103037824 */ /* 0x000fc600078e0205 */
[----:B----4-:R1:W-:Y:S01]  /*ae30*/  @!P0 ST.E [R10.64], R53 ;  /* 0x000000350a008985 */ /* 0x0103e2000c10190c */
[----:B------:R-:W-:-:S03]  /*ae40*/  LEA R31, P0, R2, c[0x0][0x380], 0x1 ;  /* 0x0000e000021f7a11 */ /* 0x000fc600078008ff */
[----:B------:R1:W2:Y:S01]  /*ae50*/  LDS.128 R44, [R0+0x1080] ;  /* 0x00108000002c7984 */ /* 0x0002a20000000c00 */
[----:B------:R-:W-:Y:S02]  /*ae60*/  LEA.HI.X R30, R2, c[0x0][0x384], R3, 0x1, P0 ;  /* 0x0000e100021e7a11 */ /* 0x000fe400000f0c03 */
[----:B------:R-:W-:Y:S01]  /*ae70*/  ISETP.GE.AND P0, PT, R28, R29, PT ;  /* 0x0000001d1c00720c */ /* 0x000fe20003f06270 */
[----:B------:R1:W3:Y:S04]  /*ae80*/  LDS.128 R60, [R0+0x2080] ;  /* 0x00208000003c7984 */ /* 0x0002e80000000c00 */
[----:B------:R1:W4:Y:S04]  /*ae90*/  LDS.128 R72, [R0+0x3080] ;  /* 0x0030800000487984 */ /* 0x0003280000000c00 */
[----:B------:R1:W1:Y:S04]  /*aea0*/  LDS.128 R40, [R0+0x5080] ;  /* 0x0050800000287984 */ /* 0x0002680000000c00 */
        /* <DEDUP_REMOVED lines=8> */
[----:B------:R1:W1:Y:S04]  /*af30*/  SHFL.IDX PT, R2, R31, RZ, 0x181f ;  /* 0x00181fff1f027589 */ /* 0x00026800000e0000 */
[----:B------:R1:W1:Y:S01]  /*af40*/  SHFL.IDX PT, R3, R30, RZ, 0x181f ;  /* 0x00181fff1e037589 */ /* 0x00026200000e0000 */
[----:B------:R-:W-:Y:S05]  /*af50*/  @P0 BRA `(.L_x_33) ;  /* 0x000001c000000947 */ /* 0x000fea0003800000 */
[----:B--234-:R-:W2:Y:S01]  /*af60*/  LDS.128 R24, [R0+0x80] ;  /* 0x0000800000187984 */ /* 0x01cea20000000c00 */
[----:B------:R-:W-:-:S02]  /*af70*/  IADD3 R7, R4, 0x40, RZ ;  /* 0x0000004004077810 */ /* 0x000fc40007ffe0ff */
[C---:B------:R-:W-:Y:S01]  /*af80*/  IADD3 R8, R4.reuse, 0x80, RZ ;  /* 0x0000008004087810 */ /* 0x040fe20007ffe0ff */
[----:B------:R-:W3:Y:S01]  /*af90*/  LDS.128 R20, [R0+0x4080] ;  /* 0x0040800000147984 */ /* 0x000ee20000000c00 */
[----:B------:R-:W-:Y:S02]  /*afa0*/  IADD3 R9, R4, 0xc0, RZ ;  /* 0x000000c004097810 */ /* 0x000fe40007ffe0ff */
[----:B------:R-:W-:Y:S01]  /*afb0*/  ISETP.GE.AND P2, PT, R7, c[0x0][0x3c8], PT ;  /* 0x0000f20007007a0c */ /* 0x000fe20003f46270 */
[----:B------:R-:W4:Y:S01]  /*afc0*/  LDS.128 R16, [R0+0x8080] ;  /* 0x0080800000107984 */ /* 0x000f220000000c00 */
[----:B------:R-:W-:Y:S02]  /*afd0*/  ISETP.GE.AND P1, PT, R8, c[0x0][0x3c8], PT ;  /* 0x0000f20008007a0c */ /* 0x000fe40003f26270 */
[----:B------:R-:W-:Y:S01]  /*afe0*/  ISETP.GE.AND P0, PT, R9, c[0x0][0x3c8], PT ;  /* 0x0000f20009007a0c */ /* 0x000fe20003f06270 */
[----:B-1----:R1:W5:Y:S01]  /*aff0*/  LDS.128 R12, [R0+0xc080] ;  /* 0x00c08000000c7984 */ /* 0x0023620000000c00 */
[----:B------:R-:W-:-:S07]  /*b000*/  ISETP.GE.AND P3, PT, R4, c[0x0][0x3c8], PT ;  /* 0x0000f20004007a0c */ /* 0x000fce0003f66270 */
[----:B------:R-:W-:-:S04]  /*b010*/  @!P2 SHF.R.S32.HI R5, RZ, 0x1f, R7 ;  /* 0x0000001fff05a819 */ /* 0x000fc80000011407 */
[----:B------:R-:W-:Y:S02]  /*b020*/  @!P0 SHF.R.S32.HI R6, RZ, 0x1f, R9 ;  /* 0x0000001fff068819 */ /* 0x000fe40000011409 */
[----:B------:R-:W-:Y:S01]  /*b030*/  @!P2 LEA.HI R7, R5, R7, RZ, 0x3 ;  /* 0x000000070507a211 */ /* 0x000fe200078f18ff */
[----:B------:R-:W-:Y:S01]  /*b040*/  @!P3 IMAD.WIDE R10, R4, 0x2, R2 ;  /* 0x00000002040ab825 */ /* 0x000fe200078e0202 */
[----:B-1----:R-:W-:-:S04]  /*b050*/  @!P1 SHF.R.S32.HI R0, RZ, 0x1f, R8 ;  /* 0x0000001fff009819 */ /* 0x002fc80000011408 */
[----:B------:R-:W-:Y:S01]  /*b060*/  @!P1 LEA.HI R5, R0, R8, RZ, 0x3 ;  /* 0x0000000800059211 */ /* 0x000fe200078f18ff */
[----:B--2---:R1:W-:Y:S01]  /*b070*/  @!P3 ST.E.128 [R10.64], R24 ;  /* 0x000000180a00b985 */ /* 0x0043e2000c101d0c */
[----:B------:R-:W-:Y:S02]  /*b080*/  @!P0 LEA.HI R0, R6, R9, RZ, 0x3 ;  /* 0x0000000906008211 */ /* 0x000fe400078f18ff */
[----:B------:R-:W-:Y:S02]  /*b090*/  @!P2 LOP3.LUT R6, R7, 0xfffffff8, RZ, 0xc0, !PT ;  /* 0xfffffff80706a812 */ /* 0x000fe400078ec0ff */
[----:B------:R-:W-:Y:S02]  /*b0a0*/  @!P1 LOP3.LUT R5, R5, 0xfffffff8, RZ, 0xc0, !PT ;  /* 0xfffffff805059812 */ /* 0x000fe400078ec0ff */
[----:B------:R-:W-:Y:S01]  /*b0b0*/  @!P0 LOP3.LUT R0, R0, 0xfffffff8, RZ, 0xc0, !PT ;  /* 0xfffffff800008812 */ /* 0x000fe200078ec0ff */
[----:B------:R-:W-:-:S04]  /*b0c0*/  @!P2 IMAD.WIDE R8, R6, 0x2, R2 ;  /* 0x000000020608a825 */ /* 0x000fc800078e0202 */
[--C-:B------:R-:W-:Y:S01]  /*b0d0*/  @!P1 IMAD.WIDE R6, R5, 0x2, R2.reuse ;  /* 0x0000000205069825 */ /* 0x100fe200078e0202 */
[----:B---3--:R1:W-:Y:S03]  /*b0e0*/  @!P2 ST.E.128 [R8.64], R20 ;  /* 0x000000140800a985 */ /* 0x0083e6000c101d0c */
[----:B------:R-:W-:Y:S01]  /*b0f0*/  @!P0 IMAD.WIDE R2, R0, 0x2, R2 ;  /* 0x0000000200028825 */ /* 0x000fe200078e0202 */
[----:B----4-:R1:W-:Y:S04]  /*b100*/  @!P1 ST.E.128 [R6.64], R16 ;  /* 0x0000001006009985 */ /* 0x0103e8000c101d0c */
[----:B-----5:R1:W-:Y:S02]  /*b110*/  @!P0 ST.E.128 [R2.64], R12 ;  /* 0x0000000c02008985 */ /* 0x0203e4000c101d0c */
.L_x_33:
[----:B--234-:R-:W-:Y:S05]  /*b120*/  BSYNC B0 ;  /* 0x0000000000007941 */ /* 0x01cfea0003800000 */
.L_x_32:
[----:B-1----:R-:W-:Y:S01]  /*b130*/  IADD3 R0, R28, 0x20, RZ ;  /* 0x000000201c007810 */ /* 0x002fe20007ffe0ff */
[----:B------:R1:W2:Y:S01]  /*b140*/  SHFL.IDX PT, R3, R30, 0x1, 0x181f ;  /* 0x00381f001e037f89 */ /* 0x0002a200000e0000 */
[----:B------:R-:W-:Y:S02]  /*b150*/  BSSY B0, `(.L_x_34) ;  /* 0x000001c000007945 */ /* 0x000fe40003800000 */
[----:B------:R-:W-:Y:S01]  /*b160*/  ISETP.GE.AND P0, PT, R0, R29, PT ;  /* 0x0000001d0000720c */ /* 0x000fe20003f06270 */
[----:B------:R1:W3:-:S12]  /*b170*/  SHFL.IDX PT, R2, R31, 0x1, 0x181f ;  /* 0x00381f001f027f89 */ /* 0x0002d800000e0000 */
[----:B------:R-:W-:Y:S05]  /*b180*/  @P0 BRA `(.L_x_35) ;  /* 0x0000018000000947 */ /* 0x000fea0003800000 */
[C---:B------:R-:W-:Y:S02]  /*b190*/  IADD3 R7, R4.reuse, 0x40, RZ ;  /* 0x0000004004077810 */ /* 0x040fe40007ffe0ff */
        /* <DEDUP_REMOVED lines=9> */
[----:B------:R-:W-:Y:S01]  /*b230*/  @!P2 LEA.HI R7, R5, R7, RZ, 0x3 ;  /* 0x000000070507a211 */ /* 0x000fe200078f18ff */
[----:B--23--:R-:W-:Y:S01]  /*b240*/  @!P3 IMAD.WIDE R10, R4, 0x2, R2 ;  /* 0x00000002040ab825 */ /* 0x00cfe200078e0202 */
[----:B------:R-:W-:Y:S02]  /*b250*/  @!P1 LEA.HI R5, R0, R8, RZ, 0x3 ;  /* 0x0000000800059211 */ /* 0x000fe400078f18ff */
[----:B------:R-:W-:-:S02]  /*b260*/  @!P0 LEA.HI R0, R6, R9, RZ, 0x3 ;  /* 0x0000000906008211 */ /* 0x000fc400078f18ff */
[----:B------:R-:W-:Y:S01]  /*b270*/  @!P2 LOP3.LUT R6, R7, 0xfffffff8, RZ, 0xc0, !PT ;  /* 0xfffffff80706a812 */ /* 0x000fe200078ec0ff */
[----:B------:R2:W-:Y:S01]  /*b280*/  @!P3 ST.E.128 [R10.64], R44 ;  /* 0x0000002c0a00b985 */ /* 0x0005e2000c101d0c */
[----:B------:R-:W-:Y:S02]  /*b290*/  @!P1 LOP3.LUT R5, R5, 0xfffffff8, RZ, 0xc0, !PT ;  /* 0xfffffff805059812 */ /* 0x000fe400078ec0ff */
[----:B------:R-:W-:Y:S01]  /*b2a0*/  @!P0 LOP3.LUT R0, R0, 0xfffffff8, RZ, 0xc0, !PT ;  /* 0xfffffff800008812 */ /* 0x000fe200078ec0ff */
[----:B------:R-:W-:-:S04]  /*b2b0*/  @!P2 IMAD.WIDE R8, R6, 0x2, R2 ;  /* 0x000000020608a825 */ /* 0x000fc800078e0202 */
[--C-:B------:R-:W-:Y:S01]  /*b2c0*/  @!P1 IMAD.WIDE R6, R5, 0x2, R2.reuse ;  /* 0x0000000205069825 */ /* 0x100fe200078e0202 */
[----:B------:R2:W-:Y:S03]  /*b2d0*/  @!P2 ST.E.128 [R8.64], R40 ;  /* 0x000000280800a985 */ /* 0x0005e6000c101d0c */
[----:B------:R-:W-:Y:S01]  /*b2e0*/  @!P0 IMAD.WIDE R2, R0, 0x2, R2 ;  /* 0x0000000200028825 */ /* 0x000fe200078e0202 */
[----:B------:R2:W-:Y:S04]  /*b2f0*/  @!P1 ST.E.128 [R6.64], R36 ;  /* 0x0000002406009985 */ /* 0x0005e8000c101d0c */
[----:B------:R2:W-:Y:S02]  /*b300*/  @!P0 ST.E.128 [R2.64], R32 ;  /* 0x0000002002008985 */ /* 0x0005e4000c101d0c */
.L_x_35:
[----:B------:R-:W-:Y:S05]  /*b310*/  BSYNC B0 ;  /* 0x0000000000007941 */ /* 0x000fea0003800000 */
.L_x_34:
[----:B------:R-:W-:Y:S01]  /*b320*/  IADD3 R0, R28, 0x40, RZ ;  /* 0x000000401c007810 */ /* 0x000fe20007ffe0ff */
[----:B--2---:R2:W4:Y:S01]  /*b330*/  SHFL.IDX PT, R3, R30, 0x2, 0x181f ;  /* 0x00581f001e037f89 */ /* 0x00452200000e0000 */
[----:B------:R-:W-:Y:S02]  /*b340*/  BSSY B0, `(.L_x_36) ;  /* 0x000001c000007945 */ /* 0x000fe40003800000 */
[----:B------:R-:W-:Y:S01]  /*b350*/  ISETP.GE.AND P0, PT, R0, R29, PT ;  /* 0x0000001d0000720c */ /* 0x000fe20003f06270 */
[----:B---3--:R2:W3:-:S12]  /*b360*/  SHFL.IDX PT, R2, R31, 0x2, 0x181f ;  /* 0x00581f001f027f89 */ /* 0x0084d800000e0000 */
        /* <DEDUP_REMOVED lines=12> */
[----:B---34-:R-:W-:Y:S01]  /*b430*/  @!P3 IMAD.WIDE R10, R4, 0x2, R2 ;  /* 0x00000002040ab825 */ /* 0x018fe200078e0202 */
        /* <DEDUP_REMOVED lines=12> */
.L_x_37:
[----:B------:R-:W-:Y:S05]  /*b500*/  BSYNC B0 ;  /* 0x0000000000007941 */ /* 0x000fea0003800000 */
.L_x_36:
[----:B------:R-:W-:Y:S01]  /*b510*/  IADD3 R0, R28, 0x60, RZ ;  /* 0x000000601c007810 */ /* 0x000fe20007ffe0ff */
[----:B---34-:R3:W4:Y:S03]  /*b520*/  SHFL.IDX PT, R3, R30, 0x3, 0x181f ;  /* 0x00781f001e037f89 */ /* 0x01872600000e0000 */
[----:B------:R-:W-:Y:S01]  /*b530*/  ISETP.GE.AND P0, PT, R0, R29, PT ;  /* 0x0000001d0000720c */ /* 0x000fe20003f06270 */
[----:B------:R3:W1:-:S12]  /*b540*/  SHFL.IDX PT, R2, R31, 0x3, 0x181f ;  /* 0x00781f001f027f89 */ /* 0x00065800000e0000 */
[----:B------:R-:W-:Y:S05]  /*b550*/  @P0 EXIT ;  /* 0x000000000000094d */ /* 0x000fea0003800000 */
[C---:B------:R-:W-:Y:S02]  /*b560*/  IADD3 R6, R4.reuse, 0x40, RZ ;  /* 0x0000004004067810 */ /* 0x040fe40007ffe0ff */
        /* <DEDUP_REMOVED lines=19> */
[----:B------:R-:W-:-:S04]  /*b6a0*/  SHF.R.S32.HI R4, RZ, 0x1f, R0 ;  /* 0x0000001fff047819 */ /* 0x000fc80000011400 */
[----:B------:R-:W-:-:S04]  /*b6b0*/  LEA.HI R0, R4, R0, RZ, 0x3 ;  /* 0x0000000004007211 */ /* 0x000fc800078f18ff */
[----:B------:R-:W-:-:S05]  /*b6c0*/  LOP3.LUT R0, R0, 0xfffffff8, RZ, 0xc0, !PT ;  /* 0xfffffff800007812 */ /* 0x000fca00078ec0ff */
[----:B------:R-:W-:-:S05]  /*b6d0*/  IMAD.WIDE R2, R0, 0x2, R2 ;  /* 0x0000000200027825 */ /* 0x000fca00078e0202 */
[----:B------:R-:W-:Y:S01]  /*b6e0*/  ST.E.128 [R2.64], R76 ;  /* 0x0000004c02007985 */ /* 0x000fe2000c101d0c */
[----:B------:R-:W-:Y:S05]  /*b6f0*/  EXIT ;  /* 0x000000000000794d */ /* 0x000fea0003800000 */
.L_x_30:
[----:B------:R-:W-:Y:S02]  /*b700*/  ULDC.64 UR4, c[0x0][0x500] ;  /* 0x0001400000047ab9 */ /* 0x000fe40000000a00 */
[----:B------:R-:W-:Y:S02]  /*b710*/  UISETP.NE.U32.AND UP1, UPT, URZ, UR4, UPT ;  /* 0x000000043f00728c */ /* 0x000fe4000bf25070 */
[----:B------:R-:W-:Y:S02]  /*b720*/  UMOV UR6, 0x4 ;  /* 0x0000000400067882 */ /* 0x000fe40000000000 */
[----:B------:R-:W-:-:S03]  /*b730*/  UISETP.NE.AND.EX UP1, UPT, URZ, UR5, UPT, UP1 ;  /* 0x000000053f00728c */ /* 0x000fc6000bf25310 */
[----:B------:R-:W-:Y:S02]  /*b740*/  ULDC.64 UR4, c[0x0][0x500] ;  /* 0x0001400000047ab9 */ /* 0x000fe40000000a00 */
[----:B------:R-:W-:Y:S01]  /*b750*/  UIMAD.WIDE UR4, UR11, UR6, UR4 ;  /* 0x000000060b0472a5 */ /* 0x000fe2000f8e0204 */
[----:B------:R-:W-:-:S05]  /*b760*/  PLOP3.LUT P0, PT, PT, PT, UP1, 0x80, 0x0 ;  /* 0x000000000000781c */ /* 0x000fca0003f0f018 */
[----:B------:R-:W-:Y:S01]  /*b770*/  IMAD.U32 R4, RZ, RZ, UR4 ;  /* 0x00000004ff047e24 */ /* 0x000fe2000f8e00ff */
[----:B------:R-:W-:Y:S01]  /*b780*/  MOV R5, UR5 ;  /* 0x0000000500057c02 */ /* 0x000fe20008000f00 */
[----:B------:R-:W-:-:S06]  /*b790*/  ULDC.64 UR4, c[0x0][0x508] ;  /* 0x0001420000047ab9 */ /* 0x000fcc0000000a00 */
[----:B------:R-:W2:Y:S01]  /*b7a0*/  @P0 LDG.E R0, [R4.64] ;  /* 0x0000000c04000981 */ /* 0x000ea2000c1e1900 */
[----:B------:R-:W-:Y:S01]  /*b7b0*/  UISETP.NE.U32.AND UP0, UPT, URZ, UR4, UPT ;  /* 0x000000043f00728c */ /* 0x000fe2000bf05070 */
[----:B------:R-:W-:-:S03]  /*b7c0*/  IMAD.MOV.U32 R9, RZ, RZ, c[0x0][0x388] ;  /* 0x0000e200ff097624 */ /* 0x000fc600078e00ff */
[----:B------:R-:W-:-:S03]  /*b7d0*/  UISETP.NE.AND.EX UP0, UPT, URZ, UR5, UPT, UP0 ;  /* 0x000000053f00728c */ /* 0x000fc6000bf05300 */
[----:B------:R-:W-:-:S03]  /*b7e0*/  ULDC.64 UR4, c[0x0][0x508] ;  /* 0x0001420000047ab9 */ /* 0x000fc60000000a00 */
[----:B------:R-:W-:-:S05]  /*b7f0*/  PLOP3.LUT P1, PT, PT, PT, UP0, 0x80, 0x0 ;  /* 0x000000000000781c */ /* 0x000fca0003f2f008 */
[----:B------:R-:W-:-:S06]  /*b800*/  @UP0 UIMAD.WIDE UR4, UR11, UR6, UR4 ;  /* 0x000000060b0402a5 */ /* 0x000fcc000f8e0204 */
[----:B------:R-:W-:Y:S01]  /*b810*/  MOV R2, UR4 ;  /* 0x0000000400027c02 */ /* 0x000fe20008000f00 */
[----:B------:R-:W-:-:S05]  /*b820*/  IMAD.U32 R3, RZ, RZ, UR5 ;  /* 0x00000005ff037e24 */ /* 0x000fca000f8e00ff */
[----:B------:R1:W5:Y:S01]  /*b830*/  @P1 LDG.E R9, [R2.64] ;  /* 0x0000000c02091981 */ /* 0x000362000c1e1900 */
[----:B------:R-:W-:Y:S02]  /*b840*/  UMOV UR14, URZ ;  /* 0x0000003f000e7c82 */ /* 0x000fe40008000000 */
[----:B------:R-:W-:Y:S01]  /*b850*/  UMOV UR15, URZ ;  /* 0x0000003f000f7c82 */ /* 0x000fe20008000000 */
[----:B--2---:R-:W2:Y:S02]  /*b860*/  @P0 R2UR UR5, R0 ;  /* 0x00000000000503c2 */ /* 0x004ea400000e0000 */
[----:B--2---:R-:W-:Y:S02]  /*b870*/  @UP1 USHF.R.S32.HI UR4, URZ, 0x1f, UR5 ;  /* 0x0000001f3f041899 */ /* 0x004fe40008011405 */
[----:B------:R-:W-:-:S05]  /*b880*/  @UP1 UMOV UR14, UR5 ;  /* 0x00000005000e1c82 */ /* 0x000fca0008000000 */
[----:B------:R-:W-:Y:S01]  /*b890*/  @UP1 UMOV UR15, UR4 ;  /* 0x00000004000f1c82 */ /* 0x000fe20008000000 */
[----:B------:R-:W-:Y:S05]  /*b8a0*/  @P1 BRA `(.L_x_38) ;  /* 0x0000004000001947 */ /* 0x000fea0003800000 */
[----:B-1----:R-:W-:Y:S05]  /*b8b0*/  @!P0 BRA `(.L_x_38) ;  /* 0x0000003000008947 */ /* 0x002fea0003800000 */
[----:B------:R-:W2:Y:S04]  /*b8c0*/  LDG.E R0, [R4.64] ;  /* 0x0000000c04007981 */ /* 0x000ea8000c1e1900 */
[----:B------:R-:W2:Y:S02]  /*b8d0*/  LDG.E R2, [R4.64+0x4] ;  /* 0x0000040c04027981 */ /* 0x000ea4000c1e1900 */
[----:B--2--5:R-:W-:Y:S02]  /*b8e0*/  IADD3 R9, -R0, R2, RZ ;  /* 0x0000000200097210 */ /* 0x024fe40007ffe1ff */
.L_x_38:
[----:B-1----:R-:W1:Y:S01]  /*b8f0*/  S2R R8, SR_TID.X ;  /* 0x0000000000087919 */ /* 0x002e620000002100 */
[----:B------:R-:W-:Y:S01]  /*b900*/  USHF.R.S32.HI UR6, URZ, 0x1f, UR11 ;  /* 0x0000001f3f067899 */ /* 0x000fe2000801140b */
[----:B------:R-:W-:Y:S01]  /*b910*/  BSSY B0, `(.L_x_39) ;  /* 0x0000029000007945 */ /* 0x000fe20003800000 */
[----:B------:R-:W-:-:S02]  /*b920*/  USEL UR11, UR11, URZ, !UP1 ;  /* 0x0000003f0b0b7287 */ /* 0x000fc4000c800000 */
[----:B------:R-:W-:Y:S01]  /*b930*/  USEL UR6, UR6, URZ, !UP1 ;  /* 0x0000003f06067287 */ /* 0x000fe2000c800000 */
[----:B-1----:R-:W-:-:S13]  /*b940*/  ISETP.GE.AND P0, PT, R8, 0x80, PT ;  /* 0x000000800800780c */ /* 0x002fda0003f06270 */
[----:B------:R-:W-:Y:S05]  /*b950*/  @P0 BRA `(.L_x_40) ;  /* 0x0000024000000947 */ /* 0x000fea0003800000 */
[----:B------:R-:W1:Y:S01]  /*b960*/  S2R R3, SR_CTAID.X ;  /* 0x0000000000037919 */ /* 0x000e620000002500 */
[----:B-----5:R-:W-:Y:S01]  /*b970*/  IMAD R0, R9, c[0x0][0x4e8], RZ ;  /* 0x00013a0009007a24 */ /* 0x020fe200078e02ff */
[----:B-1----:R-:W-:-:S04]  /*b980*/  LEA R3, R3, R8, 0x7 ;  /* 0x0000000803037211 */ /* 0x002fc800078e38ff */
[----:B------:R-:W-:-:S13]  /*b990*/  ISETP.GE.AND P0, PT, R3, R0, PT ;  /* 0x000000000300720c */ /* 0x000fda0003f06270 */
[----:B------:R-:W-:Y:S05]  /*b9a0*/  @P0 BRA `(.L_x_40) ;  /* 0x000001f000000947 */ /* 0x000fea0003800000 */
[----:B------:R-:W-:Y:S01]  /*b9b0*/  IMAD.MOV.U32 R0, RZ, RZ, c[0x0][0x4e8] ;  /* 0x00013a00ff007624 */ /* 0x000fe200078e00ff */
[----:B------:R-:W-:Y:S01]  /*b9c0*/  ULDC.64 UR4, c[0x0][0x490] ;  /* 0x0001240000047ab9 */ /* 0x000fe20000000a00 */
[----:B------:R-:W-:Y:S01]  /*b9d0*/  IMAD.MOV.U32 R2, RZ, RZ, R3 ;  /* 0x000000ffff027224 */ /* 0x000fe200078e0003 */
[----:B------:R-:W-:Y:S02]  /*b9e0*/  UIMAD UR7, UR8, UR4, URZ ;  /* 0x00000004080772a4 */ /* 0x000fe4000f8e023f */
[----:B------:R-:W-:Y:S01]  /*b9f0*/  ISETP.NE.AND P0, PT, R0, 0x1, PT ;  /* 0x000000010000780c */ /* 0x000fe20003f05270 */
[----:B------:R-:W-:Y:S02]  /*ba00*/  UMOV UR16, UR14 ;  /* 0x0000000e00107c82 */ /* 0x000fe40008000000 */
[----:B------:R-:W-:Y:S02]  /*ba10*/  UMOV UR17, UR15 ;  /* 0x0000000f00117c82 */ /* 0x000fe40008000000 */
[----:B------:R-:W-:-:S02]  /*ba20*/  UIMAD.WIDE.U32 UR16, UR9, UR4, UR16 ;  /* 0x00000004091072a5 */ /* 0x000fc4000f8e0010 */
[----:B------:R-:W-:-:S03]  /*ba30*/  UIMAD UR7, UR9, UR5, UR7 ;  /* 0x00000005090772a4 */ /* 0x000fc6000f8e0207 */
[----:B------:R-:W-:Y:S02]  /*ba40*/  ULDC.64 UR4, c[0x0][0x498] ;  /* 0x0001260000047ab9 */ /* 0x000fe40000000a00 */
[----:B------:R-:W-:Y:S01]  /*ba50*/  UIADD3 UR17, UR7, UR17, URZ ;  /* 0x0000001107117290 */ /* 0x000fe2000fffe03f */
[----:B------:R-:W-:Y:S01]  /*ba60*/  @P0 IMAD.HI.U32 R0, R3, c[0x0][0x4ec], RZ ;  /* 0x00013b0003000a27 */ /* 0x000fe200078e00ff */
[----:B------:R-:W-:Y:S02]  /*ba70*/  UIMAD UR7, UR6, UR4, URZ ;  /* 0x00000004060772a4 */ /* 0x000fe4000f8e023f */
[----:B------:R-:W-:Y:S02]  /*ba80*/  UIMAD.WIDE.U32 UR16, UR11, UR4, UR16 ;  /* 0x000000040b1072a5 */ /* 0x000fe4000f8e0010 */
[----:B------:R-:W-:Y:S01]  /*ba90*/  @P0 SHF.R.U32.HI R2, RZ, c[0x0][0x4f0], R0 ;  /* 0x00013c00ff020a19 */ /* 0x000fe20000011600 */
[----:B------:R-:W-:-:S03]  /*baa0*/  UIMAD UR5, UR11, UR5, UR7 ;  /* 0x000000050b0572a4 */ /* 0x000fc6000f8e0207 */
[----:B------:R-:W-:-:S03]  /*bab0*/  IADD3 R0, -R2, RZ, RZ ;  /* 0x000000ff02007210 */ /* 0x000fc60007ffe1ff */
[----:B------:R-:W-:Y:S02]  /*bac0*/  IMAD.U32 R5, RZ, RZ, UR5 ;  /* 0x00000005ff057e24 */ /* 0x000fe4000f8e00ff */
[----:B------:R-:W-:Y:S01]  /*bad0*/  IMAD R0, R0, c[0x0][0x4e8], R3 ;  /* 0x00013a0000007a24 */ /* 0x000fe200078e0203 */
[----:B------:R-:W-:Y:S02]  /*bae0*/  SHF.R.S32.HI R3, RZ, 0x1f, R2 ;  /* 0x0000001fff037819 */ /* 0x000fe40000011402 */
[----:B------:R-:W-:Y:S02]  /*baf0*/  IADD3 R2, P0, R2, UR16, RZ ;  /* 0x0000001002027c10 */ /* 0x000fe4000ff1e0ff */
[----:B------:R-:W-:Y:S02]  /*bb00*/  SHF.R.S32.HI R4, RZ, 0x1f, R0 ;  /* 0x0000001fff047819 */ /* 0x000fe40000011400 */
[----:B------:R-:W-:-:S03]  /*bb10*/  IADD3.X R3, R3, UR17, R5, P0, !PT ;  /* 0x0000001103037c10 */ /* 0x000fc600087fe405 */
[----:B------:R-:W-:Y:S02]  /*bb20*/  IMAD R4, R4, c[0x0][0x488], RZ ;  /* 0x0001220004047a24 */ /* 0x000fe400078e02ff */
[----:B------:R-:W-:-:S04]  /*bb30*/  IMAD.WIDE.U32 R2, R0, c[0x0][0x488], R2 ;  /* 0x0001220000027a25 */ /* 0x000fc800078e0002 */
[----:B------:R-:W-:-:S05]  /*bb40*/  IMAD R4, R0, c[0x0][0x48c], R4 ;  /* 0x0001230000047a24 */ /* 0x000fca00078e0204 */
[----:B------:R-:W-:Y:S02]  /*bb50*/  IADD3 R0, R3, R4, RZ ;  /* 0x0000000403007210 */ /* 0x000fe40007ffe0ff */
[----:B------:R-:W-:-:S04]  /*bb60*/  LEA R4, P0, R2, c[0x0][0x450], 0x2 ;  /* 0x0001140002047a11 */ /* 0x000fc800078010ff */
[----:B------:R-:W-:Y:S01]  /*bb70*/  LEA.HI.X R5, R2, c[0x0][0x454], R0, 0x2, P0 ;  /* 0x0001150002057a11 */ /* 0x000fe200000f1400 */
[----:B------:R-:W-:-:S05]  /*bb80*/  IMAD.MOV.U32 R0, RZ, RZ, -0x800000 ;  /* 0xff800000ff007424 */ /* 0x000fca00078e00ff */
[----:B------:R1:W-:Y:S03]  /*bb90*/  STG.E [R4.64], R0 ;  /* 0x0000000004007986 */ /* 0x0003e6000c10190c */
.L_x_40:
[----:B------:R-:W-:Y:S05]  /*bba0*/  BSYNC B0 ;  /* 0x0000000000007941 */ /* 0x000fea0003800000 */
.L_x_39:
[----:B------:R-:W2:Y:S01]  /*bbb0*/  S2R R14, SR_CTAID.X ;  /* 0x00000000000e7919 */ /* 0x000ea20000002500 */
[----:B-1----:R-:W-:Y:S01]  /*bbc0*/  SHF.R.S32.HI R0, RZ, 0x1f, R8 ;  /* 0x0000001fff007819 */ /* 0x002fe20000011408 */
[----:B------:R-:W-:Y:S01]  /*bbd0*/  IMAD.MOV.U32 R3, RZ, RZ, c[0x0][0x4e8] ;  /* 0x00013a00ff037624 */ /* 0x000fe200078e00ff */
[----:B------:R-:W-:Y:S01]  /*bbe0*/  ULDC.64 UR4, c[0x0][0x3a0] ;  /* 0x0000e80000047ab9 */ /* 0x000fe20000000a00 */
[----:B-----5:R-:W-:Y:S01]  /*bbf0*/  IMAD R16, R9, c[0x0][0x4e8], RZ ;  /* 0x00013a0009107a24 */ /* 0x020fe200078e02ff */
[----:B------:R-:W-:Y:S01]  /*bc00*/  LEA.HI R0, R0, R8, RZ, 0x3 ;  /* 0x0000000800007211 */ /* 0x000fe200078f18ff */
[----:B------:R-:W-:Y:S01]  /*bc10*/  UIMAD UR7, UR15, UR4, URZ ;  /* 0x000000040f0772a4 */ /* 0x000fe2000f8e023f */
[----:B------:R-:W-:Y:S01]  /*bc20*/  ISETP.NE.AND P0, PT, R3, 0x1, PT ;  /* 0x000000010300780c */ /* 0x000fe20003f05270 */
[----:B------:R-:W-:Y:S01]  /*bc30*/  UIMAD.WIDE.U32 UR16, UR14, UR4, URZ ;  /* 0x000000040e1072a5 */ /* 0x000fe2000f8e003f */
[----:B------:R-:W-:Y:S01]  /*bc40*/  LOP3.LUT R2, R0, 0xfffffff8, RZ, 0xc0, !PT ;  /* 0xfffffff800027812 */ /* 0x000fe200078ec0ff */
[----:B------:R-:W-:Y:S01]  /*bc50*/  UIMAD UR7, UR14, UR5, UR7 ;  /* 0x000000050e0772a4 */ /* 0x000fe2000f8e0207 */
[----:B------:R-:W-:Y:S01]  /*bc60*/  SHF.R.S32.HI R7, RZ, 0x3, R0 ;  /* 0x00000003ff077819 */ /* 0x000fe20000011400 */
[----:B------:R-:W-:Y:S01]  /*bc70*/  BSSY B0, `(.L_x_41) ;  /* 0x0000041000007945 */ /* 0x000fe20003800000 */
[----:B------:R-:W-:Y:S01]  /*bc80*/  ULDC.64 UR4, c[0x0][0x3e8] ;  /* 0x0000fa0000047ab9 */ /* 0x000fe20000000a00 */
[----:B------:R-:W-:Y:S01]  /*bc90*/  IMAD.IADD R8, R8, 0x1, -R2 ;  /* 0x0000000108087824 */ /* 0x000fe200078e0a02 */
[----:B------:R-:W-:-:S02]  /*bca0*/  UIADD3 UR17, UR17, UR7, URZ ;  /* 0x0000000711117290 */ /* 0x000fc4000fffe03f */
[----:B------:R-:W-:Y:S02]  /*bcb0*/  UIMAD UR7, UR8, UR4, URZ ;  /* 0x00000004080772a4 */ /* 0x000fe4000f8e023f */
[----:B------:R-:W-:Y:S01]  /*bcc0*/  LEA R0, R8, R7, 0x5 ;  /* 0x0000000708007211 */ /* 0x000fe200078e28ff */
[----:B------:R-:W-:Y:S02]  /*bcd0*/  UIMAD.WIDE.U32 UR16, UR9, UR4, UR16 ;  /* 0x00000004091072a5 */ /* 0x000fe4000f8e0010 */
[----:B------:R-:W-:Y:S02]  /*bce0*/  UIMAD UR7, UR9, UR5, UR7 ;  /* 0x00000005090772a4 */ /* 0x000fe4000f8e0207 */
[C---:B--2---:R-:W-:Y:S01]  /*bcf0*/  IMAD R0, R14.reuse, 0x80, R0 ;  /* 0x000000800e007824 */ /* 0x044fe200078e0200 */
[----:B------:R-:W-:Y:S01]  /*bd00*/  ULDC.64 UR4, c[0x0][0x3f0] ;  /* 0x0000fc0000047ab9 */ /* 0x000fe20000000a00 */
[----:B------:R-:W-:Y:S01]  /*bd10*/  IMAD R14, R14, 0x80, R7 ;  /* 0x000000800e0e7824 */ /* 0x000fe200078e0207 */
[----:B------:R-:W-:Y:S01]  /*bd20*/  UIMAD UR6, UR6, UR4, URZ ;  /* 0x00000004060672a4 */ /* 0x000fe2000f8e023f */
[----:B------:R-:W-:Y:S01]  /*bd30*/  @P0 IMAD.HI.U32 R2, R0, c[0x0][0x4ec], RZ ;  /* 0x00013b0000020a27 */ /* 0x000fe200078e00ff */
[----:B------:R-:W-:-:S02]  /*bd40*/  UIADD3 UR17, UR7, UR17, URZ ;  /* 0x0000001107117290 */ /* 0x000fc4000fffe03f */
[----:B------:R-:W-:Y:S01]  /*bd50*/  UIMAD UR5, UR11, UR5, UR6 ;  /* 0x000000050b0572a4 */ /* 0x000fe2000f8e0206 */
[----:B------:R-:W-:Y:S01]  /*bd60*/  IMAD.MOV.U32 R4, RZ, RZ, R0 ;  /* 0x000000ffff047224 */ /* 0x000fe200078e0000 */
[----:B------:R-:W-:Y:S01]  /*bd70*/  @P0 SHF.R.U32.HI R4, RZ, c[0x0][0x4f0], R2 ;  /* 0x00013c00ff040a19 */ /* 0x000fe20000011602 */
[----:B------:R-:W-:-:S03]  /*bd80*/  UIMAD.WIDE.U32 UR16, UR11, UR4, UR16 ;  /* 0x000000040b1072a5 */ /* 0x000fc6000f8e0010 */
[----:B------:R-:W-:Y:S01]  /*bd90*/  IADD3 R2, -R4, RZ, RZ ;  /* 0x000000ff04027210 */ /* 0x000fe20007ffe1ff */
[----:B------:R-:W-:Y:S01]  /*bda0*/  UIADD3 UR5, UR17, UR5, URZ ;  /* 0x0000000511057290 */ /* 0x000fe2000fffe03f */
[----:B------:R-:W-:-:S03]  /*bdb0*/  SHF.R.S32.HI R3, RZ, 0x1f, R4 ;  /* 0x0000001fff037819 */ /* 0x000fc60000011404 */
[----:B------:R-:W-:Y:S02]  /*bdc0*/  IMAD R5, R2, c[0x0][0x4e8], R0 ;  /* 0x00013a0002057a24 */ /* 0x000fe400078e0200 */
[----:B------:R-:W-:Y:S02]  /*bdd0*/  IMAD R0, R3, c[0x0][0x3e0], RZ ;  /* 0x0000f80003007a24 */ /* 0x000fe400078e02ff */
[----:B------:R-:W-:Y:S01]  /*bde0*/  IMAD.U32 R3, RZ, RZ, UR17 ;  /* 0x00000011ff037e24 */ /* 0x000fe2000f8e00ff */
[----:B------:R-:W-:Y:S01]  /*bdf0*/  MOV R3, UR5 ;  /* 0x0000000500037c02 */ /* 0x000fe20008000f00 */
[----:B------:R-:W-:Y:S02]  /*be00*/  IMAD.U32 R2, RZ, RZ, UR16 ;  /* 0x00000010ff027e24 */ /* 0x000fe4000f8e00ff */
[C---:B------:R-:W-:Y:S01]  /*be10*/  IMAD R6, R4.reuse, c[0x0][0x3e4], R0 ;  /* 0x0000f90004067a24 */ /* 0x040fe200078e0200 */
[----:B------:R-:W-:Y:S01]  /*be20*/  SHF.R.S32.HI R0, RZ, 0x1f, R5 ;  /* 0x0000001fff007819 */ /* 0x000fe20000011405 */
[----:B------:R-:W-:-:S04]  /*be30*/  IMAD.WIDE.U32 R2, R4, c[0x0][0x3e0], R2 ;  /* 0x0000f80004027a25 */ /* 0x000fc800078e0002 */
[----:B------:R-:W-:Y:S02]  /*be40*/  IMAD R0, R0, c[0x0][0x3d8], RZ ;  /* 0x0000f60000007a24 */ /* 0x000fe400078e02ff */
[----:B------:R-:W-:Y:S02]  /*be50*/  IMAD.IADD R3, R3, 0x1, R6 ;  /* 0x0000000103037824 */ /* 0x000fe400078e0206 */
[C---:B------:R-:W-:Y:S02]  /*be60*/  IMAD R0, R5.reuse, c[0x0][0x3dc], R0 ;  /* 0x0000f70005007a24 */ /* 0x040fe400078e0200 */
[----:B------:R-:W-:-:S05]  /*be70*/  IMAD.WIDE.U32 R2, R5, c[0x0][0x3d8], R2 ;  /* 0x0000f60005027a25 */ /* 0x000fca00078e0002 */
[----:B------:R-:W-:Y:S02]  /*be80*/  IADD3 R0, R3, R0, RZ ;  /* 0x0000000003007210 */ /* 0x000fe40007ffe0ff */
[----:B------:R-:W-:-:S04]  /*be90*/  LEA R17, P0, R2, c[0x0][0x380], 0x1 ;  /* 0x0000e00002117a11 */ /* 0x000fc800078008ff */
[----:B------:R-:W-:Y:S02]  /*bea0*/  LEA.HI.X R15, R2, c[0x0][0x384], R0, 0x1, P0 ;  /* 0x0000e100020f7a11 */ /* 0x000fe400000f0c00 */
[----:B------:R-:W-:Y:S01]  /*beb0*/  ISETP.GE.AND P0, PT, R14, R16, PT ;  /* 0x000000100e00720c */ /* 0x000fe20003f06270 */
[----:B------:R1:W2:Y:S01]  /*bec0*/  SHFL.IDX PT, R2, R17, RZ, 0x181f ;  /* 0x00181fff11027589 */ /* 0x0002a200000e0000 */
[----:B------:R-:W-:-:S03]  /*bed0*/  SHF.L.U32 R0, R8, 0x3, RZ ;  /* 0x0000000308007819 */ /* 0x000fc600000006ff */
[----:B------:R1:W3:Y:S01]  /*bee0*/  SHFL.IDX PT, R3, R15, RZ, 0x181f ;  /* 0x00181fff0f037589 */ /* 0x0002e200000e0000 */
[C---:B------:R-:W-:Y:S02]  /*bef0*/  IADD3 R11, R0.reuse, 0x40, RZ ;  /* 0x00000040000b7810 */ /* 0x040fe40007ffe0ff */
[C---:B------:R-:W-:Y:S02]  /*bf00*/  IADD3 R12, R0.reuse, 0x80, RZ ;  /* 0x00000080000c7810 */ /* 0x040fe40007ffe0ff */
[----:B------:R-:W-:-:S03]  /*bf10*/  IADD3 R13, R0, 0xc0, RZ ;  /* 0x000000c0000d7810 */ /* 0x000fc60007ffe0ff */
[----:B------:R-:W-:Y:S05]  /*bf20*/  @P0 BRA `(.L_x_42) ;  /* 0x0000015000000947 */ /* 0x000fea0003800000 */
[----:B------:R-:W-:Y:S02]  /*bf30*/  ISETP.GE.AND P2, PT, R11, c[0x0][0x3c8], PT ;  /* 0x0000f2000b007a0c */ /* 0x000fe40003f46270 */
[----:B------:R-:W-:Y:S02]  /*bf40*/  ISETP.GE.AND P1, PT, R12, c[0x0][0x3c8], PT ;  /* 0x0000f2000c007a0c */ /* 0x000fe40003f26270 */
[----:B------:R-:W-:Y:S02]  /*bf50*/  ISETP.GE.AND P0, PT, R13, c[0x0][0x3c8], PT ;  /* 0x0000f2000d007a0c */ /* 0x000fe40003f06270 */
        /* <DEDUP_REMOVED lines=9> */
[----:B------:R2:W-:Y:S01]  /*bff0*/  @!P3 ST.E.128 [R8.64], RZ ;  /* 0x000000ff0800b985 */ /* 0x0005e2000c101d0c */
[----:B------:R-:W-:Y:S02]  /*c000*/  @!P1 LOP3.LUT R5, R5, 0xfffffff8, RZ, 0xc0, !PT ;  /* 0xfffffff805059812 */ /* 0x000fe400078ec0ff */
[----:B------:R-:W-:Y:S01]  /*c010*/  @!P0 LOP3.LUT R10, R4, 0xfffffff8, RZ, 0xc0, !PT ;  /* 0xfffffff8040a8812 */ /* 0x000fe200078ec0ff */
[----:B------:R-:W-:-:S04]  /*c020*/  @!P2 IMAD.WIDE R6, R6, 0x2, R2 ;  /* 0x000000020606a825 */ /* 0x000fc800078e0202 */
[--C-:B------:R-:W-:Y:S01]  /*c030*/  @!P1 IMAD.WIDE R4, R5, 0x2, R2.reuse ;  /* 0x0000000205049825 */ /* 0x100fe200078e0202 */
[----:B------:R2:W-:Y:S03]  /*c040*/  @!P2 ST.E.128 [R6.64], RZ ;  /* 0x000000ff0600a985 */ /* 0x0005e6000c101d0c */
[----:B------:R-:W-:Y:S01]  /*c050*/  @!P0 IMAD.WIDE R2, R10, 0x2, R2 ;  /* 0x000000020a028825 */ /* 0x000fe200078e0202 */
[----:B------:R2:W-:Y:S04]  /*c060*/  @!P1 ST.E.128 [R4.64], RZ ;  /* 0x000000ff04009985 */ /* 0x0005e8000c101d0c */
[----:B------:R2:W-:Y:S02]  /*c070*/  @!P0 ST.E.128 [R2.64], RZ ;  /* 0x000000ff02008985 */ /* 0x0005e4000c101d0c */
.L_x_42:
[----:B------:R-:W-:Y:S05]  /*c080*/  BSYNC B0 ;  /* 0x0000000000007941 */ /* 0x000fea0003800000 */
.L_x_41:
[----:B--2---:R-:W-:Y:S01]  /*c090*/  IADD3 R4, R14, 0x20, RZ ;  /* 0x000000200e047810 */ /* 0x004fe20007ffe0ff */
[----:B---3--:R2:W3:Y:S01]  /*c0a0*/  SHFL.IDX PT, R3, R15, 0x1, 0x181f ;  /* 0x00381f000f037f89 */ /* 0x0084e200000e0000 */
[----:B------:R-:W-:Y:S02]  /*c0b0*/  BSSY B0, `(.L_x_43) ;  /* 0x0000019000007945 */ /* 0x000fe40003800000 */
[----:B------:R-:W-:Y:S01]  /*c0c0*/  ISETP.GE.AND P0, PT, R4, R16, PT ;  /* 0x000000100400720c */ /* 0x000fe20003f06270 */
[----:B------:R2:W4:-:S12]  /*c0d0*/  SHFL.IDX PT, R2, R17, 0x1, 0x181f ;  /* 0x00381f0011027f89 */ /* 0x00051800000e0000 */
        /* <DEDUP_REMOVED lines=22> */
.L_x_44:
[----:B------:R-:W-:Y:S05]  /*c240*/  BSYNC B0 ;  /* 0x0000000000007941 */ /* 0x000fea0003800000 */
.L_x_43:
[----:B---3--:R-:W-:Y:S01]  /*c250*/  IADD3 R4, R14, 0x40, RZ ;  /* 0x000000400e047810 */ /* 0x008fe20007ffe0ff */
[----:B------:R3:W1:Y:S01]  /*c260*/  SHFL.IDX PT, R3, R15, 0x2, 0x181f ;  /* 0x00581f000f037f89 */ /* 0x00066200000e0000 */
[----:B------:R-:W-:Y:S02]  /*c270*/  BSSY B0, `(.L_x_45) ;  /* 0x0000019000007945 */ /* 0x000fe40003800000 */
[----:B------:R-:W-:Y:S01]  /*c280*/  ISETP.GE.AND P0, PT, R4, R16, PT ;  /* 0x000000100400720c */ /* 0x000fe20003f06270 */
[----:B----4-:R3:W4:-:S12]  /*c290*/  SHFL.IDX PT, R2, R17, 0x2, 0x181f ;  /* 0x00581f0011027f89 */ /* 0x01071800000e0000 */
        /* <DEDUP_REMOVED lines=9> */
[----:B-1--4-:R-:W-:Y:S01]  /*c330*/  @!P3 IMAD.WIDE R8, R0, 0x2, R2 ;  /* 0x000000020008b825 */ /* 0x012fe200078e0202 */
        /* <DEDUP_REMOVED lines=12> */
.L_x_46:
[----:B------:R-:W-:Y:S05]  /*c400*/  BSYNC B0 ;  /* 0x0000000000007941 */ /* 0x000fea0003800000 */
.L_x_45:
[----:B-1----:R-:W-:Y:S01]  /*c410*/  IADD3 R4, R14, 0x60, RZ ;  /* 0x000000600e047810 */ /* 0x002fe20007ffe0ff */
[----:B------:R1:W2:Y:S03]  /*c420*/  SHFL.IDX PT, R3, R15, 0x3, 0x181f ;  /* 0x00781f000f037f89 */ /* 0x0002a600000e0000 */
[----:B------:R-:W-:Y:S01]  /*c430*/  ISETP.GE.AND P0, PT, R4, R16, PT ;  /* 0x000000100400720c */ /* 0x000fe20003f06270 */
[----:B----4-:R1:W4:-:S12]  /*c440*/  SHFL.IDX PT, R2, R17, 0x3, 0x181f ;  /* 0x00781f0011027f89 */ /* 0x01031800000e0000 */
[----:B------:R-:W-:Y:S05]  /*c450*/  @P0 EXIT ;  /* 0x000000000000094d */ /* 0x000fea0003800000 */
[----:B------:R-:W-:Y:S02]  /*c460*/  ISETP.GE.AND P1, PT, R11, c[0x0][0x3c8], PT ;  /* 0x0000f2000b007a0c */ /* 0x000fe40003f26270 */
[----:B------:R-:W-:Y:S02]  /*c470*/  ISETP.GE.AND P0, PT, R12, c[0x0][0x3c8], PT ;  /* 0x0000f2000c007a0c */ /* 0x000fe40003f06270 */
[----:B------:R-:W-:-:S09]  /*c480*/  ISETP.GE.AND P2, PT, R0, c[0x0][0x3c8], PT ;  /* 0x0000f20000007a0c */ /* 0x000fd20003f46270 */
[----:B------:R-:W-:Y:S02]  /*c490*/  @!P1 SHF.R.S32.HI R5, RZ, 0x1f, R11 ;  /* 0x0000001fff059819 */ /* 0x000fe4000001140b */
[----:B------:R-:W-:Y:S02]  /*c4a0*/  @!P0 SHF.R.S32.HI R4, RZ, 0x1f, R12 ;  /* 0x0000001fff048819 */ /* 0x000fe4000001140c */
[----:B------:R-:W-:Y:S01]  /*c4b0*/  @!P1 LEA.HI R5, R5, R11, RZ, 0x3 ;  /* 0x0000000b05059211 */ /* 0x000fe200078f18ff */
[--C-:B--2-4-:R-:W-:Y:S01]  /*c4c0*/  @!P2 IMAD.WIDE R8, R0, 0x2, R2.reuse ;  /* 0x000000020008a825 */ /* 0x114fe200078e0202 */
[----:B------:R-:W-:Y:S02]  /*c4d0*/  @!P0 LEA.HI R4, R4, R12, RZ, 0x3 ;  /* 0x0000000c04048211 */ /* 0x000fe400078f18ff */
[----:B------:R-:W-:Y:S02]  /*c4e0*/  @!P1 LOP3.LUT R5, R5, 0xfffffff8, RZ, 0xc0, !PT ;  /* 0xfffffff805059812 */ /* 0x000fe400078ec0ff */
[----:B------:R-:W-:Y:S01]  /*c4f0*/  @!P0 LOP3.LUT R4, R4, 0xfffffff8, RZ, 0xc0, !PT ;  /* 0xfffffff804048812 */ /* 0x000fe200078ec0ff */
[----:B------:R2:W-:Y:S02]  /*c500*/  @!P2 ST.E.128 [R8.64], RZ ;  /* 0x000000ff0800a985 */ /* 0x0005e4000c101d0c */
[----:B------:R-:W-:-:S04]  /*c510*/  @!P1 IMAD.WIDE R6, R5, 0x2, R2 ;  /* 0x0000000205069825 */ /* 0x000fc800078e0202 */
[----:B------:R-:W-:Y:S01]  /*c520*/  @!P0 IMAD.WIDE R4, R4, 0x2, R2 ;  /* 0x0000000204048825 */ /* 0x000fe200078e0202 */
[----:B------:R2:W-:Y:S04]  /*c530*/  @!P1 ST.E.128 [R6.64], RZ ;  /* 0x000000ff06009985 */ /* 0x0005e8000c101d0c */
[----:B------:R2:W-:Y:S01]  /*c540*/  @!P0 ST.E.128 [R4.64], RZ ;  /* 0x000000ff04008985 */ /* 0x0005e2000c101d0c */
[----:B------:R-:W-:-:S13]  /*c550*/  ISETP.GE.AND P0, PT, R13, c[0x0][0x3c8], PT ;  /* 0x0000f2000d007a0c */ /* 0x000fda0003f06270 */
[----:B------:R-:W-:Y:S05]  /*c560*/  @P0 EXIT ;  /* 0x000000000000094d */ /* 0x000fea0003800000 */
[----:B------:R-:W-:-:S04]  /*c570*/  SHF.R.S32.HI R0, RZ, 0x1f, R13 ;  /* 0x0000001fff007819 */ /* 0x000fc8000001140d */
[----:B------:R-:W-:-:S04]  /*c580*/  LEA.HI R0, R0, R13, RZ, 0x3 ;  /* 0x0000000d00007211 */ /* 0x000fc800078f18ff */
[----:B------:R-:W-:-:S05]  /*c590*/  LOP3.LUT R0, R0, 0xfffffff8, RZ, 0xc0, !PT ;  /* 0xfffffff800007812 */ /* 0x000fca00078ec0ff */
[----:B------:R-:W-:-:S05]  /*c5a0*/  IMAD.WIDE R2, R0, 0x2, R2 ;  /* 0x0000000200027825 */ /* 0x000fca00078e0202 */
[----:B------:R-:W-:Y:S01]  /*c5b0*/  ST.E.128 [R2.64], RZ ;  /* 0x000000ff02007985 */ /* 0x000fe2000c101d0c */
[----:B------:R-:W-:Y:S05]  /*c5c0*/  EXIT ;  /* 0x000000000000794d */ /* 0x000fea0003800000 */
.L_x_47:
        /* <DEDUP_REMOVED lines=11> */
.L_x_1767:


//--------------------- .text._ZN7cutlass13device_kernelIN5flash19enable_sm80_to_sm89INS1_16FlashAttnFwdSm80INS1_25CollectiveMainloopFwdSm80ILi8ELi1ELb0EN4cute5tupleIJNS5_1CILi128EEENS7_ILi32EEENS7_ILi256EEEEEELi256ENS_6half_tEfNS_4arch4Sm80ELb0ELb0ELb0ELb1ELb1ELb1ELb1ELb0EEENS1_21CollectiveEpilogueFwdINS6_IJS8_SA_S9_EEENS6_IJNS7_ILi1EEESI_SI_EEESC_SE_Li256ELb1ELb1ELb0ELb0EEENS1_19SingleTileSchedulerILb1ELb0ELb1ELi128EEEEEEEEEvNT_6ParamsE --------------------------
	.section	.text._ZN7cutlass13device_kernelIN5flash19enable_sm80_to_sm89INS1_16FlashAttnFwdSm80INS1_25CollectiveMainloopFwdSm80ILi8ELi1ELb0EN4cute5tupleIJNS5_1CILi128EEENS7_ILi32EEENS7_ILi256EEEEEELi256ENS_6half_tEfNS_4arch4Sm80ELb0ELb0ELb0ELb1ELb1ELb1ELb1ELb0EEENS1_21CollectiveEpilogueFwdINS6_IJS8_SA_S9_EEENS6_IJNS7_ILi1EEESI_SI_EEESC_SE_Li256ELb1ELb1ELb0ELb0EEENS1_19SingleTileSchedulerILb1ELb0ELb1ELi128EEEEEEEEEvNT_6ParamsE,"ax",@progbits
	.sectioninfo	@"SHI_REGISTERS=248"
	.align	128
.text._ZN7cutlass13device_kernelIN5flash19enable_sm80_to_sm89INS1_16FlashAttnFwdSm80INS1_25CollectiveMainloopFwdSm80ILi8ELi1ELb0EN4cute5tupleIJNS5_1CILi128EEENS7_ILi32EEENS7_ILi256EEEEEELi256ENS_6half_tEfNS_4arch4Sm80ELb0ELb0ELb0ELb1ELb1ELb1ELb1ELb0EEENS1_21CollectiveEpilogueFwdINS6_IJS8_SA_S9_EEENS6_IJNS7_ILi1EEESI_SI_EEESC_SE_Li256ELb1ELb1ELb0ELb0EEENS1_19SingleTileSchedulerILb1ELb0ELb1ELi128EEEEEEEEEvNT_6ParamsE:
        .type           _ZN7cutlass13device_kernelIN5flash19enable_sm80_to_sm89INS1_16FlashAttnFwdSm80INS1_25CollectiveMainloopFwdSm80ILi8ELi1ELb0EN4cute5tupleIJNS5_1CILi128EEENS7_ILi32EEENS7_ILi256EEEEEELi256ENS_6half_tEfNS_4arch4Sm80ELb0ELb0ELb0ELb1ELb1ELb1ELb1ELb0EEENS1_21CollectiveEpilogueFwdINS6_IJS8_SA_S9_EEENS6_IJNS7_ILi1EEESI_SI_EEESC_SE_Li256ELb1ELb1ELb0ELb0EEENS1_19SingleTileSchedulerILb1ELb0ELb1ELi128EEEEEEEEEvNT_6ParamsE,@function
        .size           _ZN7cutlass13device_kernelIN5flash19enable_sm80_to_sm89INS1_16FlashAttnFwdSm80INS1_25CollectiveMainloopFwdSm80ILi8ELi1ELb0EN4cute5tupleIJNS5_1CILi128EEENS7_ILi32EEENS7_ILi256EEEEEELi256ENS_6half_tEfNS_4arch4Sm80ELb0ELb0ELb0ELb1ELb1ELb1ELb1ELb0EEENS1_21CollectiveEpilogueFwdINS6_IJS8_SA_S9_EEENS6_IJNS7_ILi1EEESI_SI_EEESC_SE_Li256ELb1ELb1ELb0ELb0EEENS1_19SingleTileSchedulerILb1ELb0ELb1ELi128EEEEEEEEEvNT_6ParamsE,(.L_x_1768 - _ZN7cutlass13device_kernelIN5flash19enable_sm80_to_sm89INS1_16FlashAttnFwdSm80INS1_25CollectiveMainloopFwdSm80ILi8ELi1ELb0EN4cute5tupleIJNS5_1CILi128EEENS7_ILi32EEENS7_ILi256EEEEEELi256ENS_6half_tEfNS_4arch4Sm80ELb0ELb0ELb0ELb1ELb1ELb1ELb1ELb0EEENS1_21CollectiveEpilogueFwdINS6_IJS8_SA_S9_EEENS6_IJNS7_ILi1EEESI_SI_EEESC_SE_Li256ELb1ELb1ELb0ELb0EEENS1_19SingleTileSchedulerILb1ELb0ELb1ELi128EEEEEEEEEvNT_6ParamsE)
        .other          _ZN7cutlass13device_kernelIN5flash19enable_sm80_to_sm89INS1_16FlashAttnFwdSm80INS1_25CollectiveMainloopFwdSm80ILi8ELi1ELb0EN4cute5tupleIJNS5_1CILi128EEENS7_ILi32EEENS7_ILi256EEEEEELi256ENS_6half_tEfNS_4arch4Sm80ELb0ELb0ELb0ELb1ELb1ELb1ELb1ELb0EEENS1_21CollectiveEpilogueFwdINS6_IJS8_SA_S9_EEENS6_IJNS7_ILi1EEESI_SI_EEESC_SE_Li256ELb1ELb1ELb0ELb0EEENS1_19SingleTileSchedulerILb1ELb0ELb1ELi128EEEEEEEEEvNT_6ParamsE,@"STO_CUDA_ENTRY STV_DEFAULT"
_ZN7cutlass13device_kernelIN5flash19enable_sm80_to_sm89INS1_16FlashAttnFwdSm80INS1_25CollectiveMainloopFwdSm80ILi8ELi1ELb0EN4cute5tupleIJNS5_1CILi128EEENS7_ILi32EEENS7_ILi256EEEEEELi256ENS_6half_tEfNS_4arch4Sm80ELb0ELb0ELb0ELb1ELb1ELb1ELb1ELb0EEENS1_21CollectiveEpilogueFwdINS6_IJS8_SA_S9_EEENS6_IJNS7_ILi1EEESI_SI_EEESC_SE_Li256ELb1ELb1ELb0ELb0EEENS1_19SingleTileSchedulerILb1ELb0ELb1ELi128EEEEEEEEEvNT_6ParamsE:
[----:B------:R-:W-:Y:S02]  /*0000*/  MOV R1, c[0x0][0x28] ;  /* 0x00000a0000017a02 */ /* 0x000fe40000000f00 */
[----:B------:R-:W1:Y:S01]  /*0010*/  S2R R62, SR_TID.X ;  /* 0x00000000003e7919 */ /* 0x000e620000002100 */
[----:B------:R-:W2:Y:S01]  /*0020*/  S2UR UR20, SR_CTAID.Z ;  /* 0x00000000001479c3 */ /* 0x000ea20000002700 */
[----:B------:R-:W-:Y:S02]  /*0030*/  UMOV UR6, 0x4 ;  /* 0x0000000400067882 */ /* 0x000fe40000000000 */
[----:B------:R-:W-:Y:S02]  /*0040*/  ULDC.64 UR4, c[0x0][0x568] ;  /* 0x00015a0000047ab9 */ /* 0x000fe40000000a00 */
[----:B------:R-:W-:-:S03]  /*0050*/  ULDC.64 UR22, c[0x0][0x118] ;  /* 0x0000460000167ab9 */ /* 0x000fc60000000a00 */
[----:B------:R-:W3:Y:S01]  /*0060*/  S2UR UR14, SR_CTAID.X ;  /* 0x00000000000e79c3 */ /* 0x000ee20000002500 */
[----:B-1----:R-:W-:Y:S01]  /*0070*/  SHF.R.U32.HI R0, RZ, 0x5, R62 ;  /* 0x00000005ff007819 */ /* 0x002fe2000001163e */
[----:B--2---:R-:W-:-:S05]  /*0080*/  UIMAD.WIDE UR4, UR20, UR6, UR4 ;  /* 0x00000006140472a5 */ /* 0x004fca000f8e0204 */
[----:B------:R-:W1:Y:S02]  /*0090*/  SHFL.IDX PT, R0, R0, RZ, 0x1f ;  /* 0x00001fff00007589 */ /* 0x000e6400000e0000 */
[----:B-1----:R-:W-:-:S13]  /*00a0*/  ISETP.NE.AND P0, PT, R0, RZ, PT ;  /* 0x000000ff0000720c */ /* 0x002fda0003f05270 */
[----:B------:R-:W-:Y:S05]  /*00b0*/  @!P0 BRA `(.L_x_48) ;  /* 0x000001c000008947 */ /* 0x000fea0003800000 */
[----:B---3--:R-:W-:-:S04]  /*00c0*/  ISETP.NE.U32.AND P0, PT, RZ, c[0x0][0x568], PT ;  /* 0x00015a00ff007a0c */ /* 0x008fc80003f05070 */
[----:B------:R-:W-:-:S13]  /*00d0*/  ISETP.NE.AND.EX P0, PT, RZ, c[0x0][0x56c], PT, P0 ;  /* 0x00015b00ff007a0c */ /* 0x000fda0003f05300 */
[----:B------:R-:W-:Y:S05]  /*00e0*/  @!P0 BRA `(.L_x_49) ;  /* 0x0000005000008947 */ /* 0x000fea0003800000 */
[----:B------:R-:W-:Y:S02]  /*00f0*/  MOV R2, UR4 ;  /* 0x0000000400027c02 */ /* 0x000fe40008000f00 */
[----:B------:R-:W-:-:S05]  /*0100*/  MOV R3, UR5 ;  /* 0x0000000500037c02 */ /* 0x000fca0008000f00 */
[----:B------:R-:W2:Y:S02]  /*0110*/  LDG.E R2, [R2.64] ;  /* 0x0000001602027981 */ /* 0x000ea4000c1e1900 */
[----:B--2---:R1:W2:Y:S02]  /*0120*/  R2UR UR7, R2 ;  /* 0x00000000020773c2 */ /* 0x0042a400000e0000 */
[----:B-12---:R-:W-:Y:S05]  /*0130*/  BRA `(.L_x_50) ;  /* 0x000000e000007947 */ /* 0x006fea0003800000 */
.L_x_49:
        /* <DEDUP_REMOVED lines=11> */
[----:B-1----:R-:W-:Y:S01]  /*01f0*/  UIADD3 UR7, -UR4, UR7, URZ ;  /* 0x0000000704077290 */ /* 0x002fe2000fffe13f */
[----:B------:R-:W-:Y:S05]  /*0200*/  BRA `(.L_x_50) ;  /* 0x0000001000007947 */ /* 0x000fea0003800000 */
.L_x_51:
[----:B------:R-:W-:Y:S02]  /*0210*/  ULDC UR7, c[0x0][0x54c] ;  /* 0x0001530000077ab9 */ /* 0x000fe40000000800 */
.L_x_50:
[----:B------:R-:W-:Y:S02]  /*0220*/  ULDC UR4, c[0x0][0x548] ;  /* 0x0001520000047ab9 */ /* 0x000fe40000000800 */
[----:B------:R-:W-:-:S02]  /*0230*/  USHF.L.U32 UR5, UR14, 0x7, URZ ;  /* 0x000000070e057899 */ /* 0x000fc4000800063f */
[----:B------:R-:W-:-:S04]  /*0240*/  UIMAD UR4, UR7, UR4, URZ ;  /* 0x00000004070472a4 */ /* 0x000fc8000f8e023f */
[----:B------:R-:W-:-:S04]  /*0250*/  UISETP.GE.AND UP0, UPT, UR5, UR4, UPT ;  /* 0x000000040500728c */ /* 0x000fc8000bf06270 */
[----:B------:R-:W-:Y:S01]  /*0260*/  USEL UR20, UR20, 0xffffffff, !UP0 ;  /* 0xffffffff14147887 */ /* 0x000fe2000c000000 */
[----:B------:R-:W-:Y:S05]  /*0270*/  BRA `(.L_x_52) ;  /* 0x000001b000007947 */ /* 0x000fea0003800000 */
.L_x_48:
        /* <DEDUP_REMOVED lines=8> */
.L_x_53:
        /* <DEDUP_REMOVED lines=13> */
.L_x_55:
[----:B------:R-:W-:Y:S02]  /*03d0*/  ULDC UR7, c[0x0][0x54c] ;  /* 0x0001530000077ab9 */ /* 0x000fe40000000800 */
.L_x_54:
[----:B------:R-:W-:Y:S02]  /*03e0*/  ULDC UR4, c[0x0][0x548] ;  /* 0x0001520000047ab9 */ /* 0x000fe40000000800 */
[----:B------:R-:W-:-:S02]  /*03f0*/  USHF.L.U32 UR5, UR14, 0x7, URZ ;  /* 0x000000070e057899 */ /* 0x000fc4000800063f */
[----:B------:R-:W-:-:S04]  /*0400*/  UIMAD UR4, UR7, UR4, URZ ;  /* 0x00000004070472a4 */ /* 0x000fc8000f8e023f */
[----:B------:R-:W-:-:S04]  /*0410*/  UISETP.GE.AND UP0, UPT, UR5, UR4, UPT ;  /* 0x000000040500728c */ /* 0x000fc8000bf06270 */
[----:B------:R-:W-:-:S06]  /*0420*/  USEL UR20, UR20, 0xffffffff, !UP0 ;  /* 0xffffffff14147887 */ /* 0x000fcc000c000000 */
.L_x_52:
[----:B------:R-:W-:-:S13]  /*0430*/  ISETP.LE.AND P0, PT, RZ, UR20, PT ;  /* 0x00000014ff007c0c */ /* 0x000fda000bf03270 */
[----:B------:R-:W-:Y:S05]  /*0440*/  @!P0 EXIT ;  /* 0x000000000000894d */ /* 0x000fea0003800000 */
[----:B------:R-:W-:Y:S01]  /*0450*/  ULDC.64 UR4, c[0x0][0x360] ;  /* 0x0000d80000047ab9 */ /* 0x000fe20000000a00 */
[----:B------:R-:W-:Y:S01]  /*0460*/  ISETP.NE.U32.AND P3, PT, RZ, c[0x0][0x348], PT ;  /* 0x0000d200ff007a0c */ /* 0x000fe20003f65070 */
[----:B------:R-:W-:Y:S02]  /*0470*/  UISETP.NE.U32.AND UP0, UPT, URZ, UR4, UPT ;  /* 0x000000043f00728c */ /* 0x000fe4000bf05070 */
[----:B------:R-:W-:Y:S01]  /*0480*/  ULDC.64 UR8, c[0x0][0x370] ;  /* 0x0000dc0000087ab9 */ /* 0x000fe20000000a00 */
[----:B------:R-:W-:Y:S01]  /*0490*/  ISETP.NE.AND.EX P3, PT, RZ, c[0x0][0x34c], PT, P3 ;  /* 0x0000d300ff007a0c */ /* 0x000fe20003f65330 */
[----:B------:R-:W-:Y:S02]  /*04a0*/  UISETP.NE.AND.EX UP0, UPT, URZ, UR5, UPT, UP0 ;  /* 0x000000053f00728c */ /* 0x000fe4000bf05300 */
[----:B------:R-:W-:Y:S02]  /*04b0*/  UISETP.NE.U32.AND UP1, UPT, URZ, UR8, UPT ;  /* 0x000000083f00728c */ /* 0x000fe4000bf25070 */
[----:B------:R-:W-:-:S02]  /*04c0*/  ULDC.64 UR4, c[0x0][0x360] ;  /* 0x0000d80000047ab9 */ /* 0x000fc40000000a00 */
[----:B------:R-:W-:Y:S01]  /*04d0*/  UISETP.NE.AND.EX UP1, UPT, URZ, UR9, UPT, UP1 ;  /* 0x000000093f00728c */ /* 0x000fe2000bf25310 */
[----:B------:R-:W-:Y:S01]  /*04e0*/  PLOP3.LUT P1, PT, PT, PT, UP0, 0x80, 0x0 ;  /* 0x000000000000781c */ /* 0x000fe20003f2f008 */
[----:B------:R-:W-:Y:S02]  /*04f0*/  ULDC.64 UR10, c[0x0][0x370] ;  /* 0x0000dc00000a7ab9 */ /* 0x000fe40000000a00 */
[----:B------:R-:W-:Y:S02]  /*0500*/  ULDC.64 UR8, c[0x0][0x348] ;  /* 0x0000d20000087ab9 */ /* 0x000fe40000000a00 */
[----:B------:R-:W-:Y:S01]  /*0510*/  @UP0 UIMAD.WIDE UR4, UR20, UR6, UR4 ;  /* 0x00000006140402a5 */ /* 0x000fe2000f8e0204 */
[----:B------:R-:W-:Y:S01]  /*0520*/  PLOP3.LUT P2, PT, PT, PT, UP1, 0x80, 0x0 ;  /* 0x000000000000781c */ /* 0x000fe20003f4f018 */
[----:B------:R-:W-:Y:S01]  /*0530*/  UIMAD.WIDE UR8, UR20, UR6, UR8 ;  /* 0x00000006140872a5 */ /* 0x000fe2000f8e0208 */
[----:B------:R-:W-:Y:S02]  /*0540*/  ISETP.NE.U32.AND P4, PT, RZ, c[0x0][0x350], PT ;  /* 0x0000d400ff007a0c */ /* 0x000fe40003f85070 */
[----:B------:R-:W-:Y:S01]  /*0550*/  @UP1 UIMAD.WIDE UR10, UR20, UR6, UR10 ;  /* 0x00000006140a12a5 */ /* 0x000fe2000f8e020a */
[----:B------:R-:W-:Y:S01]  /*0560*/  IMAD.U32 R6, RZ, RZ, UR4 ;  /* 0x00000004ff067e24 */ /* 0x000fe2000f8e00ff */
[----:B------:R-:W-:Y:S01]  /*0570*/  MOV R7, UR5 ;  /* 0x0000000500077c02 */ /* 0x000fe20008000f00 */
[----:B------:R-:W-:Y:S01]  /*0580*/  ULDC.64 UR4, c[0x0][0x358] ;  /* 0x0000d60000047ab9 */ /* 0x000fe20000000a00 */
[----:B------:R-:W-:Y:S01]  /*0590*/  IMAD.U32 R10, RZ, RZ, UR8 ;  /* 0x00000008ff0a7e24 */ /* 0x000fe2000f8e00ff */
[----:B------:R-:W-:Y:S01]  /*05a0*/  UISETP.NE.U32.AND UP2, UPT, URZ, UR4, UPT ;  /* 0x000000043f00728c */ /* 0x000fe2000bf45070 */
[----:B------:R-:W-:Y:S01]  /*05b0*/  IMAD.U32 R11, RZ, RZ, UR9 ;  /* 0x00000009ff0b7e24 */ /* 0x000fe2000f8e00ff */
[----:B------:R-:W-:Y:S01]  /*05c0*/  ISETP.NE.AND.EX P4, PT, RZ, c[0x0][0x354], PT, P4 ;  /* 0x0000d500ff007a0c */ /* 0x000fe20003f85340 */
[----:B------:R-:W-:Y:S01]  /*05d0*/  IMAD.U32 R4, RZ, RZ, UR10 ;  /* 0x0000000aff047e24 */ /* 0x000fe2000f8e00ff */
[----:B------:R-:W-:Y:S01]  /*05e0*/  UISETP.NE.AND.EX UP2, UPT, URZ, UR5, UPT, UP2 ;  /* 0x000000053f00728c */ /* 0x000fe2000bf45320 */
[----:B------:R-:W-:Y:S01]  /*05f0*/  IMAD.U32 R5, RZ, RZ, UR11 ;  /* 0x0000000bff057e24 */ /* 0x000fe2000f8e00ff */
[----:B------:R-:W-:Y:S01]  /*0600*/  ULDC.64 UR8, c[0x0][0x350] ;  /* 0x0000d40000087ab9 */ /* 0x000fe20000000a00 */
[----:B------:R1:W2:Y:S01]  /*0610*/  @P1 LDG.E R0, [R6.64] ;  /* 0x0000001606001981 */ /* 0x0002a2000c1e1900 */
[----:B------:R-:W-:-:S02]  /*0620*/  ULDC.64 UR4, c[0x0][0x358] ;  /* 0x0000d60000047ab9 */ /* 0x000fc40000000a00 */
[----:B------:R-:W-:Y:S01]  /*0630*/  PLOP3.LUT P0, PT, PT, PT, UP2, 0x80, 0x0 ;  /* 0x000000000000781c */ /* 0x000fe20003f0f028 */
[----:B------:R-:W-:Y:S01]  /*0640*/  UIMAD.WIDE UR8, UR20, UR6, UR8 ;  /* 0x00000006140872a5 */ /* 0x000fe2000f8e0208 */
[----:B------:R-:W3:Y:S01]  /*0650*/  @P2 LDG.E R4, [R4.64] ;  /* 0x0000001604042981 */ /* 0x000ee2000c1e1900 */
[----:B------:R-:W-:Y:S01]  /*0660*/  UIMAD.WIDE UR4, UR20, UR6, UR4 ;  /* 0x00000006140472a5 */ /* 0x000fe2000f8e0204 */
[----:B------:R-:W-:Y:S01]  /*0670*/  MOV R73, RZ ;  /* 0x000000ff00497202 */ /* 0x000fe20000000f00 */
[----:B------:R-:W-:Y:S01]  /*0680*/  IMAD.MOV.U32 R2, RZ, RZ, RZ ;  /* 0x000000ffff027224 */ /* 0x000fe200078e00ff */
[----:B------:R-:W4:Y:S01]  /*0690*/  @P3 LDG.E R3, [R10.64] ;  /* 0x000000160a033981 */ /* 0x000f22000c1e1900 */
[----:B------:R-:W-:Y:S01]  /*06a0*/  IMAD.U32 R8, RZ, RZ, UR8 ;  /* 0x00000008ff087e24 */ /* 0x000fe2000f8e00ff */
[----:B------:R-:W-:-:S05]  /*06b0*/  MOV R9, UR9 ;  /* 0x0000000900097c02 */ /* 0x000fca0008000f00 */
[----:B------:R2:W5:Y:S01]  /*06c0*/  @P4 LDG.E R73, [R8.64] ;  /* 0x0000001608494981 */ /* 0x000562000c1e1900 */
[----:B-1----:R-:W-:Y:S01]  /*06d0*/  IMAD.U32 R6, RZ, RZ, UR4 ;  /* 0x00000004ff067e24 */ /* 0x002fe2000f8e00ff */
[----:B------:R-:W-:-:S05]  /*06e0*/  MOV R7, UR5 ;  /* 0x0000000500077c02 */ /* 0x000fca0008000f00 */
[----:B------:R1:W5:Y:S01]  /*06f0*/  @P0 LDG.E R2, [R6.64] ;  /* 0x0000001606020981 */ /* 0x000362000c1e1900 */
[----:B------:R-:W1:Y:S01]  /*0700*/  S2UR UR13, SR_CTAID.Y ;  /* 0x00000000000d79c3 */ /* 0x000e620000002600 */
[----:B------:R-:W-:Y:S02]  /*0710*/  UMOV UR15, URZ ;  /* 0x0000003f000f7c82 */ /* 0x000fe40008000000 */
[----:B------:R-:W-:Y:S02]  /*0720*/  ULDC UR19, c[0x0][0x168] ;  /* 0x00005a0000137ab9 */ /* 0x000fe40000000800 */
[----:B------:R-:W-:Y:S02]  /*0730*/  UMOV UR16, URZ ;  /* 0x0000003f00107c82 */ /* 0x000fe40008000000 */
[----:B------:R-:W-:Y:S02]  /*0740*/  ULDC UR4, c[0x0][0x2ac] ;  /* 0x0000ab0000047ab9 */ /* 0x000fe40000000800 */
[----:B------:R-:W-:-:S02]  /*0750*/  ULDC UR18, c[0x0][0x1d0] ;  /* 0x0000740000127ab9 */ /* 0x000fc40000000800 */
[----:B------:R-:W-:Y:S02]  /*0760*/  UIMAD UR18, UR4, UR18, URZ ;  /* 0x00000012041272a4 */ /* 0x000fe4000f8e023f */
[----:B------:R-:W-:Y:S02]  /*0770*/  ULDC UR17, c[0x0][0x228] ;  /* 0x00008a0000117ab9 */ /* 0x000fe40000000800 */
[----:B-1----:R-:W-:Y:S01]  /*0780*/  USHF.R.S32.HI UR12, URZ, 0x1f, UR13 ;  /* 0x0000001f3f0c7899 */ /* 0x002fe2000801140d */
[----:B--2---:R1:W2:Y:S08]  /*0790*/  @P1 R2UR UR19, R0 ;  /* 0x00000000001313c2 */ /* 0x0042b000000e0000 */
[----:B---3--:R1:W3:Y:S08]  /*07a0*/  @P2 R2UR UR15, R4 ;  /* 0x00000000040f23c2 */ /* 0x0082f000000e0000 */
[----:B----4-:R1:W4:Y:S01]  /*07b0*/  @P3 R2UR UR16, R3 ;  /* 0x00000000031033c2 */ /* 0x01032200000e0000 */
[----:B------:R-:W-:Y:S05]  /*07c0*/  @P1 BRA `(.L_x_56) ;  /* 0x0000006000001947 */ /* 0x000fea0003800000 */
[----:B------:R-:W-:Y:S05]  /*07d0*/  @!P3 BRA `(.L_x_56) ;  /* 0x000000500000b947 */ /* 0x000fea0003800000 */
[----:B-1--4-:R-:W4:Y:S04]  /*07e0*/  LDG.E R0, [R10.64] ;  /* 0x000000160a007981 */ /* 0x012f28000c1e1900 */
[----:B---3--:R-:W3:Y:S01]  /*07f0*/  LDG.E R3, [R10.64+0x4] ;  /* 0x000004160a037981 */ /* 0x008ee2000c1e1900 */
[----:B--2-4-:R-:W1:Y:S08]  /*0800*/  R2UR UR19, R0 ;  /* 0x00000000001373c2 */ /* 0x014e7000000e0000 */
[----:B---3--:R-:W1:Y:S02]  /*0810*/  R2UR UR4, R3 ;  /* 0x00000000030473c2 */ /* 0x008e6400000e0000 */
[----:B-1----:R-:W-:-:S06]  /*0820*/  UIADD3 UR19, -UR19, UR4, URZ ;  /* 0x0000000413137290 */ /* 0x002fcc000fffe13f */
.L_x_56:
[----:B------:R-:W-:-:S04]  /*0830*/  ISETP.NE.U32.AND P1, PT, RZ, c[0x0][0x368], PT ;  /* 0x0000da00ff007a0c */ /* 0x000fc80003f25070 */
[----:B------:R-:W-:-:S13]  /*0840*/  ISETP.NE.AND.EX P1, PT, RZ, c[0x0][0x36c], PT, P1 ;  /* 0x0000db00ff007a0c */ /* 0x000fda0003f25310 */
[----:B------:R-:W-:Y:S05]  /*0850*/  @!P1 BRA `(.L_x_57) ;  /* 0x0000007000009947 */ /* 0x000fea0003800000 */
[----:B------:R-:W-:Y:S02]  /*0860*/  ULDC.64 UR4, c[0x0][0x368] ;  /* 0x0000da0000047ab9 */ /* 0x000fe40000000a00 */
[----:B------:R-:W-:-:S06]  /*0870*/  UIMAD.WIDE UR4, UR20, UR6, UR4 ;  /* 0x00000006140472a5 */ /* 0x000fcc000f8e0204 */
[----:B-1----:R-:W-:Y:S02]  /*0880*/  MOV R4, UR4 ;  /* 0x0000000400047c02 */ /* 0x002fe40008000f00 */
[----:B------:R-:W-:-:S05]  /*0890*/  MOV R5, UR5 ;  /* 0x0000000500057c02 */ /* 0x000fca0008000f00 */
[----:B----4-:R-:W4:Y:S02]  /*08a0*/  LDG.E R0, [R4.64] ;  /* 0x0000001604007981 */ /* 0x010f24000c1e1900 */
[----:B----4-:R1:W4:Y:S01]  /*08b0*/  R2UR UR18, R0 ;  /* 0x00000000001273c2 */ /* 0x01032200000e0000 */
[----:B------:R-:W-:Y:S05]  /*08c0*/  BRA `(.L_x_58) ;  /* 0x0000006000007947 */ /* 0x000fea0003800000 */
.L_x_57:
[----:B------:R-:W-:Y:S05]  /*08d0*/  @!P4 BRA `(.L_x_58) ;  /* 0x000000500000c947 */ /* 0x000fea0003800000 */
[----:B-1--4-:R-:W4:Y:S04]  /*08e0*/  LDG.E R0, [R8.64] ;  /* 0x0000001608007981 */ /* 0x012f28000c1e1900 */
[----:B---3--:R-:W3:Y:S01]  /*08f0*/  LDG.E R3, [R8.64+0x4] ;  /* 0x0000041608037981 */ /* 0x008ee2000c1e1900 */
[----:B----4-:R-:W1:Y:S08]  /*0900*/  R2UR UR18, R0 ;  /* 0x00000000001273c2 */ /* 0x010e7000000e0000 */
[----:B---3--:R-:W1:Y:S02]  /*0910*/  R2UR UR4, R3 ;  /* 0x00000000030473c2 */ /* 0x008e6400000e0000 */
[----:B-1----:R-:W-:-:S06]  /*0920*/  UIADD3 UR18, -UR18, UR4, URZ ;  /* 0x0000000412127290 */ /* 0x002fcc000fffe13f */
.L_x_58:
[----:B-1--4-:R-:W4:Y:S01]  /*0930*/  @P0 LDG.E R0, [R6.64] ;  /* 0x0000001606000981 */ /* 0x012f22000c1e1900 */
[----:B------:R-:W-:-:S03]  /*0940*/  ULDC.64 UR4, c[0x0][0x378] ;  /* 0x0000de0000047ab9 */ /* 0x000fc60000000a00 */
[----:B---3--:R-:W3:Y:S01]  /*0950*/  @P0 LDG.E R3, [R6.64+0x4] ;  /* 0x0000041606030981 */ /* 0x008ee2000c1e1900 */
[----:B------:R-:W-:Y:S01]  /*0960*/  UISETP.NE.U32.AND UP0, UPT, URZ, UR4, UPT ;  /* 0x000000043f00728c */ /* 0x000fe2000bf05070 */
[----:B------:R-:W-:-:S03]  /*0970*/  IMAD.U32 R63, RZ, RZ, UR18 ;  /* 0x00000012ff3f7e24 */ /* 0x000fc6000f8e00ff */
[----:B------:R-:W-:-:S03]  /*0980*/  UISETP.NE.AND.EX UP0, UPT, URZ, UR5, UPT, UP0 ;  /* 0x000000053f00728c */ /* 0x000fc6000bf05300 */
[----:B------:R-:W-:-:S03]  /*0990*/  ULDC.64 UR4, c[0x0][0x378] ;  /* 0x0000de0000047ab9 */ /* 0x000fc60000000a00 */
[----:B------:R-:W-:-:S05]  /*09a0*/  PLOP3.LUT P1, PT, PT, PT, UP0, 0x80, 0x0 ;  /* 0x000000000000781c */ /* 0x000fca0003f2f008 */
[----:B------:R-:W-:-:S06]  /*09b0*/  @UP0 UIMAD.WIDE UR4, UR20, UR6, UR4 ;  /* 0x00000006140402a5 */ /* 0x000fcc000f8e0204 */
[----:B------:R-:W-:Y:S01]  /*09c0*/  MOV R4, UR4 ;  /* 0x0000000400047c02 */ /* 0x000fe20008000f00 */
[----:B------:R-:W-:-:S05]  /*09d0*/  IMAD.U32 R5, RZ, RZ, UR5 ;  /* 0x00000005ff057e24 */ /* 0x000fca000f8e00ff */
[----:B------:R1:W5:Y:S01]  /*09e0*/  @P1 LDG.E R63, [R4.64] ;  /* 0x00000016043f1981 */ /* 0x000362000c1e1900 */
[----:B------:R-:W-:-:S04]  /*09f0*/  UIADD3 UR5, -UR15, UR18, URZ ;  /* 0x000000120f057290 */ /* 0x000fc8000fffe13f */
[----:B------:R-:W-:-:S04]  /*0a00*/  UIADD3 UR8, -UR5, URZ, URZ ;  /* 0x0000003f05087290 */ /* 0x000fc8000fffe13f */
[----:B------:R-:W-:-:S04]  /*0a10*/  UISETP.LT.AND UP1, UPT, URZ, UR8, UPT ;  /* 0x000000083f00728c */ /* 0x000fc8000bf21270 */
[----:B------:R-:W-:Y:S01]  /*0a20*/  USEL UR8, URZ, UR8, !UP1 ;  /* 0x000000083f087287 */ /* 0x000fe2000c800000 */
[----:B----4-:R-:W4:Y:S08]  /*0a30*/  @P0 R2UR UR4, R0 ;  /* 0x00000000000403c2 */ /* 0x010f3000000e0000 */
[----:B---3--:R-:W4:Y:S02]  /*0a40*/  @P0 R2UR UR7, R3 ;  /* 0x00000000030703c2 */ /* 0x008f2400000e0000 */
[----:B----4-:R-:W-:-:S04]  /*0a50*/  @UP2 UIADD3 UR17, -UR4, UR7, URZ ;  /* 0x0000000704112290 */ /* 0x010fc8000fffe13f */
[----:B------:R-:W-:-:S04]  /*0a60*/  UIADD3 UR11, UR5, UR17, URZ ;  /* 0x00000011050b7290 */ /* 0x000fc8000fffe03f */
[----:B------:R-:W-:-:S04]  /*0a70*/  UIADD3 UR4, UR11, 0x1f, URZ ;  /* 0x0000001f0b047890 */ /* 0x000fc8000fffe03f */
[----:B------:R-:W-:-:S04]  /*0a80*/  USHF.R.S32.HI UR10, URZ, 0x1f, UR4 ;  /* 0x0000001f3f0a7899 */ /* 0x000fc80008011404 */
[----:B------:R-:W-:-:S04]  /*0a90*/  ULEA.HI UR10, UR10, UR4, URZ, 0x5 ;  /* 0x000000040a0a7291 */ /* 0x000fc8000f8f283f */
[----:B------:R-:W-:-:S04]  /*0aa0*/  ULOP3.LUT UR9, UR10, 0xffffffe0, URZ, 0xc0, !UPT ;  /* 0xffffffe00a097892 */ /* 0x000fc8000f8ec03f */
[----:B------:R-:W-:-:S04]  /*0ab0*/  UIADD3 UR5, -UR5, UR9, URZ ;  /* 0x0000000905057290 */ /* 0x000fc8000fffe13f */
[----:B------:R-:W-:-:S04]  /*0ac0*/  UISETP.LT.AND UP0, UPT, UR5, UR17, UPT ;  /* 0x000000110500728c */ /* 0x000fc8000bf01270 */
[----:B------:R-:W-:-:S04]  /*0ad0*/  USEL UR5, UR5, UR17, UP0 ;  /* 0x0000001105057287 */ /* 0x000fc80008000000 */
[----:B------:R-:W-:Y:S02]  /*0ae0*/  UISETP.GT.AND UP0, UPT, UR5, UR8, UPT ;  /* 0x000000080500728c */ /* 0x000fe4000bf04270 */
[----:B------:R-:W-:-:S07]  /*0af0*/  USHF.R.U32.HI UR8, URZ, 0x5, UR8 ;  /* 0x000000053f087899 */ /* 0x000fce0008011608 */
[----:B------:R-:W-:Y:S02]  /*0b00*/  UMOV UR7, UR8 ;  /* 0x0000000800077c82 */ /* 0x000fe40008000000 */
[----:B------:R-:W-:-:S04]  /*0b10*/  @UP0 UIADD3 UR5, UR5, 0x1f, URZ ;  /* 0x0000001f05050890 */ /* 0x000fc8000fffe03f */
[----:B------:R-:W-:-:S04]  /*0b20*/  @UP0 USHF.R.S32.HI UR4, URZ, 0x1f, UR5 ;  /* 0x0000001f3f040899 */ /* 0x000fc80008011405 */
[----:B------:R-:W-:-:S04]  /*0b30*/  @UP0 ULEA.HI UR4, UR4, UR5, URZ, 0x5 ;  /* 0x0000000504040291 */ /* 0x000fc8000f8f283f */
[----:B------:R-:W-:-:S04]  /*0b40*/  @UP0 USHF.R.S32.HI UR7, URZ, 0x5, UR4 ;  /* 0x000000053f070899 */ /* 0x000fc80008011404 */
[----:B------:R-:W-:-:S06]  /*0b50*/  UISETP.GT.AND UP0, UPT, UR7, UR8, UPT ;  /* 0x000000080700728c */ /* 0x000fcc000bf04270 */
[----:B------:R-:W-:-:S13]  /*0b60*/  PLOP3.LUT P0, PT, PT, PT, UP0, 0x80, 0x0 ;  /* 0x000000000000781c */ /* 0x000fda0003f0f008 */
[----:B------:R-:W-:Y:S05]  /*0b70*/  @!P0 BRA `(.L_x_59) ;  /* 0x00003dc000008947 */ /* 0x000fea0003800000 */
[----:B-1----:R-:W-:Y:S02]  /*0b80*/  ULDC.64 UR4, c[0x0][0x340] ;  /* 0x0000d00000047ab9 */ /* 0x002fe40000000a00 */
        /* <DEDUP_REMOVED lines=8> */
[----:B------:R-:W-:Y:S02]  /*0c10*/  UIADD3 UR26, UR7, -0x1, URZ ;  /* 0xffffffff071a7890 */ /* 0x000fe4000fffe03f */
[----:B------:R-:W-:Y:S01]  /*0c20*/  ULDC.64 UR4, c[0x0][0x240] ;  /* 0x0000900000047ab9 */ /* 0x000fe20000000a00 */
[----:B------:R1:W3:Y:S01]  /*0c30*/  @P1 LDG.E R4, [R8.64] ;  /* 0x0000001608041981 */ /* 0x0002e2000c1e1900 */
[----:B------:R-:W-:Y:S01]  /*0c40*/  LEA.HI R5, R7, R62, RZ, 0x3 ;  /* 0x0000003e07057211 */ /* 0x000fe200078f18ff */
[----:B------:R-:W-:Y:S01]  /*0c50*/  UMOV UR25, 0x5 ;  /* 0x0000000500197882 */ /* 0x000fe20000000000 */
[----:B------:R-:W-:Y:S01]  /*0c60*/  IMAD.U32 R116, RZ, RZ, UR13 ;  /* 0x0000000dff747e24 */ /* 0x000fe2000f8e00ff */
[----:B------:R-:W-:Y:S01]  /*0c70*/  ULDC.64 UR6, c[0x0][0x238] ;  /* 0x00008e0000067ab9 */ /* 0x000fe20000000a00 */
[----:B------:R-:W-:Y:S01]  /*0c80*/  SHF.R.S32.HI R105, RZ, 0x3, R5 ;  /* 0x00000003ff697819 */ /* 0x000fe20000011405 */
[----:B------:R-:W-:Y:S01]  /*0c90*/  UIMAD UR4, UR12, UR4, URZ ;  /* 0x000000040c0472a4 */ /* 0x000fe2000f8e023f */
[----:B------:R-:W-:Y:S01]  /*0ca0*/  LOP3.LUT R5, R5, 0xfffffff8, RZ, 0xc0, !PT ;  /* 0xfffffff805057812 */ /* 0x000fe200078ec0ff */
[----:B------:R-:W-:Y:S01]  /*0cb0*/  USHF.L.U64.HI UR21, UR6, UR25, UR7 ;  /* 0x0000001906157299 */ /* 0x000fe20008010207 */
[----:B------:R-:W-:Y:S01]  /*0cc0*/  SHF.R.S32.HI R3, RZ, 0x1f, R105 ;  /* 0x0000001fff037819 */ /* 0x000fe20000011469 */
[----:B------:R-:W-:Y:S01]  /*0cd0*/  USHF.L.U32 UR24, UR6, 0x5, URZ ;  /* 0x0000000506187899 */ /* 0x000fe2000800063f */
[C---:B-----5:R-:W-:Y:S01]  /*0ce0*/  IADD3 R118, P0, R105.reuse, R2, RZ ;  /* 0x0000000269767210 */ /* 0x060fe20007f1e0ff */
[----:B------:R-:W-:Y:S01]  /*0cf0*/  IMAD.IADD R0, R62, 0x1, -R5 ;  /* 0x000000013e007824 */ /* 0x000fe200078e0a05 */
[----:B------:R-:W-:Y:S01]  /*0d00*/  IADD3 R77, -R105, UR17, RZ ;  /* 0x00000011694d7c10 */ /* 0x000fe2000fffe1ff */
[----:B------:R-:W-:Y:S01]  /*0d10*/  USHF.R.S32.HI UR6, URZ, 0x1f, UR20 ;  /* 0x0000001f3f067899 */ /* 0x000fe20008011414 */
[----:B------:R-:W-:Y:S01]  /*0d20*/  LEA.HI.X.SX32 R119, R2, R3, 0x1, P0 ;  /* 0x0000000302777211 */ /* 0x000fe200000f0eff */
[C---:B------:R-:W-:Y:S01]  /*0d30*/  IMAD.SHL.U32 R16, R0.reuse, 0x8, RZ ;  /* 0x0000000800107824 */ /* 0x040fe200078e00ff */
[----:B------:R-:W-:Y:S01]  /*0d40*/  UIMAD UR7, UR13, UR5, UR4 ;  /* 0x000000050d0772a4 */ /* 0x000fe2000f8e0204 */
[----:B------:R-:W-:Y:S01]  /*0d50*/  IMAD.SHL.U32 R14, R0, 0x4, RZ ;  /* 0x00000004000e7824 */ /* 0x000fe200078e00ff */
[----:B------:R-:W-:Y:S01]  /*0d60*/  LEA.HI R100, R7, R62, RZ, 0x6 ;  /* 0x0000003e07647211 */ /* 0x000fe200078f30ff */
[----:B------:R-:W-:Y:S01]  /*0d70*/  IMAD.U32 R2, RZ, RZ, UR26 ;  /* 0x0000001aff027e24 */ /* 0x000fe2000f8e00ff */
[----:B------:R-:W-:Y:S01]  /*0d80*/  SHF.R.S32.HI R17, RZ, 0x1f, R16 ;  /* 0x0000001fff117819 */ /* 0x000fe20000011410 */
[----:B------:R-:W-:Y:S01]  /*0d90*/  USEL UR31, UR20, URZ, !UP2 ;  /* 0x0000003f141f7287 */ /* 0x000fe2000d000000 */
[----:B------:R-:W-:Y:S01]  /*0da0*/  IADD3 R12, R14, 0x40, RZ ;  /* 0x000000400e0c7810 */ /* 0x000fe20007ffe0ff */
[----:B------:R-:W-:Y:S01]  /*0db0*/  IMAD R5, R2, -0x20, R77 ;  /* 0xffffffe002057824 */ /* 0x000fe200078e024d */
[----:B------:R-:W-:Y:S01]  /*0dc0*/  USEL UR30, UR6, URZ, !UP2 ;  /* 0x0000003f061e7287 */ /* 0x000fe2000d000000 */
[----:B-1----:R-:W-:Y:S01]  /*0dd0*/  IMAD R9, R119, c[0x0][0x238], RZ ;  /* 0x00008e0077097a24 */ /* 0x002fe200078e02ff */
[----:B------:R-:W-:Y:S01]  /*0de0*/  ULDC.64 UR4, c[0x0][0x248] ;  /* 0x0000920000047ab9 */ /* 0x000fe20000000a00 */
[----:B------:R-:W-:Y:S01]  /*0df0*/  IMAD.IADD R11, R14, 0x1, R12 ;  /* 0x000000010e0b7824 */ /* 0x000fe200078e020c */
[----:B------:R-:W-:Y:S01]  /*0e00*/  ISETP.GT.AND P3, PT, R5, RZ, PT ;  /* 0x000000ff0500720c */ /* 0x000fe20003f64270 */
[----:B------:R-:W-:Y:S01]  /*0e10*/  IMAD R2, R118, c[0x0][0x23c], R9 ;  /* 0x00008f0076027a24 */ /* 0x000fe200078e0209 */
[----:B------:R-:W-:Y:S01]  /*0e20*/  ISETP.GE.AND P2, PT, R16, c[0x0][0x1d4], PT ;  /* 0x0000750010007a0c */ /* 0x000fe20003f46270 */
[----:B------:R-:W-:Y:S01]  /*0e30*/  IMAD.WIDE.U32 R8, R118, c[0x0][0x238], R16 ;  /* 0x00008e0076087a25 */ /* 0x000fe200078e0010 */
[----:B------:R-:W-:Y:S01]  /*0e40*/  ISETP.GE.AND P0, PT, R11, c[0x0][0x1d4], PT ;  /* 0x000075000b007a0c */ /* 0x000fe20003f06270 */
[----:B------:R-:W-:Y:S01]  /*0e50*/  UIMAD UR4, UR30, UR4, URZ ;  /* 0x000000041e0472a4 */ /* 0x000fe2000f8e023f */
[C---:B------:R-:W-:Y:S01]  /*0e60*/  IADD3 R104, R16.reuse, 0x80, RZ ;  /* 0x0000008010687810 */ /* 0x040fe20007ffe0ff */
[----:B------:R-:W-:Y:S01]  /*0e70*/  IMAD.IADD R9, R9, 0x1, R2 ;  /* 0x0000000109097824 */ /* 0x000fe200078e0202 */
[----:B------:R-:W-:Y:S01]  /*0e80*/  SEL R2, RZ, 0xffffffff, P0 ;  /* 0xffffffffff027807 */ /* 0x000fe20000000000 */
[----:B------:R-:W-:Y:S01]  /*0e90*/  IMAD.SHL.U32 R103, R105, 0x40, RZ ;  /* 0x0000004069677824 */ /* 0x000fe200078e00ff */
[----:B------:R-:W-:Y:S01]  /*0ea0*/  IADD3 R102, R16, 0xc0, RZ ;  /* 0x000000c010667810 */ /* 0x000fe20007ffe0ff */
[----:B------:R-:W-:Y:S01]  /*0eb0*/  IMAD.WIDE.U32 R116, R116, c[0x0][0x240], R8 ;  /* 0x0000900074747a25 */ /* 0x000fe200078e0008 */
[----:B------:R-:W-:Y:S01]  /*0ec0*/  SEL R5, RZ, 0x1, P2 ;  /* 0x00000001ff057807 */ /* 0x000fe20001000000 */
[----:B------:R-:W-:Y:S01]  /*0ed0*/  UIMAD UR5, UR31, UR5, UR4 ;  /* 0x000000051f0572a4 */ /* 0x000fe2000f8e0204 */
[----:B------:R-:W-:Y:S01]  /*0ee0*/  LOP3.LUT R103, R103, 0x1c0, RZ, 0xc0, !PT ;  /* 0x000001c067677812 */ /* 0x000fe200078ec0ff */
[----:B------:R-:W-:Y:S01]  /*0ef0*/  IMAD.SHL.U32 R100, R100, 0x8, RZ ;  /* 0x0000000864647824 */ /* 0x000fe200078e00ff */
[----:B------:R-:W-:Y:S01]  /*0f00*/  IADD3 R117, R117, UR7, RZ ;  /* 0x0000000775757c10 */ /* 0x000fe2000fffe0ff */
[----:B------:R-:W-:Y:S01]  /*0f10*/  IMAD.U32 R114, RZ, RZ, UR31 ;  /* 0x0000001fff727e24 */ /* 0x000fe2000f8e00ff */
[----:B------:R-:W-:Y:S01]  /*0f20*/  LOP3.LUT R99, R103, 0x38, R16, 0xf8, !PT ;  /* 0x0000003867637812 */ /* 0x000fe200078ef810 */
[----:B------:R-:W-:Y:S01]  /*0f30*/  IMAD.SHL.U32 R2, R2, 0x2, RZ ;  /* 0x0000000202027824 */ /* 0x000fe200078e00ff */
[----:B------:R-:W-:Y:S01]  /*0f40*/  LOP3.LUT R100, R100, 0xfffffe00, RZ, 0xc0, !PT ;  /* 0xfffffe0064647812 */ /* 0x000fe200078ec0ff */
[----:B------:R-:W-:Y:S01]  /*0f50*/  IMAD.WIDE.U32 R116, R114, c[0x0][0x248], R116 ;  /* 0x0000920072747a25 */ /* 0x000fe200078e0074 */
[----:B------:R-:W-:Y:S01]  /*0f60*/  SHF.R.U32.HI R101, RZ, 0x3, R103 ;  /* 0x00000003ff657819 */ /* 0x000fe20000011667 */
[----:B------:R-:W-:Y:S01]  /*0f70*/  BSSY B0, `(.L_x_60) ;  /* 0x0000028000007945 */ /* 0x000fe20003800000 */
[----:B------:R-:W-:Y:S01]  /*0f80*/  ISETP.GE.AND P0, PT, R102, c[0x0][0x1d4], PT ;  /* 0x0000750066007a0c */ /* 0x000fe20003f06270 */
[----:B------:R-:W-:Y:S01]  /*0f90*/  IMAD.U32 R98, RZ, RZ, UR26 ;  /* 0x0000001aff627e24 */ /* 0x000fe2000f8e00ff */
[----:B------:R-:W-:-:S02]  /*0fa0*/  LOP3.LUT R2, R2, 0x2, R5, 0xe2, !PT ;  /* 0x0000000202027812 */ /* 0x000fc400078ee205 */
[----:B------:R-:W-:Y:S02]  /*0fb0*/  LOP3.LUT R99, R100, R99, R101, 0xf6, !PT ;  /* 0x0000006364637212 */ /* 0x000fe400078ef665 */
[----:B------:R-:W-:Y:S02]  /*0fc0*/  SEL R94, RZ, 0x8, P0 ;  /* 0x00000008ff5e7807 */ /* 0x000fe40000000000 */
[----:B------:R-:W-:Y:S01]  /*0fd0*/  IADD3 R121, R117, UR5, RZ ;  /* 0x0000000575797c10 */ /* 0x000fe2000fffe0ff */
[----:B------:R-:W-:Y:S01]  /*0fe0*/  IMAD.SHL.U32 R99, R99, 0x2, RZ ;  /* 0x0000000263637824 */ /* 0x000fe200078e00ff */
[----:B---3--:R-:W1:Y:S01]  /*0ff0*/  @P1 R2UR UR28, R4 ;  /* 0x00000000041c13c2 */ /* 0x008e6200000e0000 */
[----:B------:R-:W-:-:S04]  /*1000*/  ISETP.GE.AND P1, PT, R104, c[0x0][0x1d4], PT ;  /* 0x0000750068007a0c */ /* 0x000fc80003f26270 */
[----:B------:R-:W-:-:S04]  /*1010*/  SEL R5, RZ, 0x4, P1 ;  /* 0x00000004ff057807 */ /* 0x000fc80000800000 */
[----:B------:R-:W-:Y:S01]  /*1020*/  LOP3.LUT R94, R94, R2, R5, 0xfe, !PT ;  /* 0x000000025e5e7212 */ /* 0x000fe200078efe05 */
[----:B-1----:R-:W-:-:S03]  /*1030*/  @UP0 USHF.R.S32.HI UR29, URZ, 0x1f, UR28 ;  /* 0x0000001f3f1d0899 */ /* 0x002fc6000801141c */
[----:B------:R-:W-:-:S04]  /*1040*/  @!UP0 UMOV UR28, UR20 ;  /* 0x00000014001c8c82 */ /* 0x000fc80008000000 */
[----:B------:R-:W-:Y:S01]  /*1050*/  @!UP0 UMOV UR29, UR6 ;  /* 0x00000006001d8c82 */ /* 0x000fe20008000000 */
[----:B------:R-:W-:Y:S05]  /*1060*/  @!P3 BRA `(.L_x_61) ;  /* 0x000001800000b947 */ /* 0x000fea0003800000 */
[----:B------:R-:W-:Y:S01]  /*1070*/  SHF.R.S32.HI R5, RZ, 0x1f, R98 ;  /* 0x0000001fff057819 */ /* 0x000fe20000011462 */
[----:B------:R-:W-:Y:S01]  /*1080*/  IMAD R2, R98, UR21, RZ ;  /* 0x0000001562027c24 */ /* 0x000fe2000f8e02ff */
[C---:B------:R-:W-:Y:S01]  /*1090*/  LOP3.LUT R4, R94.reuse, 0xff, RZ, 0xc0, !PT ;  /* 0x000000ff5e047812 */ /* 0x040fe200078ec0ff */
[----:B------:R-:W-:Y:S02]  /*10a0*/  IMAD.SHL.U32 R7, R94, 0x10, RZ ;  /* 0x000000105e077824 */ /* 0x000fe400078e00ff */
[----:B------:R-:W-:Y:S02]  /*10b0*/  IMAD.MOV.U32 R120, RZ, RZ, R116 ;  /* 0x000000ffff787224 */ /* 0x000fe400078e0074 */
[----:B------:R-:W-:Y:S01]  /*10c0*/  IMAD R2, R5, UR24, R2 ;  /* 0x0000001805027c24 */ /* 0x000fe2000f8e0202 */
[C---:B------:R-:W-:Y:S01]  /*10d0*/  SHF.L.U32 R5, R4.reuse, 0x2, RZ ;  /* 0x0000000204057819 */ /* 0x040fe200000006ff */
[C---:B------:R-:W-:Y:S01]  /*10e0*/  IMAD.SHL.U32 R6, R4.reuse, 0x8, RZ ;  /* 0x0000000804067824 */ /* 0x040fe200078e00ff */
[----:B------:R-:W-:Y:S01]  /*10f0*/  LOP3.LUT P4, RZ, R7, 0x10, RZ, 0xc0, !PT ;  /* 0x0000001007ff7812 */ /* 0x000fe2000788c0ff */
[----:B------:R-:W-:Y:S01]  /*1100*/  IMAD.SHL.U32 R4, R4, 0x2, RZ ;  /* 0x0000000204047824 */ /* 0x000fe200078e00ff */
[----:B------:R-:W-:Y:S01]  /*1110*/  LOP3.LUT P2, RZ, R5, 0x10, RZ, 0xc0, !PT ;  /* 0x0000001005ff7812 */ /* 0x000fe2000784c0ff */
[----:B------:R-:W-:Y:S01]  /*1120*/  IMAD.WIDE.U32 R8, R98, UR24, R120 ;  /* 0x0000001862087c25 */ /* 0x000fe2000f8e0078 */
[----:B------:R-:W-:-:S02]  /*1130*/  LOP3.LUT P3, RZ, R6, 0x10, RZ, 0xc0, !PT ;  /* 0x0000001006ff7812 */ /* 0x000fc4000786c0ff */
[----:B------:R-:W-:Y:S02]  /*1140*/  LOP3.LUT P1, RZ, R4, 0x10, RZ, 0xc0, !PT ;  /* 0x0000001004ff7812 */ /* 0x000fe4000782c0ff */
[----:B------:R-:W-:Y:S02]  /*1150*/  IADD3 R2, R9, R2, RZ ;  /* 0x0000000209027210 */ /* 0x000fe40007ffe0ff */
[----:B------:R-:W-:-:S04]  /*1160*/  LEA R4, P0, R8, c[0x0][0x220], 0x1 ;  /* 0x0000880008047a11 */ /* 0x000fc800078008ff */
[----:B------:R-:W-:-:S05]  /*1170*/  LEA.HI.X R5, R8, c[0x0][0x224], R2, 0x1, P0 ;  /* 0x0000890008057a11 */ /* 0x000fca00000f0c02 */
[----:B------:R-:W-:Y:S01]  /*1180*/  @!PT LDS RZ, [RZ] ;  /* 0x00000000fffff984 */ /* 0x000fe20000000800 */
[----:B------:R-:W-:Y:S01]  /*1190*/  @!PT LDS RZ, [RZ] ;  /* 0x00000000fffff984 */ /* 0x000fe20000000800 */
[----:B------:R-:W-:Y:S01]  /*11a0*/  @!PT LDS RZ, [RZ] ;  /* 0x00000000fffff984 */ /* 0x000fe20000000800 */
[----:B------:R1:W-:Y:S04]  /*11b0*/  LDGSTS.E.BYPASS.LTC128B.128 [R99+0xc080], [R4.64], P4 ;  /* 0x0c08000004637fae */ /* 0x0003e8000a101d56 */
[----:B------:R1:W-:Y:S04]  /*11c0*/  LDGSTS.E.BYPASS.LTC128B.128 [R99+0xd080], [R4.64+0x80], P3 ;  /* 0x0d08008004637fae */ /* 0x0003e80009901d56 */
[----:B------:R1:W-:Y:S04]  /*11d0*/  LDGSTS.E.BYPASS.LTC128B.128 [R99+0xe080], [R4.64+0x100], P2 ;  /* 0x0e08010004637fae */ /* 0x0003e80009101d56 */
[----:B------:R1:W-:Y:S02]  /*11e0*/  LDGSTS.E.BYPASS.LTC128B.128 [R99+0xf080], [R4.64+0x180], P1 ;  /* 0x0f08018004637fae */ /* 0x0003e40008901d56 */
.L_x_61:
[----:B------:R-:W-:Y:S05]  /*11f0*/  BSYNC B0 ;  /* 0x0000000000007941 */ /* 0x000fea0003800000 */
.L_x_60:
[----:B------:R-:W-:Y:S01]  /*1200*/  ISETP.GE.AND P4, PT, R11, c[0x0][0x27c], PT ;  /* 0x00009f000b007a0c */ /* 0x000fe20003f86270 */
[C---:B------:R-:W-:Y:S01]  /*1210*/  IMAD R108, R3.reuse, c[0x0][0x290], RZ ;  /* 0x0000a400036c7a24 */ /* 0x040fe200078e02ff */
[C---:B------:R-:W-:Y:S01]  /*1220*/  ISETP.GE.AND P3, PT, R16.reuse, c[0x0][0x27c], PT ;  /* 0x00009f0010007a0c */ /* 0x040fe20003f66270 */
[----:B------:R-:W-:Y:S01]  /*1230*/  IMAD R106, R3, c[0x0][0x280], RZ ;  /* 0x0000a000036a7a24 */ /* 0x000fe200078e02ff */
[----:B------:R-:W-:Y:S01]  /*1240*/  SEL R2, RZ, c[0x0][0x27c], !P4 ;  /* 0x00009f00ff027a07 */ /* 0x000fe20006000000 */
[----:B------:R-:W-:Y:S01]  /*1250*/  IMAD.U32 R3, RZ, RZ, UR13 ;  /* 0x0000000dff037e24 */ /* 0x000fe2000f8e00ff */
[----:B-1----:R-:W-:Y:S01]  /*1260*/  SEL R5, RZ, c[0x0][0x27c], !P3 ;  /* 0x00009f00ff057a07 */ /* 0x002fe20005800000 */
[----:B------:R-:W-:Y:S01]  /*1270*/  ULDC.64 UR4, c[0x0][0x260] ;  /* 0x0000980000047ab9 */ /* 0x000fe20000000a00 */
[----:B------:R-:W0:Y:S01]  /*1280*/  LDGDEPBAR ;  /* 0x00000000000079af */ /* 0x000e220000000000 */
[----:B------:R-:W-:Y:S01]  /*1290*/  IMAD.WIDE.U32 R6, R3, c[0x0][0x260], R16 ;  /* 0x0000980003067a25 */ /* 0x000fe200078e0010 */
[----:B------:R-:W-:Y:S01]  /*12a0*/  UIMAD UR4, UR12, UR4, URZ ;  /* 0x000000040c0472a4 */ /* 0x000fe2000f8e023f */
[----:B------:R-:W-:Y:S01]  /*12b0*/  SHF.R.S32.HI R15, RZ, 0x1f, R14 ;  /* 0x0000001fff0f7819 */ /* 0x000fe2000001140e */
[----:B------:R-:W-:Y:S01]  /*12c0*/  ULDC.64 UR6, c[0x0][0x290] ;  /* 0x0000a40000067ab9 */ /* 0x000fe20000000a00 */
[----:B------:R-:W-:Y:S01]  /*12d0*/  IMAD.IADD R3, R11, 0x1, R2 ;  /* 0x000000010b037824 */ /* 0x000fe200078e0202 */
[----:B------:R-:W-:Y:S01]  /*12e0*/  UIMAD UR32, UR13, UR5, UR4 ;  /* 0x000000050d2072a4 */ /* 0x000fe2000f8e0204 */
[----:B------:R-:W-:Y:S01]  /*12f0*/  IMAD.IADD R5, R16, 0x1, R5 ;  /* 0x0000000110057824 */ /* 0x000fe200078e0205 */
[----:B------:R-:W-:Y:S01]  /*1300*/  USHF.L.U64.HI UR26, UR6, UR25, UR7 ;  /* 0x00000019061a7299 */ /* 0x000fe20008010207 */
[----:B------:R-:W-:Y:S01]  /*1310*/  IMAD R93, R0, 0x20, R105 ;  /* 0x00000020005d7824 */ /* 0x000fe200078e0269 */
[----:B------:R-:W-:Y:S01]  /*1320*/  SHF.R.S32.HI R84, RZ, 0x1f, R3 ;  /* 0x0000001fff547819 */ /* 0x000fe20000011403 */
[----:B------:R-:W-:Y:S01]  /*1330*/  ULDC.64 UR4, c[0x0][0x268] ;  /* 0x00009a0000047ab9 */ /* 0x000fe20000000a00 */
[----:B------:R-:W-:Y:S01]  /*1340*/  SHF.R.S32.HI R2, RZ, 0x1f, R5 ;  /* 0x0000001fff027819 */ /* 0x000fe20000011405 */
[----:B------:R-:W-:Y:S01]  /*1350*/  UIMAD UR4, UR30, UR4, URZ ;  /* 0x000000041e0472a4 */ /* 0x000fe2000f8e023f */
[----:B------:R-:W-:Y:S01]  /*1360*/  LEA.HI R80, R84, R3, RZ, 0x3 ;  /* 0x0000000354507211 */ /* 0x000fe200078f18ff */
[----:B------:R-:W-:Y:S01]  /*1370*/  USHF.L.U32 UR27, UR6, 0x5, URZ ;  /* 0x00000005061b7899 */ /* 0x000fe2000800063f */
[----:B------:R-:W-:Y:S01]  /*1380*/  LEA.HI R78, R2, R5, RZ, 0x3 ;  /* 0x00000005024e7211 */ /* 0x000fe200078f18ff */
[----:B------:R-:W-:Y:S01]  /*1390*/  UIMAD UR31, UR31, UR5, UR4 ;  /* 0x000000051f1f72a4 */ /* 0x000fe2000f8e0204 */
[----:B------:R-:W-:Y:S01]  /*13a0*/  LEA.HI R84, R84, R3, RZ, 0x6 ;  /* 0x0000000354547211 */ /* 0x000fe200078f30ff */
[----:B------:R-:W-:Y:S01]  /*13b0*/  ULDC.64 UR6, c[0x0][0x280] ;  /* 0x0000a00000067ab9 */ /* 0x000fe20000000a00 */
[----:B------:R-:W-:Y:S01]  /*13c0*/  IADD3 R7, R7, UR32, RZ ;  /* 0x0000002007077c10 */ /* 0x000fe2000fffe0ff */
[----:B------:R-:W-:Y:S01]  /*13d0*/  ULDC.64 UR4, c[0x0][0x210] ;  /* 0x0000840000047ab9 */ /* 0x000fe20000000a00 */
[----:B------:R-:W-:Y:S01]  /*13e0*/  LEA.HI R2, R2, R5, RZ, 0x6 ;  /* 0x0000000502027211 */ /* 0x000fe200078f30ff */
[----:B------:R-:W-:Y:S01]  /*13f0*/  IMAD.SHL.U32 R84, R84, 0x20, RZ ;  /* 0x0000002054547824 */ /* 0x000fe200078e00ff */
[C---:B------:R-:W-:Y:S01]  /*1400*/  LOP3.LUT R4, R103.reuse, 0x38, R80, 0xf8, !PT ;  /* 0x0000003867047812 */ /* 0x040fe200078ef850 */
[----:B------:R-:W-:Y:S01]  /*1410*/  IMAD.WIDE.U32 R114, R114, c[0x0][0x268], R6 ;  /* 0x00009a0072727a25 */ /* 0x000fe200078e0006 */
[----:B------:R-:W-:Y:S01]  /*1420*/  USHF.L.U64.HI UR7, UR6, UR25, UR7 ;  /* 0x0000001906077299 */ /* 0x000fe20008010207 */
[----:B------:R-:W-:Y:S01]  /*1430*/  LOP3.LUT R6, R103, 0x38, R78, 0xf8, !PT ;  /* 0x0000003867067812 */ /* 0x000fe200078ef84e */
[----:B------:R-:W-:Y:S01]  /*1440*/  UIMAD UR25, UR12, UR4, URZ ;  /* 0x000000040c1972a4 */ /* 0x000fe2000f8e023f */
[----:B------:R-:W-:Y:S01]  /*1450*/  IMAD.SHL.U32 R2, R2, 0x20, RZ ;  /* 0x0000002002027824 */ /* 0x000fe200078e00ff */
[----:B------:R-:W-:Y:S01]  /*1460*/  LOP3.LUT R84, R84, 0x7ffff800, RZ, 0xc0, !PT ;  /* 0x7ffff80054547812 */ /* 0x000fe200078ec0ff */
[----:B------:R-:W-:Y:S01]  /*1470*/  UIMAD.WIDE.U32 UR32, UR13, UR4, URZ ;  /* 0x000000040d2072a5 */ /* 0x000fe2000f8e003f */
[-C--:B------:R-:W-:Y:S01]  /*1480*/  LOP3.LUT R3, R4, R101.reuse, RZ, 0x3c, !PT ;  /* 0x0000006504037212 */ /* 0x080fe200078e3cff */
[----:B------:R-:W-:Y:S01]  /*1490*/  UIMAD UR25, UR13, UR5, UR25 ;  /* 0x000000050d1972a4 */ /* 0x000fe2000f8e0219 */
[----:B------:R-:W-:Y:S01]  /*14a0*/  LOP3.LUT R2, R2, 0x7ffff800, RZ, 0xc0, !PT ;  /* 0x7ffff80002027812 */ /* 0x000fe200078ec0ff */
[C---:B------:R-:W-:Y:S01]  /*14b0*/  IMAD.WIDE.U32 R112, R105.reuse, c[0x0][0x290], R16 ;  /* 0x0000a40069707a25 */ /* 0x040fe200078e0010 */
[----:B------:R-:W-:Y:S01]  /*14c0*/  LOP3.LUT R85, R6, R101, RZ, 0x3c, !PT ;  /* 0x0000006506557212 */ /* 0x000fe200078e3cff */
[----:B------:R-:W-:Y:S01]  /*14d0*/  ULDC.64 UR4, c[0x0][0x1e8] ;  /* 0x00007a0000047ab9 */ /* 0x000fe20000000a00 */
[----:B------:R-:W-:Y:S01]  /*14e0*/  SHF.R.S32.HI R0, RZ, 0x1f, R63 ;  /* 0x0000001fff007819 */ /* 0x000fe2000001143f */
[----:B------:R-:W-:Y:S01]  /*14f0*/  IMAD R108, R105, c[0x0][0x294], R108 ;  /* 0x0000a500696c7a24 */ /* 0x000fe200078e026c */
[----:B------:R-:W-:Y:S01]  /*1500*/  IADD3 R84, R3, R84, R100 ;  /* 0x0000005403547210 */ /* 0x000fe20007ffe064 */
[----:B------:R-:W-:Y:S01]  /*1510*/  IMAD.WIDE.U32 R110, R105, c[0x0][0x280], R16 ;  /* 0x0000a000696e7a25 */ /* 0x000fe200078e0010 */
[----:B------:R-:W-:Y:S01]  /*1520*/  UIMAD UR30, UR12, UR4, URZ ;  /* 0x000000040c1e72a4 */ /* 0x000fe2000f8e023f */
[----:B------:R-:W-:Y:S01]  /*1530*/  IADD3 R85, R85, R2, R100 ;  /* 0x0000000255557210 */ /* 0x000fe20007ffe064 */
[----:B------:R-:W-:Y:S01]  /*1540*/  UIMAD.WIDE.U32 UR34, UR13, UR4, URZ ;  /* 0x000000040d2272a5 */ /* 0x000fe2000f8e003f */
[C---:B------:R-:W-:Y:S01]  /*1550*/  IMAD R106, R105.reuse, c[0x0][0x284], R106 ;  /* 0x0000a100696a7a24 */ /* 0x040fe200078e026a */
[----:B------:R-:W-:Y:S01]  /*1560*/  SHF.R.S32.HI R92, RZ, 0x1f, R11 ;  /* 0x0000001fff5c7819 */ /* 0x000fe2000001140b */
[C---:B------:R-:W-:Y:S01]  /*1570*/  IMAD.WIDE.U32 R18, R105.reuse, c[0x0][0x290], R14 ;  /* 0x0000a40069127a25 */ /* 0x040fe200078e000e */
[----:B------:R-:W-:Y:S01]  /*1580*/  SHF.R.S32.HI R91, RZ, 0x1f, R104 ;  /* 0x0000001fff5b7819 */ /* 0x000fe20000011468 */
[----:B------:R-:W-:Y:S01]  /*1590*/  UIMAD UR30, UR13, UR5, UR30 ;  /* 0x000000050d1e72a4 */ /* 0x000fe2000f8e021e */
[----:B------:R-:W-:Y:S01]  /*15a0*/  SHF.R.S32.HI R3, RZ, 0x1f, R102 ;  /* 0x0000001fff037819 */ /* 0x000fe20000011466 */
[----:B------:R-:W-:Y:S01]  /*15b0*/  IMAD.WIDE.U32 R8, R105, c[0x0][0x280], R14 ;  /* 0x0000a00069087a25 */ /* 0x000fe200078e000e */
[----:B------:R-:W-:Y:S01]  /*15c0*/  SHF.R.S32.HI R89, RZ, 0x3, R78 ;  /* 0x00000003ff597819 */ /* 0x000fe2000001144e */
[----:B------:R-:W-:Y:S01]  /*15d0*/  ULDC.64 UR4, c[0x0][0x2b0] ;  /* 0x0000ac0000047ab9 */ /* 0x000fe20000000a00 */
[----:B------:R-:W-:Y:S01]  /*15e0*/  SHF.R.S32.HI R88, RZ, 0x3, R80 ;  /* 0x00000003ff587819 */ /* 0x000fe20000011450 */
[C---:B------:R-:W-:Y:S01]  /*15f0*/  IMAD.SHL.U32 R97, R94.reuse, 0x10, RZ ;  /* 0x000000105e617824 */ /* 0x040fe200078e00ff */
[----:B------:R-:W-:Y:S01]  /*1600*/  LOP3.LUT R94, R94, 0xff, RZ, 0xc0, !PT ;  /* 0x000000ff5e5e7812 */ /* 0x000fe200078ec0ff */
[----:B------:R-:W-:Y:S01]  /*1610*/  IMAD R2, R0, c[0x0][0x290], RZ ;  /* 0x0000a40000027a24 */ /* 0x000fe200078e02ff */
[----:B------:R-:W-:Y:S01]  /*1620*/  LOP3.LUT R78, R78, 0xfffffff8, RZ, 0xc0, !PT ;  /* 0xfffffff84e4e7812 */ /* 0x000fe200078ec0ff */
[----:B------:R-:W-:Y:S01]  /*1630*/  IMAD R0, R0, c[0x0][0x280], RZ ;  /* 0x0000a00000007a24 */ /* 0x000fe200078e02ff */
[----:B------:R-:W-:Y:S01]  /*1640*/  LOP3.LUT R80, R80, 0xfffffff8, RZ, 0xc0, !PT ;  /* 0xfffffff850507812 */ /* 0x000fe200078ec0ff */
[----:B------:R-:W-:Y:S01]  /*1650*/  IMAD.IADD R113, R113, 0x1, R108 ;  /* 0x0000000171717824 */ /* 0x000fe200078e026c */
[----:B------:R-:W-:Y:S01]  /*1660*/  LEA.HI R92, R92, R11, RZ, 0x3 ;  /* 0x0000000b5c5c7211 */ /* 0x000fe200078f18ff */
[----:B------:R-:W-:Y:S01]  /*1670*/  IMAD.IADD R111, R111, 0x1, R106 ;  /* 0x000000016f6f7824 */ /* 0x000fe200078e026a */
[----:B------:R-:W-:Y:S01]  /*1680*/  LEA.HI R91, R91, R104, RZ, 0x3 ;  /* 0x000000685b5b7211 */ /* 0x000fe200078f18ff */
[----:B------:R-:W-:Y:S01]  /*1690*/  IMAD.IADD R109, R108, 0x1, R19 ;  /* 0x000000016c6d7824 */ /* 0x000fe200078e0213 */
[----:B------:R-:W-:Y:S01]  /*16a0*/  LEA.HI R90, R3, R102, RZ, 0x3 ;  /* 0x00000066035a7211 */ /* 0x000fe200078f18ff */
[----:B------:R-:W-:Y:S01]  /*16b0*/  IMAD.IADD R107, R106, 0x1, R9 ;  /* 0x000000016a6b7824 */ /* 0x000fe200078e0209 */
[----:B------:R-:W-:Y:S01]  /*16c0*/  UIMAD UR29, UR29, UR4, URZ ;  /* 0x000000041d1d72a4 */ /* 0x000fe2000f8e023f */
[----:B------:R-:W-:Y:S01]  /*16d0*/  IMAD.MOV.U32 R108, RZ, RZ, R18 ;  /* 0x000000ffff6c7224 */ /* 0x000fe200078e0012 */
[----:B------:R-:W-:Y:S01]  /*16e0*/  SHF.R.S32.HI R3, RZ, 0x1f, R78 ;  /* 0x0000001fff037819 */ /* 0x000fe2000001144e */
[----:B------:R-:W-:Y:S01]  /*16f0*/  IMAD.MOV.U32 R106, RZ, RZ, R8 ;  /* 0x000000ffff6a7224 */ /* 0x000fe200078e0008 */
[----:B------:R-:W-:Y:S01]  /*1700*/  SHF.R.S32.HI R79, RZ, 0x1f, R80 ;  /* 0x0000001fff4f7819 */ /* 0x000fe20000011450 */
[----:B------:R-:W-:Y:S01]  /*1710*/  IMAD.SHL.U32 R96, R94, 0x8, RZ ;  /* 0x000000085e607824 */ /* 0x000fe200078e00ff */
[----:B------:R-:W-:Y:S01]  /*1720*/  LOP3.LUT R92, R92, 0xfffffff8, RZ, 0xc0, !PT ;  /* 0xfffffff85c5c7812 */ /* 0x000fe200078ec0ff */
[----:B------:R-:W-:Y:S01]  /*1730*/  IMAD.SHL.U32 R95, R94, 0x4, RZ ;  /* 0x000000045e5f7824 */ /* 0x000fe200078e00ff */
[----:B------:R-:W-:Y:S01]  /*1740*/  LOP3.LUT R91, R91, 0xfffffff8, RZ, 0xc0, !PT ;  /* 0xfffffff85b5b7812 */ /* 0x000fe200078ec0ff */
[C---:B------:R-:W-:Y:S01]  /*1750*/  IMAD R5, R63.reuse, c[0x0][0x294], R2 ;  /* 0x0000a5003f057a24 */ /* 0x040fe200078e0202 */
[----:B------:R-:W-:Y:S01]  /*1760*/  LOP3.LUT R90, R90, 0xfffffff8, RZ, 0xc0, !PT ;  /* 0xfffffff85a5a7812 */ /* 0x000fe200078ec0ff */
[C---:B------:R-:W-:Y:S01]  /*1770*/  IMAD R69, R63.reuse, c[0x0][0x284], R0 ;  /* 0x0000a1003f457a24 */ /* 0x040fe200078e0200 */
[----:B------:R-:W-:Y:S01]  /*1780*/  UIMAD.WIDE.U32 UR36, UR28, UR4, URZ ;  /* 0x000000041c2472a5 */ /* 0x000fe2000f8e003f */
[----:B------:R-:W-:Y:S01]  /*1790*/  IMAD.SHL.U32 R94, R94, 0x2, RZ ;  /* 0x000000025e5e7824 */ /* 0x000fe200078e00ff */
[----:B------:R-:W-:Y:S01]  /*17a0*/  UIMAD UR29, UR28, UR5, UR29 ;  /* 0x000000051c1d72a4 */ /* 0x000fe2000f8e021d */
[----:B------:R-:W-:Y:S01]  /*17b0*/  IMAD.WIDE.U32 R110, R63, c[0x0][0x280], R110 ;  /* 0x0000a0003f6e7a25 */ /* 0x000fe200078e006e */
[----:B------:R-:W-:Y:S01]  /*17c0*/  SHF.L.U64.HI R76, R78, 0x1, R3 ;  /* 0x000000014e4c7819 */ /* 0x000fe20000010203 */
[----:B------:R-:W-:Y:S01]  /*17d0*/  USHF.L.U32 UR6, UR6, 0x5, URZ ;  /* 0x0000000506067899 */ /* 0x000fe2000800063f */
[----:B------:R-:W-:Y:S01]  /*17e0*/  SHF.L.U64.HI R79, R80, 0x1, R79 ;  /* 0x00000001504f7819 */ /* 0x000fe2000001024f */
[----:B------:R-:W-:Y:S01]  /*17f0*/  IMAD.MOV.U32 R2, RZ, RZ, c[0x0][0x2b8] ;  /* 0x0000ae00ff027624 */ /* 0x000fe200078e00ff */
[----:B------:R-:W-:Y:S01]  /*1800*/  IADD3 R73, R73, UR18, RZ ;  /* 0x0000001249497c10 */ /* 0x000fe2000fffe0ff */
[----:B------:R-:W-:Y:S01]  /*1810*/  IMAD.MOV.U32 R0, RZ, RZ, c[0x0][0x27c] ;  /* 0x00009f00ff007624 */ /* 0x000fe200078e00ff */
[C---:B------:R-:W-:Y:S01]  /*1820*/  IADD3 R10, R14.reuse, 0x60, RZ ;  /* 0x000000600e0a7810 */ /* 0x040fe20007ffe0ff */
[----:B------:R-:W-:Y:S01]  /*1830*/  IMAD.MOV.U32 R86, RZ, RZ, c[0x0][0x27c] ;  /* 0x00009f00ff567624 */ /* 0x000fe200078e00ff */
[----:B------:R-:W-:Y:S01]  /*1840*/  IADD3 R9, R14, 0x20, RZ ;  /* 0x000000200e097810 */ /* 0x000fe20007ffe0ff */
[----:B------:R-:W-:Y:S01]  /*1850*/  IMAD.WIDE.U32 R112, R63, c[0x0][0x290], R112 ;  /* 0x0000a4003f707a25 */ /* 0x000fe200078e0070 */
[----:B------:R-:W-:Y:S01]  /*1860*/  LOP3.LUT R97, R97, 0x10, RZ, 0xc0, !PT ;  /* 0x0000001061617812 */ /* 0x000fe200078ec0ff */
[----:B------:R-:W-:Y:S01]  /*1870*/  UIADD3 UR25, UR33, UR25, URZ ;  /* 0x0000001921197290 */ /* 0x000fe2000fffe03f */
[----:B------:R-:W-:Y:S01]  /*1880*/  LOP3.LUT R96, R96, 0x10, RZ, 0xc0, !PT ;  /* 0x0000001060607812 */ /* 0x000fe200078ec0ff */
[----:B------:R-:W-:Y:S01]  /*1890*/  IMAD.WIDE.U32 R108, R63, c[0x0][0x290], R108 ;  /* 0x0000a4003f6c7a25 */ /* 0x000fe200078e006c */
[----:B------:R-:W-:Y:S01]  /*18a0*/  LOP3.LUT R95, R95, 0x10, RZ, 0xc0, !PT ;  /* 0x000000105f5f7812 */ /* 0x000fe200078ec0ff */
[----:B------:R-:W-:Y:S01]  /*18b0*/  UIADD3 UR30, UR35, UR30, URZ ;  /* 0x0000001e231e7290 */ /* 0x000fe2000fffe03f */
[----:B------:R-:W-:Y:S01]  /*18c0*/  LOP3.LUT R94, R94, 0x10, RZ, 0xc0, !PT ;  /* 0x000000105e5e7812 */ /* 0x000fe200078ec0ff */
[----:B------:R-:W-:Y:S01]  /*18d0*/  IMAD.WIDE.U32 R106, R63, c[0x0][0x280], R106 ;  /* 0x0000a0003f6a7a25 */ /* 0x000fe200078e006a */
[----:B------:R-:W-:Y:S01]  /*18e0*/  SHF.R.S32.HI R83, RZ, 0x1f, R92 ;  /* 0x0000001fff537819 */ /* 0x000fe2000001145c */
[----:B------:R-:W-:Y:S01]  /*18f0*/  UIADD3 UR29, UR37, UR29, URZ ;  /* 0x0000001d251d7290 */ /* 0x000fe2000fffe03f */
[----:B------:R-:W-:Y:S01]  /*1900*/  SHF.R.S32.HI R82, RZ, 0x1f, R91 ;  /* 0x0000001fff527819 */ /* 0x000fe2000001145b */
[----:B------:R-:W-:Y:S01]  /*1910*/  IMAD.IADD R71, R111, 0x1, R69 ;  /* 0x000000016f477824 */ /* 0x000fe200078e0245 */
[----:B------:R-:W-:Y:S01]  /*1920*/  SHF.R.S32.HI R81, RZ, 0x1f, R90 ;  /* 0x0000001fff517819 */ /* 0x000fe2000001145a */
[----:B------:R-:W-:Y:S01]  /*1930*/  IMAD.SHL.U32 R86, R86, 0x2, RZ ;  /* 0x0000000256567824 */ /* 0x000fe200078e00ff */
[----:B------:R-:W-:Y:S01]  /*1940*/  IADD3 R75, R115, UR31, RZ ;  /* 0x0000001f734b7c10 */ /* 0x000fe2000fffe0ff */
[----:B------:R-:W-:Y:S01]  /*1950*/  IMAD.IADD R72, R113, 0x1, R5 ;  /* 0x0000000171487824 */ /* 0x000fe200078e0205 */
[----:B------:R-:W-:Y:S01]  /*1960*/  ISETP.NE.AND P5, PT, R2, 0x1, PT ;  /* 0x000000010200780c */ /* 0x000fe20003fa5270 */
[----:B------:R-:W-:Y:S01]  /*1970*/  IMAD.IADD R70, R5, 0x1, R109 ;  /* 0x0000000105467824 */ /* 0x000fe200078e026d */
[----:B------:R-:W-:Y:S01]  /*1980*/  BAR.SYNC.DEFER_BLOCKING 0x0 ;  /* 0x0000000000007b1d */ /* 0x000fe20000010000 */
[----:B------:R-:W-:Y:S01]  /*1990*/  IMAD.IADD R69, R69, 0x1, R107 ;  /* 0x0000000145457824 */ /* 0x000fe200078e026b */
[----:B------:R-:W-:Y:S01]  /*19a0*/  ISETP.GE.AND P6, PT, R0, 0x1, PT ;  /* 0x000000010000780c */ /* 0x000fe20003fc6270 */
[----:B------:R-:W-:-:S02]  /*19b0*/  IMAD.SHL.U32 R78, R78, 0x2, RZ ;  /* 0x000000024e4e7824 */ /* 0x000fc400078e00ff */
[----:B------:R-:W-:Y:S01]  /*19c0*/  IMAD.SHL.U32 R80, R80, 0x2, RZ ;  /* 0x0000000250507824 */ /* 0x000fe200078e00ff */
[----:B------:R-:W-:Y:S01]  /*19d0*/  ULDC.U8 UR4, c[0x0][0x298] ;  /* 0x0000a60000047ab9 */ /* 0x000fe20000000000 */
[----:B------:R-:W-:Y:S02]  /*19e0*/  IMAD.SHL.U32 R85, R85, 0x2, RZ ;  /* 0x0000000255557824 */ /* 0x000fe400078e00ff */
[----:B------:R-:W-:Y:S02]  /*19f0*/  IMAD.SHL.U32 R84, R84, 0x2, RZ ;  /* 0x0000000254547824 */ /* 0x000fe400078e00ff */
.L_x_80:
[----:B------:R-:W-:Y:S01]  /*1a00*/  IMAD.SHL.U32 R68, R98, 0x20, RZ ;  /* 0x0000002062447824 */ /* 0x000fe200078e00ff */
[----:B------:R-:W-:Y:S04]  /*1a10*/  DEPBAR.LE SB0, 0x0 ;  /* 0x000080000000791a */ /* 0x000fe80000000000 */
[----:B------:R-:W-:Y:S01]  /*1a20*/  IMAD.IADD R0, R93, 0x1, R68 ;  /* 0x000000015d007824 */ /* 0x000fe200078e0244 */
[----:B------:R-:W-:Y:S01]  /*1a30*/  BSSY B1, `(.L_x_62) ;  /* 0x0000299000017945 */ /* 0x000fe20003800000 */
[----:B------:R-:W-:Y:S02]  /*1a40*/  IMAD.MOV.U32 R87, RZ, RZ, RZ ;  /* 0x000000ffff577224 */ /* 0x000fe400078e00ff */
[----:B------:R-:W-:Y:S01]  /*1a50*/  IMAD.IADD R67, R73, 0x1, R0 ;  /* 0x0000000149437824 */ /* 0x000fe200078e0200 */
[----:B------:R-:W-:Y:S03]  /*1a60*/  ISETP.GE.AND P0, PT, R0, UR17, PT ;  /* 0x0000001100007c0c */ /* 0x000fe6000bf06270 */
[----:B------:R-:W-:Y:S01]  /*1a70*/  @P5 IMAD.HI.U32 R2, R67, c[0x0][0x2bc], RZ ;  /* 0x0000af0043025a27 */ /* 0x000fe200078e00ff */
[----:B------:R-:W-:Y:S02]  /*1a80*/  ISETP.GT.OR P0, PT, R93, 0x1f, P0 ;  /* 0x0000001f5d00780c */ /* 0x000fe40000704670 */
[----:B------:R-:W-:Y:S02]  /*1a90*/  MOV R0, R67 ;  /* 0x0000004300007202 */ /* 0x000fe40000000f00 */
[----:B------:R-:W-:Y:S09]  /*1aa0*/  @P5 SHF.R.U32.HI R0, RZ, c[0x0][0x2c0], R2 ;  /* 0x0000b000ff005a19 */ /* 0x000ff20000011602 */
[C---:B------:R-:W-:Y:S04]  /*1ab0*/  @!P0 IADD3 R3, P1, R0.reuse, UR36, RZ ;  /* 0x0000002400038c10 */ /* 0x040fe8000ff3e0ff */
[----:B------:R-:W-:Y:S01]  /*1ac0*/  @!P0 LEA.HI.X.SX32 R2, R0, UR29, 0x1, P1 ;  /* 0x0000001d00028c11 */ /* 0x000fe200088f0eff */
[----:B------:R-:W-:Y:S01]  /*1ad0*/  IMAD.MOV R0, RZ, RZ, -R0 ;  /* 0x000000ffff007224 */ /* 0x000fe200078e0a00 */
[C---:B-1----:R-:W-:Y:S03]  /*1ae0*/  @!P0 LEA R6, P1, R3.reuse, c[0x0][0x2a0], 0x2 ;  /* 0x0000a80003068a11 */ /* 0x042fe600078210ff */
[----:B------:R-:W-:Y:S01]  /*1af0*/  IMAD R67, R0, c[0x0][0x2b8], R67 ;  /* 0x0000ae0000437a24 */ /* 0x000fe200078e0243 */
[----:B------:R-:W-:Y:S03]  /*1b00*/  @!P0 LEA.HI.X R7, R3, c[0x0][0x2a4], R2, 0x2, P1 ;  /* 0x0000a90003078a11 */ /* 0x000fe600008f1402 */
[C---:B------:R-:W-:Y:S01]  /*1b10*/  IMAD.WIDE.U32 R4, R67.reuse, c[0x0][0x1e0], RZ ;  /* 0x0000780043047a25 */ /* 0x040fe200078e00ff */
[----:B------:R-:W-:Y:S01]  /*1b20*/  SHF.R.S32.HI R66, RZ, 0x1f, R67 ;  /* 0x0000001fff427819 */ /* 0x000fe20000011443 */
[----:B------:R-:W3:Y:S04]  /*1b30*/  @!P0 LDG.E R87, [R6.64] ;  /* 0x0000001606578981 */ /* 0x000ee8000c1e1900 */
[----:B------:R-:W-:Y:S01]  /*1b40*/  IMAD R0, R66, c[0x0][0x1e0], RZ ;  /* 0x0000780042007a24 */ /* 0x000fe200078e02ff */
[----:B------:R-:W-:Y:S03]  /*1b50*/  BAR.SYNC.DEFER_BLOCKING 0x0 ;  /* 0x0000000000007b1d */ /* 0x000fe60000010000 */
[----:B------:R-:W-:Y:S05]  /*1b60*/  IMAD R0, R67, c[0x0][0x1e4], R0 ;  /* 0x0000790043007a24 */ /* 0x000fea00078e0200 */
[----:B------:R-:W-:Y:S02]  /*1b70*/  IADD3 R5, R5, R0, RZ ;  /* 0x0000000005057210 */ /* 0x000fe40007ffe0ff */
[----:B---3--:R-:W-:Y:S03]  /*1b80*/  SHF.R.S32.HI R65, RZ, 0x1f, R87 ;  /* 0x0000001fff417819 */ /* 0x008fe60000011457 */
[----:B------:R-:W-:Y:S04]  /*1b90*/  IMAD.WIDE.U32 R4, R87, c[0x0][0x1f0], R4 ;  /* 0x00007c0057047a25 */ /* 0x000fe800078e0004 */
[----:B------:R-:W-:Y:S01]  /*1ba0*/  IMAD R2, R65, c[0x0][0x1f0], RZ ;  /* 0x00007c0041027a24 */ /* 0x000fe200078e02ff */
[----:B------:R-:W-:Y:S03]  /*1bb0*/  IADD3 R4, P1, R4, UR34, RZ ;  /* 0x0000002204047c10 */ /* 0x000fe6000ff3e0ff */
[----:B------:R-:W-:Y:S01]  /*1bc0*/  IMAD R2, R87, c[0x0][0x1f4], R2 ;  /* 0x00007d0057027a24 */ /* 0x000fe200078e0202 */
[C---:B------:R-:W-:Y:S04]  /*1bd0*/  LEA R0, P0, R4.reuse, c[0x0][0x1c8], 0x1 ;  /* 0x0000720004007a11 */ /* 0x040fe800078008ff */
[----:B------:R-:W-:Y:S04]  /*1be0*/  IADD3.X R3, R5, UR30, R2, P1, !PT ;  /* 0x0000001e05037c10 */ /* 0x000fe80008ffe402 */
[----:B------:R-:W-:Y:S01]  /*1bf0*/  LEA.HI.X R4, R4, c[0x0][0x1cc], R3, 0x1, P0 ;  /* 0x0000730004047a11 */ /* 0x000fe200000f0c03 */
[----:B----45:R-:W-:-:S05]  /*1c00*/  @!P6 BRA `(.L_x_63) ;  /* 0x000026000000e947 */ /* 0x030fca0003800000 */
[C---:B------:R-:W-:Y:S01]  /*1c10*/  IMAD R5, R98.reuse, UR7, RZ ;  /* 0x0000000762057c24 */ /* 0x040fe2000f8e02ff */
[----:B------:R-:W-:Y:S01]  /*1c20*/  ISETP.NE.AND P0, PT, RZ, UR4, PT ;  /* 0x00000004ff007c0c */ /* 0x000fe2000bf05270 */
[C---:B------:R-:W-:Y:S01]  /*1c30*/  IMAD R3, R98.reuse, UR26, RZ ;  /* 0x0000001a62037c24 */ /* 0x040fe2000f8e02ff */
[----:B------:R-:W-:Y:S01]  /*1c40*/  SHF.R.S32.HI R2, RZ, 0x1f, R98 ;  /* 0x0000001fff027819 */ /* 0x000fe20000011462 */
[----:B------:R-:W-:Y:S01]  /*1c50*/  IMAD.WIDE.U32 R20, R98, UR6, RZ ;  /* 0x0000000662147c25 */ /* 0x000fe2000f8e00ff */
[----:B------:R-:W-:Y:S03]  /*1c60*/  IADD3 R64, -R68, UR17, RZ ;  /* 0x0000001144407c10 */ /* 0x000fe6000fffe1ff */
[----:B------:R-:W-:Y:S01]  /*1c70*/  IMAD R5, R2, UR6, R5 ;  /* 0x0000000602057c24 */ /* 0x000fe2000f8e0205 */
[----:B------:R-:W-:Y:S01]  /*1c80*/  IMNMX R64, R64, 0x20, PT ;  /* 0x0000002040407817 */ /* 0x000fe20003800200 */
[----:B------:R-:W-:Y:S02]  /*1c90*/  IMAD R3, R2, UR27, R3 ;  /* 0x0000001b02037c24 */ /* 0x000fe4000f8e0203 */
[----:B------:R-:W-:Y:S01]  /*1ca0*/  IMAD.WIDE.U32 R6, R98, UR27, RZ ;  /* 0x0000001b62067c25 */ /* 0x000fe2000f8e00ff */
[----:B------:R-:W-:Y:S04]  /*1cb0*/  IADD3 R2, R21, R5, RZ ;  /* 0x0000000515027210 */ /* 0x000fe80007ffe0ff */
[----:B------:R-:W-:Y:S01]  /*1cc0*/  IADD3 R3, R7, R3, RZ ;  /* 0x0000000307037210 */ /* 0x000fe20007ffe0ff */
[----:B------:R-:W-:-:S05]  /*1cd0*/  @!P0 BRA `(.L_x_64) ;  /* 0x0000127000008947 */ /* 0x000fca0003800000 */
[----:B------:R-:W-:Y:S01]  /*1ce0*/  ISETP.GE.AND P2, PT, R105, R64, PT ;  /* 0x000000406900720c */ /* 0x000fe20003f46270 */
[----:B------:R-:W-:Y:S01]  /*1cf0*/  BSSY B0, `(.L_x_65) ;  /* 0x0000026000007945 */ /* 0x000fe20003800000 */
[----:B------:R-:W-:Y:S01]  /*1d00*/  CS2R R40, SRZ ;  /* 0x0000000000287805 */ /* 0x000fe2000001ff00 */
[----:B------:R-:W-:Y:S01]  /*1d10*/  CS2R R44, SRZ ;  /* 0x00000000002c7805 */ /* 0x000fe2000001ff00 */
[----:B------:R-:W-:Y:S01]  /*1d20*/  CS2R R46, SRZ ;  /* 0x00000000002e7805 */ /* 0x000fe2000001ff00 */
[----:B------:R-:W-:Y:S01]  /*1d30*/  CS2R R50, SRZ ;  /* 0x0000000000327805 */ /* 0x000fe2000001ff00 */
[----:B------:R-:W-:Y:S01]  /*1d40*/  CS2R R18, SRZ ;  /* 0x0000000000127805 */ /* 0x000fe2000001ff00 */
[----:B------:R-:W-:Y:S01]  /*1d50*/  CS2R R24, SRZ ;  /* 0x0000000000187805 */ /* 0x000fe2000001ff00 */
[----:B------:R-:W-:Y:S01]  /*1d60*/  CS2R R28, SRZ ;  /* 0x00000000001c7805 */ /* 0x000fe2000001ff00 */
[----:B------:R-:W-:Y:S04]  /*1d70*/  CS2R R32, SRZ ;  /* 0x0000000000207805 */ /* 0x000fe8000001ff00 */
[----:B------:R-:W-:-:S05]  /*1d80*/  @P2 BRA `(.L_x_66) ;  /* 0x000001c000002947 */ /* 0x000fca0003800000 */
[----:B------:R-:W-:Y:S01]  /*1d90*/  IADD3 R20, P1, R106, R20, RZ ;  /* 0x000000146a147210 */ /* 0x000fe20007f3e0ff */
[----:B------:R-:W-:Y:S01]  /*1da0*/  CS2R R50, SRZ ;  /* 0x0000000000327805 */ /* 0x000fe2000001ff00 */
[----:B------:R-:W-:Y:S01]  /*1db0*/  IADD3 R6, P0, R108, R6, RZ ;  /* 0x000000066c067210 */ /* 0x000fe20007f1e0ff */
[----:B------:R-:W-:Y:S01]  /*1dc0*/  CS2R R32, SRZ ;  /* 0x0000000000207805 */ /* 0x000fe2000001ff00 */
[----:B------:R-:W-:Y:S01]  /*1dd0*/  CS2R R46, SRZ ;  /* 0x00000000002e7805 */ /* 0x000fe2000001ff00 */
[----:B------:R-:W-:Y:S01]  /*1de0*/  IMAD.X R5, R2, 0x1, R69, P1 ;  /* 0x0000000102057824 */ /* 0x000fe200008e0645 */
[----:B------:R-:W-:Y:S01]  /*1df0*/  LEA R22, P1, R20, c[0x0][0x270], 0x1 ;  /* 0x00009c0014167a11 */ /* 0x000fe200078208ff */
[----:B------:R-:W-:Y:S01]  /*1e00*/  IMAD.X R3, R3, 0x1, R70, P0 ;  /* 0x0000000103037824 */ /* 0x000fe200000e0646 */
[----:B------:R-:W-:Y:S01]  /*1e10*/  LEA R2, P0, R6, c[0x0][0x288], 0x1 ;  /* 0x0000a20006027a11 */ /* 0x000fe200078008ff */
[----:B------:R-:W-:Y:S01]  /*1e20*/  CS2R R28, SRZ ;  /* 0x00000000001c7805 */ /* 0x000fe2000001ff00 */
[----:B------:R-:W-:Y:S01]  /*1e30*/  LEA.HI.X R23, R20, c[0x0][0x274], R5, 0x1, P1 ;  /* 0x00009d0014177a11 */ /* 0x000fe200008f0c05 */
[----:B------:R-:W-:Y:S01]  /*1e40*/  CS2R R44, SRZ ;  /* 0x00000000002c7805 */ /* 0x000fe2000001ff00 */
[----:B------:R-:W-:Y:S01]  /*1e50*/  ISETP.GE.AND P1, PT, R14, c[0x0][0x27c], PT ;  /* 0x00009f000e007a0c */ /* 0x000fe20003f26270 */
[----:B------:R-:W-:Y:S01]  /*1e60*/  CS2R R40, SRZ ;  /* 0x0000000000287805 */ /* 0x000fe2000001ff00 */
[----:B------:R-:W-:Y:S01]  /*1e70*/  LEA.HI.X R3, R6, c[0x0][0x28c], R3, 0x1, P0 ;  /* 0x0000a30006037a11 */ /* 0x000fe200000f0c03 */
[----:B------:R-:W-:Y:S01]  /*1e80*/  CS2R R24, SRZ ;  /* 0x0000000000187805 */ /* 0x000fe2000001ff00 */
[----:B------:R-:W-:Y:S01]  /*1e90*/  ISETP.GE.AND P0, PT, R9, c[0x0][0x27c], PT ;  /* 0x00009f0009007a0c */ /* 0x000fe20003f06270 */
[----:B------:R-:W-:Y:S08]  /*1ea0*/  CS2R R18, SRZ ;  /* 0x0000000000127805 */ /* 0x000ff0000001ff00 */
[----:B------:R1:W5:Y:S04]  /*1eb0*/  @!P1 LDG.E.64 R50, [R22.64] ;  /* 0x0000001616329981 */ /* 0x000368000c1e1b00 */
[----:B------:R1:W5:Y:S01]  /*1ec0*/  @!P1 LDG.E.64 R32, [R2.64] ;  /* 0x0000001602209981 */ /* 0x000362000c1e1b00 */
[----:B------:R-:W-:Y:S03]  /*1ed0*/  ISETP.GE.AND P1, PT, R12, c[0x0][0x27c], PT ;  /* 0x00009f000c007a0c */ /* 0x000fe60003f26270 */
[----:B------:R1:W5:Y:S04]  /*1ee0*/  @!P0 LDG.E.64 R46, [R22.64+0x40] ;  /* 0x00004016162e8981 */ /* 0x000368000c1e1b00 */
[----:B------:R1:W5:Y:S01]  /*1ef0*/  @!P0 LDG.E.64 R28, [R2.64+0x40] ;  /* 0x00004016021c8981 */ /* 0x000362000c1e1b00 */
[----:B------:R-:W-:Y:S05]  /*1f00*/  ISETP.GE.AND P0, PT, R10, c[0x0][0x27c], PT ;  /* 0x00009f000a007a0c */ /* 0x000fea0003f06270 */
[----:B------:R1:W5:Y:S04]  /*1f10*/  @!P1 LDG.E.64 R44, [R22.64+0x80] ;  /* 0x00008016162c9981 */ /* 0x000368000c1e1b00 */
[----:B------:R1:W5:Y:S04]  /*1f20*/  @!P1 LDG.E.64 R24, [R2.64+0x80] ;  /* 0x0000801602189981 */ /* 0x000368000c1e1b00 */
[----:B------:R1:W5:Y:S04]  /*1f30*/  @!P0 LDG.E.64 R40, [R22.64+0xc0] ;  /* 0x0000c01616288981 */ /* 0x000368000c1e1b00 */
[----:B------:R1:W5:Y:S02]  /*1f40*/  @!P0 LDG.E.64 R18, [R2.64+0xc0] ;  /* 0x0000c01602128981 */ /* 0x000364000c1e1b00 */
.L_x_66:
[----:B------:R-:W-:Y:S05]  /*1f50*/  BSYNC B0 ;  /* 0x0000000000007941 */ /* 0x000fea0003800000 */
.L_x_65:
[----:B------:R3:W4:Y:S04]  /*1f60*/  SHFL.IDX PT, R55, R4, RZ, 0x181f ;  /* 0x00181fff04377589 */ /* 0x00072800000e0000 */
[----:B------:R3:W1:Y:S01]  /*1f70*/  SHFL.IDX PT, R53, R0, RZ, 0x181f ;  /* 0x00181fff00357589 */ /* 0x00066200000e0000 */
[----:B------:R-:W-:-:S05]  /*1f80*/  @P2 BRA `(.L_x_67) ;  /* 0x0000243000002947 */ /* 0x000fca0003800000 */
[----:B------:R-:W-:Y:S01]  /*1f90*/  ISETP.GE.AND P0, PT, R16, c[0x0][0x1d4], PT ;  /* 0x0000750010007a0c */ /* 0x000fe20003f06270 */
[----:B-----5:R-:W-:Y:S01]  /*1fa0*/  IMAD.MOV.U32 R13, RZ, RZ, R44 ;  /* 0x000000ffff0d7224 */ /* 0x020fe200078e002c */
[----:B------:R-:W-:Y:S01]  /*1fb0*/  MOV R8, R45 ;  /* 0x0000002d00087202 */ /* 0x000fe20000000f00 */
[----:B---3--:R-:W-:Y:S01]  /*1fc0*/  IMAD.MOV.U32 R0, RZ, RZ, R19 ;  /* 0x000000ffff007224 */ /* 0x008fe200078e0013 */
[----:B-1----:R-:W-:Y:S01]  /*1fd0*/  MOV R2, R18 ;  /* 0x0000001200027202 */ /* 0x002fe20000000f00 */
[----:B------:R-:W-:Y:S01]  /*1fe0*/  IMAD.MOV.U32 R21, RZ, RZ, R40 ;  /* 0x000000ffff157224 */ /* 0x000fe200078e0028 */
[----:B------:R-:W-:Y:S01]  /*1ff0*/  PRMT R42, R8, 0x5410, R13 ;  /* 0x00005410082a7816 */ /* 0x000fe2000000000d */
[----:B------:R-:W-:Y:S01]  /*2000*/  IMAD.MOV.U32 R20, RZ, RZ, R41 ;  /* 0x000000ffff147224 */ /* 0x000fe200078e0029 */
[----:B------:R-:W-:Y:S01]  /*2010*/  PRMT R5, R0, 0x5410, R2 ;  /* 0x0000541000057816 */ /* 0x000fe20000000002 */
[----:B------:R-:W-:Y:S01]  /*2020*/  IMAD.MOV.U32 R13, RZ, RZ, R46 ;  /* 0x000000ffff0d7224 */ /* 0x000fe200078e002e */
[----:B------:R-:W-:Y:S01]  /*2030*/  MOV R3, R25 ;  /* 0x0000001900037202 */ /* 0x000fe20000000f00 */
[----:B------:R-:W-:Y:S01]  /*2040*/  IMAD.MOV.U32 R8, RZ, RZ, R47 ;  /* 0x000000ffff087224 */ /* 0x000fe200078e002f */
[----:B------:R-:W-:Y:S01]  /*2050*/  MOV R0, R29 ;  /* 0x0000001d00007202 */ /* 0x000fe20000000f00 */
[----:B------:R-:W-:Y:S01]  /*2060*/  IMAD.MOV.U32 R4, RZ, RZ, R24 ;  /* 0x000000ffff047224 */ /* 0x000fe200078e0018 */
[----:B------:R-:W-:Y:S01]  /*2070*/  PRMT R38, R20, 0x5410, R21 ;  /* 0x0000541014267816 */ /* 0x000fe20000000015 */
[----:B------:R-:W-:Y:S01]  /*2080*/  IMAD.MOV.U32 R2, RZ, RZ, R28 ;  /* 0x000000ffff027224 */ /* 0x000fe200078e001c */
[----:B------:R-:W-:Y:S01]  /*2090*/  PRMT R43, R8, 0x5410, R13 ;  /* 0x00005410082b7816 */ /* 0x000fe2000000000d */
[----:B------:R-:W-:Y:S01]  /*20a0*/  BSSY B0, `(.L_x_68) ;  /* 0x000003d000007945 */ /* 0x000fe20003800000 */
[----:B------:R-:W-:Y:S02]  /*20b0*/  PRMT R6, R3, 0x5410, R4 ;  /* 0x0000541003067816 */ /* 0x000fe40000000004 */
[----:B------:R-:W-:Y:S01]  /*20c0*/  PRMT R7, R0, 0x5410, R2 ;  /* 0x0000541000077816 */ /* 0x000fe20000000002 */
[----:B------:R-:W-:-:S05]  /*20d0*/  @P0 BRA `(.L_x_69) ;  /* 0x0000039000000947 */ /* 0x000fca0003800000 */
[----:B------:R-:W-:Y:S01]  /*20e0*/  ISETP.GE.AND P0, PT, R14, c[0x0][0x27c], PT ;  /* 0x00009f000e007a0c */ /* 0x000fe20003f06270 */
[----:B------:R-:W1:Y:S01]  /*20f0*/  LDS.128 R20, [R99+0xc080] ;  /* 0x00c0800063147984 */ /* 0x000e620000000c00 */
[----:B------:R-:W-:Y:S01]  /*2100*/  MOV R26, R32 ;  /* 0x00000020001a7202 */ /* 0x000fe20000000f00 */
[----:B------:R-:W-:Y:S01]  /*2110*/  IMAD.MOV.U32 R34, RZ, RZ, R50 ;  /* 0x000000ffff227224 */ /* 0x000fe200078e0032 */
[----:B------:R-:W-:Y:S02]  /*2120*/  MOV R27, R33 ;  /* 0x00000021001b7202 */ /* 0x000fe40000000f00 */
[----:B------:R-:W-:Y:S02]  /*2130*/  MOV R49, R51 ;  /* 0x0000003300317202 */ /* 0x000fe40000000f00 */
[C---:B------:R-:W-:Y:S04]  /*2140*/  LEA R60, P1, R16.reuse, R53, 0x1 ;  /* 0x00000035103c7211 */ /* 0x040fe800078208ff */
[----:B----4-:R-:W-:Y:S01]  /*2150*/  LEA.HI.X R61, R16, R55, R17, 0x1, P1 ;  /* 0x00000037103d7211 */ /* 0x010fe200008f0c11 */
[----:B------:R-:W-:Y:S01]  /*2160*/  @!P0 HADD2.F32 R35, -RZ, R34.H0_H0 ;  /* 0x20000022ff238230 */ /* 0x000fe20000004100 */
[--C-:B------:R-:W-:Y:S01]  /*2170*/  @!P0 SHF.R.U64 R31, R32, 0x10, R33.reuse ;  /* 0x00000010201f8819 */ /* 0x100fe20000001221 */
[----:B------:R-:W-:Y:S01]  /*2180*/  @!P0 HADD2.F32 R27, -RZ, R27.H0_H0 ;  /* 0x2000001bff1b8230 */ /* 0x000fe20000004100 */
[----:B------:R-:W-:Y:S01]  /*2190*/  @!P0 SHF.R.U32.HI R13, RZ, 0x10, R33 ;  /* 0x00000010ff0d8819 */ /* 0x000fe20000011621 */
[----:B------:R-:W-:Y:S01]  /*21a0*/  @!P0 HADD2.F32 R33, -RZ, R26.H0_H0 ;  /* 0x2000001aff218230 */ /* 0x000fe20000004100 */
[--C-:B------:R-:W-:Y:S01]  /*21b0*/  @!P0 SHF.R.U64 R37, R50, 0x10, R51.reuse ;  /* 0x0000001032258819 */ /* 0x100fe20000001233 */
[----:B------:R-:W-:Y:S01]  /*21c0*/  @!P0 HADD2.F32 R31, -RZ, R31.H0_H0 ;  /* 0x2000001fff1f8230 */ /* 0x000fe20000004100 */
[----:B------:R-:W-:Y:S01]  /*21d0*/  @!P0 SHF.R.U32.HI R39, RZ, 0x10, R51 ;  /* 0x00000010ff278819 */ /* 0x000fe20000011633 */
[----:B------:R-:W-:Y:S02]  /*21e0*/  @!P0 HADD2.F32 R13, -RZ, R13.H0_H0 ;  /* 0x2000000dff0d8230 */ /* 0x000fe40000004100 */
[----:B------:R-:W-:Y:S02]  /*21f0*/  @!P0 HADD2.F32 R37, -RZ, R37.H0_H0 ;  /* 0x20000025ff258230 */ /* 0x000fe40000004100 */
[----:B------:R-:W-:Y:S01]  /*2200*/  @!P0 HADD2.F32 R39, -RZ, R39.H0_H0 ;  /* 0x20000027ff278230 */ /* 0x000fe20000004100 */
[----:B-1----:R-:W-:Y:S02]  /*2210*/  @!P0 MOV R8, R20 ;  /* 0x0000001400088202 */ /* 0x002fe40000000f00 */
[----:B------:R-:W-:Y:S03]  /*2220*/  @!P0 MOV R26, R21 ;  /* 0x00000015001a8202 */ /* 0x000fe60000000f00 */
[--C-:B------:R-:W-:Y:S02]  /*2230*/  @!P0 HADD2.F32 R30, -RZ, R8.reuse.H1_H1 ;  /* 0x30000008ff1e8230 */ /* 0x100fe40000004100 */
[----:B------:R-:W-:Y:S02]  /*2240*/  @!P0 HADD2.F32 R8, -RZ, R8.H0_H0 ;  /* 0x20000008ff088230 */ /* 0x000fe40000004100 */
[--C-:B------:R-:W-:Y:S01]  /*2250*/  @!P0 HADD2.F32 R34, -RZ, R26.reuse.H1_H1 ;  /* 0x3000001aff228230 */ /* 0x100fe20000004100 */
[-C--:B------:R-:W-:Y:S02]  /*2260*/  @!P0 FMUL.FTZ R57, R30, R33.reuse ;  /* 0x000000211e398220 */ /* 0x080fe40000410000 */
[C---:B------:R-:W-:Y:S02]  /*2270*/  @!P0 FMUL.FTZ R0, R8.reuse, R33 ;  /* 0x0000002108008220 */ /* 0x040fe40000410000 */
[----:B------:R-:W-:Y:S01]  /*2280*/  @!P0 FFMA.FTZ R57, R8, R35, -R57 ;  /* 0x0000002308398223 */ /* 0x000fe20000010839 */
[----:B------:R-:W-:Y:S01]  /*2290*/  @!P0 HADD2.F32 R8, -RZ, R26.H0_H0 ;  /* 0x2000001aff088230 */ /* 0x000fe20000004100 */
[-C--:B------:R-:W-:Y:S02]  /*22a0*/  @!P0 FMUL.FTZ R59, R34, R31.reuse ;  /* 0x0000001f223b8220 */ /* 0x080fe40000410000 */
[----:B------:R-:W-:Y:S02]  /*22b0*/  @!P0 IMAD.MOV.U32 R26, RZ, RZ, R22 ;  /* 0x000000ffff1a8224 */ /* 0x000fe400078e0016 */
[C---:B------:R-:W-:Y:S02]  /*22c0*/  @!P0 FMUL.FTZ R2, R8.reuse, R31 ;  /* 0x0000001f08028220 */ /* 0x040fe40000410000 */
[----:B------:R-:W-:Y:S01]  /*22d0*/  @!P0 FFMA.FTZ R59, R8, R37, -R59 ;  /* 0x00000025083b8223 */ /* 0x000fe2000001083b */
[----:B------:R-:W-:Y:S01]  /*22e0*/  @!P0 MOV R8, R23 ;  /* 0x0000001700088202 */ /* 0x000fe20000000f00 */
[----:B------:R-:W-:Y:S01]  /*22f0*/  @!P0 FFMA.FTZ R0, R30, R35, R0 ;  /* 0x000000231e008223 */ /* 0x000fe20000010000 */
[--C-:B------:R-:W-:Y:S01]  /*2300*/  @!P0 HADD2.F32 R30, -RZ, R26.reuse.H1_H1 ;  /* 0x3000001aff1e8230 */ /* 0x100fe20000004100 */
[----:B------:R-:W-:Y:S01]  /*2310*/  @!P0 FFMA.FTZ R2, R34, R37, R2 ;  /* 0x0000002522028223 */ /* 0x000fe20000010002 */
[----:B------:R-:W-:Y:S02]  /*2320*/  @!P0 HADD2.F32 R26, -RZ, R26.H0_H0 ;  /* 0x2000001aff1a8230 */ /* 0x000fe40000004100 */
[--C-:B------:R-:W-:Y:S01]  /*2330*/  @!P0 HADD2.F32 R36, -RZ, R8.reuse.H1_H1 ;  /* 0x30000008ff248230 */ /* 0x100fe20000004100 */
[-C--:B------:R-:W-:Y:S01]  /*2340*/  @!P0 FMUL.FTZ R48, R30, R27.reuse ;  /* 0x0000001b1e308220 */ /* 0x080fe20000410000 */
[----:B------:R-:W-:Y:S01]  /*2350*/  @!P0 HADD2.F32 R8, -RZ, R8.H0_H0 ;  /* 0x20000008ff088230 */ /* 0x000fe20000004100 */
[----:B------:R-:W-:Y:S01]  /*2360*/  @!P0 FMUL.FTZ R3, R26, R27 ;  /* 0x0000001b1a038220 */ /* 0x000fe20000410000 */
[----:B------:R-:W-:Y:S01]  /*2370*/  @!P0 F2FP.PACK_AB R54, R2, R59 ;  /* 0x0000003b0236823e */ /* 0x000fe200000000ff */
[----:B------:R-:W-:Y:S01]  /*2380*/  @!P0 FMUL.FTZ R52, R36, R13 ;  /* 0x0000000d24348220 */ /* 0x000fe20000410000 */
[----:B------:R-:W-:Y:S01]  /*2390*/  @!P0 F2FP.PACK_AB R57, R0, R57 ;  /* 0x000000390039823e */ /* 0x000fe200000000ff */
[C---:B------:R-:W-:Y:S01]  /*23a0*/  @!P0 FMUL.FTZ R4, R8.reuse, R13 ;  /* 0x0000000d08048220 */ /* 0x040fe20000410000 */
[----:B------:R-:W-:Y:S01]  /*23b0*/  @!P0 HADD2.F32 R35, -RZ, R49.H0_H0 ;  /* 0x20000031ff238230 */ /* 0x000fe20000004100 */
[----:B------:R-:W-:Y:S01]  /*23c0*/  @!P0 FFMA.FTZ R52, R8, R39, -R52 ;  /* 0x0000002708348223 */ /* 0x000fe20000010834 */
[----:B------:R-:W-:Y:S01]  /*23d0*/  @!P0 MOV R20, R57 ;  /* 0x0000003900148202 */ /* 0x000fe20000000f00 */
[----:B------:R-:W-:Y:S02]  /*23e0*/  @!P0 IMAD.MOV.U32 R21, RZ, RZ, R54 ;  /* 0x000000ffff158224 */ /* 0x000fe400078e0036 */
[-C--:B------:R-:W-:Y:S02]  /*23f0*/  @!P0 FFMA.FTZ R3, R30, R35.reuse, R3 ;  /* 0x000000231e038223 */ /* 0x080fe40000010003 */
[----:B------:R-:W-:Y:S02]  /*2400*/  @!P0 FFMA.FTZ R48, R26, R35, -R48 ;  /* 0x000000231a308223 */ /* 0x000fe40000010830 */
[----:B------:R-:W-:Y:S03]  /*2410*/  @!P0 FFMA.FTZ R4, R36, R39, R4 ;  /* 0x0000002724048223 */ /* 0x000fe60000010004 */
[----:B------:R-:W-:Y:S02]  /*2420*/  @!P0 F2FP.PACK_AB R48, R3, R48 ;  /* 0x000000300330823e */ /* 0x000fe400000000ff */
[----:B------:R-:W-:Y:S02]  /*2430*/  @!P0 F2FP.PACK_AB R59, R4, R52 ;  /* 0x00000034043b823e */ /* 0x000fe400000000ff */
[----:B------:R-:W-:Y:S02]  /*2440*/  @!P0 MOV R22, R48 ;  /* 0x0000003000168202 */ /* 0x000fe40000000f00 */
[----:B------:R-:W-:Y:S05]  /*2450*/  @!P0 MOV R23, R59 ;  /* 0x0000003b00178202 */ /* 0x000fea0000000f00 */
[----:B------:R1:W-:Y:S02]  /*2460*/  ST.E.128 [R60.64], R20 ;  /* 0x000000143c007985 */ /* 0x0003e4000c101d16 */
.L_x_69:
[----:B------:R-:W-:Y:S05]  /*2470*/  BSYNC B0 ;  /* 0x0000000000007941 */ /* 0x000fea0003800000 */
.L_x_68:
[----:B------:R-:W-:Y:S01]  /*2480*/  ISETP.GE.AND P0, PT, R11, c[0x0][0x1d4], PT ;  /* 0x000075000b007a0c */ /* 0x000fe20003f06270 */
[----:B------:R-:W-:Y:S01]  /*2490*/  @!UPT UIADD3 URZ, URZ, URZ, URZ ;  /* 0x0000003f3f3ff290 */ /* 0x000fe2000fffe03f */
[----:B------:R-:W-:Y:S11]  /*24a0*/  BSSY B0, `(.L_x_70) ;  /* 0x0000037000007945 */ /* 0x000ff60003800000 */
[----:B------:R-:W-:-:S05]  /*24b0*/  @P0 BRA `(.L_x_71) ;  /* 0x0000035000000947 */ /* 0x000fca0003800000 */
[----:B------:R-:W-:Y:S01]  /*24c0*/  ISETP.GE.AND P0, PT, R9, c[0x0][0x27c], PT ;  /* 0x00009f0009007a0c */ /* 0x000fe20003f06270 */
[----:B-1----:R-:W1:Y:S01]  /*24d0*/  LDS.128 R20, [R99+0xd080] ;  /* 0x00d0800063147984 */ /* 0x002e620000000c00 */
[C---:B------:R-:W-:Y:S04]  /*24e0*/  LEA R56, P1, R92.reuse, R53, 0x1 ;  /* 0x000000355c387211 */ /* 0x040fe800078208ff */
[----:B----4-:R-:W-:Y:S07]  /*24f0*/  LEA.HI.X R57, R92, R55, R83, 0x1, P1 ;  /* 0x000000375c397211 */ /* 0x010fee00008f0c53 */
[----:B------:R-:W-:Y:S01]  /*2500*/  @!P0 HADD2.F32 R27, -RZ, R7.H1_H1 ;  /* 0x30000007ff1b8230 */ /* 0x000fe20000004100 */
[----:B------:R-:W-:Y:S01]  /*2510*/  @!P0 SHF.R.U64 R8, R28, 0x10, R29 ;  /* 0x000000101c088819 */ /* 0x000fe2000000121d */
[----:B------:R-:W-:Y:S01]  /*2520*/  @!P0 HADD2.F32 R33, -RZ, R43.H1_H1 ;  /* 0x3000002bff218230 */ /* 0x000fe20000004100 */
[----:B------:R-:W-:Y:S01]  /*2530*/  @!P0 SHF.R.U64 R32, R46, 0x10, R47 ;  /* 0x000000102e208819 */ /* 0x000fe2000000122f */
[----:B------:R-:W-:Y:S01]  /*2540*/  @!P0 HADD2.F32 R7, -RZ, R7.H0_H0 ;  /* 0x20000007ff078230 */ /* 0x000fe20000004100 */
[----:B------:R-:W-:Y:S01]  /*2550*/  @!P0 SHF.R.U32.HI R28, RZ, 0x10, R29 ;  /* 0x00000010ff1c8819 */ /* 0x000fe2000001161d */
        /* <DEDUP_REMOVED lines=8> */
[----:B------:R-:W-:Y:S01]  /*25e0*/  @!P0 HADD2.F32 R30, -RZ, R13.H0_H0 ;  /* 0x2000000dff1e8230 */ /* 0x000fe20000004100 */
[----:B------:R-:W-:Y:S01]  /*25f0*/  @!P0 MOV R13, R22 ;  /* 0x00000016000d8202 */ /* 0x000fe20000000f00 */
[--C-:B------:R-:W-:Y:S01]  /*2600*/  @!P0 HADD2.F32 R35, -RZ, R26.reuse.H1_H1 ;  /* 0x3000001aff238230 */ /* 0x100fe20000004100 */
[-C--:B------:R-:W-:Y:S02]  /*2610*/  @!P0 FMUL.FTZ R37, R31, R27.reuse ;  /* 0x0000001b1f258220 */ /* 0x080fe40000410000 */
[C---:B------:R-:W-:Y:S01]  /*2620*/  @!P0 FMUL.FTZ R0, R30.reuse, R27 ;  /* 0x0000001b1e008220 */ /* 0x040fe20000410000 */
[----:B------:R-:W-:Y:S01]  /*2630*/  @!P0 HADD2.F32 R27, -RZ, R26.H0_H0 ;  /* 0x2000001aff1b8230 */ /* 0x000fe20000004100 */
[-C--:B------:R-:W-:Y:S01]  /*2640*/  @!P0 FMUL.FTZ R39, R35, R8.reuse ;  /* 0x0000000823278220 */ /* 0x080fe20000410000 */
[--C-:B------:R-:W-:Y:S01]  /*2650*/  @!P0 HADD2.F32 R26, -RZ, R13.reuse.H0_H0 ;  /* 0x2000000dff1a8230 */ /* 0x100fe20000004100 */
[----:B------:R-:W-:Y:S01]  /*2660*/  @!P0 FFMA.FTZ R37, R30, R33, -R37 ;  /* 0x000000211e258223 */ /* 0x000fe20000010825 */
[----:B------:R-:W-:Y:S01]  /*2670*/  @!P0 HADD2.F32 R34, -RZ, R13.H1_H1 ;  /* 0x3000000dff228230 */ /* 0x000fe20000004100 */
[----:B------:R-:W-:Y:S01]  /*2680*/  @!P0 FMUL.FTZ R2, R27, R8 ;  /* 0x000000081b028220 */ /* 0x000fe20000410000 */
[----:B------:R-:W-:Y:S01]  /*2690*/  @!P0 MOV R8, R23 ;  /* 0x0000001700088202 */ /* 0x000fe20000000f00 */
[----:B------:R-:W-:Y:S01]  /*26a0*/  @!P0 FFMA.FTZ R0, R31, R33, R0 ;  /* 0x000000211f008223 */ /* 0x000fe20000010000 */
[----:B------:R-:W-:Y:S01]  /*26b0*/  @!P0 HADD2.F32 R31, -RZ, R43.H0_H0 ;  /* 0x2000002bff1f8230 */ /* 0x000fe20000004100 */
[-C--:B------:R-:W-:Y:S02]  /*26c0*/  @!P0 FMUL.FTZ R3, R26, R7.reuse ;  /* 0x000000071a038220 */ /* 0x080fe40000410000 */
[----:B------:R-:W-:Y:S01]  /*26d0*/  @!P0 FMUL.FTZ R48, R34, R7 ;  /* 0x0000000722308220 */ /* 0x000fe20000410000 */
[----:B------:R-:W-:Y:S01]  /*26e0*/  @!P0 F2FP.PACK_AB R37, R0, R37 ;  /* 0x000000250025823e */ /* 0x000fe200000000ff */
[-C--:B------:R-:W-:Y:S01]  /*26f0*/  @!P0 FFMA.FTZ R2, R35, R32.reuse, R2 ;  /* 0x0000002023028223 */ /* 0x080fe20000010002 */
[--C-:B------:R-:W-:Y:S01]  /*2700*/  @!P0 HADD2.F32 R33, -RZ, R8.reuse.H1_H1 ;  /* 0x30000008ff218230 */ /* 0x100fe20000004100 */
[----:B------:R-:W-:Y:S01]  /*2710*/  @!P0 FFMA.FTZ R3, R34, R31, R3 ;  /* 0x0000001f22038223 */ /* 0x000fe20000010003 */
[----:B------:R-:W-:Y:S01]  /*2720*/  @!P0 MOV R20, R37 ;  /* 0x0000002500148202 */ /* 0x000fe20000000f00 */
[----:B------:R-:W-:Y:S01]  /*2730*/  @!P0 HADD2.F32 R13, -RZ, R8.H0_H0 ;  /* 0x20000008ff0d8230 */ /* 0x000fe20000004100 */
[----:B------:R-:W-:Y:S02]  /*2740*/  @!P0 FFMA.FTZ R39, R27, R32, -R39 ;  /* 0x000000201b278223 */ /* 0x000fe40000010827 */
[-C--:B------:R-:W-:Y:S02]  /*2750*/  @!P0 FMUL.FTZ R49, R33, R28.reuse ;  /* 0x0000001c21318220 */ /* 0x080fe40000410000 */
[C---:B------:R-:W-:Y:S01]  /*2760*/  @!P0 FMUL.FTZ R4, R13.reuse, R28 ;  /* 0x0000001c0d048220 */ /* 0x040fe20000410000 */
[----:B------:R-:W-:Y:S01]  /*2770*/  @!P0 F2FP.PACK_AB R50, R2, R39 ;  /* 0x000000270232823e */ /* 0x000fe200000000ff */
[----:B------:R-:W-:Y:S02]  /*2780*/  @!P0 FFMA.FTZ R48, R26, R31, -R48 ;  /* 0x0000001f1a308223 */ /* 0x000fe40000010830 */
[----:B------:R-:W-:Y:S01]  /*2790*/  @!P0 FFMA.FTZ R49, R13, R36, -R49 ;  /* 0x000000240d318223 */ /* 0x000fe20000010831 */
[----:B------:R-:W-:Y:S01]  /*27a0*/  @!P0 MOV R21, R50 ;  /* 0x0000003200158202 */ /* 0x000fe20000000f00 */
[----:B------:R-:W-:Y:S01]  /*27b0*/  @!P0 FFMA.FTZ R4, R33, R36, R4 ;  /* 0x0000002421048223 */ /* 0x000fe20000010004 */
[----:B------:R-:W-:Y:S04]  /*27c0*/  @!P0 F2FP.PACK_AB R48, R3, R48 ;  /* 0x000000300330823e */ /* 0x000fe800000000ff */
[----:B------:R-:W-:Y:S02]  /*27d0*/  @!P0 F2FP.PACK_AB R49, R4, R49 ;  /* 0x000000310431823e */ /* 0x000fe400000000ff */
[----:B------:R-:W-:Y:S02]  /*27e0*/  @!P0 MOV R22, R48 ;  /* 0x0000003000168202 */ /* 0x000fe40000000f00 */
[----:B------:R-:W-:Y:S05]  /*27f0*/  @!P0 MOV R23, R49 ;  /* 0x0000003100178202 */ /* 0x000fea0000000f00 */
[----:B------:R1:W-:Y:S02]  /*2800*/  ST.E.128 [R56.64], R20 ;  /* 0x0000001438007985 */ /* 0x0003e4000c101d16 */
.L_x_71:
[----:B------:R-:W-:Y:S05]  /*2810*/  BSYNC B0 ;  /* 0x0000000000007941 */ /* 0x000fea0003800000 */
.L_x_70:
        /* <DEDUP_REMOVED lines=8> */
[--C-:B------:R-:W-:Y:S01]  /*28a0*/  @!P0 HADD2.F32 R29, -RZ, R42.reuse.H1_H1 ;  /* 0x3000002aff1d8230 */ /* 0x100fe20000004100 */
[--C-:B------:R-:W-:Y:S01]  /*28b0*/  @!P0 SHF.R.U64 R7, R24, 0x10, R25.reuse ;  /* 0x0000001018078819 */ /* 0x100fe20000001219 */
[----:B------:R-:W-:Y:S01]  /*28c0*/  @!P0 HADD2.F32 R30, -RZ, R42.H0_H0 ;  /* 0x2000002aff1e8230 */ /* 0x000fe20000004100 */
[----:B------:R-:W-:Y:S01]  /*28d0*/  @!P0 SHF.R.U32.HI R24, RZ, 0x10, R25 ;  /* 0x00000010ff188819 */ /* 0x000fe20000011619 */
[--C-:B------:R-:W-:Y:S01]  /*28e0*/  @!P0 HADD2.F32 R25, -RZ, R6.reuse.H1_H1 ;  /* 0x30000006ff198230 */ /* 0x100fe20000004100 */
[--C-:B------:R-:W-:Y:S01]  /*28f0*/  @!P0 SHF.R.U64 R31, R44, 0x10, R45.reuse ;  /* 0x000000102c1f8819 */ /* 0x100fe2000000122d */
[----:B------:R-:W-:Y:S01]  /*2900*/  @!P0 HADD2.F32 R7, -RZ, R7.H0_H0 ;  /* 0x20000007ff078230 */ /* 0x000fe20000004100 */
[----:B------:R-:W-:Y:S01]  /*2910*/  @!P0 SHF.R.U32.HI R32, RZ, 0x10, R45 ;  /* 0x00000010ff208819 */ /* 0x000fe2000001162d */
[----:B------:R-:W-:Y:S02]  /*2920*/  @!P0 HADD2.F32 R6, -RZ, R6.H0_H0 ;  /* 0x20000006ff068230 */ /* 0x000fe40000004100 */
        /* <DEDUP_REMOVED lines=8> */
[CC--:B------:R-:W-:Y:S01]  /*29b0*/  @!P0 FMUL.FTZ R33, R27.reuse, R25.reuse ;  /* 0x000000191b218220 */ /* 0x0c0fe20000410000 */
[----:B------:R-:W-:Y:S01]  /*29c0*/  @!P0 HADD2.F32 R26, -RZ, R13.H0_H0 ;  /* 0x2000000dff1a8230 */ /* 0x000fe20000004100 */
[C---:B------:R-:W-:Y:S02]  /*29d0*/  @!P0 FMUL.FTZ R0, R8.reuse, R25 ;  /* 0x0000001908008220 */ /* 0x040fe40000410000 */
[----:B------:R-:W-:Y:S01]  /*29e0*/  @!P0 FFMA.FTZ R33, R8, R29, -R33 ;  /* 0x0000001d08218223 */ /* 0x000fe20000010821 */
[----:B------:R-:W-:Y:S01]  /*29f0*/  @!P0 MOV R8, R22 ;  /* 0x0000001600088202 */ /* 0x000fe20000000f00 */
[-C--:B------:R-:W-:Y:S02]  /*2a00*/  @!P0 FMUL.FTZ R35, R28, R7.reuse ;  /* 0x000000071c238220 */ /* 0x080fe40000410000 */
[----:B------:R-:W-:Y:S01]  /*2a10*/  @!P0 FMUL.FTZ R2, R26, R7 ;  /* 0x000000071a028220 */ /* 0x000fe20000410000 */
[----:B------:R-:W-:Y:S01]  /*2a20*/  @!P0 MOV R7, R23 ;  /* 0x0000001700078202 */ /* 0x000fe20000000f00 */
[----:B------:R-:W-:Y:S01]  /*2a30*/  @!P0 FFMA.FTZ R0, R27, R29, R0 ;  /* 0x0000001d1b008223 */ /* 0x000fe20000010000 */
[--C-:B------:R-:W-:Y:S01]  /*2a40*/  @!P0 HADD2.F32 R13, -RZ, R8.reuse.H0_H0 ;  /* 0x20000008ff0d8230 */ /* 0x100fe20000004100 */
[-C--:B------:R-:W-:Y:S01]  /*2a50*/  @!P0 FFMA.FTZ R2, R28, R31.reuse, R2 ;  /* 0x0000001f1c028223 */ /* 0x080fe20000010002 */
[----:B------:R-:W-:Y:S01]  /*2a60*/  @!P0 HADD2.F32 R27, -RZ, R8.H1_H1 ;  /* 0x30000008ff1b8230 */ /* 0x000fe20000004100 */
[----:B------:R-:W-:Y:S01]  /*2a70*/  @!P0 FFMA.FTZ R35, R26, R31, -R35 ;  /* 0x0000001f1a238223 */ /* 0x000fe20000010823 */
[----:B------:R-:W-:Y:S01]  /*2a80*/  @!P0 F2FP.PACK_AB R33, R0, R33 ;  /* 0x000000210021823e */ /* 0x000fe200000000ff */
[-C--:B------:R-:W-:Y:S01]  /*2a90*/  @!P0 FMUL.FTZ R3, R13, R6.reuse ;  /* 0x000000060d038220 */ /* 0x080fe20000410000 */
[--C-:B------:R-:W-:Y:S01]  /*2aa0*/  @!P0 HADD2.F32 R29, -RZ, R7.reuse.H1_H1 ;  /* 0x30000007ff1d8230 */ /* 0x100fe20000004100 */
[----:B------:R-:W-:Y:S01]  /*2ab0*/  @!P0 FMUL.FTZ R34, R27, R6 ;  /* 0x000000061b228220 */ /* 0x000fe20000410000 */
[----:B------:R-:W-:Y:S01]  /*2ac0*/  @!P0 F2FP.PACK_AB R46, R2, R35 ;  /* 0x00000023022e823e */ /* 0x000fe200000000ff */
[----:B------:R-:W-:Y:S01]  /*2ad0*/  @!P0 HADD2.F32 R7, -RZ, R7.H0_H0 ;  /* 0x20000007ff078230 */ /* 0x000fe20000004100 */
[----:B------:R-:W-:Y:S01]  /*2ae0*/  @!P0 MOV R20, R33 ;  /* 0x0000002100148202 */ /* 0x000fe20000000f00 */
[----:B------:R-:W-:Y:S01]  /*2af0*/  @!P0 FMUL.FTZ R36, R29, R24 ;  /* 0x000000181d248220 */ /* 0x000fe20000410000 */
[----:B------:R-:W-:Y:S01]  /*2b00*/  @!P0 MOV R21, R46 ;  /* 0x0000002e00158202 */ /* 0x000fe20000000f00 */
[----:B------:R-:W-:Y:S02]  /*2b10*/  @!P0 FFMA.FTZ R3, R27, R30, R3 ;  /* 0x0000001e1b038223 */ /* 0x000fe40000010003 */
[----:B------:R-:W-:Y:S02]  /*2b20*/  @!P0 FMUL.FTZ R4, R7, R24 ;  /* 0x0000001807048220 */ /* 0x000fe40000410000 */
[----:B------:R-:W-:Y:S02]  /*2b30*/  @!P0 FFMA.FTZ R34, R13, R30, -R34 ;  /* 0x0000001e0d228223 */ /* 0x000fe40000010822 */
[-C--:B------:R-:W-:Y:S02]  /*2b40*/  @!P0 FFMA.FTZ R36, R7, R32.reuse, -R36 ;  /* 0x0000002007248223 */ /* 0x080fe40000010824 */
[----:B------:R-:W-:Y:S01]  /*2b50*/  @!P0 FFMA.FTZ R4, R29, R32, R4 ;  /* 0x000000201d048223 */ /* 0x000fe20000010004 */
[----:B------:R-:W-:Y:S04]  /*2b60*/  @!P0 F2FP.PACK_AB R34, R3, R34 ;  /* 0x000000220322823e */ /* 0x000fe800000000ff */
[----:B------:R-:W-:Y:S02]  /*2b70*/  @!P0 F2FP.PACK_AB R35, R4, R36 ;  /* 0x000000240423823e */ /* 0x000fe400000000ff */
[----:B------:R-:W-:Y:S02]  /*2b80*/  @!P0 MOV R22, R34 ;  /* 0x0000002200168202 */ /* 0x000fe40000000f00 */
[----:B------:R-:W-:Y:S05]  /*2b90*/  @!P0 MOV R23, R35 ;  /* 0x0000002300178202 */ /* 0x000fea0000000f00 */
[----:B------:R1:W-:Y:S02]  /*2ba0*/  ST.E.128 [R48.64], R20 ;  /* 0x0000001430007985 */ /* 0x0003e4000c101d16 */
.L_x_73:
[----:B------:R-:W-:Y:S05]  /*2bb0*/  BSYNC B0 ;  /* 0x0000000000007941 */ /* 0x000fea0003800000 */
.L_x_72:
[----:B------:R-:W-:Y:S11]  /*2bc0*/  ISETP.GE.AND P0, PT, R102, c[0x0][0x1d4], PT ;  /* 0x0000750066007a0c */ /* 0x000ff60003f06270 */
[----:B------:R-:W-:Y:S02]  /*2bd0*/  @!UPT UIADD3 URZ, URZ, URZ, URZ ;  /* 0x0000003f3f3ff290 */ /* 0x000fe4000fffe03f */
[----:B------:R-:W-:-:S05]  /*2be0*/  @P0 BRA `(.L_x_67) ;  /* 0x000017d000000947 */ /* 0x000fca0003800000 */
[----:B------:R-:W-:Y:S01]  /*2bf0*/  ISETP.GE.AND P0, PT, R10, c[0x0][0x27c], PT ;  /* 0x00009f000a007a0c */ /* 0x000fe20003f06270 */
[----:B-1----:R-:W1:Y:S01]  /*2c00*/  LDS.128 R20, [R99+0xf080] ;  /* 0x00f0800063147984 */ /* 0x002e620000000c00 */
[C---:B------:R-:W-:Y:S04]  /*2c10*/  LEA R42, P1, R90.reuse, R53, 0x1 ;  /* 0x000000355a2a7211 */ /* 0x040fe800078208ff */
[----:B----4-:R-:W-:Y:S07]  /*2c20*/  LEA.HI.X R43, R90, R55, R81, 0x1, P1 ;  /* 0x000000375a2b7211 */ /* 0x010fee00008f0c51 */
[--C-:B------:R-:W-:Y:S01]  /*2c30*/  @!P0 HADD2.F32 R13, -RZ, R5.reuse.H1_H1 ;  /* 0x30000005ff0d8230 */ /* 0x100fe20000004100 */
        /* <DEDUP_REMOVED lines=47> */
[----:B------:R1:W-:Y:S01]  /*2f30*/  ST.E.128 [R42.64], R20 ;  /* 0x000000142a007985 */ /* 0x0003e2000c101d16 */
[----:B------:R-:W-:-:S05]  /*2f40*/  BRA `(.L_x_67) ;  /* 0x0000147000007947 */ /* 0x000fca0003800000 */
.L_x_64:
        /* <DEDUP_REMOVED lines=21> */
[----:B------:R-:W-:Y:S02]  /*30a0*/  LEA.HI.X R19, R5, c[0x0][0x274], R2, 0x1, P1 ;  /* 0x00009d0005137a11 */ /* 0x000fe400008f0c02 */
[----:B------:R-:W-:Y:S02]  /*30b0*/  ISETP.GE.AND P1, PT, R16, c[0x0][0x27c], PT ;  /* 0x00009f0010007a0c */ /* 0x000fe40003f26270 */
[----:B------:R-:W-:Y:S02]  /*30c0*/  LEA.HI.X R21, R6, c[0x0][0x28c], R3, 0x1, P0 ;  /* 0x0000a30006157a11 */ /* 0x000fe400000f0c03 */
[----:B------:R-:W-:Y:S09]  /*30d0*/  ISETP.GE.AND P0, PT, R11, c[0x0][0x27c], PT ;  /* 0x00009f000b007a0c */ /* 0x000ff20003f06270 */
[----:B------:R1:W5:Y:S04]  /*30e0*/  @!P1 LDG.E.128 R40, [R18.64] ;  /* 0x0000001612289981 */ /* 0x000368000c1e1d00 */
[----:B------:R1:W5:Y:S04]  /*30f0*/  @!P0 LDG.E.128 R52, [R18.64+0x80] ;  /* 0x0000801612348981 */ /* 0x000368000c1e1d00 */
[----:B------:R1:W5:Y:S04]  /*3100*/  @!P1 LDG.E.128 R28, [R20.64] ;  /* 0x00000016141c9981 */ /* 0x000368000c1e1d00 */
[----:B------:R1:W5:Y:S02]  /*3110*/  @!P0 LDG.E.128 R24, [R20.64+0x80] ;  /* 0x0000801614188981 */ /* 0x000364000c1e1d00 */
.L_x_75:
[----:B------:R-:W-:Y:S05]  /*3120*/  BSYNC B0 ;  /* 0x0000000000007941 */ /* 0x000fea0003800000 */
.L_x_74:
[----:B------:R3:W4:Y:S04]  /*3130*/  SHFL.IDX PT, R123, R4, RZ, 0x181f ;  /* 0x00181fff047b7589 */ /* 0x00072800000e0000 */
[----:B------:R3:W1:Y:S01]  /*3140*/  SHFL.IDX PT, R122, R0, RZ, 0x181f ;  /* 0x00181fff007a7589 */ /* 0x00066200000e0000 */
[----:B------:R-:W-:-:S05]  /*3150*/  @P2 BRA `(.L_x_67) ;  /* 0x0000126000002947 */ /* 0x000fca0003800000 */
[----:B------:R-:W-:Y:S01]  /*3160*/  ISETP.GE.AND P0, PT, R16, c[0x0][0x1d4], PT ;  /* 0x0000750010007a0c */ /* 0x000fe20003f06270 */
[----:B-----5:R-:W-:Y:S01]  /*3170*/  IMAD.MOV.U32 R8, RZ, RZ, R54 ;  /* 0x000000ffff087224 */ /* 0x020fe200078e0036 */
[----:B---3--:R-:W-:Y:S01]  /*3180*/  MOV R4, R26 ;  /* 0x0000001a00047202 */ /* 0x008fe20000000f00 */
[----:B------:R-:W-:Y:S01]  /*3190*/  IMAD.MOV.U32 R7, RZ, RZ, R55 ;  /* 0x000000ffff077224 */ /* 0x000fe200078e0037 */
[----:B------:R-:W-:Y:S01]  /*31a0*/  MOV R0, R25 ;  /* 0x0000001900007202 */ /* 0x000fe20000000f00 */
[----:B------:R-:W-:Y:S01]  /*31b0*/  IMAD.MOV.U32 R6, RZ, RZ, R52 ;  /* 0x000000ffff067224 */ /* 0x000fe200078e0034 */
[----:B------:R-:W-:Y:S01]  /*31c0*/  IADD3 R125, -R86, c[0x0][0x1d4], RZ ;  /* 0x00007500567d7a10 */ /* 0x000fe20007ffe1ff */
[----:B------:R-:W-:Y:S01]  /*31d0*/  IMAD.MOV.U32 R5, RZ, RZ, R53 ;  /* 0x000000ffff057224 */ /* 0x000fe200078e0035 */
[----:B------:R-:W-:Y:S01]  /*31e0*/  PRMT R60, R7, 0x5410, R8 ;  /* 0x00005410073c7816 */ /* 0x000fe20000000008 */
[----:B------:R-:W-:Y:S01]  /*31f0*/  IMAD.MOV.U32 R3, RZ, RZ, R27 ;  /* 0x000000ffff037224 */ /* 0x000fe200078e001b */
[----:B------:R-:W-:Y:S01]  /*3200*/  BSSY B0, `(.L_x_76) ;  /* 0x0000084000007945 */ /* 0x000fe20003800000 */
[----:B------:R-:W-:Y:S01]  /*3210*/  IMAD.MOV.U32 R2, RZ, RZ, R24 ;  /* 0x000000ffff027224 */ /* 0x000fe200078e0018 */
[----:B------:R-:W-:Y:S02]  /*3220*/  PRMT R61, R6, 0x5410, R5 ;  /* 0x00005410063d7816 */ /* 0x000fe40000000005 */
[----:B------:R-:W-:Y:S02]  /*3230*/  PRMT R13, R3, 0x5410, R4 ;  /* 0x00005410030d7816 */ /* 0x000fe40000000004 */
[----:B-1----:R-:W-:Y:S01]  /*3240*/  PRMT R18, R2, 0x5410, R0 ;  /* 0x0000541002127816 */ /* 0x002fe20000000000 */
[----:B------:R-:W-:-:S05]  /*3250*/  @P0 BRA `(.L_x_77) ;  /* 0x000007e000000947 */ /* 0x000fca0003800000 */
[----:B------:R-:W-:Y:S01]  /*3260*/  IMAD.MOV.U32 R33, RZ, RZ, R28 ;  /* 0x000000ffff217224 */ /* 0x000fe200078e001c */
[----:B------:R-:W-:Y:S01]  /*3270*/  SEL R74, R86, R125, !P3 ;  /* 0x0000007d564a7207 */ /* 0x000fe20005800000 */
[----:B------:R-:W-:Y:S01]  /*3280*/  IMAD.MOV.U32 R38, RZ, RZ, R40 ;  /* 0x000000ffff267224 */ /* 0x000fe200078e0028 */
[----:B------:R-:W-:Y:S01]  /*3290*/  ISETP.GE.AND P0, PT, R16, c[0x0][0x27c], PT ;  /* 0x00009f0010007a0c */ /* 0x000fe20003f06270 */
[----:B------:R-:W-:Y:S01]  /*32a0*/  IMAD.MOV.U32 R44, RZ, RZ, R42 ;  /* 0x000000ffff2c7224 */ /* 0x000fe200078e002a */
[----:B------:R-:W-:Y:S01]  /*32b0*/  SHF.R.S32.HI R51, RZ, 0x1f, R74 ;  /* 0x0000001fff337819 */ /* 0x000fe2000001144a */
[----:B------:R-:W1:Y:S01]  /*32c0*/  LDS.128 R20, [R85+0xc080] ;  /* 0x00c0800055147984 */ /* 0x000e620000000c00 */
[----:B------:R-:W-:Y:S02]  /*32d0*/  MOV R48, R41 ;  /* 0x0000002900307202 */ /* 0x000fe40000000f00 */
[----:B------:R-:W-:Y:S02]  /*32e0*/  LEA.HI R74, R51, R74, RZ, 0x4 ;  /* 0x0000004a334a7211 */ /* 0x000fe400078f20ff */
[----:B------:R-:W-:Y:S02]  /*32f0*/  MOV R19, R31 ;  /* 0x0000001f00137202 */ /* 0x000fe40000000f00 */
[----:B------:R-:W-:Y:S02]  /*3300*/  LEA.HI.SX32 R127, R74, R89, 0x1c ;  /* 0x000000594a7f7211 */ /* 0x000fe400078fe2ff */
[----:B------:R-:W-:Y:S01]  /*3310*/  MOV R32, R29 ;  /* 0x0000001d00207202 */ /* 0x000fe20000000f00 */
[----:B------:R-:W-:Y:S01]  /*3320*/  @!P0 HADD2.F32 R36, -RZ, R33.H0_H0 ;  /* 0x20000021ff248230 */ /* 0x000fe20000004100 */
[----:B------:R-:W-:Y:S01]  /*3330*/  SHF.R.S32.HI R124, RZ, 0x1f, R127 ;  /* 0x0000001fff7c7819 */ /* 0x000fe2000001147f */
[----:B------:R-:W-:Y:S01]  /*3340*/  @!P0 HADD2.F32 R38, -RZ, R38.H0_H0 ;  /* 0x20000026ff268230 */ /* 0x000fe20000004100 */
[----:B------:R-:W-:Y:S02]  /*3350*/  SHF.L.U32 R51, R127, 0x3, RZ ;  /* 0x000000037f337819 */ /* 0x000fe400000006ff */
[----:B------:R-:W-:Y:S02]  /*3360*/  LEA.HI R124, R124, R127, RZ, 0x3 ;  /* 0x0000007f7c7c7211 */ /* 0x000fe400078f18ff */
[----:B------:R-:W-:Y:S02]  /*3370*/  ISETP.GE.AND P1, PT, R51, c[0x0][0x1d4], PT ;  /* 0x0000750033007a0c */ /* 0x000fe40003f26270 */
[----:B------:R-:W-:Y:S01]  /*3380*/  @!P0 SHF.R.U64 R40, R40, 0x10, R41 ;  /* 0x0000001028288819 */ /* 0x000fe20000001229 */
[----:B------:R-:W-:Y:S01]  /*3390*/  IMAD.SHL.U32 R124, R124, 0x100, RZ ;  /* 0x000001007c7c7824 */ /* 0x000fe200078e00ff */
[----:B------:R-:W-:Y:S02]  /*33a0*/  LOP3.LUT R126, R103, 0x38, R51, 0xf8, !PT ;  /* 0x00000038677e7812 */ /* 0x000fe400078ef833 */
[----:B------:R-:W-:Y:S01]  /*33b0*/  @!P0 SHF.R.U32.HI R46, RZ, 0x10, R41 ;  /* 0x00000010ff2e8819 */ /* 0x000fe20000011629 */
[----:B------:R-:W-:Y:S01]  /*33c0*/  @!P0 HADD2.F32 R40, -RZ, R40.H0_H0 ;  /* 0x20000028ff288230 */ /* 0x000fe20000004100 */
[----:B------:R-:W-:Y:S02]  /*33d0*/  LOP3.LUT R127, R126, R101, RZ, 0x3c, !PT ;  /* 0x000000657e7f7212 */ /* 0x000fe400078e3cff */
[----:B------:R-:W-:Y:S02]  /*33e0*/  LOP3.LUT R124, R124, 0x7ffff800, RZ, 0xc0, !PT ;  /* 0x7ffff8007c7c7812 */ /* 0x000fe400078ec0ff */
[----:B------:R-:W-:Y:S01]  /*33f0*/  @!P0 SHF.R.U64 R45, R42, 0x10, R43 ;  /* 0x000000102a2d8819 */ /* 0x000fe2000000122b */
[----:B----4-:R-:W-:Y:S01]  /*3400*/  @!P1 IMAD.WIDE R132, R51, 0x2, R122 ;  /* 0x0000000233849825 */ /* 0x010fe200078e027a */
[----:B------:R-:W-:Y:S02]  /*3410*/  IADD3 R124, R127, R124, R100 ;  /* 0x0000007c7f7c7210 */ /* 0x000fe40007ffe064 */
[----:B------:R-:W-:Y:S01]  /*3420*/  MOV R47, R43 ;  /* 0x0000002b002f7202 */ /* 0x000fe20000000f00 */
[----:B------:R-:W-:Y:S01]  /*3430*/  @!P0 HADD2.F32 R45, -RZ, R45.H0_H0 ;  /* 0x2000002dff2d8230 */ /* 0x000fe20000004100 */
[----:B------:R-:W-:Y:S02]  /*3440*/  SHF.L.U32 R74, R124, 0x1, RZ ;  /* 0x000000017c4a7819 */ /* 0x000fe400000006ff */
[--C-:B------:R-:W-:Y:S01]  /*3450*/  @!P0 SHF.R.U64 R34, R28, 0x10, R29.reuse ;  /* 0x000000101c228819 */ /* 0x100fe2000000121d */
[----:B------:R-:W-:Y:S01]  /*3460*/  IMAD.MOV.U32 R28, RZ, RZ, R30 ;  /* 0x000000ffff1c7224 */ /* 0x000fe200078e001e */
[----:B------:R-:W-:Y:S01]  /*3470*/  @!P0 SHF.R.U32.HI R35, RZ, 0x10, R29 ;  /* 0x00000010ff238819 */ /* 0x000fe2000001161d */
[----:B-1----:R-:W-:Y:S01]  /*3480*/  @!P0 IMAD.MOV.U32 R37, RZ, RZ, R20 ;  /* 0x000000ffff258224 */ /* 0x002fe200078e0014 */
[----:B------:R-:W1:Y:S01]  /*3490*/  LDS.128 R56, [R74+0xc080] ;  /* 0x00c080004a387984 */ /* 0x000e620000000c00 */
[--C-:B------:R-:W-:Y:S01]  /*34a0*/  @!P0 SHF.R.U64 R29, R30, 0x10, R31.reuse ;  /* 0x000000101e1d8819 */ /* 0x100fe2000000121f */
[----:B------:R-:W-:Y:S01]  /*34b0*/  @!P0 HADD2.F32 R34, -RZ, R34.H0_H0 ;  /* 0x20000022ff228230 */ /* 0x000fe20000004100 */
[----:B------:R-:W-:Y:S01]  /*34c0*/  @!P0 SHF.R.U32.HI R30, RZ, 0x10, R31 ;  /* 0x00000010ff1e8819 */ /* 0x000fe2000001161f */
[--C-:B------:R-:W-:Y:S01]  /*34d0*/  @!P0 HADD2.F32 R31, -RZ, R37.reuse.H0_H0 ;  /* 0x20000025ff1f8230 */ /* 0x100fe20000004100 */
[----:B------:R-:W-:Y:S01]  /*34e0*/  @!P0 SHF.R.U32.HI R50, RZ, 0x10, R43 ;  /* 0x00000010ff328819 */ /* 0x000fe2000001162b */
[----:B------:R-:W-:Y:S02]  /*34f0*/  @!P0 HADD2.F32 R33, -RZ, R37.H1_H1 ;  /* 0x30000025ff218230 */ /* 0x000fe40000004100 */
[----:B------:R-:W-:Y:S01]  /*3500*/  @!P0 HADD2.F32 R43, -RZ, R44.H0_H0 ;  /* 0x2000002cff2b8230 */ /* 0x000fe20000004100 */
[----:B------:R-:W-:Y:S01]  /*3510*/  @!P0 FMUL.FTZ R0, R31, R36 ;  /* 0x000000241f008220 */ /* 0x000fe20000410000 */
[----:B------:R-:W-:Y:S01]  /*3520*/  @!P0 HADD2.F32 R29, -RZ, R29.H0_H0 ;  /* 0x2000001dff1d8230 */ /* 0x000fe20000004100 */
[----:B------:R-:W-:Y:S01]  /*3530*/  @!P0 FMUL.FTZ R2, R33, R34 ;  /* 0x0000002221028220 */ /* 0x000fe20000410000 */
[----:B------:R-:W-:Y:S02]  /*3540*/  @!P0 HADD2.F32 R50, -RZ, R50.H0_H0 ;  /* 0x20000032ff328230 */ /* 0x000fe40000004100 */
[----:B------:R-:W-:Y:S01]  /*3550*/  @!P0 HADD2.F32 R30, -RZ, R30.H0_H0 ;  /* 0x2000001eff1e8230 */ /* 0x000fe20000004100 */
[----:B-1----:R-:W-:Y:S01]  /*3560*/  @!P0 IMAD.MOV.U32 R42, RZ, RZ, R57 ;  /* 0x000000ffff2a8224 */ /* 0x002fe200078e0039 */
[----:B------:R-:W-:Y:S01]  /*3570*/  @!P0 MOV R41, R56 ;  /* 0x0000003800298202 */ /* 0x000fe20000000f00 */
[----:B------:R-:W-:Y:S04]  /*3580*/  @!P0 IMAD.MOV.U32 R49, RZ, RZ, R59 ;  /* 0x000000ffff318224 */ /* 0x000fe800078e003b */
[--C-:B------:R-:W-:Y:S02]  /*3590*/  @!P0 HADD2.F32 R39, -RZ, R41.reuse.H0_H0 ;  /* 0x20000029ff278230 */ /* 0x100fe40000004100 */
[----:B------:R-:W-:Y:S03]  /*35a0*/  @!P0 HADD2.F32 R41, -RZ, R41.H1_H1 ;  /* 0x30000029ff298230 */ /* 0x000fe60000004100 */
[----:B------:R-:W-:Y:S02]  /*35b0*/  @!P0 FMUL.FTZ R74, R39, R36 ;  /* 0x00000024274a8220 */ /* 0x000fe40000410000 */
[----:B------:R-:W-:Y:S02]  /*35c0*/  @!P0 FMUL.FTZ R127, R41, R34 ;  /* 0x00000022297f8220 */ /* 0x000fe40000410000 */
[-C--:B------:R-:W-:Y:S01]  /*35d0*/  @!P0 FFMA.FTZ R74, R31, R38.reuse, -R74 ;  /* 0x000000261f4a8223 */ /* 0x080fe2000001084a */
[----:B------:R-:W-:Y:S01]  /*35e0*/  @!P0 MOV R31, R21 ;  /* 0x00000015001f8202 */ /* 0x000fe20000000f00 */
[----:B------:R-:W-:Y:S01]  /*35f0*/  @!P0 FFMA.FTZ R0, R39, R38, R0 ;  /* 0x0000002627008223 */ /* 0x000fe20000010000 */
[----:B------:R-:W-:Y:S01]  /*3600*/  @!P0 HADD2.F32 R38, -RZ, R42.H0_H0 ;  /* 0x2000002aff268230 */ /* 0x000fe20000004100 */
[-C--:B------:R-:W-:Y:S01]  /*3610*/  @!P0 FFMA.FTZ R127, R33, R40.reuse, -R127 ;  /* 0x00000028217f8223 */ /* 0x080fe2000001087f */
[----:B------:R-:W-:Y:S01]  /*3620*/  @!P0 HADD2.F32 R33, -RZ, R32.H0_H0 ;  /* 0x20000020ff218230 */ /* 0x000fe20000004100 */
[----:B------:R-:W-:Y:S01]  /*3630*/  @!P0 FFMA.FTZ R2, R41, R40, R2 ;  /* 0x0000002829028223 */ /* 0x000fe20000010002 */
[----:B------:R-:W-:Y:S02]  /*3640*/  @!P0 HADD2.F32 R34, -RZ, R31.H0_H0 ;  /* 0x2000001fff228230 */ /* 0x000fe40000004100 */
[----:B------:R-:W-:Y:S01]  /*3650*/  @!P0 HADD2.F32 R40, -RZ, R46.H0_H0 ;  /* 0x2000002eff288230 */ /* 0x000fe20000004100 */
[----:B------:R-:W-:Y:S01]  /*3660*/  @!P0 IMAD.MOV.U32 R46, RZ, RZ, R58 ;  /* 0x000000ffff2e8224 */ /* 0x000fe200078e003a */
[----:B------:R-:W-:Y:S01]  /*3670*/  @!P0 HADD2.F32 R41, -RZ, R42.H1_H1 ;  /* 0x3000002aff298230 */ /* 0x000fe20000004100 */
[-C--:B------:R-:W-:Y:S01]  /*3680*/  @!P0 FMUL.FTZ R124, R38, R33.reuse ;  /* 0x00000021267c8220 */ /* 0x080fe20000410000 */
[----:B------:R-:W-:Y:S01]  /*3690*/  @!P0 HADD2.F32 R32, -RZ, R35.H0_H0 ;  /* 0x20000023ff208230 */ /* 0x000fe20000004100 */
[----:B------:R-:W-:Y:S01]  /*36a0*/  @!P0 FMUL.FTZ R3, R34, R33 ;  /* 0x0000002122038220 */ /* 0x000fe20000410000 */
[----:B------:R-:W-:Y:S01]  /*36b0*/  @!P0 MOV R33, R22 ;  /* 0x0000001600218202 */ /* 0x000fe20000000f00 */
[----:B------:R-:W-:Y:S02]  /*36c0*/  @!P0 HADD2.F32 R31, -RZ, R31.H1_H1 ;  /* 0x3000001fff1f8230 */ /* 0x000fe40000004100 */
[-C--:B------:R-:W-:Y:S01]  /*36d0*/  @!P0 FMUL.FTZ R129, R41, R32.reuse ;  /* 0x0000002029818220 */ /* 0x080fe20000410000 */
[----:B------:R-:W-:Y:S02]  /*36e0*/  @!P0 HADD2.F32 R44, -RZ, R46.H1_H1 ;  /* 0x3000002eff2c8230 */ /* 0x000fe40000004100 */
[C---:B------:R-:W-:Y:S01]  /*36f0*/  @!P0 FMUL.FTZ R4, R31.reuse, R32 ;  /* 0x000000201f048220 */ /* 0x040fe20000410000 */
[----:B------:R-:W-:Y:S01]  /*3700*/  @!P0 HADD2.F32 R39, -RZ, R48.H0_H0 ;  /* 0x20000030ff278230 */ /* 0x000fe20000004100 */
[-C--:B------:R-:W-:Y:S01]  /*3710*/  @!P0 FFMA.FTZ R129, R31, R40.reuse, -R129 ;  /* 0x000000281f818223 */ /* 0x080fe20000010881 */
[----:B------:R-:W-:Y:S01]  /*3720*/  @!P0 HADD2.F32 R31, -RZ, R28.H0_H0 ;  /* 0x2000001cff1f8230 */ /* 0x000fe20000004100 */
[----:B------:R-:W-:Y:S01]  /*3730*/  @!P0 FMUL.FTZ R131, R44, R29 ;  /* 0x0000001d2c838220 */ /* 0x000fe20000410000 */
[----:B------:R-:W-:Y:S01]  /*3740*/  @!P0 HADD2.F32 R28, -RZ, R33.H1_H1 ;  /* 0x30000021ff1c8230 */ /* 0x000fe20000004100 */
[-C--:B------:R-:W-:Y:S01]  /*3750*/  @!P0 FFMA.FTZ R3, R38, R39.reuse, R3 ;  /* 0x0000002726038223 */ /* 0x080fe20000010003 */
[----:B------:R-:W-:Y:S01]  /*3760*/  @!P0 HADD2.F32 R48, -RZ, R47.H0_H0 ;  /* 0x2000002fff308230 */ /* 0x000fe20000004100 */
[----:B------:R-:W-:Y:S01]  /*3770*/  @!P0 FFMA.FTZ R124, R34, R39, -R124 ;  /* 0x00000027227c8223 */ /* 0x000fe2000001087c */
[----:B------:R-:W-:Y:S01]  /*3780*/  @!P0 HADD2.F32 R42, -RZ, R46.H0_H0 ;  /* 0x2000002eff2a8230 */ /* 0x000fe20000004100 */
[C---:B------:R-:W-:Y:S01]  /*3790*/  @!P0 FMUL.FTZ R6, R28.reuse, R29 ;  /* 0x0000001d1c068220 */ /* 0x040fe20000410000 */
[----:B------:R-:W-:Y:S01]  /*37a0*/  @!P0 HADD2.F32 R46, -RZ, R49.H0_H0 ;  /* 0x20000031ff2e8230 */ /* 0x000fe20000004100 */
[----:B------:R-:W-:Y:S01]  /*37b0*/  @!P0 FFMA.FTZ R131, R28, R45, -R131 ;  /* 0x0000002d1c838223 */ /* 0x000fe20000010883 */
[----:B------:R-:W-:Y:S01]  /*37c0*/  @!P0 HADD2.F32 R28, -RZ, R19.H0_H0 ;  /* 0x20000013ff1c8230 */ /* 0x000fe20000004100 */
[----:B------:R-:W-:Y:S01]  /*37d0*/  @!P0 FMUL.FTZ R126, R42, R31 ;  /* 0x0000001f2a7e8220 */ /* 0x000fe20000410000 */
[----:B------:R-:W-:Y:S01]  /*37e0*/  @!P0 MOV R19, R23 ;  /* 0x0000001700138202 */ /* 0x000fe20000000f00 */
[----:B------:R-:W-:Y:S01]  /*37f0*/  @!P0 FFMA.FTZ R4, R41, R40, R4 ;  /* 0x0000002829048223 */ /* 0x000fe20000010004 */
[----:B------:R-:W-:Y:S01]  /*3800*/  @!P0 F2FP.PACK_AB R124, R129, R124 ;  /* 0x0000007c817c823e */ /* 0x000fe200000000ff */
[----:B------:R-:W-:Y:S01]  /*3810*/  @!P0 FMUL.FTZ R130, R46, R28 ;  /* 0x0000001c2e828220 */ /* 0x000fe20000410000 */
[----:B------:R-:W-:Y:S01]  /*3820*/  @!P0 F2FP.PACK_AB R129, R127, R74 ;  /* 0x0000004a7f81823e */ /* 0x000fe200000000ff */
[----:B------:R-:W-:Y:S01]  /*3830*/  @!P0 HADD2.F32 R47, -RZ, R49.H1_H1 ;  /* 0x30000031ff2f8230 */ /* 0x000fe20000004100 */
[----:B------:R-:W-:Y:S01]  /*3840*/  @!P0 MOV R21, R124 ;  /* 0x0000007c00158202 */ /* 0x000fe20000000f00 */
[----:B------:R-:W-:Y:S01]  /*3850*/  @!P0 HADD2.F32 R32, -RZ, R33.H0_H0 ;  /* 0x20000021ff208230 */ /* 0x000fe20000004100 */
[----:B------:R-:W-:Y:S01]  /*3860*/  @!P0 F2FP.PACK_AB R74, R2, R0 ;  /* 0x00000000024a823e */ /* 0x000fe200000000ff */
[----:B------:R-:W-:Y:S01]  /*3870*/  @!P0 IMAD.MOV.U32 R20, RZ, RZ, R129 ;  /* 0x000000ffff148224 */ /* 0x000fe200078e0081 */
[--C-:B------:R-:W-:Y:S01]  /*3880*/  @!P0 HADD2.F32 R29, -RZ, R19.reuse.H0_H0 ;  /* 0x20000013ff1d8230 */ /* 0x100fe20000004100 */
[----:B------:R-:W-:Y:S01]  /*3890*/  @!P0 FMUL.FTZ R128, R47, R30 ;  /* 0x0000001e2f808220 */ /* 0x000fe20000410000 */
[----:B------:R-:W-:Y:S01]  /*38a0*/  @!P0 HADD2.F32 R19, -RZ, R19.H1_H1 ;  /* 0x30000013ff138230 */ /* 0x000fe20000004100 */
[C---:B------:R-:W-:Y:S01]  /*38b0*/  @!P0 FMUL.FTZ R5, R32.reuse, R31 ;  /* 0x0000001f20058220 */ /* 0x040fe20000410000 */
[----:B------:R-:W-:Y:S01]  /*38c0*/  @!P0 MOV R56, R74 ;  /* 0x0000004a00388202 */ /* 0x000fe20000000f00 */
[----:B------:R-:W-:Y:S02]  /*38d0*/  @!P0 FFMA.FTZ R130, R29, R48, -R130 ;  /* 0x000000301d828223 */ /* 0x000fe40000010882 */
[----:B------:R-:W-:Y:S02]  /*38e0*/  @!P0 FFMA.FTZ R128, R19, R50, -R128 ;  /* 0x0000003213808223 */ /* 0x000fe40000010880 */
[-C--:B------:R-:W-:Y:S02]  /*38f0*/  @!P0 FFMA.FTZ R126, R32, R43.reuse, -R126 ;  /* 0x0000002b207e8223 */ /* 0x080fe4000001087e */
[----:B------:R-:W-:Y:S01]  /*3900*/  @!P0 FFMA.FTZ R5, R42, R43, R5 ;  /* 0x0000002b2a058223 */ /* 0x000fe20000010005 */
[----:B------:R-:W-:Y:S01]  /*3910*/  @!P0 F2FP.PACK_AB R127, R128, R130 ;  /* 0x00000082807f823e */ /* 0x000fe200000000ff */
[----:B------:R-:W-:Y:S01]  /*3920*/  @!P0 FMUL.FTZ R7, R29, R28 ;  /* 0x0000001c1d078220 */ /* 0x000fe20000410000 */
[----:B------:R-:W-:Y:S01]  /*3930*/  @!P0 F2FP.PACK_AB R126, R131, R126 ;  /* 0x0000007e837e823e */ /* 0x000fe200000000ff */
[----:B------:R-:W-:Y:S01]  /*3940*/  @!P0 FFMA.FTZ R6, R44, R45, R6 ;  /* 0x0000002d2c068223 */ /* 0x000fe20000010006 */
[----:B------:R-:W-:Y:S01]  /*3950*/  IADD3 R130, P2, R122, R78, RZ ;  /* 0x0000004e7a827210 */ /* 0x000fe20007f5e0ff */
[----:B------:R-:W-:Y:S01]  /*3960*/  @!P0 FMUL.FTZ R8, R19, R30 ;  /* 0x0000001e13088220 */ /* 0x000fe20000410000 */
[----:B------:R-:W-:Y:S01]  /*3970*/  @!P0 MOV R22, R126 ;  /* 0x0000007e00168202 */ /* 0x000fe20000000f00 */
[----:B------:R-:W-:Y:S01]  /*3980*/  @!P0 FFMA.FTZ R7, R46, R48, R7 ;  /* 0x000000302e078223 */ /* 0x000fe20000010007 */
[----:B------:R-:W-:Y:S01]  /*3990*/  IADD3.X R131, R123, R76, RZ, P2, !PT ;  /* 0x0000004c7b837210 */ /* 0x000fe200017fe4ff */
[----:B------:R-:W-:Y:S01]  /*39a0*/  @!P0 FFMA.FTZ R8, R47, R50, R8 ;  /* 0x000000322f088223 */ /* 0x000fe20000010008 */
[----:B------:R-:W-:Y:S01]  /*39b0*/  @!P0 F2FP.PACK_AB R124, R6, R5 ;  /* 0x00000005067c823e */ /* 0x000fe200000000ff */
[----:B------:R-:W-:Y:S01]  /*39c0*/  @!P0 IMAD.MOV.U32 R23, RZ, RZ, R127 ;  /* 0x000000ffff178224 */ /* 0x000fe200078e007f */
[----:B------:R-:W-:Y:S02]  /*39d0*/  @!P0 F2FP.PACK_AB R127, R4, R3 ;  /* 0x00000003047f823e */ /* 0x000fe400000000ff */
[----:B------:R-:W-:Y:S02]  /*39e0*/  @!P0 F2FP.PACK_AB R129, R8, R7 ;  /* 0x000000070881823e */ /* 0x000fe400000000ff */
[----:B------:R1:W-:Y:S01]  /*39f0*/  ST.E.128 [R130.64], R20 ;  /* 0x0000001482007985 */ /* 0x0003e2000c101d16 */
[----:B------:R-:W-:Y:S01]  /*3a00*/  @!P0 IMAD.MOV.U32 R57, RZ, RZ, R127 ;  /* 0x000000ffff398224 */ /* 0x000fe200078e007f */
[----:B------:R-:W-:Y:S02]  /*3a10*/  @!P0 MOV R58, R124 ;  /* 0x0000007c003a8202 */ /* 0x000fe40000000f00 */
[----:B------:R-:W-:Y:S05]  /*3a20*/  @!P0 MOV R59, R129 ;  /* 0x00000081003b8202 */ /* 0x000fea0000000f00 */
[----:B------:R1:W-:Y:S02]  /*3a30*/  @!P1 ST.E.128 [R132.64], R56 ;  /* 0x0000003884009985 */ /* 0x0003e4000c101d16 */
.L_x_77:
[----:B------:R-:W-:Y:S05]  /*3a40*/  BSYNC B0 ;  /* 0x0000000000007941 */ /* 0x000fea0003800000 */
.L_x_76:
[----:B------:R-:W-:Y:S11]  /*3a50*/  ISETP.GE.AND P0, PT, R11, c[0x0][0x1d4], PT ;  /* 0x000075000b007a0c */ /* 0x000ff60003f06270 */
[----:B------:R-:W-:Y:S02]  /*3a60*/  @!UPT UIADD3 URZ, URZ, URZ, URZ ;  /* 0x0000003f3f3ff290 */ /* 0x000fe4000fffe03f */
[----:B------:R-:W-:-:S05]  /*3a70*/  @P0 BRA `(.L_x_67) ;  /* 0x0000094000000947 */ /* 0x000fca0003800000 */
[----:B------:R-:W-:Y:S01]  /*3a80*/  SEL R125, R86, R125, !P4 ;  /* 0x0000007d567d7207 */ /* 0x000fe20006000000 */
[----:B-1----:R-:W1:Y:S01]  /*3a90*/  LDS.128 R20, [R84+0xc080] ;  /* 0x00c0800054147984 */ /* 0x002e620000000c00 */
[----:B------:R-:W-:Y:S02]  /*3aa0*/  ISETP.GE.AND P0, PT, R11, c[0x0][0x27c], PT ;  /* 0x00009f000b007a0c */ /* 0x000fe40003f06270 */
[----:B------:R-:W-:Y:S02]  /*3ab0*/  SHF.R.S32.HI R46, RZ, 0x1f, R125 ;  /* 0x0000001fff2e7819 */ /* 0x000fe4000001147d */
[----:B------:R-:W-:Y:S02]  /*3ac0*/  IADD3 R128, P1, R122, R80, RZ ;  /* 0x000000507a807210 */ /* 0x000fe40007f3e0ff */
[----:B------:R-:W-:Y:S03]  /*3ad0*/  LEA.HI R59, R46, R125, RZ, 0x4 ;  /* 0x0000007d2e3b7211 */ /* 0x000fe600078f20ff */
[----:B----4-:R-:W-:Y:S01]  /*3ae0*/  IMAD.X R129, R123, 0x1, R79, P1 ;  /* 0x000000017b817824 */ /* 0x010fe200008e064f */
[----:B------:R-:W-:Y:S03]  /*3af0*/  LEA.HI.SX32 R59, R59, R88, 0x1c ;  /* 0x000000583b3b7211 */ /* 0x000fe600078fe2ff */
[----:B------:R-:W-:Y:S01]  /*3b00*/  @!P0 SHF.R.U32.HI R28, RZ, 0x10, R25 ;  /* 0x00000010ff1c8819 */ /* 0x000fe20000011619 */
[--C-:B------:R-:W-:Y:S01]  /*3b10*/  @!P0 HADD2.F32 R33, -RZ, R61.reuse.H0_H0 ;  /* 0x2000003dff218230 */ /* 0x100fe20000004100 */
[----:B------:R-:W-:Y:S01]  /*3b20*/  SHF.R.S32.HI R46, RZ, 0x1f, R59 ;  /* 0x0000001fff2e7819 */ /* 0x000fe2000001143b */
[----:B------:R-:W-:Y:S01]  /*3b30*/  @!P0 HADD2.F32 R40, -RZ, R60.H1_H1 ;  /* 0x3000003cff288230 */ /* 0x000fe20000004100 */
[----:B------:R-:W-:Y:S01]  /*3b40*/  SHF.L.U32 R57, R59, 0x3, RZ ;  /* 0x000000033b397819 */ /* 0x000fe200000006ff */
[----:B------:R-:W-:Y:S01]  /*3b50*/  @!P0 HADD2.F32 R28, -RZ, R28.H0_H0 ;  /* 0x2000001cff1c8230 */ /* 0x000fe20000004100 */
[----:B------:R-:W-:Y:S01]  /*3b60*/  LEA.HI R46, R46, R59, RZ, 0x3 ;  /* 0x0000003b2e2e7211 */ /* 0x000fe200078f18ff */
[----:B------:R-:W-:Y:S01]  /*3b70*/  @!P0 HADD2.F32 R37, -RZ, R61.H1_H1 ;  /* 0x3000003dff258230 */ /* 0x000fe20000004100 */
[----:B------:R-:W-:Y:S01]  /*3b80*/  @!P0 SHF.R.U64 R24, R24, 0x10, R25 ;  /* 0x0000001018188819 */ /* 0x000fe20000001219 */
[----:B------:R-:W-:Y:S01]  /*3b90*/  @!P0 HADD2.F32 R44, -RZ, R60.H0_H0 ;  /* 0x2000003cff2c8230 */ /* 0x000fe20000004100 */
[----:B------:R-:W-:Y:S01]  /*3ba0*/  LOP3.LUT R56, R103, 0x38, R57, 0xf8, !PT ;  /* 0x0000003867387812 */ /* 0x000fe200078ef839 */
[----:B------:R-:W-:Y:S01]  /*3bb0*/  IMAD.SHL.U32 R46, R46, 0x100, RZ ;  /* 0x000001002e2e7824 */ /* 0x000fe200078e00ff */
[--C-:B------:R-:W-:Y:S02]  /*3bc0*/  @!P0 SHF.R.U32.HI R19, RZ, 0x10, R27.reuse ;  /* 0x00000010ff138819 */ /* 0x100fe4000001161b */
[----:B------:R-:W-:Y:S02]  /*3bd0*/  LOP3.LUT R59, R56, R101, RZ, 0x3c, !PT ;  /* 0x00000065383b7212 */ /* 0x000fe400078e3cff */
[----:B------:R-:W-:Y:S02]  /*3be0*/  LOP3.LUT R46, R46, 0x7ffff800, RZ, 0xc0, !PT ;  /* 0x7ffff8002e2e7812 */ /* 0x000fe400078ec0ff */
[----:B------:R-:W-:Y:S01]  /*3bf0*/  @!P0 SHF.R.U64 R26, R26, 0x10, R27 ;  /* 0x000000101a1a8819 */ /* 0x000fe2000000121b */
[----:B------:R-:W-:Y:S01]  /*3c00*/  @!P0 HADD2.F32 R27, -RZ, R18.H1_H1 ;  /* 0x30000012ff1b8230 */ /* 0x000fe20000004100 */
[----:B------:R-:W-:Y:S02]  /*3c10*/  IADD3 R46, R59, R46, R100 ;  /* 0x0000002e3b2e7210 */ /* 0x000fe40007ffe064 */
[--C-:B------:R-:W-:Y:S02]  /*3c20*/  @!P0 SHF.R.U32.HI R36, RZ, 0x10, R53.reuse ;  /* 0x00000010ff248819 */ /* 0x100fe40000011635 */
[----:B------:R-:W-:Y:S02]  /*3c30*/  SHF.L.U32 R58, R46, 0x1, RZ ;  /* 0x000000012e3a7819 */ /* 0x000fe400000006ff */
[----:B-1----:R-:W-:Y:S01]  /*3c40*/  @!P0 MOV R25, R21 ;  /* 0x0000001500198202 */ /* 0x002fe20000000f00 */
[----:B------:R-:W-:Y:S01]  /*3c50*/  @!P0 HADD2.F32 R36, -RZ, R36.H0_H0 ;  /* 0x20000024ff248230 */ /* 0x000fe20000004100 */
[----:B------:R-:W-:Y:S01]  /*3c60*/  @!P0 SHF.R.U64 R35, R52, 0x10, R53 ;  /* 0x0000001034238819 */ /* 0x000fe20000001235 */
[----:B------:R-:W1:Y:S01]  /*3c70*/  LDS.128 R48, [R58+0xc080] ;  /* 0x00c080003a307984 */ /* 0x000e620000000c00 */
[--C-:B------:R-:W-:Y:S01]  /*3c80*/  @!P0 SHF.R.U64 R43, R54, 0x10, R55.reuse ;  /* 0x00000010362b8819 */ /* 0x100fe20000001237 */
[--C-:B------:R-:W-:Y:S01]  /*3c90*/  @!P0 HADD2.F32 R30, -RZ, R25.reuse.H0_H0 ;  /* 0x20000019ff1e8230 */ /* 0x100fe20000004100 */
[----:B------:R-:W-:Y:S01]  /*3ca0*/  @!P0 SHF.R.U32.HI R47, RZ, 0x10, R55 ;  /* 0x00000010ff2f8819 */ /* 0x000fe20000011637 */
[----:B------:R-:W-:Y:S01]  /*3cb0*/  @!P0 HADD2.F32 R25, -RZ, R25.H1_H1 ;  /* 0x30000019ff198230 */ /* 0x000fe20000004100 */
[----:B------:R-:W-:Y:S01]  /*3cc0*/  ISETP.GE.AND P1, PT, R57, c[0x0][0x1d4], PT ;  /* 0x0000750039007a0c */ /* 0x000fe20003f26270 */
[----:B------:R-:W-:Y:S01]  /*3cd0*/  @!P0 HADD2.F32 R35, -RZ, R35.H0_H0 ;  /* 0x20000023ff238230 */ /* 0x000fe20000004100 */
[----:B------:R-:W-:Y:S01]  /*3ce0*/  @!P0 FMUL.FTZ R3, R30, R27 ;  /* 0x0000001b1e038220 */ /* 0x000fe20000410000 */
[----:B------:R-:W-:Y:S01]  /*3cf0*/  @!P0 HADD2.F32 R43, -RZ, R43.H0_H0 ;  /* 0x2000002bff2b8230 */ /* 0x000fe20000004100 */
[-C--:B------:R-:W-:Y:S01]  /*3d00*/  @!P0 FMUL.FTZ R4, R25, R28.reuse ;  /* 0x0000001c19048220 */ /* 0x080fe20000410000 */
[----:B------:R-:W-:Y:S01]  /*3d10*/  @!P0 HADD2.F32 R47, -RZ, R47.H0_H0 ;  /* 0x2000002fff2f8230 */ /* 0x000fe20000004100 */
[----:B-1----:R-:W-:Y:S01]  /*3d20*/  @!P0 IMAD.MOV.U32 R31, RZ, RZ, R49 ;  /* 0x000000ffff1f8224 */ /* 0x002fe200078e0031 */
[----:B------:R-:W-:Y:S01]  /*3d30*/  @!P0 MOV R45, R51 ;  /* 0x00000033002d8202 */ /* 0x000fe20000000f00 */
[----:B------:R-:W-:Y:S02]  /*3d40*/  @!P0 IMAD.MOV.U32 R32, RZ, RZ, R48 ;  /* 0x000000ffff208224 */ /* 0x000fe400078e0030 */
[----:B------:R-:W-:Y:S01]  /*3d50*/  @!P0 IMAD.MOV.U32 R41, RZ, RZ, R50 ;  /* 0x000000ffff298224 */ /* 0x000fe200078e0032 */
[--C-:B------:R-:W-:Y:S02]  /*3d60*/  @!P0 HADD2.F32 R39, -RZ, R31.reuse.H1_H1 ;  /* 0x3000001fff278230 */ /* 0x100fe40000004100 */
[----:B------:R-:W-:Y:S02]  /*3d70*/  @!P0 HADD2.F32 R34, -RZ, R31.H0_H0 ;  /* 0x2000001fff228230 */ /* 0x000fe40000004100 */
[--C-:B------:R-:W-:Y:S01]  /*3d80*/  @!P0 HADD2.F32 R31, -RZ, R32.reuse.H0_H0 ;  /* 0x20000020ff1f8230 */ /* 0x100fe20000004100 */
[----:B------:R-:W-:Y:S01]  /*3d90*/  @!P0 FMUL.FTZ R59, R39, R28 ;  /* 0x0000001c273b8220 */ /* 0x000fe20000410000 */
[----:B------:R-:W-:Y:S01]  /*3da0*/  @!P0 HADD2.F32 R32, -RZ, R32.H1_H1 ;  /* 0x30000020ff208230 */ /* 0x000fe20000004100 */
[----:B------:R-:W-:Y:S01]  /*3db0*/  @!P0 FMUL.FTZ R46, R34, R27 ;  /* 0x0000001b222e8220 */ /* 0x000fe20000410000 */
[----:B------:R-:W-:Y:S01]  /*3dc0*/  @!P0 HADD2.F32 R27, -RZ, R18.H0_H0 ;  /* 0x20000012ff1b8230 */ /* 0x000fe20000004100 */
[----:B------:R-:W-:Y:S01]  /*3dd0*/  @!P0 FFMA.FTZ R59, R25, R36, -R59 ;  /* 0x00000024193b8223 */ /* 0x000fe2000001083b */
[----:B------:R-:W-:Y:S01]  /*3de0*/  @!P0 MOV R18, R20 ;  /* 0x0000001400128202 */ /* 0x000fe20000000f00 */
[----:B------:R-:W-:Y:S01]  /*3df0*/  @!P0 IMAD.MOV.U32 R28, RZ, RZ, R23 ;  /* 0x000000ffff1c8224 */ /* 0x000fe200078e0017 */
[----:B------:R-:W-:Y:S01]  /*3e00*/  @!P0 HADD2.F32 R25, -RZ, R24.H0_H0 ;  /* 0x20000018ff198230 */ /* 0x000fe20000004100 */
[----:B------:R-:W-:Y:S01]  /*3e10*/  @!P0 FMUL.FTZ R56, R31, R27 ;  /* 0x0000001b1f388220 */ /* 0x000fe20000410000 */
[----:B------:R-:W-:Y:S01]  /*3e20*/  @!P0 HADD2.F32 R38, -RZ, R41.H0_H0 ;  /* 0x20000029ff268230 */ /* 0x000fe20000004100 */
[----:B------:R-:W-:Y:S01]  /*3e30*/  @!P0 FFMA.FTZ R46, R30, R37, -R46 ;  /* 0x000000251e2e8223 */ /* 0x000fe2000001082e */
[--C-:B------:R-:W-:Y:S01]  /*3e40*/  @!P0 HADD2.F32 R24, -RZ, R18.reuse.H0_H0 ;  /* 0x20000012ff188230 */ /* 0x100fe20000004100 */
[----:B------:R-:W-:Y:S01]  /*3e50*/  @!P0 FMUL.FTZ R125, R32, R25 ;  /* 0x00000019207d8220 */ /* 0x000fe20000410000 */
[----:B------:R-:W-:Y:S02]  /*3e60*/  @!P0 HADD2.F32 R18, -RZ, R18.H1_H1 ;  /* 0x30000012ff128230 */ /* 0x000fe40000004100 */
[----:B------:R-:W-:Y:S01]  /*3e70*/  @!P0 F2FP.PACK_AB R46, R59, R46 ;  /* 0x0000002e3b2e823e */ /* 0x000fe200000000ff */
[----:B------:R-:W-:Y:S01]  /*3e80*/  @!P0 FMUL.FTZ R0, R24, R27 ;  /* 0x0000001b18008220 */ /* 0x000fe20000410000 */
[----:B------:R-:W-:Y:S01]  /*3e90*/  @!P0 HADD2.F32 R27, -RZ, R26.H0_H0 ;  /* 0x2000001aff1b8230 */ /* 0x000fe20000004100 */
[----:B------:R-:W-:Y:S01]  /*3ea0*/  @!P0 FMUL.FTZ R2, R18, R25 ;  /* 0x0000001912028220 */ /* 0x000fe20000410000 */
[----:B------:R-:W-:Y:S01]  /*3eb0*/  @!P0 MOV R25, R22 ;  /* 0x0000001600198202 */ /* 0x000fe20000000f00 */
[----:B------:R-:W-:Y:S01]  /*3ec0*/  @!P0 FFMA.FTZ R56, R24, R33, -R56 ;  /* 0x0000002118388223 */ /* 0x000fe20000010838 */
[----:B------:R-:W-:Y:S01]  /*3ed0*/  @!P0 HADD2.F32 R24, -RZ, R13.H1_H1 ;  /* 0x3000000dff188230 */ /* 0x000fe20000004100 */
[----:B------:R-:W-:Y:S01]  /*3ee0*/  @!P0 FFMA.FTZ R125, R18, R35, -R125 ;  /* 0x00000023127d8223 */ /* 0x000fe2000001087d */
[----:B------:R-:W-:Y:S01]  /*3ef0*/  @!P0 HADD2.F32 R41, -RZ, R41.H1_H1 ;  /* 0x30000029ff298230 */ /* 0x000fe20000004100 */
[----:B------:R-:W-:Y:S01]  /*3f00*/  @!P0 FFMA.FTZ R0, R31, R33, R0 ;  /* 0x000000211f008223 */ /* 0x000fe20000010000 */
[----:B------:R-:W-:Y:S01]  /*3f10*/  @!P0 HADD2.F32 R18, -RZ, R13.H0_H0 ;  /* 0x2000000dff128230 */ /* 0x000fe20000004100 */
[----:B------:R-:W-:Y:S01]  /*3f20*/  @!P0 FMUL.FTZ R127, R38, R24 ;  /* 0x00000018267f8220 */ /* 0x000fe20000410000 */
[----:B------:R-:W-:Y:S01]  /*3f30*/  @!P0 HADD2.F32 R13, -RZ, R19.H0_H0 ;  /* 0x20000013ff0d8230 */ /* 0x000fe20000004100 */
[----:B------:R-:W-:Y:S01]  /*3f40*/  @!P0 FMUL.FTZ R124, R41, R27 ;  /* 0x0000001b297c8220 */ /* 0x000fe20000410000 */
[--C-:B------:R-:W-:Y:S01]  /*3f50*/  @!P0 HADD2.F32 R42, -RZ, R45.reuse.H0_H0 ;  /* 0x2000002dff2a8230 */ /* 0x100fe20000004100 */
[----:B------:R-:W-:Y:S01]  /*3f60*/  @!P0 FFMA.FTZ R2, R32, R35, R2 ;  /* 0x0000002320028223 */ /* 0x000fe20000010002 */
[----:B------:R-:W-:Y:S01]  /*3f70*/  @!P0 HADD2.F32 R45, -RZ, R45.H1_H1 ;  /* 0x3000002dff2d8230 */ /* 0x000fe20000004100 */
[----:B------:R-:W-:Y:S01]  /*3f80*/  @!P0 FFMA.FTZ R3, R34, R37, R3 ;  /* 0x0000002522038223 */ /* 0x000fe20000010003 */
[--C-:B------:R-:W-:Y:S01]  /*3f90*/  @!P0 HADD2.F32 R19, -RZ, R28.reuse.H0_H0 ;  /* 0x2000001cff138230 */ /* 0x100fe20000004100 */
[----:B------:R-:W-:Y:S01]  /*3fa0*/  @!P0 FMUL.FTZ R74, R42, R18 ;  /* 0x000000122a4a8220 */ /* 0x000fe20000410000 */
[----:B------:R-:W-:Y:S01]  /*3fb0*/  @!P0 HADD2.F32 R26, -RZ, R28.H1_H1 ;  /* 0x3000001cff1a8230 */ /* 0x000fe20000004100 */
[----:B------:R-:W-:Y:S01]  /*3fc0*/  @!P0 FMUL.FTZ R58, R45, R13 ;  /* 0x0000000d2d3a8220 */ /* 0x000fe20000410000 */
[--C-:B------:R-:W-:Y:S01]  /*3fd0*/  @!P0 HADD2.F32 R29, -RZ, R25.reuse.H0_H0 ;  /* 0x20000019ff1d8230 */ /* 0x100fe20000004100 */
[----:B------:R-:W-:Y:S01]  /*3fe0*/  @!P0 FFMA.FTZ R74, R19, R44, -R74 ;  /* 0x0000002c134a8223 */ /* 0x000fe2000001084a */
[----:B------:R-:W-:Y:S01]  /*3ff0*/  @!P0 HADD2.F32 R28, -RZ, R25.H1_H1 ;  /* 0x30000019ff1c8230 */ /* 0x000fe20000004100 */
[----:B------:R-:W-:Y:S01]  /*4000*/  @!P0 FFMA.FTZ R58, R26, R47, -R58 ;  /* 0x0000002f1a3a8223 */ /* 0x000fe2000001083a */
[----:B------:R-:W-:Y:S01]  /*4010*/  @!P0 F2FP.PACK_AB R125, R125, R56 ;  /* 0x000000387d7d823e */ /* 0x000fe200000000ff */
[C---:B------:R-:W-:Y:S01]  /*4020*/  @!P0 FFMA.FTZ R127, R29.reuse, R40, -R127 ;  /* 0x000000281d7f8223 */ /* 0x040fe2000001087f */
[----:B------:R-:W-:Y:S01]  /*4030*/  @!P0 MOV R21, R46 ;  /* 0x0000002e00158202 */ /* 0x000fe20000000f00 */
[----:B------:R-:W-:Y:S01]  /*4040*/  @!P0 FFMA.FTZ R124, R28, R43, -R124 ;  /* 0x0000002b1c7c8223 */ /* 0x000fe2000001087c */
[----:B------:R-:W-:Y:S01]  /*4050*/  @!P0 F2FP.PACK_AB R58, R58, R74 ;  /* 0x0000004a3a3a823e */ /* 0x000fe200000000ff */
[----:B------:R-:W-:Y:S01]  /*4060*/  @!P0 FMUL.FTZ R5, R29, R24 ;  /* 0x000000181d058220 */ /* 0x000fe20000410000 */
[----:B------:R-:W-:Y:S01]  /*4070*/  @!P0 MOV R20, R125 ;  /* 0x0000007d00148202 */ /* 0x000fe20000000f00 */
[----:B------:R-:W-:Y:S01]  /*4080*/  @!P0 FMUL.FTZ R6, R28, R27 ;  /* 0x0000001b1c068220 */ /* 0x000fe20000410000 */
[----:B------:R-:W-:Y:S01]  /*4090*/  @!P0 F2FP.PACK_AB R127, R124, R127 ;  /* 0x0000007f7c7f823e */ /* 0x000fe200000000ff */
[----:B------:R-:W-:Y:S01]  /*40a0*/  @!P0 FFMA.FTZ R4, R39, R36, R4 ;  /* 0x0000002427048223 */ /* 0x000fe20000010004 */
[----:B------:R-:W-:Y:S01]  /*40b0*/  @!P0 MOV R23, R58 ;  /* 0x0000003a00178202 */ /* 0x000fe20000000f00 */
[----:B------:R-:W-:Y:S01]  /*40c0*/  @!P0 FMUL.FTZ R7, R19, R18 ;  /* 0x0000001213078220 */ /* 0x000fe20000410000 */
[----:B------:R-:W-:Y:S01]  /*40d0*/  @!P0 F2FP.PACK_AB R46, R2, R0 ;  /* 0x00000000022e823e */ /* 0x000fe200000000ff */
[----:B------:R-:W-:Y:S01]  /*40e0*/  @!P0 IMAD.MOV.U32 R22, RZ, RZ, R127 ;  /* 0x000000ffff168224 */ /* 0x000fe200078e007f */
[----:B------:R-:W-:Y:S01]  /*40f0*/  @!P0 F2FP.PACK_AB R59, R4, R3 ;  /* 0x00000003043b823e */ /* 0x000fe200000000ff */
[----:B------:R-:W-:Y:S01]  /*4100*/  @!P0 FFMA.FTZ R5, R38, R40, R5 ;  /* 0x0000002826058223 */ /* 0x000fe20000010005 */
[----:B------:R-:W-:Y:S01]  /*4110*/  @!P0 MOV R48, R46 ;  /* 0x0000002e00308202 */ /* 0x000fe20000000f00 */
[----:B------:R-:W-:Y:S01]  /*4120*/  @!P0 FMUL.FTZ R8, R26, R13 ;  /* 0x0000000d1a088220 */ /* 0x000fe20000410000 */
[----:B------:R1:W-:Y:S01]  /*4130*/  ST.E.128 [R128.64], R20 ;  /* 0x0000001480007985 */ /* 0x0003e2000c101d16 */
[----:B------:R-:W-:Y:S02]  /*4140*/  @!P0 FFMA.FTZ R6, R41, R43, R6 ;  /* 0x0000002b29068223 */ /* 0x000fe40000010006 */
[----:B------:R-:W-:Y:S02]  /*4150*/  @!P0 FFMA.FTZ R7, R42, R44, R7 ;  /* 0x0000002c2a078223 */ /* 0x000fe40000010007 */
[----:B------:R-:W-:Y:S01]  /*4160*/  @!P0 FFMA.FTZ R8, R45, R47, R8 ;  /* 0x0000002f2d088223 */ /* 0x000fe20000010008 */
[----:B------:R-:W-:Y:S01]  /*4170*/  @!P0 F2FP.PACK_AB R56, R6, R5 ;  /* 0x000000050638823e */ /* 0x000fe200000000ff */
[----:B------:R-:W-:Y:S03]  /*4180*/  @!P0 IMAD.MOV.U32 R49, RZ, RZ, R59 ;  /* 0x000000ffff318224 */ /* 0x000fe600078e003b */
[----:B------:R-:W-:Y:S02]  /*4190*/  @!P0 F2FP.PACK_AB R125, R8, R7 ;  /* 0x00000007087d823e */ /* 0x000fe400000000ff */
[----:B------:R-:W-:Y:S02]  /*41a0*/  @!P0 MOV R50, R56 ;  /* 0x0000003800328202 */ /* 0x000fe40000000f00 */
[----:B------:R-:W-:Y:S01]  /*41b0*/  @!P0 MOV R51, R125 ;  /* 0x0000007d00338202 */ /* 0x000fe20000000f00 */
[----:B------:R-:W-:-:S05]  /*41c0*/  @P1 BRA `(.L_x_67) ;  /* 0x000001f000001947 */ /* 0x000fca0003800000 */
[C---:B------:R-:W-:Y:S04]  /*41d0*/  LEA R2, P0, R57.reuse, R122, 0x1 ;  /* 0x0000007a39027211 */ /* 0x040fe800078008ff */
[----:B------:R-:W-:Y:S05]  /*41e0*/  LEA.HI.X.SX32 R3, R57, R123, 0x1, P0 ;  /* 0x0000007b39037211 */ /* 0x000fea00000f0eff */
[----:B------:R3:W-:Y:S01]  /*41f0*/  ST.E.128 [R2.64], R48 ;  /* 0x0000003002007985 */ /* 0x0007e2000c101d16 */
[----:B------:R-:W-:-:S05]  /*4200*/  BRA `(.L_x_67) ;  /* 0x000001b000007947 */ /* 0x000fca0003800000 */
.L_x_63:
[----:B------:R1:W3:Y:S01]  /*4210*/  SHFL.IDX PT, R3, R4, RZ, 0x181f ;  /* 0x00181fff04037589 */ /* 0x0002e200000e0000 */
[----:B------:R-:W-:Y:S03]  /*4220*/  IADD3 R64, -R68, UR17, RZ ;  /* 0x0000001144407c10 */ /* 0x000fe6000fffe1ff */
[----:B------:R1:W4:Y:S01]  /*4230*/  SHFL.IDX PT, R13, R0, RZ, 0x181f ;  /* 0x00181fff000d7589 */ /* 0x00032200000e0000 */
[----:B------:R-:W-:Y:S04]  /*4240*/  IMNMX R64, R64, 0x20, PT ;  /* 0x0000002040407817 */ /* 0x000fe80003800200 */
[----:B------:R-:W-:Y:S11]  /*4250*/  ISETP.GT.AND P0, PT, R64, R105, PT ;  /* 0x000000694000720c */ /* 0x000ff60003f04270 */
[----:B------:R-:W-:Y:S02]  /*4260*/  @!UPT UIADD3 URZ, URZ, URZ, URZ ;  /* 0x0000003f3f3ff290 */ /* 0x000fe4000fffe03f */
[----:B------:R-:W-:-:S05]  /*4270*/  @!P0 BRA `(.L_x_67) ;  /* 0x0000014000008947 */ /* 0x000fca0003800000 */
[C---:B------:R-:W-:Y:S02]  /*4280*/  ISETP.GE.AND P0, PT, R16.reuse, c[0x0][0x1d4], PT ;  /* 0x0000750010007a0c */ /* 0x040fe40003f06270 */
[----:B------:R-:W-:Y:S11]  /*4290*/  ISETP.GE.AND P2, PT, R11, c[0x0][0x1d4], PT ;  /* 0x000075000b007a0c */ /* 0x000ff60003f46270 */
[----:B-1----:R-:W1:Y:S01]  /*42a0*/  @!P0 LDS.128 R4, [R99+0xc080] ;  /* 0x00c0800063048984 */ /* 0x002e620000000c00 */
[C---:B----4-:R-:W-:Y:S04]  /*42b0*/  @!P0 LEA R30, P1, R16.reuse, R13, 0x1 ;  /* 0x0000000d101e8211 */ /* 0x050fe800078208ff */
[----:B---3--:R-:W-:Y:S02]  /*42c0*/  @!P0 LEA.HI.X R31, R16, R3, R17, 0x1, P1 ;  /* 0x00000003101f8211 */ /* 0x008fe400008f0c11 */
[----:B------:R-:W-:Y:S03]  /*42d0*/  ISETP.GE.AND P1, PT, R104, c[0x0][0x1d4], PT ;  /* 0x0000750068007a0c */ /* 0x000fe60003f26270 */
[----:B-1----:R-:W-:Y:S01]  /*42e0*/  @!P0 ST.E.128 [R30.64], R4 ;  /* 0x000000041e008985 */ /* 0x002fe2000c101d16 */
[C---:B------:R-:W-:Y:S03]  /*42f0*/  @!P2 LEA R28, P0, R92.reuse, R13, 0x1 ;  /* 0x0000000d5c1ca211 */ /* 0x040fe600078008ff */
[----:B------:R-:W1:Y:S01]  /*4300*/  @!P2 LDS.128 R24, [R99+0xd080] ;  /* 0x00d080006318a984 */ /* 0x000e620000000c00 */
[----:B------:R-:W-:Y:S02]  /*4310*/  @!P2 LEA.HI.X R29, R92, R3, R83, 0x1, P0 ;  /* 0x000000035c1da211 */ /* 0x000fe400000f0c53 */
[----:B------:R-:W-:Y:S03]  /*4320*/  ISETP.GE.AND P0, PT, R102, c[0x0][0x1d4], PT ;  /* 0x0000750066007a0c */ /* 0x000fe60003f06270 */
[----:B-1----:R-:W-:Y:S01]  /*4330*/  @!P2 ST.E.128 [R28.64], R24 ;  /* 0x000000181c00a985 */ /* 0x002fe2000c101d16 */
[C---:B------:R-:W-:Y:S03]  /*4340*/  @!P1 LEA R18, P2, R91.reuse, R13, 0x1 ;  /* 0x0000000d5b129211 */ /* 0x040fe600078408ff */
[----:B------:R-:W1:Y:S01]  /*4350*/  @!P1 LDS.128 R20, [R99+0xe080] ;  /* 0x00e0800063149984 */ /* 0x000e620000000c00 */
[----:B------:R-:W-:Y:S05]  /*4360*/  @!P1 LEA.HI.X R19, R91, R3, R82, 0x1, P2 ;  /* 0x000000035b139211 */ /* 0x000fea00010f0c52 */
[----:B-1----:R-:W-:Y:S01]  /*4370*/  @!P1 ST.E.128 [R18.64], R20 ;  /* 0x0000001412009985 */ /* 0x002fe2000c101d16 */
[C---:B------:R-:W-:Y:S03]  /*4380*/  @!P0 LEA R2, P1, R90.reuse, R13, 0x1 ;  /* 0x0000000d5a028211 */ /* 0x040fe600078208ff */
[----:B------:R-:W1:Y:S01]  /*4390*/  @!P0 LDS.128 R4, [R99+0xf080] ;  /* 0x00f0800063048984 */ /* 0x000e620000000c00 */
[----:B------:R-:W-:Y:S05]  /*43a0*/  @!P0 LEA.HI.X R3, R90, R3, R81, 0x1, P1 ;  /* 0x000000035a038211 */ /* 0x000fea00008f0c51 */
[----:B-1----:R1:W-:Y:S04]  /*43b0*/  @!P0 ST.E.128 [R2.64], R4 ;  /* 0x0000000402008985 */ /* 0x0023e8000c101d16 */
.L_x_67:
[----:B------:R-:W-:Y:S05]  /*43c0*/  BSYNC B1 ;  /* 0x0000000000017941 */ /* 0x000fea0003800000 */
.L_x_62:
[----:B------:R-:W-:Y:S01]  /*43d0*/  IMAD.IADD R68, R77, 0x1, -R68 ;  /* 0x000000014d447824 */ /* 0x000fe200078e0a44 */
[----:B------:R-:W-:Y:S04]  /*43e0*/  BSSY B0, `(.L_x_78) ;  /* 0x000003c000007945 */ /* 0x000fe80003800000 */
[----:B------:R-:W-:Y:S11]  /*43f0*/  ISETP.GE.AND P0, PT, R68, 0x1, PT ;  /* 0x000000014400780c */ /* 0x000ff60003f06270 */
[----:B------:R-:W-:Y:S02]  /*4400*/  @!UPT UIADD3 URZ, URZ, URZ, URZ ;  /* 0x0000003f3f3ff290 */ /* 0x000fe4000fffe03f */
[----:B-1-3--:R-:W-:Y:S01]  /*4410*/  @P0 IMAD.WIDE R4, R98, 0x20, R118 ;  /* 0x0000002062040825 */ /* 0x00afe200078e0276 */
[----:B------:R-:W-:Y:S03]  /*4420*/  @P0 ISETP.NE.U32.AND P2, PT, R97, RZ, PT ;  /* 0x000000ff6100020c */ /* 0x000fe60003f45070 */
[----:B------:R-:W-:Y:S02]  /*4430*/  @P0 IMAD R0, R5, c[0x0][0x258], RZ ;  /* 0x0000960005000a24 */ /* 0x000fe400078e02ff */
[----:B------:R-:W-:Y:S02]  /*4440*/  @P0 IMAD.MOV.U32 R74, RZ, RZ, R114 ;  /* 0x000000ffff4a0224 */ /* 0x000fe400078e0072 */
[C---:B------:R-:W-:Y:S02]  /*4450*/  @P0 IMAD R0, R4.reuse, c[0x0][0x25c], R0 ;  /* 0x0000970004000a24 */ /* 0x040fe400078e0200 */
[----:B------:R-:W-:Y:S05]  /*4460*/  @P0 IMAD.WIDE.U32 R2, R4, c[0x0][0x258], R74 ;  /* 0x0000960004020a25 */ /* 0x000fea00078e004a */
[C---:B------:R-:W-:Y:S02]  /*4470*/  @P0 LEA R4, P1, R2.reuse, c[0x0][0x250], 0x1 ;  /* 0x0000940002040a11 */ /* 0x040fe400078208ff */
[----:B------:R-:W-:Y:S04]  /*4480*/  @P0 IADD3 R0, R3, R0, RZ ;  /* 0x0000000003000210 */ /* 0x000fe80007ffe0ff */
[----:B------:R-:W-:Y:S01]  /*4490*/  @P0 LEA.HI.X R5, R2, c[0x0][0x254], R0, 0x1, P1 ;  /* 0x0000950002050a11 */ /* 0x000fe200008f0c00 */
[----:B------:R-:W-:Y:S01]  /*44a0*/  IMAD R0, R66, c[0x0][0x208], RZ ;  /* 0x0000820042007a24 */ /* 0x000fe200078e02ff */
[----:B------:R-:W-:Y:S01]  /*44b0*/  @P0 ISETP.NE.U32.AND P1, PT, R96, RZ, PT ;  /* 0x000000ff6000020c */ /* 0x000fe20003f25070 */
[----:B------:R-:W-:Y:S02]  /*44c0*/  IMAD.WIDE.U32 R2, R67, c[0x0][0x208], RZ ;  /* 0x0000820043027a25 */ /* 0x000fe400078e00ff */
[----:B------:R-:W-:Y:S01]  /*44d0*/  @!PT LDS RZ, [RZ] ;  /* 0x00000000fffff984 */ /* 0x000fe20000000800 */
[----:B------:R-:W-:Y:S01]  /*44e0*/  @!PT LDS RZ, [RZ] ;  /* 0x00000000fffff984 */ /* 0x000fe20000000800 */
[----:B------:R-:W-:Y:S01]  /*44f0*/  @!PT LDS RZ, [RZ] ;  /* 0x00000000fffff984 */ /* 0x000fe20000000800 */
[----:B------:R1:W-:Y:S01]  /*4500*/  @P0 LDGSTS.E.BYPASS.LTC128B.128 [R99+0x8080], [R4.64], P2 ;  /* 0x0808000004630fae */ /* 0x0003e20009101d56 */
[----:B------:R-:W-:Y:S01]  /*4510*/  @P0 ISETP.NE.U32.AND P2, PT, R95, RZ, PT ;  /* 0x000000ff5f00020c */ /* 0x000fe20003f45070 */
[----:B------:R-:W-:Y:S04]  /*4520*/  IMAD R0, R67, c[0x0][0x20c], R0 ;  /* 0x0000830043007a24 */ /* 0x000fe800078e0200 */
[----:B------:R-:W-:Y:S02]  /*4530*/  IMAD.IADD R3, R3, 0x1, R0 ;  /* 0x0000000103037824 */ /* 0x000fe400078e0200 */
[----:B------:R-:W-:Y:S02]  /*4540*/  IMAD R0, R65, c[0x0][0x218], RZ ;  /* 0x0000860041007a24 */ /* 0x000fe400078e02ff */
[----:B------:R1:W-:Y:S01]  /*4550*/  @P0 LDGSTS.E.BYPASS.LTC128B.128 [R99+0x9080], [R4.64+0x80], P1 ;  /* 0x0908008004630fae */ /* 0x0003e20008901d56 */
[----:B------:R-:W-:Y:S01]  /*4560*/  @P0 ISETP.NE.U32.AND P1, PT, R94, RZ, PT ;  /* 0x000000ff5e00020c */ /* 0x000fe20003f25070 */
[C---:B------:R-:W-:Y:S02]  /*4570*/  IMAD.WIDE.U32 R6, R87.reuse, c[0x0][0x218], R2 ;  /* 0x0000860057067a25 */ /* 0x040fe400078e0002 */
[----:B------:R1:W-:Y:S02]  /*4580*/  @P0 LDGSTS.E.BYPASS.LTC128B.128 [R99+0xa080], [R4.64+0x100], P2 ;  /* 0x0a08010004630fae */ /* 0x0003e40009101d56 */
[----:B------:R-:W-:Y:S08]  /*4590*/  IMAD R0, R87, c[0x0][0x21c], R0 ;  /* 0x0000870057007a24 */ /* 0x000ff000078e0200 */
[----:B------:R1:W-:Y:S01]  /*45a0*/  @P0 LDGSTS.E.BYPASS.LTC128B.128 [R99+0xb080], [R4.64+0x180], P1 ;  /* 0x0b08018004630fae */ /* 0x0003e20008901d56 */
[----:B------:R-:W-:Y:S03]  /*45b0*/  IADD3 R3, P0, R6, UR32, RZ ;  /* 0x0000002006037c10 */ /* 0x000fe6000ff1e0ff */
[----:B------:R-:W0:Y:S01]  /*45c0*/  LDGDEPBAR ;  /* 0x00000000000079af */ /* 0x000e220000000000 */
[----:B------:R-:W-:Y:S02]  /*45d0*/  IADD3.X R0, R7, UR25, R0, P0, !PT ;  /* 0x0000001907007c10 */ /* 0x000fe400087fe400 */
[C---:B------:R-:W-:Y:S04]  /*45e0*/  LEA R2, P0, R3.reuse, c[0x0][0x1f8], 0x1 ;  /* 0x00007e0003027a11 */ /* 0x040fe800078008ff */
[----:B----4-:R-:W-:Y:S02]  /*45f0*/  LEA.HI.X R13, R3, c[0x0][0x1fc], R0, 0x1, P0 ;  /* 0x00007f00030d7a11 */ /* 0x010fe400000f0c00 */
[----:B------:R1:W3:Y:S01]  /*4600*/  SHFL.IDX PT, R3, R2, RZ, 0x181f ;  /* 0x00181fff02037589 */ /* 0x0002e200000e0000 */
[----:B------:R-:W-:Y:S03]  /*4610*/  ISETP.GT.AND P0, PT, R64, R105, PT ;  /* 0x000000694000720c */ /* 0x000fe60003f04270 */
[----:B------:R-:W4:Y:S01]  /*4620*/  SHFL.IDX PT, R13, R13, RZ, 0x181f ;  /* 0x00181fff0d0d7589 */ /* 0x000f2200000e0000 */
[----:B------:R-:W-:Y:S04]  /*4630*/  DEPBAR.LE SB0, 0x0 ;  /* 0x000080000000791a */ /* 0x000fe80000000000 */
[----:B------:R-:W-:Y:S06]  /*4640*/  BAR.SYNC.DEFER_BLOCKING 0x0 ;  /* 0x0000000000007b1d */ /* 0x000fec0000010000 */
[----:B------:R-:W-:-:S05]  /*4650*/  @!P0 BRA `(.L_x_79) ;  /* 0x0000014000008947 */ /* 0x000fca0003800000 */
[C---:B-1-3--:R-:W-:Y:S02]  /*4660*/  ISETP.GE.AND P0, PT, R16.reuse, c[0x0][0x1d4], PT ;  /* 0x0000750010007a0c */ /* 0x04afe40003f06270 */
[----:B------:R-:W-:Y:S11]  /*4670*/  ISETP.GE.AND P2, PT, R11, c[0x0][0x1d4], PT ;  /* 0x000075000b007a0c */ /* 0x000ff60003f46270 */
[----:B------:R-:W1:Y:S01]  /*4680*/  @!P0 LDS.128 R4, [R99+0x8080] ;  /* 0x0080800063048984 */ /* 0x000e620000000c00 */
[C---:B-----5:R-:W-:Y:S04]  /*4690*/  @!P0 LEA R30, P1, R16.reuse, R3, 0x1 ;  /* 0x00000003101e8211 */ /* 0x060fe800078208ff */
[----:B----4-:R-:W-:Y:S02]  /*46a0*/  @!P0 LEA.HI.X R31, R16, R13, R17, 0x1, P1 ;  /* 0x0000000d101f8211 */ /* 0x010fe400008f0c11 */
        /* <DEDUP_REMOVED lines=15> */
.L_x_79:
[----:B-1-3--:R-:W-:Y:S05]  /*47a0*/  BSYNC B0 ;  /* 0x0000000000007941 */ /* 0x00afea0003800000 */
.L_x_78:
[C---:B------:R-:W-:Y:S02]  /*47b0*/  ISETP.GT.AND P0, PT, R98.reuse, UR8, PT ;  /* 0x0000000862007c0c */ /* 0x040fe4000bf04270 */
[----:B------:R-:W-:Y:S11]  /*47c0*/  IADD3 R98, R98, -0x1, RZ ;  /* 0xffffffff62627810 */ /* 0x000ff60007ffe0ff */
[----:B------:R-:W-:Y:S01]  /*47d0*/  @P0 SHF.R.S32.HI R3, RZ, 0x1f, R98 ;  /* 0x0000001fff030819 */ /* 0x000fe20000011462 */
[----:B------:R-:W-:Y:S01]  /*47e0*/  @P0 IMAD.MOV.U32 R4, RZ, RZ, R116 ;  /* 0x000000ffff040224 */ /* 0x000fe200078e0074 */
[----:B------:R-:W-:Y:S01]  /*47f0*/  @P0 ISETP.NE.U32.AND P2, PT, R97, RZ, PT ;  /* 0x000000ff6100020c */ /* 0x000fe20003f45070 */
[----:B------:R-:W-:Y:S02]  /*4800*/  @P0 IMAD.MOV.U32 R5, RZ, RZ, R121 ;  /* 0x000000ffff050224 */ /* 0x000fe400078e0079 */
[C---:B------:R-:W-:Y:S02]  /*4810*/  @P0 IMAD R0, R98.reuse, UR21, RZ ;  /* 0x0000001562000c24 */ /* 0x040fe4000f8e02ff */
[----:B------:R-:W-:Y:S04]  /*4820*/  @P0 IMAD.WIDE.U32 R4, R98, UR24, R4 ;  /* 0x0000001862040c25 */ /* 0x000fe8000f8e0004 */
[----:B------:R-:W-:Y:S01]  /*4830*/  @P0 IMAD R0, R3, UR24, R0 ;  /* 0x0000001803000c24 */ /* 0x000fe2000f8e0200 */
[C---:B------:R-:W-:Y:S03]  /*4840*/  @P0 LEA R6, P1, R4.reuse, c[0x0][0x220], 0x1 ;  /* 0x0000880004060a11 */ /* 0x040fe600078208ff */
[----:B------:R-:W-:Y:S05]  /*4850*/  @P0 IMAD.IADD R0, R5, 0x1, R0 ;  /* 0x0000000105000824 */ /* 0x000fea00078e0200 */
[----:B------:R-:W-:Y:S02]  /*4860*/  @P0 LEA.HI.X R7, R4, c[0x0][0x224], R0, 0x1, P1 ;  /* 0x0000890004070a11 */ /* 0x000fe400008f0c00 */
[----:B------:R-:W-:Y:S03]  /*4870*/  @P0 ISETP.NE.U32.AND P1, PT, R96, RZ, PT ;  /* 0x000000ff6000020c */ /* 0x000fe60003f25070 */
[----:B------:R-:W-:Y:S01]  /*4880*/  @!PT LDS RZ, [RZ] ;  /* 0x00000000fffff984 */ /* 0x000fe20000000800 */
[----:B------:R-:W-:Y:S01]  /*4890*/  @!PT LDS RZ, [RZ] ;  /* 0x00000000fffff984 */ /* 0x000fe20000000800 */
[----:B------:R-:W-:Y:S01]  /*48a0*/  @!PT LDS RZ, [RZ] ;  /* 0x00000000fffff984 */ /* 0x000fe20000000800 */
[----:B------:R1:W-:Y:S01]  /*48b0*/  @P0 LDGSTS.E.BYPASS.LTC128B.128 [R99+0xc080], [R6.64], P2 ;  /* 0x0c08000006630fae */ /* 0x0003e20009101d56 */
[----:B------:R-:W-:Y:S09]  /*48c0*/  @P0 ISETP.NE.U32.AND P2, PT, R95, RZ, PT ;  /* 0x000000ff5f00020c */ /* 0x000ff20003f45070 */
[----:B------:R1:W-:Y:S01]  /*48d0*/  @P0 LDGSTS.E.BYPASS.LTC128B.128 [R99+0xd080], [R6.64+0x80], P1 ;  /* 0x0d08008006630fae */ /* 0x0003e20008901d56 */
[----:B------:R-:W-:Y:S03]  /*48e0*/  @P0 ISETP.NE.U32.AND P1, PT, R94, RZ, PT ;  /* 0x000000ff5e00020c */ /* 0x000fe60003f25070 */
[----:B------:R1:W-:Y:S10]  /*48f0*/  @P0 LDGSTS.E.BYPASS.LTC128B.128 [R99+0xe080], [R6.64+0x100], P2 ;  /* 0x0e08010006630fae */ /* 0x0003f40009101d56 */
[----:B------:R1:W-:Y:S04]  /*4900*/  @P0 LDGSTS.E.BYPASS.LTC128B.128 [R99+0xf080], [R6.64+0x180], P1 ;  /* 0x0f08018006630fae */ /* 0x0003e80008901d56 */
[----:B------:R-:W0:Y:S01]  /*4910*/  LDGDEPBAR ;  /* 0x00000000000079af */ /* 0x000e220000000000 */
[----:B------:R-:W-:-:S05]  /*4920*/  @P0 BRA `(.L_x_80) ;  /* 0xffffd0d000000947 */ /* 0x000fca000383ffff */
[----:B------:R-:W-:Y:S06]  /*4930*/  BAR.SYNC.DEFER_BLOCKING 0x0 ;  /* 0x0000000000007b1d */ /* 0x000fec0000010000 */
.L_x_59:
[----:B-1----:R-:W-:Y:S01]  /*4940*/  UISETP.GE.AND UP0, UPT, UR11, 0x1, UPT ;  /* 0x000000010b00788c */ /* 0x002fe2000bf06270 */
[----:B------:R-:W-:Y:S01]  /*4950*/  PLOP3.LUT P2, PT, PT, PT, PT, 0x80, 0x0 ;  /* 0x000000000000781c */ /* 0x000fe20003f4f070 */
[----:B------:R-:W-:Y:S01]  /*4960*/  CS2R R134, SRZ ;  /* 0x0000000000867805 */ /* 0x000fe2000001ff00 */
[----:B------:R-:W-:Y:S01]  /*4970*/  CS2R R132, SRZ ;  /* 0x0000000000847805 */ /* 0x000fe2000001ff00 */
[----:B------:R-:W-:Y:S01]  /*4980*/  CS2R R138, SRZ ;  /* 0x00000000008a7805 */ /* 0x000fe2000001ff00 */
[----:B------:R-:W-:Y:S01]  /*4990*/  CS2R R136, SRZ ;  /* 0x0000000000887805 */ /* 0x000fe2000001ff00 */
[----:B------:R-:W-:Y:S01]  /*49a0*/  PLOP3.LUT P0, PT, PT, PT, UP0, 0x80, 0x0 ;  /* 0x000000000000781c */ /* 0x000fe20003f0f008 */
        /* <DEDUP_REMOVED lines=31> */
[----:B-----5:R-:W-:Y:S01]  /*4ba0*/  CS2R R72, SRZ ;  /* 0x0000000000487805 */ /* 0x020fe2000001ff00 */
[----:B------:R-:W-:Y:S01]  /*4bb0*/  CS2R R70, SRZ ;  /* 0x0000000000467805 */ /* 0x000fe2000001ff00 */
[----:B------:R-:W-:Y:S01]  /*4bc0*/  CS2R R68, SRZ ;  /* 0x0000000000447805 */ /* 0x000fe2000001ff00 */
[----:B------:R-:W-:Y:S01]  /*4bd0*/  CS2R R66, SRZ ;  /* 0x0000000000427805 */ /* 0x000fe2000001ff00 */
[----:B------:R-:W-:Y:S01]  /*4be0*/  CS2R R64, SRZ ;  /* 0x0000000000407805 */ /* 0x000fe2000001ff00 */
[----:B------:R-:W-:Y:S01]  /*4bf0*/  CS2R R6, SRZ ;  /* 0x0000000000067805 */ /* 0x000fe2000001ff00 */
[----:B------:R-:W-:Y:S01]  /*4c00*/  IMAD.MOV.U32 R4, RZ, RZ, RZ ;  /* 0x000000ffff047224 */ /* 0x000fe200078e00ff */
        /* <DEDUP_REMOVED lines=24> */
[----:B------:R-:W-:Y:S05]  /*4d90*/  @!P0 BRA `(.L_x_81) ;  /* 0x0000c48000008947 */ /* 0x000fea0003800000 */
[----:B------:R-:W-:Y:S02]  /*4da0*/  ULDC.64 UR4, c[0x0][0x340] ;  /* 0x0000d00000047ab9 */ /* 0x000fe40000000a00 */
[----:B------:R-:W-:-:S02]  /*4db0*/  UISETP.NE.U32.AND UP1, UPT, URZ, UR4, UPT ;  /* 0x000000043f00728c */ /* 0x000fc4000bf25070 */
[----:B------:R-:W-:Y:S02]  /*4dc0*/  ULDC.64 UR6, c[0x0][0x340] ;  /* 0x0000d00000067ab9 */ /* 0x000fe40000000a00 */
[----:B------:R-:W-:-:S06]  /*4dd0*/  UISETP.NE.AND.EX UP1, UPT, URZ, UR5, UPT, UP1 ;  /* 0x000000053f00728c */ /* 0x000fcc000bf25310 */
[----:B------:R-:W-:-:S05]  /*4de0*/  PLOP3.LUT P1, PT, PT, PT, UP1, 0x80, 0x0 ;  /* 0x000000000000781c */ /* 0x000fca0003f2f018 */
[----:B------:R-:W-:Y:S02]  /*4df0*/  @UP1 UMOV UR4, 0x4 ;  /* 0x0000000400041882 */ /* 0x000fe40000000000 */
[----:B------:R-:W-:-:S06]  /*4e00*/  @UP1 UIMAD.WIDE UR4, UR20, UR4, UR6 ;  /* 0x00000004140412a5 */ /* 0x000fcc000f8e0206 */
[----:B------:R-:W-:Y:S02]  /*4e10*/  IMAD.U32 R2, RZ, RZ, UR4 ;  /* 0x00000004ff027e24 */ /* 0x000fe4000f8e00ff */
[----:B------:R-:W-:Y:S01]  /*4e20*/  IMAD.U32 R3, RZ, RZ, UR5 ;  /* 0x00000005ff037e24 */ /* 0x000fe2000f8e00ff */
[----:B------:R-:W1:Y:S01]  /*4e30*/  S2R R9, SR_CTAID.X ;  /* 0x0000000000097919 */ /* 0x000e620000002500 */
[----:B------:R-:W-:Y:S02]  /*4e40*/  USHF.R.S32.HI UR6, URZ, 0x1f, UR16 ;  /* 0x0000001f3f067899 */ /* 0x000fe40008011410 */
[----:B------:R-:W-:Y:S01]  /*4e50*/  ULDC.64 UR4, c[0x0][0x178] ;  /* 0x00005e0000047ab9 */ /* 0x000fe20000000a00 */
[----:B------:R3:W5:Y:S01]  /*4e60*/  @P1 LDG.E R0, [R2.64] ;  /* 0x0000001602001981 */ /* 0x000762000c1e1900 */
[----:B------:R-:W-:Y:S01]  /*4e70*/  UIMAD UR6, UR6, UR4, URZ ;  /* 0x00000004060672a4 */ /* 0x000fe2000f8e023f */
[----:B------:R-:W-:Y:S01]  /*4e80*/  IMAD.MOV.U32 R4, RZ, RZ, c[0x0][0x2c4] ;  /* 0x0000b100ff047624 */ /* 0x000fe200078e00ff */
[----:B------:R-:W-:Y:S01]  /*4e90*/  UIMAD.WIDE.U32 UR24, UR16, UR4, URZ ;  /* 0x00000004101872a5 */ /* 0x000fe2000f8e003f */
[----:B------:R-:W-:Y:S01]  /*4ea0*/  BSSY B0, `(.L_x_82) ;  /* 0x000006a000007945 */ /* 0x000fe20003800000 */
[----:B------:R-:W-:-:S02]  /*4eb0*/  UIMAD UR16, UR16, UR5, UR6 ;  /* 0x00000005101072a4 */ /* 0x000fc4000f8e0206 */
[----:B------:R-:W-:Y:S01]  /*4ec0*/  ISETP.NE.AND P0, PT, R4, 0x1, PT ;  /* 0x000000010400780c */ /* 0x000fe20003f05270 */
[----:B------:R-:W-:Y:S02]  /*4ed0*/  ULDC.64 UR6, c[0x0][0x348] ;  /* 0x0000d20000067ab9 */ /* 0x000fe40000000a00 */
[----:B------:R-:W-:Y:S02]  /*4ee0*/  UISETP.NE.U32.AND UP0, UPT, URZ, UR6, UPT ;  /* 0x000000063f00728c */ /* 0x000fe4000bf05070 */
[----:B------:R-:W-:Y:S02]  /*4ef0*/  ULDC.64 UR4, c[0x0][0x1b8] ;  /* 0x00006e0000047ab9 */ /* 0x000fe40000000a00 */
[----:B------:R-:W-:Y:S02]  /*4f00*/  UISETP.NE.AND.EX UP0, UPT, URZ, UR7, UPT, UP0 ;  /* 0x000000073f00728c */ /* 0x000fe4000bf05300 */
[----:B------:R-:W-:Y:S02]  /*4f10*/  UIADD3 UR17, UR25, UR16, URZ ;  /* 0x0000001019117290 */ /* 0x000fe4000fffe03f */
[----:B------:R-:W-:-:S02]  /*4f20*/  UIMAD UR6, UR12, UR4, URZ ;  /* 0x000000040c0672a4 */ /* 0x000fc4000f8e023f */
[----:B------:R-:W-:Y:S02]  /*4f30*/  USHF.R.S32.HI UR7, URZ, 0x1f, UR20 ;  /* 0x0000001f3f077899 */ /* 0x000fe40008011414 */
[----:B------:R-:W-:Y:S02]  /*4f40*/  UMOV UR16, UR24 ;  /* 0x0000001800107c82 */ /* 0x000fe40008000000 */
[----:B------:R-:W-:Y:S01]  /*4f50*/  UIMAD UR6, UR13, UR5, UR6 ;  /* 0x000000050d0672a4 */ /* 0x000fe2000f8e0206 */
[----:B---3--:R-:W-:Y:S01]  /*4f60*/  SHF.R.S32.HI R3, RZ, 0x1f, R62 ;  /* 0x0000001fff037819 */ /* 0x008fe2000001143e */
[----:B------:R-:W-:Y:S02]  /*4f70*/  UIMAD.WIDE.U32 UR16, UR13, UR4, UR16 ;  /* 0x000000040d1072a5 */ /* 0x000fe4000f8e0010 */
[----:B------:R-:W-:Y:S01]  /*4f80*/  USEL UR7, UR7, URZ, !UP0 ;  /* 0x0000003f07077287 */ /* 0x000fe2000c000000 */
[CC--:B------:R-:W-:Y:S01]  /*4f90*/  LEA.HI R17, R3.reuse, R62.reuse, RZ, 0x3 ;  /* 0x0000003e03117211 */ /* 0x0c0fe200078f18ff */
[----:B------:R-:W-:Y:S01]  /*4fa0*/  ULDC.64 UR4, c[0x0][0x1c0] ;  /* 0x0000700000047ab9 */ /* 0x000fe20000000a00 */
[-C--:B------:R-:W-:Y:S01]  /*4fb0*/  LEA.HI R22, R3, R62.reuse, RZ, 0x4 ;  /* 0x0000003e03167211 */ /* 0x080fe200078f20ff */
[----:B------:R-:W-:Y:S01]  /*4fc0*/  USEL UR8, UR20, URZ, !UP0 ;  /* 0x0000003f14087287 */ /* 0x000fe2000c000000 */
[----:B------:R-:W-:Y:S01]  /*4fd0*/  LOP3.LUT R5, R17, 0xfffffff8, RZ, 0xc0, !PT ;  /* 0xfffffff811057812 */ /* 0x000fe200078ec0ff */
[----:B------:R-:W-:Y:S01]  /*4fe0*/  UIMAD UR7, UR7, UR4, URZ ;  /* 0x00000004070772a4 */ /* 0x000fe2000f8e023f */
[----:B------:R-:W-:Y:S01]  /*4ff0*/  SHF.R.S32.HI R17, RZ, 0x3, R17 ;  /* 0x00000003ff117819 */ /* 0x000fe20000011411 */
[----:B------:R-:W-:Y:S01]  /*5000*/  UIADD3 UR17, UR17, UR6, URZ ;  /* 0x0000000611117290 */ /* 0x000fe2000fffe03f */
[----:B------:R-:W-:Y:S01]  /*5010*/  LEA.HI R40, R3, R62, RZ, 0x6 ;  /* 0x0000003e03287211 */ /* 0x000fe200078f30ff */
[----:B------:R-:W-:Y:S01]  /*5020*/  IMAD.IADD R2, R62, 0x1, -R5 ;  /* 0x000000013e027824 */ /* 0x000fe200078e0a05 */
[----:B------:R-:W-:Y:S01]  /*5030*/  UIMAD UR5, UR8, UR5, UR7 ;  /* 0x00000005080572a4 */ /* 0x000fe2000f8e0207 */
[----:B------:R-:W-:Y:S01]  /*5040*/  IMAD.SHL.U32 R43, R17, 0x40, RZ ;  /* 0x00000040112b7824 */ /* 0x000fe200078e00ff */
[----:B------:R-:W-:Y:S01]  /*5050*/  UIMAD.WIDE.U32 UR16, UR8, UR4, UR16 ;  /* 0x00000004081072a5 */ /* 0x000fe2000f8e0010 */
[----:B------:R-:W-:-:S02]  /*5060*/  IMAD R220, R2, 0x20, R17 ;  /* 0x0000002002dc7824 */ /* 0x000fc400078e0211 */
[----:B------:R-:W-:Y:S01]  /*5070*/  ULDC UR4, c[0x0][0x2c4] ;  /* 0x0000b10000047ab9 */ /* 0x000fe20000000800 */
[----:B------:R-:W-:Y:S01]  /*5080*/  IMAD.SHL.U32 R150, R2, 0x8, RZ ;  /* 0x0000000802967824 */ /* 0x000fe200078e00ff */
[----:B------:R-:W-:Y:S01]  /*5090*/  UIADD3 UR5, UR17, UR5, URZ ;  /* 0x0000000511057290 */ /* 0x000fe2000fffe03f */
[----:B-1----:R-:W-:Y:S01]  /*50a0*/  IMAD R7, R9, 0x80, R220 ;  /* 0x0000008009077824 */ /* 0x002fe200078e02dc */
[----:B--2---:R-:W-:Y:S01]  /*50b0*/  UIMAD UR19, UR19, UR4, URZ ;  /* 0x00000004131372a4 */ /* 0x004fe2000f8e023f */
[----:B------:R-:W-:Y:S01]  /*50c0*/  IMAD.U32 R11, RZ, RZ, UR17 ;  /* 0x00000011ff0b7e24 */ /* 0x000fe2000f8e00ff */
[----:B------:R-:W-:Y:S01]  /*50d0*/  LOP3.LUT R43, R43, 0x1c0, RZ, 0xc0, !PT ;  /* 0x000001c02b2b7812 */ /* 0x000fe200078ec0ff */
[----:B------:R-:W-:Y:S01]  /*50e0*/  @P0 IMAD.HI.U32 R4, R7, c[0x0][0x2c8], RZ ;  /* 0x0000b20007040a27 */ /* 0x000fe200078e00ff */
[C---:B------:R-:W-:Y:S02]  /*50f0*/  IADD3 R21, R150.reuse, 0x40, RZ ;  /* 0x0000004096157810 */ /* 0x040fe40007ffe0ff */
[C---:B------:R-:W-:Y:S01]  /*5100*/  IADD3 R20, R150.reuse, 0x80, RZ ;  /* 0x0000008096147810 */ /* 0x040fe20007ffe0ff */
[----:B------:R-:W-:Y:S01]  /*5110*/  IMAD.MOV.U32 R12, RZ, RZ, R7 ;  /* 0x000000ffff0c7224 */ /* 0x000fe200078e0007 */
[----:B------:R-:W-:Y:S01]  /*5120*/  @P0 SHF.R.U32.HI R12, RZ, c[0x0][0x2cc], R4 ;  /* 0x0000b300ff0c0a19 */ /* 0x000fe20000011604 */
[----:B------:R-:W-:Y:S01]  /*5130*/  IMAD.U32 R10, RZ, RZ, UR16 ;  /* 0x00000010ff0a7e24 */ /* 0x000fe2000f8e00ff */
[----:B------:R-:W-:Y:S01]  /*5140*/  SHF.R.U32.HI R41, RZ, 0x3, R43 ;  /* 0x00000003ff297819 */ /* 0x000fe2000001162b */
[----:B------:R-:W-:Y:S01]  /*5150*/  IMAD.U32 R11, RZ, RZ, UR5 ;  /* 0x00000005ff0b7e24 */ /* 0x000fe2000f8e00ff */
[--C-:B------:R-:W-:Y:S01]  /*5160*/  SHF.R.S32.HI R5, RZ, 0x1f, R12.reuse ;  /* 0x0000001fff057819 */ /* 0x100fe2000001140c */
[----:B------:R-:W-:Y:S01]  /*5170*/  IMAD.MOV R6, RZ, RZ, -R12 ;  /* 0x000000ffff067224 */ /* 0x000fe200078e0a0c */
[----:B------:R-:W-:Y:S01]  /*5180*/  ISETP.GE.AND P3, PT, R150, c[0x0][0x198], PT ;  /* 0x0000660096007a0c */ /* 0x000fe20003f66270 */
[----:B------:R-:W-:Y:S01]  /*5190*/  IMAD R9, R9, 0x80, R17 ;  /* 0x0000008009097824 */ /* 0x000fe200078e0211 */
[----:B------:R-:W-:Y:S01]  /*51a0*/  ISETP.GE.AND P4, PT, R21, c[0x0][0x198], PT ;  /* 0x0000660015007a0c */ /* 0x000fe20003f86270 */
[----:B------:R-:W-:Y:S01]  /*51b0*/  IMAD R5, R5, c[0x0][0x1b0], RZ ;  /* 0x00006c0005057a24 */ /* 0x000fe200078e02ff */
[----:B------:R-:W-:Y:S01]  /*51c0*/  ISETP.GE.AND P6, PT, R20, c[0x0][0x198], PT ;  /* 0x0000660014007a0c */ /* 0x000fe20003fc6270 */
[----:B------:R-:W-:Y:S01]  /*51d0*/  IMAD R6, R6, c[0x0][0x2c4], R7 ;  /* 0x0000b10006067a24 */ /* 0x000fe200078e0207 */
[----:B------:R-:W-:Y:S01]  /*51e0*/  LOP3.LUT R7, R22, 0xfffffff0, RZ, 0xc0, !PT ;  /* 0xfffffff016077812 */ /* 0x000fe200078ec0ff */
[----:B------:R-:W-:-:S02]  /*51f0*/  IMAD R5, R12, c[0x0][0x1b4], R5 ;  /* 0x00006d000c057a24 */ /* 0x000fc400078e0205 */
[----:B----4-:R-:W-:Y:S01]  /*5200*/  IMAD.WIDE.U32 R12, R12, c[0x0][0x1b0], R10 ;  /* 0x00006c000c0c7a25 */ /* 0x010fe200078e000a */
[----:B------:R-:W-:-:S03]  /*5210*/  SHF.R.S32.HI R11, RZ, 0x1f, R6 ;  /* 0x0000001fff0b7819 */ /* 0x000fc60000011406 */
[----:B------:R-:W-:Y:S02]  /*5220*/  IMAD.IADD R13, R13, 0x1, R5 ;  /* 0x000000010d0d7824 */ /* 0x000fe400078e0205 */
[----:B------:R-:W-:Y:S02]  /*5230*/  IMAD R11, R11, c[0x0][0x1a8], RZ ;  /* 0x00006a000b0b7a24 */ /* 0x000fe400078e02ff */
[----:B------:R-:W-:Y:S02]  /*5240*/  IMAD.IADD R8, R62, 0x1, -R7 ;  /* 0x000000013e087824 */ /* 0x000fe400078e0a07 */
[C---:B------:R-:W-:Y:S02]  /*5250*/  IMAD R11, R6.reuse, c[0x0][0x1ac], R11 ;  /* 0x00006b00060b7a24 */ /* 0x040fe400078e020b */
[----:B------:R-:W-:Y:S01]  /*5260*/  IMAD.WIDE.U32 R6, R6, c[0x0][0x1a8], R12 ;  /* 0x00006a0006067a25 */ /* 0x000fe200078e000c */
[----:B------:R-:W-:-:S03]  /*5270*/  SHF.R.S32.HI R5, RZ, 0x1f, R8 ;  /* 0x0000001fff057819 */ /* 0x000fc60000011408 */
[----:B------:R-:W-:Y:S01]  /*5280*/  IMAD.IADD R10, R7, 0x1, R11 ;  /* 0x00000001070a7824 */ /* 0x000fe200078e020b */
[----:B------:R-:W-:Y:S01]  /*5290*/  LEA R15, P0, R6, c[0x0][0x160], 0x1 ;  /* 0x00005800060f7a11 */ /* 0x000fe200078008ff */
[----:B------:R-:W-:Y:S01]  /*52a0*/  IMAD.SHL.U32 R40, R40, 0x8, RZ ;  /* 0x0000000828287824 */ /* 0x000fe200078e00ff */
[----:B------:R-:W-:Y:S02]  /*52b0*/  LEA.HI R4, R5, R8, RZ, 0x3 ;  /* 0x0000000805047211 */ /* 0x000fe400078f18ff */
[----:B------:R-:W-:Y:S01]  /*52c0*/  LEA.HI.X R10, R6, c[0x0][0x164], R10, 0x1, P0 ;  /* 0x00005900060a7a11 */ /* 0x000fe200000f0c0a */
[----:B------:R1:W2:Y:S01]  /*52d0*/  SHFL.IDX PT, R18, R15, RZ, 0x181f ;  /* 0x00181fff0f127589 */ /* 0x0002a200000e0000 */
[----:B------:R-:W-:Y:S02]  /*52e0*/  LOP3.LUT R5, R4, 0xfffffff8, RZ, 0xc0, !PT ;  /* 0xfffffff804057812 */ /* 0x000fe400078ec0ff */
[----:B------:R-:W-:Y:S01]  /*52f0*/  ISETP.GE.AND P0, PT, R9, UR19, PT ;  /* 0x0000001309007c0c */ /* 0x000fe2000bf06270 */
[----:B------:R1:W3:Y:S01]  /*5300*/  SHFL.IDX PT, R19, R10, RZ, 0x181f ;  /* 0x00181fff0a137589 */ /* 0x0002e200000e0000 */
[----:B------:R-:W-:Y:S01]  /*5310*/  IADD3 R6, R150, 0xc0, RZ ;  /* 0x000000c096067810 */ /* 0x000fe20007ffe0ff */
[----:B------:R-:W-:Y:S01]  /*5320*/  IMAD.IADD R7, R8, 0x1, -R5 ;  /* 0x0000000108077824 */ /* 0x000fe200078e0a05 */
[----:B------:R-:W-:Y:S01]  /*5330*/  LOP3.LUT R40, R40, 0xfffffe00, RZ, 0xc0, !PT ;  /* 0xfffffe0028287812 */ /* 0x000fe200078ec0ff */
[----:B------:R-:W-:Y:S01]  /*5340*/  IMAD.MOV.U32 R5, RZ, RZ, 0x20 ;  /* 0x00000020ff057424 */ /* 0x000fe200078e00ff */
[----:B------:R-:W-:-:S02]  /*5350*/  ISETP.GE.AND P5, PT, R6, c[0x0][0x198], PT ;  /* 0x0000660006007a0c */ /* 0x000fc40003fa6270 */
[----:B------:R-:W-:Y:S01]  /*5360*/  P2R R8, PR, RZ, 0x1 ;  /* 0x00000001ff087803 */ /* 0x000fe20000000000 */
[----:B-----5:R4:W5:Y:S01]  /*5370*/  @P1 R2UR UR7, R0 ;  /* 0x00000000000713c2 */ /* 0x02096200000e0000 */
[----:B------:R-:W-:Y:S01]  /*5380*/  R2P PR, R7, 0x6 ;  /* 0x0000000607007804 */ /* 0x000fe20000000000 */
[----:B-----5:R-:W-:-:S04]  /*5390*/  @!UP1 UMOV UR7, UR20 ;  /* 0x0000001400079c82 */ /* 0x020fc80008000000 */
[----:B------:R-:W-:Y:S02]  /*53a0*/  SEL R5, R5, 0xffffffe0, !P2 ;  /* 0xffffffe005057807 */ /* 0x000fe40005000000 */
[----:B----4-:R-:W-:-:S04]  /*53b0*/  LOP3.LUT R0, R43, 0x38, R150, 0xf8, !PT ;  /* 0x000000382b007812 */ /* 0x010fc800078ef896 */
[----:B------:R-:W-:Y:S01]  /*53c0*/  LOP3.LUT R11, R0, R41, RZ, 0x3c, !PT ;  /* 0x00000029000b7212 */ /* 0x000fe200078e3cff */
[----:B------:R-:W-:-:S04]  /*53d0*/  IMAD.MOV.U32 R0, RZ, RZ, 0x10 ;  /* 0x00000010ff007424 */ /* 0x000fc800078e00ff */
[----:B------:R-:W-:Y:S01]  /*53e0*/  IMAD.IADD R16, R11, 0x1, R40 ;  /* 0x000000010b107824 */ /* 0x000fe200078e0228 */
[----:B------:R-:W-:Y:S01]  /*53f0*/  SEL R0, R0, 0xfffffff0, !P1 ;  /* 0xfffffff000007807 */ /* 0x000fe20004800000 */
[----:B------:R-:W-:Y:S05]  /*5400*/  @P0 BRA `(.L_x_83) ;  /* 0x0000013000000947 */ /* 0x000fea0003800000 */
[----:B-123--:R-:W-:Y:S01]  /*5410*/  SHF.R.S32.HI R12, RZ, 0x1f, R21 ;  /* 0x0000001fff0c7819 */ /* 0x00efe20000011415 */
[----:B------:R-:W-:Y:S01]  /*5420*/  IMAD.SHL.U32 R14, R16, 0x2, RZ ;  /* 0x00000002100e7824 */ /* 0x000fe200078e00ff */
[----:B------:R-:W-:Y:S01]  /*5430*/  SHF.R.S32.HI R23, RZ, 0x1f, R20 ;  /* 0x0000001fff177819 */ /* 0x000fe20000011414 */
[----:B------:R-:W-:Y:S01]  /*5440*/  IMAD.WIDE R24, R150, 0x2, R18 ;  /* 0x0000000296187825 */ /* 0x000fe200078e0212 */
[----:B------:R-:W-:Y:S02]  /*5450*/  SHF.R.S32.HI R11, RZ, 0x1f, R6 ;  /* 0x0000001fff0b7819 */ /* 0x000fe40000011406 */
[----:B------:R-:W-:Y:S02]  /*5460*/  LEA.HI R13, R12, R21, RZ, 0x3 ;  /* 0x000000150c0d7211 */ /* 0x000fe400078f18ff */
[----:B------:R-:W-:Y:S01]  /*5470*/  LEA.HI R12, R23, R20, RZ, 0x3 ;  /* 0x00000014170c7211 */ /* 0x000fe200078f18ff */
[----:B------:R-:W-:Y:S01]  /*5480*/  @!PT LDS RZ, [RZ] ;  /* 0x00000000fffff984 */ /* 0x000fe20000000800 */
[----:B------:R1:W-:Y:S01]  /*5490*/  LDGSTS.E.BYPASS.LTC128B.128 [R14+0x10080], [R24.64], !P3 ;  /* 0x10080000180e7fae */ /* 0x0003e2000d901d56 */
[----:B------:R-:W-:-:S02]  /*54a0*/  LEA.HI R11, R11, R6, RZ, 0x3 ;  /* 0x000000060b0b7211 */ /* 0x000fc400078f18ff */
[----:B------:R-:W-:Y:S02]  /*54b0*/  LOP3.LUT R13, R13, 0xfffffff8, RZ, 0xc0, !PT ;  /* 0xfffffff80d0d7812 */ /* 0x000fe400078ec0ff */
[----:B------:R-:W-:Y:S02]  /*54c0*/  LOP3.LUT R12, R12, 0xfffffff8, RZ, 0xc0, !PT ;  /* 0xfffffff80c0c7812 */ /* 0x000fe400078ec0ff */
[----:B------:R-:W-:Y:S01]  /*54d0*/  LOP3.LUT R11, R11, 0xfffffff8, RZ, 0xc0, !PT ;  /* 0xfffffff80b0b7812 */ /* 0x000fe200078ec0ff */
[----:B------:R-:W-:-:S04]  /*54e0*/  IMAD.WIDE R26, R13, 0x2, R18 ;  /* 0x000000020d1a7825 */ /* 0x000fc800078e0212 */
[--C-:B------:R-:W-:Y:S01]  /*54f0*/  IMAD.WIDE R12, R12, 0x2, R18.reuse ;  /* 0x000000020c0c7825 */ /* 0x100fe200078e0212 */
[----:B------:R1:W-:Y:S03]  /*5500*/  LDGSTS.E.BYPASS.LTC128B.128 [R14+0x14080], [R26.64], !P4 ;  /* 0x140800001a0e7fae */ /* 0x0003e6000e101d56 */
[----:B------:R-:W-:Y:S01]  /*5510*/  IMAD.WIDE R18, R11, 0x2, R18 ;  /* 0x000000020b127825 */ /* 0x000fe200078e0212 */
[----:B------:R1:W-:Y:S04]  /*5520*/  LDGSTS.E.BYPASS.LTC128B.128 [R14+0x18080], [R12.64], !P6 ;  /* 0x180800000c0e7fae */ /* 0x0003e8000f101d56 */
[----:B------:R1:W-:Y:S02]  /*5530*/  LDGSTS.E.BYPASS.LTC128B.128 [R14+0x1c080], [R18.64], !P5 ;  /* 0x1c080000120e7fae */ /* 0x0003e4000e901d56 */
.L_x_83:
[----:B-123--:R-:W-:Y:S05]  /*5540*/  BSYNC B0 ;  /* 0x0000000000007941 */ /* 0x00efea0003800000 */
.L_x_82:
[----:B------:R-:W-:Y:S01]  /*5550*/  IADD3 R11, R9, 0x20, RZ ;  /* 0x00000020090b7810 */ /* 0x000fe20007ffe0ff */
[----:B------:R1:W2:Y:S01]  /*5560*/  SHFL.IDX PT, R19, R10, 0x1, 0x181f ;  /* 0x00381f000a137f89 */ /* 0x0002a200000e0000 */
[----:B------:R-:W-:Y:S02]  /*5570*/  BSSY B0, `(.L_x_84) ;  /* 0x0000017000007945 */ /* 0x000fe40003800000 */
[----:B------:R-:W-:Y:S01]  /*5580*/  ISETP.GE.AND P0, PT, R11, UR19, PT ;  /* 0x000000130b007c0c */ /* 0x000fe2000bf06270 */
[----:B------:R1:W3:-:S12]  /*5590*/  SHFL.IDX PT, R18, R15, 0x1, 0x181f ;  /* 0x00381f000f127f89 */ /* 0x0002d800000e0000 */
[----:B------:R-:W-:Y:S05]  /*55a0*/  @P0 BRA `(.L_x_85) ;  /* 0x0000013000000947 */ /* 0x000fea0003800000 */
[----:B------:R-:W-:Y:S01]  /*55b0*/  SHF.R.S32.HI R12, RZ, 0x1f, R21 ;  /* 0x0000001fff0c7819 */ /* 0x000fe20000011415 */
[----:B------:R-:W-:Y:S01]  /*55c0*/  IMAD.SHL.U32 R14, R16, 0x2, RZ ;  /* 0x00000002100e7824 */ /* 0x000fe200078e00ff */
[----:B------:R-:W-:Y:S01]  /*55d0*/  SHF.R.S32.HI R23, RZ, 0x1f, R20 ;  /* 0x0000001fff177819 */ /* 0x000fe20000011414 */
[----:B--23--:R-:W-:Y:S01]  /*55e0*/  IMAD.WIDE R24, R150, 0x2, R18 ;  /* 0x0000000296187825 */ /* 0x00cfe200078e0212 */
        /* <DEDUP_REMOVED lines=15> */
.L_x_85:
[----:B------:R-:W-:Y:S05]  /*56e0*/  BSYNC B0 ;  /* 0x0000000000007941 */ /* 0x000fea0003800000 */
.L_x_84:
[----:B------:R-:W-:Y:S01]  /*56f0*/  IADD3 R11, R9, 0x40, RZ ;  /* 0x00000040090b7810 */ /* 0x000fe20007ffe0ff */
[----:B--2---:R2:W4:Y:S01]  /*5700*/  SHFL.IDX PT, R19, R10, 0x2, 0x181f ;  /* 0x00581f000a137f89 */ /* 0x00452200000e0000 */
[----:B------:R-:W-:Y:S02]  /*5710*/  BSSY B0, `(.L_x_86) ;  /* 0x0000017000007945 */ /* 0x000fe40003800000 */
[----:B------:R-:W-:Y:S01]  /*5720*/  ISETP.GE.AND P0, PT, R11, UR19, PT ;  /* 0x000000130b007c0c */ /* 0x000fe2000bf06270 */
[----:B---3--:R2:W3:-:S12]  /*5730*/  SHFL.IDX PT, R18, R15, 0x2, 0x181f ;  /* 0x00581f000f127f89 */ /* 0x0084d800000e0000 */
[----:B------:R-:W-:Y:S05]  /*5740*/  @P0 BRA `(.L_x_87) ;  /* 0x0000013000000947 */ /* 0x000fea0003800000 */
[----:B------:R-:W-:Y:S01]  /*5750*/  SHF.R.S32.HI R12, RZ, 0x1f, R21 ;  /* 0x0000001fff0c7819 */ /* 0x000fe20000011415 */
[----:B------:R-:W-:Y:S01]  /*5760*/  IMAD.SHL.U32 R14, R16, 0x2, RZ ;  /* 0x00000002100e7824 */ /* 0x000fe200078e00ff */
[----:B------:R-:W-:Y:S01]  /*5770*/  SHF.R.S32.HI R23, RZ, 0x1f, R20 ;  /* 0x0000001fff177819 */ /* 0x000fe20000011414 */
[----:B---34-:R-:W-:Y:S01]  /*5780*/  IMAD.WIDE R24, R150, 0x2, R18 ;  /* 0x0000000296187825 */ /* 0x018fe200078e0212 */
        /* <DEDUP_REMOVED lines=15> */
.L_x_87:
[----:B------:R-:W-:Y:S05]  /*5880*/  BSYNC B0 ;  /* 0x0000000000007941 */ /* 0x000fea0003800000 */
.L_x_86:
[----:B------:R-:W-:Y:S01]  /*5890*/  IADD3 R9, R9, 0x60, RZ ;  /* 0x0000006009097810 */ /* 0x000fe20007ffe0ff */
[----:B---3--:R-:W-:Y:S01]  /*58a0*/  SHFL.IDX PT, R24, R15, 0x3, 0x181f ;  /* 0x00781f000f187f89 */ /* 0x008fe200000e0000 */
[----:B------:R-:W-:Y:S01]  /*58b0*/  UIADD3 UR6, UR9, -0x20, URZ ;  /* 0xffffffe009067890 */ /* 0x000fe2000fffe03f */
[----:B------:R-:W-:Y:S01]  /*58c0*/  IMAD.MOV.U32 R219, RZ, RZ, c[0x0][0x2b8] ;  /* 0x0000ae00ffdb7624 */ /* 0x000fe200078e00ff */
[----:B------:R-:W-:Y:S01]  /*58d0*/  ISETP.GE.AND P0, PT, R9, UR19, PT ;  /* 0x0000001309007c0c */ /* 0x000fe2000bf06270 */
[----:B------:R3:W5:Y:S01]  /*58e0*/  SHFL.IDX PT, R25, R10, 0x3, 0x181f ;  /* 0x00781f000a197f89 */ /* 0x00076200000e0000 */
[----:B------:R-:W-:Y:S01]  /*58f0*/  USHF.R.S32.HI UR8, URZ, 0x1f, UR7 ;  /* 0x0000001f3f087899 */ /* 0x000fe20008011407 */
[----:B------:R-:W-:Y:S01]  /*5900*/  IMAD.MOV.U32 R221, RZ, RZ, RZ ;  /* 0x000000ffffdd7224 */ /* 0x000fe200078e00ff */
[----:B------:R-:W-:Y:S01]  /*5910*/  ISETP.NE.AND P2, PT, R219, 0x1, PT ;  /* 0x00000001db00780c */ /* 0x000fe20003f45270 */
[----:B------:R-:W-:Y:S01]  /*5920*/  ULDC.64 UR4, c[0x0][0x2b0] ;  /* 0x0000ac0000047ab9 */ /* 0x000fe20000000a00 */
[----:B------:R-:W-:Y:S01]  /*5930*/  IADD3 R11, R220, UR6, RZ ;  /* 0x00000006dc0b7c10 */ /* 0x000fe2000fffe0ff */
[----:B------:R-:W-:-:S02]  /*5940*/  UIMAD UR8, UR8, UR4, URZ ;  /* 0x00000004080872a4 */ /* 0x000fc4000f8e023f */
[----:B------:R-:W-:Y:S01]  /*5950*/  UIMAD.WIDE.U32 UR16, UR7, UR4, URZ ;  /* 0x00000004071072a5 */ /* 0x000fe2000f8e003f */
[C---:B------:R-:W-:Y:S01]  /*5960*/  IADD3 R222, R11.reuse, UR15, RZ ;  /* 0x0000000f0bde7c10 */ /* 0x040fe2000fffe0ff */
[----:B------:R-:W-:Y:S01]  /*5970*/  UIMAD UR7, UR7, UR5, UR8 ;  /* 0x00000005070772a4 */ /* 0x000fe2000f8e0208 */
[----:B------:R-:W-:Y:S01]  /*5980*/  ISETP.GE.AND P1, PT, R11, UR11, PT ;  /* 0x0000000b0b007c0c */ /* 0x000fe2000bf26270 */
[----:B------:R-:W-:Y:S01]  /*5990*/  @!P0 IMAD.SHL.U32 R9, R16, 0x2, RZ ;  /* 0x0000000210098824 */ /* 0x000fe200078e00ff */
[----:B------:R-:W-:Y:S01]  /*59a0*/  @!P0 SHF.R.S32.HI R12, RZ, 0x1f, R21 ;  /* 0x0000001fff0c8819 */ /* 0x000fe20000011415 */
[----:B------:R-:W-:Y:S01]  /*59b0*/  UIADD3 UR7, UR17, UR7, URZ ;  /* 0x0000000711077290 */ /* 0x000fe2000fffe03f */
[----:B------:R-:W-:Y:S01]  /*59c0*/  @!P0 SHF.R.S32.HI R13, RZ, 0x1f, R20 ;  /* 0x0000001fff0d8819 */ /* 0x000fe20000011414 */
[----:B------:R-:W-:Y:S01]  /*59d0*/  ULDC.64 UR4, c[0x0][0x1e8] ;  /* 0x00007a0000047ab9 */ /* 0x000fe20000000a00 */
[----:B------:R-:W-:Y:S01]  /*59e0*/  @!P0 LEA.HI R11, R12, R21, RZ, 0x3 ;  /* 0x000000150c0b8211 */ /* 0x000fe200078f18ff */
[----:B------:R-:W-:Y:S01]  /*59f0*/  @P2 IMAD.HI.U32 R12, R222, c[0x0][0x2bc], RZ ;  /* 0x0000af00de0c2a27 */ /* 0x000fe200078e00ff */
[----:B------:R-:W-:-:S02]  /*5a00*/  ISETP.GT.OR P1, PT, R220, 0x1f, P1 ;  /* 0x0000001fdc00780c */ /* 0x000fc40000f24670 */
[----:B------:R-:W-:Y:S02]  /*5a10*/  @!P0 LOP3.LUT R11, R11, 0xfffffff8, RZ, 0xc0, !PT ;  /* 0xfffffff80b0b8812 */ /* 0x000fe400078ec0ff */
[----:B-123--:R-:W-:Y:S01]  /*5a20*/  P2R R10, PR, RZ, 0x4 ;  /* 0x00000004ff0a7803 */ /* 0x00efe20000000000 */
[----:B------:R-:W-:Y:S01]  /*5a30*/  IMAD.MOV.U32 R10, RZ, RZ, R222 ;  /* 0x000000ffff0a7224 */ /* 0x000fe200078e00de */
[----:B------:R-:W-:Y:S01]  /*5a40*/  @P2 SHF.R.U32.HI R10, RZ, c[0x0][0x2c0], R12 ;  /* 0x0000b000ff0a2a19 */ /* 0x000fe2000001160c */
[----:B-----5:R-:W-:Y:S01]  /*5a50*/  @!P0 IMAD.WIDE R28, R11, 0x2, R24 ;  /* 0x000000020b1c8825 */ /* 0x020fe200078e0218 */
[----:B------:R-:W-:Y:S02]  /*5a60*/  @!P0 SHF.R.S32.HI R11, RZ, 0x1f, R6 ;  /* 0x0000001fff0b8819 */ /* 0x000fe40000011406 */
[----:B------:R-:W-:Y:S01]  /*5a70*/  @!P0 LEA.HI R12, R13, R20, RZ, 0x3 ;  /* 0x000000140d0c8211 */ /* 0x000fe200078f18ff */
[----:B----4-:R-:W-:Y:S01]  /*5a80*/  @!P0 IMAD.WIDE R18, R150, 0x2, R24 ;  /* 0x0000000296128825 */ /* 0x010fe200078e0218 */
[----:B------:R-:W-:-:S02]  /*5a90*/  @!P0 LEA.HI R11, R11, R6, RZ, 0x3 ;  /* 0x000000060b0b8211 */ /* 0x000fc400078f18ff */
[----:B------:R-:W-:Y:S02]  /*5aa0*/  @!P0 LOP3.LUT R12, R12, 0xfffffff8, RZ, 0xc0, !PT ;  /* 0xfffffff80c0c8812 */ /* 0x000fe400078ec0ff */
[----:B------:R-:W-:Y:S01]  /*5ab0*/  @!P0 LOP3.LUT R11, R11, 0xfffffff8, RZ, 0xc0, !PT ;  /* 0xfffffff80b0b8812 */ /* 0x000fe200078ec0ff */
[----:B------:R-:W-:Y:S01]  /*5ac0*/  @!PT LDS RZ, [RZ] ;  /* 0x00000000fffff984 */ /* 0x000fe20000000800 */
[----:B------:R1:W-:Y:S02]  /*5ad0*/  @!P0 LDGSTS.E.BYPASS.LTC128B.128 [R9+0x13080], [R18.64], !P3 ;  /* 0x1308000012098fae */ /* 0x0003e4000d901d56 */
[--C-:B------:R-:W-:Y:S02]  /*5ae0*/  @!P0 IMAD.WIDE R26, R12, 0x2, R24.reuse ;  /* 0x000000020c1a8825 */ /* 0x100fe400078e0218 */
[----:B------:R2:W-:Y:S02]  /*5af0*/  @!P0 LDGSTS.E.BYPASS.LTC128B.128 [R9+0x17080], [R28.64], !P4 ;  /* 0x170800001c098fae */ /* 0x0005e4000e101d56 */
[----:B------:R-:W-:Y:S02]  /*5b00*/  @!P0 IMAD.WIDE R24, R11, 0x2, R24 ;  /* 0x000000020b188825 */ /* 0x000fe400078e0218 */
[----:B------:R2:W-:Y:S04]  /*5b10*/  @!P0 LDGSTS.E.BYPASS.LTC128B.128 [R9+0x1b080], [R26.64], !P6 ;  /* 0x1b0800001a098fae */ /* 0x0005e8000f101d56 */
[----:B------:R2:W-:Y:S04]  /*5b20*/  @!P0 LDGSTS.E.BYPASS.LTC128B.128 [R9+0x1f080], [R24.64], !P5 ;  /* 0x1f08000018098fae */ /* 0x0005e8000e901d56 */
[----:B------:R-:W0:Y:S01]  /*5b30*/  LDGDEPBAR ;  /* 0x00000000000079af */ /* 0x000e220000000000 */
[----:B-1----:R-:W-:-:S04]  /*5b40*/  @!P1 IADD3 R18, P2, R10, UR16, RZ ;  /* 0x000000100a129c10 */ /* 0x002fc8000ff5e0ff */
[----:B------:R-:W-:Y:S02]  /*5b50*/  @!P1 LEA.HI.X.SX32 R13, R10, UR7, 0x1, P2 ;  /* 0x000000070a0d9c11 */ /* 0x000fe400090f0eff */
[----:B------:R-:W-:-:S04]  /*5b60*/  @!P1 LEA R14, P2, R18, c[0x0][0x2a0], 0x2 ;  /* 0x0000a800120e9a11 */ /* 0x000fc800078410ff */
[----:B------:R-:W-:Y:S01]  /*5b70*/  @!P1 LEA.HI.X R15, R18, c[0x0][0x2a4], R13, 0x2, P2 ;  /* 0x0000a900120f9a11 */ /* 0x000fe200010f140d */
[----:B------:R-:W-:Y:S06]  /*5b80*/  BAR.SYNC.DEFER_BLOCKING 0x0 ;  /* 0x0000000000007b1d */ /* 0x000fec0000010000 */
[----:B------:R-:W3:Y:S01]  /*5b90*/  @!P1 LDG.E R221, [R14.64] ;  /* 0x000000160edd9981 */ /* 0x000ee2000c1e1900 */
[----:B------:R-:W-:Y:S01]  /*5ba0*/  IMAD.MOV R11, RZ, RZ, -R10 ;  /* 0x000000ffff0b7224 */ /* 0x000fe200078e0a0a */
[----:B------:R-:W-:Y:S01]  /*5bb0*/  UIMAD UR8, UR12, UR4, URZ ;  /* 0x000000040c0872a4 */ /* 0x000fe2000f8e023f */
[----:B--2---:R-:W-:Y:S01]  /*5bc0*/  IMAD.U32 R9, RZ, RZ, UR13 ;  /* 0x0000000dff097e24 */ /* 0x004fe2000f8e00ff */
[----:B------:R-:W-:Y:S01]  /*5bd0*/  UIMAD.WIDE.U32 UR24, UR13, UR4, URZ ;  /* 0x000000040d1872a5 */ /* 0x000fe2000f8e003f */
[----:B------:R-:W-:Y:S01]  /*5be0*/  IMAD R222, R11, c[0x0][0x2b8], R222 ;  /* 0x0000ae000bde7a24 */ /* 0x000fe200078e02de */
[----:B------:R-:W-:Y:S01]  /*5bf0*/  UIMAD UR5, UR13, UR5, UR8 ;  /* 0x000000050d0572a4 */ /* 0x000fe2000f8e0208 */
[----:B------:R-:W-:Y:S01]  /*5c00*/  ISETP.GE.AND P4, PT, R150, c[0x0][0x1d4], PT ;  /* 0x0000750096007a0c */ /* 0x000fe20003f86270 */
[----:B------:R-:W-:Y:S01]  /*5c10*/  UIADD3 UR8, UR11, -UR6, URZ ;  /* 0x800000060b087290 */ /* 0x000fe2000fffe03f */
[----:B------:R-:W-:Y:S01]  /*5c20*/  IMAD.WIDE.U32 R12, R222, c[0x0][0x1e0], RZ ;  /* 0x00007800de0c7a25 */ /* 0x000fe200078e00ff */
[----:B------:R-:W-:Y:S01]  /*5c30*/  SHF.R.S32.HI R19, RZ, 0x1f, R222 ;  /* 0x0000001fff137819 */ /* 0x000fe200000114de */
[----:B------:R-:W-:Y:S01]  /*5c40*/  UIADD3 UR6, UR25, UR5, URZ ;  /* 0x0000000519067290 */ /* 0x000fe2000fffe03f */
[----:B------:R-:W-:-:S02]  /*5c50*/  ISETP.GE.AND P5, PT, R21, c[0x0][0x1d4], PT ;  /* 0x0000750015007a0c */ /* 0x000fc40003fa6270 */
[----:B------:R-:W-:Y:S01]  /*5c60*/  ISETP.GE.AND P3, PT, R20, c[0x0][0x1d4], PT ;  /* 0x0000750014007a0c */ /* 0x000fe20003f66270 */
[----:B------:R-:W-:Y:S01]  /*5c70*/  IMAD R11, R19, c[0x0][0x1e0], RZ ;  /* 0x00007800130b7a24 */ /* 0x000fe200078e02ff */
[----:B------:R-:W-:Y:S01]  /*5c80*/  ISETP.GE.AND P2, PT, R6, c[0x0][0x1d4], PT ;  /* 0x0000750006007a0c */ /* 0x000fe20003f46270 */
[----:B------:R-:W-:Y:S02]  /*5c90*/  ULDC.64 UR4, c[0x0][0x210] ;  /* 0x0000840000047ab9 */ /* 0x000fe40000000a00 */
[----:B------:R-:W-:Y:S01]  /*5ca0*/  IMAD R10, R222, c[0x0][0x1e4], R11 ;  /* 0x00007900de0a7a24 */ /* 0x000fe200078e020b */
[----:B------:R-:W-:Y:S02]  /*5cb0*/  UIMAD UR12, UR12, UR4, URZ ;  /* 0x000000040c0c72a4 */ /* 0x000fe4000f8e023f */
[----:B------:R-:W-:Y:S01]  /*5cc0*/  UIMAD.WIDE.U32 UR26, UR13, UR4, URZ ;  /* 0x000000040d1a72a5 */ /* 0x000fe2000f8e003f */
[----:B------:R-:W-:Y:S01]  /*5cd0*/  IMAD.IADD R13, R13, 0x1, R10 ;  /* 0x000000010d0d7824 */ /* 0x000fe200078e020a */
[----:B------:R-:W-:-:S04]  /*5ce0*/  UIMAD UR5, UR13, UR5, UR12 ;  /* 0x000000050d0572a4 */ /* 0x000fc8000f8e020c */
[----:B------:R-:W-:Y:S01]  /*5cf0*/  UIADD3 UR5, UR27, UR5, URZ ;  /* 0x000000051b057290 */ /* 0x000fe2000fffe03f */
[----:B---3--:R-:W-:Y:S01]  /*5d00*/  SHF.R.S32.HI R18, RZ, 0x1f, R221 ;  /* 0x0000001fff127819 */ /* 0x008fe200000114dd */
[----:B------:R-:W-:-:S04]  /*5d10*/  IMAD.WIDE.U32 R12, R221, c[0x0][0x1f0], R12 ;  /* 0x00007c00dd0c7a25 */ /* 0x000fc800078e000c */
[----:B------:R-:W-:Y:S01]  /*5d20*/  IMAD R10, R18, c[0x0][0x1f0], RZ ;  /* 0x00007c00120a7a24 */ /* 0x000fe200078e02ff */
[----:B------:R-:W-:Y:S01]  /*5d30*/  IADD3 R11, P0, R12, UR24, RZ ;  /* 0x000000180c0b7c10 */ /* 0x000fe2000ff1e0ff */
[----:B------:R-:W-:Y:S01]  /*5d40*/  IMAD R9, R9, c[0x0][0x1e8], R12 ;  /* 0x00007a0009097a24 */ /* 0x000fe200078e020c */
[----:B------:R-:W-:Y:S01]  /*5d50*/  IADD3 R12, -R17, UR8, RZ ;  /* 0x00000008110c7c10 */ /* 0x000fe2000fffe1ff */
[----:B------:R-:W-:Y:S01]  /*5d60*/  IMAD R10, R221, c[0x0][0x1f4], R10 ;  /* 0x00007d00dd0a7a24 */ /* 0x000fe200078e020a */
[----:B------:R-:W-:Y:S02]  /*5d70*/  LEA RZ, P1, R11, c[0x0][0x1c8], 0x1 ;  /* 0x000072000bff7a11 */ /* 0x000fe400078208ff */
[----:B------:R-:W-:Y:S01]  /*5d80*/  LEA R23, R9, c[0x0][0x1c8], 0x1 ;  /* 0x0000720009177a11 */ /* 0x000fe200078e08ff */
[----:B------:R-:W-:-:S04]  /*5d90*/  IMAD.IADD R10, R13, 0x1, R10 ;  /* 0x000000010d0a7824 */ /* 0x000fc800078e020a */
[----:B------:R-:W-:Y:S01]  /*5da0*/  SHFL.IDX PT, R14, R23, RZ, 0x181f ;  /* 0x00181fff170e7589 */ /* 0x000fe200000e0000 */
[----:B------:R-:W-:Y:S02]  /*5db0*/  IADD3.X R10, R10, UR6, RZ, P0, !PT ;  /* 0x000000060a0a7c10 */ /* 0x000fe400087fe4ff */
[----:B------:R-:W-:Y:S02]  /*5dc0*/  ISETP.GE.AND P0, PT, R12, 0x1, PT ;  /* 0x000000010c00780c */ /* 0x000fe40003f06270 */
[----:B------:R-:W-:Y:S02]  /*5dd0*/  LEA.HI.X R15, R11, c[0x0][0x1cc], R10, 0x1, P1 ;  /* 0x000073000b0f7a11 */ /* 0x000fe400008f0c0a */
[----:B------:R-:W-:-:S04]  /*5de0*/  ISETP.GT.AND P1, PT, R220, 0x1f, PT ;  /* 0x0000001fdc00780c */ /* 0x000fc80003f24270 */
[----:B------:R-:W1:Y:S05]  /*5df0*/  SHFL.IDX PT, R15, R15, RZ, 0x181f ;  /* 0x00181fff0f0f7589 */ /* 0x000e6a00000e0000 */
[----:B------:R-:W-:Y:S01]  /*5e00*/  @P0 SHF.R.S32.HI R10, RZ, 0x1f, R21 ;  /* 0x0000001fff0a0819 */ /* 0x000fe20000011415 */
[----:B------:R-:W-:Y:S01]  /*5e10*/  @P0 IMAD.SHL.U32 R12, R16, 0x2, RZ ;  /* 0x00000002100c0824 */ /* 0x000fe200078e00ff */
[----:B------:R-:W-:Y:S02]  /*5e20*/  @P0 SHF.R.S32.HI R13, RZ, 0x1f, R20 ;  /* 0x0000001fff0d0819 */ /* 0x000fe40000011414 */
[----:B------:R-:W-:Y:S02]  /*5e30*/  @P0 SHF.R.S32.HI R9, RZ, 0x1f, R6 ;  /* 0x0000001fff090819 */ /* 0x000fe40000011406 */
[----:B------:R-:W-:-:S02]  /*5e40*/  @P0 LEA.HI R11, R10, R21, RZ, 0x3 ;  /* 0x000000150a0b0211 */ /* 0x000fc400078f18ff */
[----:B------:R-:W-:Y:S02]  /*5e50*/  @P0 LEA.HI R10, R13, R20, RZ, 0x3 ;  /* 0x000000140d0a0211 */ /* 0x000fe400078f18ff */
[----:B------:R-:W-:Y:S02]  /*5e60*/  @P0 LEA.HI R9, R9, R6, RZ, 0x3 ;  /* 0x0000000609090211 */ /* 0x000fe400078f18ff */
[----:B------:R-:W-:Y:S02]  /*5e70*/  @P0 LOP3.LUT R11, R11, 0xfffffff8, RZ, 0xc0, !PT ;  /* 0xfffffff80b0b0812 */ /* 0x000fe400078ec0ff */
[----:B------:R-:W-:Y:S02]  /*5e80*/  @P0 LOP3.LUT R10, R10, 0xfffffff8, RZ, 0xc0, !PT ;  /* 0xfffffff80a0a0812 */ /* 0x000fe400078ec0ff */
[----:B------:R-:W-:Y:S01]  /*5e90*/  @P0 LOP3.LUT R9, R9, 0xfffffff8, RZ, 0xc0, !PT ;  /* 0xfffffff809090812 */ /* 0x000fe200078ec0ff */
[----:B-1----:R-:W-:-:S04]  /*5ea0*/  @P0 IMAD.WIDE R24, R150, 0x2, R14 ;  /* 0x0000000296180825 */ /* 0x002fc800078e020e */
[--C-:B------:R-:W-:Y:S01]  /*5eb0*/  @P0 IMAD.WIDE R26, R11, 0x2, R14.reuse ;  /* 0x000000020b1a0825 */ /* 0x100fe200078e020e */
[----:B------:R-:W-:Y:S01]  /*5ec0*/  @!PT LDS RZ, [RZ] ;  /* 0x00000000fffff984 */ /* 0x000fe20000000800 */
[----:B------:R1:W-:Y:S03]  /*5ed0*/  @P0 LDGSTS.E.BYPASS.LTC128B.128 [R12+0xc080], [R24.64], !P4 ;  /* 0x0c080000180c0fae */ /* 0x0003e6000e101d56 */
[--C-:B------:R-:W-:Y:S01]  /*5ee0*/  @P0 IMAD.WIDE R10, R10, 0x2, R14.reuse ;  /* 0x000000020a0a0825 */ /* 0x100fe200078e020e */
[----:B------:R1:W-:Y:S03]  /*5ef0*/  @P0 LDGSTS.E.BYPASS.LTC128B.128 [R12+0xd080], [R26.64], !P5 ;  /* 0x0d0800001a0c0fae */ /* 0x0003e6000e901d56 */
[----:B------:R-:W-:Y:S01]  /*5f00*/  @P0 IMAD.WIDE R14, R9, 0x2, R14 ;  /* 0x00000002090e0825 */ /* 0x000fe200078e020e */
[----:B------:R1:W-:Y:S04]  /*5f10*/  @P0 LDGSTS.E.BYPASS.LTC128B.128 [R12+0xe080], [R10.64], !P3 ;  /* 0x0e0800000a0c0fae */ /* 0x0003e8000d901d56 */
[----:B------:R1:W-:Y:S01]  /*5f20*/  @P0 LDGSTS.E.BYPASS.LTC128B.128 [R12+0xf080], [R14.64], !P2 ;  /* 0x0f0800000e0c0fae */ /* 0x0003e2000d101d56 */
[----:B------:R-:W-:-:S03]  /*5f30*/  ISETP.LT.AND P0, PT, RZ, c[0x0][0x27c], PT ;  /* 0x00009f00ff007a0c */ /* 0x000fc60003f01270 */
[----:B------:R-:W0:Y:S10]  /*5f40*/  LDGDEPBAR ;  /* 0x00000000000079af */ /* 0x000e340000000000 */
[----:B------:R-:W-:Y:S05]  /*5f50*/  @P0 BRA `(.L_x_88) ;  /* 0x0000002000000947 */ /* 0x000fea0003800000 */
[----:B------:R-:W-:-:S04]  /*5f60*/  DEPBAR.LE SB0, 0x1 ;  /* 0x000080400000791a */ /* 0x000fc80000000000 */
[----:B------:R-:W-:Y:S05]  /*5f70*/  BRA `(.L_x_89) ;  /* 0x00006ab000007947 */ /* 0x000fea0003800000 */
.L_x_88:
[----:B-1----:R-:W-:Y:S01]  /*5f80*/  SHF.R.S32.HI R10, RZ, 0x1f, R63 ;  /* 0x0000001fff0a7819 */ /* 0x002fe2000001143f */
[C---:B------:R-:W-:Y:S01]  /*5f90*/  IMAD.WIDE.U32 R12, R63.reuse, c[0x0][0x280], RZ ;  /* 0x0000a0003f0c7a25 */ /* 0x040fe200078e00ff */
[----:B------:R-:W-:Y:S01]  /*5fa0*/  ULDC.U8 UR4, c[0x0][0x298] ;  /* 0x0000a60000047ab9 */ /* 0x000fe20000000000 */
[----:B------:R-:W-:Y:S01]  /*5fb0*/  BSSY B2, `(.L_x_89) ;  /* 0x00006a7000027945 */ /* 0x000fe20003800000 */
[----:B------:R-:W-:Y:S01]  /*5fc0*/  SHF.L.U32 R39, R16, 0x1, RZ ;  /* 0x0000000110277819 */ /* 0x000fe200000006ff */
[----:B------:R-:W-:Y:S01]  /*5fd0*/  IMAD R14, R10, c[0x0][0x280], RZ ;  /* 0x0000a0000a0e7a24 */ /* 0x000fe200078e02ff */
[----:B------:R-:W-:Y:S01]  /*5fe0*/  LEA R28, P0, R12, c[0x0][0x270], 0x1 ;  /* 0x00009c000c1c7a11 */ /* 0x000fe200078008ff */
[----:B------:R-:W-:Y:S02]  /*5ff0*/  IMAD R10, R10, c[0x0][0x290], RZ ;  /* 0x0000a4000a0a7a24 */ /* 0x000fe400078e02ff */
[----:B------:R-:W-:-:S05]  /*6000*/  IMAD R9, R63, c[0x0][0x284], R14 ;  /* 0x0000a1003f097a24 */ /* 0x000fca00078e020e */
[----:B------:R-:W-:-:S04]  /*6010*/  IADD3 R9, R9, R13, RZ ;  /* 0x0000000d09097210 */ /* 0x000fc80007ffe0ff */
[----:B------:R-:W-:Y:S01]  /*6020*/  LEA.HI.X R29, R12, c[0x0][0x274], R9, 0x1, P0 ;  /* 0x00009d000c1d7a11 */ /* 0x000fe200000f0c09 */
[----:B------:R-:W-:-:S04]  /*6030*/  IMAD.WIDE.U32 R12, R63, c[0x0][0x290], RZ ;  /* 0x0000a4003f0c7a25 */ /* 0x000fc800078e00ff */
[----:B------:R-:W-:Y:S01]  /*6040*/  IMAD R9, R63, c[0x0][0x294], R10 ;  /* 0x0000a5003f097a24 */ /* 0x000fe200078e020a */
[----:B------:R-:W-:-:S04]  /*6050*/  LEA R30, P0, R12, c[0x0][0x288], 0x1 ;  /* 0x0000a2000c1e7a11 */ /* 0x000fc800078008ff */
[----:B------:R-:W-:-:S04]  /*6060*/  IADD3 R9, R9, R13, RZ ;  /* 0x0000000d09097210 */ /* 0x000fc80007ffe0ff */
[----:B------:R-:W-:Y:S02]  /*6070*/  LEA.HI.X R31, R12, c[0x0][0x28c], R9, 0x1, P0 ;  /* 0x0000a3000c1f7a11 */ /* 0x000fe400000f0c09 */
[----:B------:R-:W-:-:S13]  /*6080*/  ISETP.NE.AND P0, PT, RZ, UR4, PT ;  /* 0x00000004ff007c0c */ /* 0x000fda000bf05270 */
[----:B------:R-:W-:Y:S05]  /*6090*/  @!P0 BRA `(.L_x_90) ;  /* 0x0000320000008947 */ /* 0x000fea0003800000 */
[----:B------:R-:W-:Y:S01]  /*60a0*/  ISETP.NE.AND P6, PT, R8, RZ, PT ;  /* 0x000000ff0800720c */ /* 0x000fe20003fc5270 */
[----:B------:R-:W-:Y:S01]  /*60b0*/  BSSY B0, `(.L_x_91) ;  /* 0x0000033000007945 */ /* 0x000fe20003800000 */
[----:B------:R-:W-:Y:S01]  /*60c0*/  SHF.L.U32 R27, R2, 0x2, RZ ;  /* 0x00000002021b7819 */ /* 0x000fe200000006ff */
[----:B------:R-:W-:Y:S01]  /*60d0*/  CS2R R36, SRZ ;  /* 0x0000000000247805 */ /* 0x000fe2000001ff00 */
[----:B------:R-:W-:Y:S01]  /*60e0*/  CS2R R14, SRZ ;  /* 0x00000000000e7805 */ /* 0x000fe2000001ff00 */
[----:B------:R-:W-:Y:S01]  /*60f0*/  CS2R R24, SRZ ;  /* 0x0000000000187805 */ /* 0x000fe2000001ff00 */
[----:B------:R-:W-:Y:S01]  /*6100*/  CS2R R32, SRZ ;  /* 0x0000000000207805 */ /* 0x000fe2000001ff00 */
[----:B------:R-:W-:Y:S01]  /*6110*/  CS2R R50, SRZ ;  /* 0x0000000000327805 */ /* 0x000fe2000001ff00 */
[----:B------:R-:W-:Y:S01]  /*6120*/  CS2R R8, SRZ ;  /* 0x0000000000087805 */ /* 0x000fe2000001ff00 */
[----:B------:R-:W-:Y:S01]  /*6130*/  CS2R R12, SRZ ;  /* 0x00000000000c7805 */ /* 0x000fe2000001ff00 */
[----:B------:R-:W-:-:S03]  /*6140*/  CS2R R10, SRZ ;  /* 0x00000000000a7805 */ /* 0x000fc6000001ff00 */
[----:B------:R-:W-:Y:S05]  /*6150*/  @P6 BRA `(.L_x_92) ;  /* 0x0000028000006947 */ /* 0x000fea0003800000 */
[C---:B------:R-:W-:Y:S01]  /*6160*/  ISETP.GE.AND P0, PT, R27.reuse, c[0x0][0x27c], PT ;  /* 0x00009f001b007a0c */ /* 0x040fe20003f06270 */
[----:B------:R-:W-:Y:S01]  /*6170*/  CS2R R32, SRZ ;  /* 0x0000000000207805 */ /* 0x000fe2000001ff00 */
[----:B------:R-:W-:Y:S01]  /*6180*/  CS2R R10, SRZ ;  /* 0x00000000000a7805 */ /* 0x000fe2000001ff00 */
[----:B------:R-:W-:-:S10]  /*6190*/  IADD3 R8, R27, 0x20, RZ ;  /* 0x000000201b087810 */ /* 0x000fd40007ffe0ff */
[----:B------:R-:W-:-:S04]  /*61a0*/  @!P0 IMAD.WIDE R34, R27, 0x2, R28 ;  /* 0x000000021b228825 */ /* 0x000fc800078e021c */
[----:B------:R-:W-:Y:S01]  /*61b0*/  @!P0 IMAD.WIDE R14, R27, 0x2, R30 ;  /* 0x000000021b0e8825 */ /* 0x000fe200078e021e */
[----:B------:R1:W5:Y:S04]  /*61c0*/  @!P0 LD.E.64 R32, [R34.64] ;  /* 0x0000001622208980 */ /* 0x000368000c101b00 */
[----:B------:R2:W5:Y:S01]  /*61d0*/  @!P0 LD.E.64 R10, [R14.64] ;  /* 0x000000160e0a8980 */ /* 0x000562000c101b00 */
[----:B------:R-:W-:Y:S01]  /*61e0*/  ISETP.GE.AND P0, PT, R8, c[0x0][0x27c], PT ;  /* 0x00009f0008007a0c */ /* 0x000fe20003f06270 */
[----:B------:R-:W-:Y:S01]  /*61f0*/  CS2R R24, SRZ ;  /* 0x0000000000187805 */ /* 0x000fe2000001ff00 */
[----:B------:R-:W-:-:S11]  /*6200*/  CS2R R12, SRZ ;  /* 0x00000000000c7805 */ /* 0x000fd6000001ff00 */
[----:B------:R-:W-:-:S04]  /*6210*/  @!P0 SHF.R.S32.HI R9, RZ, 0x1f, R8 ;  /* 0x0000001fff098819 */ /* 0x000fc80000011408 */
[----:B------:R-:W-:Y:S02]  /*6220*/  @!P0 LEA.HI R9, R9, R8, RZ, 0x2 ;  /* 0x0000000809098211 */ /* 0x000fe400078f10ff */
[----:B------:R-:W-:Y:S02]  /*6230*/  IADD3 R8, R27, 0x40, RZ ;  /* 0x000000401b087810 */ /* 0x000fe40007ffe0ff */
[----:B------:R-:W-:-:S05]  /*6240*/  @!P0 LOP3.LUT R9, R9, 0xfffffffc, RZ, 0xc0, !PT ;  /* 0xfffffffc09098812 */ /* 0x000fca00078ec0ff */
[----:B------:R-:W-:-:S04]  /*6250*/  @!P0 IMAD.WIDE R36, R9, 0x2, R28 ;  /* 0x0000000209248825 */ /* 0x000fc800078e021c */
[----:B------:R-:W-:Y:S01]  /*6260*/  @!P0 IMAD.WIDE R42, R9, 0x2, R30 ;  /* 0x00000002092a8825 */ /* 0x000fe200078e021e */
[----:B------:R3:W5:Y:S04]  /*6270*/  @!P0 LD.E.64 R24, [R36.64] ;  /* 0x0000001624188980 */ /* 0x000768000c101b00 */
[----:B------:R4:W5:Y:S01]  /*6280*/  @!P0 LD.E.64 R12, [R42.64] ;  /* 0x000000162a0c8980 */ /* 0x000962000c101b00 */
[----:B------:R-:W-:Y:S01]  /*6290*/  ISETP.GE.AND P0, PT, R8, c[0x0][0x27c], PT ;  /* 0x00009f0008007a0c */ /* 0x000fe20003f06270 */
[----:B--2---:R-:W-:-:S12]  /*62a0*/  CS2R R14, SRZ ;  /* 0x00000000000e7805 */ /* 0x004fd8000001ff00 */
[----:B------:R-:W-:-:S04]  /*62b0*/  @!P0 SHF.R.S32.HI R9, RZ, 0x1f, R8 ;  /* 0x0000001fff098819 */ /* 0x000fc80000011408 */
[----:B------:R-:W-:-:S04]  /*62c0*/  @!P0 LEA.HI R9, R9, R8, RZ, 0x2 ;  /* 0x0000000809098211 */ /* 0x000fc800078f10ff */
[----:B------:R-:W-:Y:S02]  /*62d0*/  @!P0 LOP3.LUT R23, R9, 0xfffffffc, RZ, 0xc0, !PT ;  /* 0xfffffffc09178812 */ /* 0x000fe400078ec0ff */
[----:B------:R-:W-:-:S03]  /*62e0*/  CS2R R8, SRZ ;  /* 0x0000000000087805 */ /* 0x000fc6000001ff00 */
[----:B-1----:R-:W-:-:S04]  /*62f0*/  @!P0 IMAD.WIDE R34, R23, 0x2, R28 ;  /* 0x0000000217228825 */ /* 0x002fc800078e021c */
[----:B------:R-:W-:Y:S01]  /*6300*/  @!P0 IMAD.WIDE R40, R23, 0x2, R30 ;  /* 0x0000000217288825 */ /* 0x000fe200078e021e */
[----:B------:R-:W-:Y:S01]  /*6310*/  IADD3 R23, R27, 0x60, RZ ;  /* 0x000000601b177810 */ /* 0x000fe20007ffe0ff */
[----:B------:R4:W5:Y:S04]  /*6320*/  @!P0 LD.E.64 R14, [R34.64] ;  /* 0x00000016220e8980 */ /* 0x000968000c101b00 */
[----:B------:R4:W5:Y:S01]  /*6330*/  @!P0 LD.E.64 R8, [R40.64] ;  /* 0x0000001628088980 */ /* 0x000962000c101b00 */
[----:B------:R-:W-:Y:S01]  /*6340*/  ISETP.GE.AND P0, PT, R23, c[0x0][0x27c], PT ;  /* 0x00009f0017007a0c */ /* 0x000fe20003f06270 */
[----:B---3--:R-:W-:Y:S01]  /*6350*/  CS2R R36, SRZ ;  /* 0x0000000000247805 */ /* 0x008fe2000001ff00 */
[----:B------:R-:W-:-:S11]  /*6360*/  CS2R R50, SRZ ;  /* 0x0000000000327805 */ /* 0x000fd6000001ff00 */
[----:B------:R-:W-:-:S04]  /*6370*/  @!P0 SHF.R.S32.HI R26, RZ, 0x1f, R23 ;  /* 0x0000001fff1a8819 */ /* 0x000fc80000011417 */
[----:B------:R-:W-:-:S04]  /*6380*/  @!P0 LEA.HI R23, R26, R23, RZ, 0x2 ;  /* 0x000000171a178211 */ /* 0x000fc800078f10ff */
[----:B------:R-:W-:-:S05]  /*6390*/  @!P0 LOP3.LUT R23, R23, 0xfffffffc, RZ, 0xc0, !PT ;  /* 0xfffffffc17178812 */ /* 0x000fca00078ec0ff */
[----:B------:R-:W-:-:S04]  /*63a0*/  @!P0 IMAD.WIDE R28, R23, 0x2, R28 ;  /* 0x00000002171c8825 */ /* 0x000fc800078e021c */
[----:B------:R-:W-:Y:S01]  /*63b0*/  @!P0 IMAD.WIDE R30, R23, 0x2, R30 ;  /* 0x00000002171e8825 */ /* 0x000fe200078e021e */
[----:B------:R4:W5:Y:S04]  /*63c0*/  @!P0 LD.E.64 R36, [R28.64] ;  /* 0x000000161c248980 */ /* 0x000968000c101b00 */
[----:B------:R4:W5:Y:S02]  /*63d0*/  @!P0 LD.E.64 R50, [R30.64] ;  /* 0x000000161e328980 */ /* 0x000964000c101b00 */
.L_x_92:
[----:B------:R-:W-:Y:S05]  /*63e0*/  BSYNC B0 ;  /* 0x0000000000007941 */ /* 0x000fea0003800000 */
.L_x_91:
[----:B------:R-:W-:Y:S01]  /*63f0*/  UIMAD UR4, UR14, -0x80, UR19 ;  /* 0xffffff800e0478a4 */ /* 0x000fe2000f8e0213 */
[----:B-----5:R-:W-:Y:S01]  /*6400*/  IMAD.MOV.U32 R48, RZ, RZ, R32 ;  /* 0x000000ffff307224 */ /* 0x020fe200078e0020 */
[----:B------:R-:W-:Y:S01]  /*6410*/  SHF.R.U64 R47, R32, 0x10, R33 ;  /* 0x00000010202f7819 */ /* 0x000fe20000001221 */
[----:B------:R-:W-:Y:S01]  /*6420*/  IMAD.MOV.U32 R44, RZ, RZ, R14 ;  /* 0x000000ffff2c7224 */ /* 0x000fe200078e000e */
[----:B------:R-:W-:Y:S01]  /*6430*/  UISETP.LT.AND UP0, UPT, UR4, 0x80, UPT ;  /* 0x000000800400788c */ /* 0x000fe2000bf01270 */
[----:B----4-:R-:W-:Y:S01]  /*6440*/  SHF.R.U64 R42, R14, 0x10, R15 ;  /* 0x000000100e2a7819 */ /* 0x010fe2000000120f */
[--C-:B------:R-:W-:Y:S01]  /*6450*/  IMAD.MOV.U32 R43, RZ, RZ, R37.reuse ;  /* 0x000000ffff2b7224 */ /* 0x100fe200078e0025 */
[--C-:B------:R-:W-:Y:S01]  /*6460*/  SHF.R.U64 R40, R36, 0x10, R37.reuse ;  /* 0x0000001024287819 */ /* 0x100fe20000001225 */
[----:B------:R-:W-:Y:S01]  /*6470*/  USEL UR4, UR4, 0x80, UP0 ;  /* 0x0000008004047887 */ /* 0x000fe20008000000 */
[----:B------:R-:W-:Y:S01]  /*6480*/  SHF.R.U32.HI R14, RZ, 0x10, R37 ;  /* 0x00000010ff0e7819 */ /* 0x000fe20000011625 */
[--C-:B------:R-:W-:Y:S01]  /*6490*/  IMAD.MOV.U32 R41, RZ, RZ, R11.reuse ;  /* 0x000000ffff297224 */ /* 0x100fe200078e000b */
[--C-:B------:R-:W-:Y:S01]  /*64a0*/  SHF.R.U64 R38, R10, 0x10, R11.reuse ;  /* 0x000000100a267819 */ /* 0x100fe2000000120b */
[----:B------:R-:W-:Y:S01]  /*64b0*/  IMAD.MOV.U32 R34, RZ, RZ, R10 ;  /* 0x000000ffff227224 */ /* 0x000fe200078e000a */
[----:B------:R-:W-:Y:S01]  /*64c0*/  SHF.R.U32.HI R32, RZ, 0x10, R11 ;  /* 0x00000010ff207819 */ /* 0x000fe2000001160b */
[--C-:B------:R-:W-:Y:S01]  /*64d0*/  IMAD.MOV.U32 R37, RZ, RZ, R13.reuse ;  /* 0x000000ffff257224 */ /* 0x100fe200078e000d */
[----:B------:R-:W-:Y:S01]  /*64e0*/  ISETP.GE.AND P0, PT, R17, UR4, PT ;  /* 0x0000000411007c0c */ /* 0x000fe2000bf06270 */
[----:B------:R-:W-:Y:S01]  /*64f0*/  IMAD.MOV.U32 R46, RZ, RZ, R24 ;  /* 0x000000ffff2e7224 */ /* 0x000fe200078e0018 */
[----:B------:R-:W-:Y:S01]  /*6500*/  SHF.R.U64 R11, R12, 0x10, R13 ;  /* 0x000000100c0b7819 */ /* 0x000fe2000000120d */
[----:B------:R-:W-:Y:S01]  /*6510*/  IMAD.MOV.U32 R31, RZ, RZ, R25 ;  /* 0x000000ffff1f7224 */ /* 0x000fe200078e0019 */
[----:B------:R-:W-:Y:S01]  /*6520*/  SHF.R.U32.HI R28, RZ, 0x10, R13 ;  /* 0x00000010ff1c7819 */ /* 0x000fe2000001160d */
        /* <DEDUP_REMOVED lines=9> */
[----:B------:R-:W-:Y:S01]  /*65c0*/  SHF.R.U32.HI R33, RZ, 0x10, R33 ;  /* 0x00000010ff217819 */ /* 0x000fe20000011621 */
[----:B------:R-:W-:Y:S01]  /*65d0*/  IMAD.MOV.U32 R36, RZ, RZ, R8 ;  /* 0x000000ffff247224 */ /* 0x000fe200078e0008 */
[----:B------:R-:W-:Y:S01]  /*65e0*/  SHF.R.U32.HI R15, RZ, 0x10, R15 ;  /* 0x00000010ff0f7819 */ /* 0x000fe2000001160f */
[----:B------:R-:W-:Y:S01]  /*65f0*/  IMAD.MOV.U32 R24, RZ, RZ, R50 ;  /* 0x000000ffff187224 */ /* 0x000fe200078e0032 */
[--C-:B------:R-:W-:Y:S01]  /*6600*/  SHF.R.U64 R8, R50, 0x10, R51.reuse ;  /* 0x0000001032087819 */ /* 0x100fe20000001233 */
[--C-:B------:R-:W-:Y:S01]  /*6610*/  IMAD.MOV.U32 R9, RZ, RZ, R51.reuse ;  /* 0x000000ffff097224 */ /* 0x100fe200078e0033 */
[----:B------:R-:W-:Y:S01]  /*6620*/  SHF.R.U32.HI R12, RZ, 0x10, R51 ;  /* 0x00000010ff0c7819 */ /* 0x000fe20000011633 */
[----:B------:R-:W-:-:S04]  /*6630*/  DEPBAR.LE SB0, 0x1 ;  /* 0x000080400000791a */ /* 0x000fc80000000000 */
[----:B------:R-:W-:Y:S01]  /*6640*/  BSSY B1, `(.L_x_93) ;  /* 0x00000bc000017945 */ /* 0x000fe20003800000 */
[----:B------:R-:W-:Y:S02]  /*6650*/  PRMT R35, R35, 0x5410, R48 ;  /* 0x0000541023237816 */ /* 0x000fe40000000030 */
[----:B------:R-:W-:Y:S02]  /*6660*/  PRMT R33, R33, 0x5410, R47 ;  /* 0x0000541021217816 */ /* 0x000fe4000000002f */
[----:B------:R-:W-:Y:S02]  /*6670*/  PRMT R31, R31, 0x5410, R46 ;  /* 0x000054101f1f7816 */ /* 0x000fe4000000002e */
[----:B------:R-:W-:Y:S02]  /*6680*/  PRMT R29, R29, 0x5410, R45 ;  /* 0x000054101d1d7816 */ /* 0x000fe4000000002d */
[----:B------:R-:W-:Y:S02]  /*6690*/  PRMT R25, R25, 0x5410, R44 ;  /* 0x0000541019197816 */ /* 0x000fe4000000002c */
[----:B------:R-:W-:-:S02]  /*66a0*/  PRMT R15, R15, 0x5410, R42 ;  /* 0x000054100f0f7816 */ /* 0x000fc4000000002a */
        /* <DEDUP_REMOVED lines=9> */
[----:B------:R-:W-:Y:S01]  /*6740*/  PRMT R12, R12, 0x5410, R8 ;  /* 0x000054100c0c7816 */ /* 0x000fe20000000008 */
[----:B------:R-:W-:Y:S06]  /*6750*/  BAR.SYNC.DEFER_BLOCKING 0x0 ;  /* 0x0000000000007b1d */ /* 0x000fec0000010000 */
[----:B------:R-:W-:Y:S05]  /*6760*/  @P0 BRA `(.L_x_94) ;  /* 0x00000a9000000947 */ /* 0x000fea0003800000 */
[----:B------:R-:W-:Y:S01]  /*6770*/  ISETP.GE.AND P0, PT, R27, c[0x0][0x27c], PT ;  /* 0x00009f001b007a0c */ /* 0x000fe20003f06270 */
[----:B------:R-:W-:-:S12]  /*6780*/  BSSY B0, `(.L_x_95) ;  /* 0x0000028000007945 */ /* 0x000fd80003800000 */
[----:B------:R-:W-:Y:S05]  /*6790*/  @P0 BRA `(.L_x_96) ;  /* 0x0000026000000947 */ /* 0x000fea0003800000 */
[----:B------:R-:W1:Y:S01]  /*67a0*/  LDS.128 R8, [R39+0x10080] ;  /* 0x0100800027087984 */ /* 0x000e620000000c00 */
[--C-:B------:R-:W-:Y:S02]  /*67b0*/  HADD2.F32 R36, -RZ, R34.reuse.H1_H1 ;  /* 0x30000022ff247230 */ /* 0x100fe40000004100 */
[----:B------:R-:W-:Y:S02]  /*67c0*/  HADD2.F32 R43, -RZ, R33.H1_H1 ;  /* 0x30000021ff2b7230 */ /* 0x000fe40000004100 */
[----:B------:R-:W-:Y:S02]  /*67d0*/  HADD2.F32 R44, -RZ, R35.H1_H1 ;  /* 0x30000023ff2c7230 */ /* 0x000fe40000004100 */
[----:B------:R-:W-:Y:S02]  /*67e0*/  HADD2.F32 R47, -RZ, R34.H0_H0 ;  /* 0x20000022ff2f7230 */ /* 0x000fe40000004100 */
[--C-:B-1----:R-:W-:Y:S02]  /*67f0*/  HADD2.F32 R37, -RZ, R8.reuse.H0_H0 ;  /* 0x20000008ff257230 */ /* 0x102fe40000004100 */
[----:B------:R-:W-:-:S02]  /*6800*/  HADD2.F32 R41, -RZ, R8.H1_H1 ;  /* 0x30000008ff297230 */ /* 0x000fc40000004100 */
[--C-:B------:R-:W-:Y:S01]  /*6810*/  HADD2.F32 R8, -RZ, R9.reuse.H0_H0 ;  /* 0x20000009ff087230 */ /* 0x100fe20000004100 */
[-C--:B------:R-:W-:Y:S01]  /*6820*/  FMUL.FTZ R46, R37, R36.reuse ;  /* 0x00000024252e7220 */ /* 0x080fe20000410000 */
[----:B------:R-:W-:Y:S01]  /*6830*/  HADD2.F32 R38, -RZ, R9.H1_H1 ;  /* 0x30000009ff267230 */ /* 0x000fe20000004100 */
[C---:B------:R-:W-:Y:S01]  /*6840*/  FMUL.FTZ R42, R41.reuse, R36 ;  /* 0x00000024292a7220 */ /* 0x040fe20000410000 */
[--C-:B------:R-:W-:Y:S01]  /*6850*/  HADD2.F32 R9, -RZ, R10.reuse.H0_H0 ;  /* 0x2000000aff097230 */ /* 0x100fe20000004100 */
[-C--:B------:R-:W-:Y:S01]  /*6860*/  FFMA.FTZ R41, R41, R44.reuse, R46 ;  /* 0x0000002c29297223 */ /* 0x080fe2000001002e */
[----:B------:R-:W-:Y:S01]  /*6870*/  HADD2.F32 R40, -RZ, R10.H1_H1 ;  /* 0x3000000aff287230 */ /* 0x000fe20000004100 */
[----:B------:R-:W-:Y:S01]  /*6880*/  FFMA.FTZ R42, R37, R44, -R42 ;  /* 0x0000002c252a7223 */ /* 0x000fe2000001082a */
[--C-:B------:R-:W-:Y:S02]  /*6890*/  HADD2.F32 R10, -RZ, R11.reuse.H0_H0 ;  /* 0x2000000bff0a7230 */ /* 0x100fe40000004100 */
[----:B------:R-:W-:-:S02]  /*68a0*/  HADD2.F32 R45, -RZ, R11.H1_H1 ;  /* 0x3000000bff2d7230 */ /* 0x000fc40000004100 */
[----:B------:R-:W-:Y:S02]  /*68b0*/  HADD2.F32 R11, -RZ, R32.H1_H1 ;  /* 0x30000020ff0b7230 */ /* 0x000fe40000004100 */
[----:B------:R-:W-:-:S03]  /*68c0*/  HADD2.F32 R44, -RZ, R35.H0_H0 ;  /* 0x20000023ff2c7230 */ /* 0x000fc60000004100 */
[-C--:B------:R-:W-:Y:S02]  /*68d0*/  FMUL.FTZ R36, R38, R11.reuse ;  /* 0x0000000b26247220 */ /* 0x080fe40000410000 */
[C---:B------:R-:W-:Y:S02]  /*68e0*/  FMUL.FTZ R11, R8.reuse, R11 ;  /* 0x0000000b080b7220 */ /* 0x040fe40000410000 */
[-C--:B------:R-:W-:Y:S01]  /*68f0*/  FFMA.FTZ R36, R8, R43.reuse, -R36 ;  /* 0x0000002b08247223 */ /* 0x080fe20000010824 */
[----:B------:R-:W-:Y:S01]  /*6900*/  HADD2.F32 R8, -RZ, R32.H0_H0 ;  /* 0x20000020ff087230 */ /* 0x000fe20000004100 */
[----:B------:R-:W-:Y:S01]  /*6910*/  FFMA.FTZ R43, R38, R43, R11 ;  /* 0x0000002b262b7223 */ /* 0x000fe2000001000b */
[----:B------:R-:W-:Y:S01]  /*6920*/  HADD2.F32 R38, -RZ, R33.H0_H0 ;  /* 0x20000021ff267230 */ /* 0x000fe20000004100 */
[-C--:B------:R-:W-:Y:S02]  /*6930*/  FMUL.FTZ R11, R40, R47.reuse ;  /* 0x0000002f280b7220 */ /* 0x080fe40000410000 */
[----:B------:R-:W-:-:S02]  /*6940*/  FMUL.FTZ R47, R9, R47 ;  /* 0x0000002f092f7220 */ /* 0x000fc40000410000 */
[-C--:B------:R-:W-:Y:S02]  /*6950*/  FMUL.FTZ R37, R45, R8.reuse ;  /* 0x000000082d257220 */ /* 0x080fe40000410000 */
[----:B------:R-:W-:Y:S02]  /*6960*/  FMUL.FTZ R8, R10, R8 ;  /* 0x000000080a087220 */ /* 0x000fe40000410000 */
[----:B------:R-:W-:Y:S01]  /*6970*/  FFMA.FTZ R11, R9, R44, -R11 ;  /* 0x0000002c090b7223 */ /* 0x000fe2000001080b */
[----:B------:R-:W-:Y:S01]  /*6980*/  F2FP.PACK_AB R9, R43, R36 ;  /* 0x000000242b09723e */ /* 0x000fe200000000ff */
[----:B------:R-:W-:Y:S02]  /*6990*/  FFMA.FTZ R40, R40, R44, R47 ;  /* 0x0000002c28287223 */ /* 0x000fe4000001002f */
[-C--:B------:R-:W-:Y:S02]  /*69a0*/  FFMA.FTZ R37, R10, R38.reuse, -R37 ;  /* 0x000000260a257223 */ /* 0x080fe40000010825 */
[----:B------:R-:W-:Y:S01]  /*69b0*/  FFMA.FTZ R38, R45, R38, R8 ;  /* 0x000000262d267223 */ /* 0x000fe20000010008 */
[----:B------:R-:W-:-:S02]  /*69c0*/  F2FP.PACK_AB R10, R40, R11 ;  /* 0x0000000b280a723e */ /* 0x000fc400000000ff */
[----:B------:R-:W-:Y:S02]  /*69d0*/  F2FP.PACK_AB R8, R41, R42 ;  /* 0x0000002a2908723e */ /* 0x000fe400000000ff */
[----:B------:R-:W-:-:S05]  /*69e0*/  F2FP.PACK_AB R11, R38, R37 ;  /* 0x00000025260b723e */ /* 0x000fca00000000ff */
[----:B------:R1:W-:Y:S02]  /*69f0*/  STS.128 [R39+0x10080], R8 ;  /* 0x0100800827007388 */ /* 0x0003e40000000c00 */
.L_x_96:
[----:B------:R-:W-:Y:S05]  /*6a00*/  BSYNC B0 ;  /* 0x0000000000007941 */ /* 0x000fea0003800000 */
.L_x_95:
[----:B-1----:R-:W-:Y:S01]  /*6a10*/  IADD3 R8, R27, 0x20, RZ ;  /* 0x000000201b087810 */ /* 0x002fe20007ffe0ff */
[----:B------:R-:W-:Y:S03]  /*6a20*/  BSSY B0, `(.L_x_97) ;  /* 0x0000029000007945 */ /* 0x000fe60003800000 */
[----:B------:R-:W-:-:S13]  /*6a30*/  ISETP.GE.AND P0, PT, R8, c[0x0][0x27c], PT ;  /* 0x00009f0008007a0c */ /* 0x000fda0003f06270 */
        /* <DEDUP_REMOVED lines=39> */
.L_x_98:
[----:B------:R-:W-:Y:S05]  /*6cb0*/  BSYNC B0 ;  /* 0x0000000000007941 */ /* 0x000fea0003800000 */
.L_x_97:
[----:B-1----:R-:W-:Y:S01]  /*6cc0*/  IADD3 R8, R27, 0x40, RZ ;  /* 0x000000401b087810 */ /* 0x002fe20007ffe0ff */
[----:B------:R-:W-:Y:S03]  /*6cd0*/  BSSY B0, `(.L_x_99) ;  /* 0x0000029000007945 */ /* 0x000fe60003800000 */
[----:B------:R-:W-:-:S13]  /*6ce0*/  ISETP.GE.AND P0, PT, R8, c[0x0][0x27c], PT ;  /* 0x00009f0008007a0c */ /* 0x000fda0003f06270 */
[----:B------:R-:W-:Y:S05]  /*6cf0*/  @P0 BRA `(.L_x_100) ;  /* 0x0000026000000947 */ /* 0x000fea0003800000 */
[----:B------:R-:W1:Y:S01]  /*6d00*/  LDS.128 R8, [R39+0x18080] ;  /* 0x0180800027087984 */ /* 0x000e620000000c00 */
[----:B------:R-:W-:Y:S02]  /*6d10*/  HADD2.F32 R36, -RZ, R23.H1_H1 ;  /* 0x30000017ff247230 */ /* 0x000fe40000004100 */
        /* <DEDUP_REMOVED lines=36> */
.L_x_100:
[----:B------:R-:W-:Y:S05]  /*6f60*/  BSYNC B0 ;  /* 0x0000000000007941 */ /* 0x000fea0003800000 */
.L_x_99:
[----:B-1----:R-:W-:-:S04]  /*6f70*/  IADD3 R8, R27, 0x60, RZ ;  /* 0x000000601b087810 */ /* 0x002fc80007ffe0ff */
        /* <DEDUP_REMOVED lines=40> */
.L_x_94:
[----:B------:R-:W-:Y:S05]  /*7200*/  BSYNC B1 ;  /* 0x0000000000017941 */ /* 0x000fea0003800000 */
.L_x_93:
[----:B-1----:R-:W-:Y:S01]  /*7210*/  IADD3 R8, R17, 0x20, RZ ;  /* 0x0000002011087810 */ /* 0x002fe20007ffe0ff */
[----:B------:R-:W-:Y:S03]  /*7220*/  BSSY B1, `(.L_x_101) ;  /* 0x00000ac000017945 */ /* 0x000fe60003800000 */
[----:B------:R-:W-:-:S13]  /*7230*/  ISETP.GE.AND P0, PT, R8, UR4, PT ;  /* 0x0000000408007c0c */ /* 0x000fda000bf06270 */
[----:B------:R-:W-:Y:S05]  /*7240*/  @P0 BRA `(.L_x_102) ;  /* 0x00000a9000000947 */ /* 0x000fea0003800000 */
[----:B------:R-:W-:Y:S01]  /*7250*/  ISETP.GE.AND P0, PT, R27, c[0x0][0x27c], PT ;  /* 0x00009f001b007a0c */ /* 0x000fe20003f06270 */
[----:B------:R-:W-:-:S12]  /*7260*/  BSSY B0, `(.L_x_103) ;  /* 0x0000028000007945 */ /* 0x000fd80003800000 */
[----:B------:R-:W-:Y:S05]  /*7270*/  @P0 BRA `(.L_x_104) ;  /* 0x0000026000000947 */ /* 0x000fea0003800000 */
[----:B------:R-:W1:Y:S01]  /*7280*/  LDS.128 R8, [R39+0x11080] ;  /* 0x0110800027087984 */ /* 0x000e620000000c00 */
[----:B------:R-:W-:Y:S02]  /*7290*/  HADD2.F32 R40, -RZ, R34.H1_H1 ;  /* 0x30000022ff287230 */ /* 0x000fe40000004100 */
[----:B------:R-:W-:Y:S02]  /*72a0*/  HADD2.F32 R44, -RZ, R35.H1_H1 ;  /* 0x30000023ff2c7230 */ /* 0x000fe40000004100 */
[----:B------:R-:W-:Y:S02]  /*72b0*/  HADD2.F32 R49, -RZ, R32.H0_H0 ;  /* 0x20000020ff317230 */ /* 0x000fe40000004100 */
[--C-:B-1----:R-:W-:Y:S02]  /*72c0*/  HADD2.F32 R45, -RZ, R8.reuse.H0_H0 ;  /* 0x20000008ff2d7230 */ /* 0x102fe40000004100 */
[----:B------:R-:W-:Y:S02]  /*72d0*/  HADD2.F32 R41, -RZ, R8.H1_H1 ;  /* 0x30000008ff297230 */ /* 0x000fe40000004100 */
[----:B------:R-:W-:-:S02]  /*72e0*/  HADD2.F32 R36, -RZ, R9.H0_H0 ;  /* 0x20000009ff247230 */ /* 0x000fc40000004100 */
[--C-:B------:R-:W-:Y:S01]  /*72f0*/  HADD2.F32 R8, -RZ, R11.reuse.H0_H0 ;  /* 0x2000000bff087230 */ /* 0x100fe20000004100 */
[C---:B------:R-:W-:Y:S01]  /*7300*/  FMUL.FTZ R42, R40.reuse, R41 ;  /* 0x00000029282a7220 */ /* 0x040fe20000410000 */
[----:B------:R-:W-:Y:S01]  /*7310*/  HADD2.F32 R46, -RZ, R11.H1_H1 ;  /* 0x3000000bff2e7230 */ /* 0x000fe20000004100 */
[-C--:B------:R-:W-:Y:S01]  /*7320*/  FMUL.FTZ R40, R40, R45.reuse ;  /* 0x0000002d28287220 */ /* 0x080fe20000410000 */
[----:B------:R-:W-:Y:S01]  /*7330*/  HADD2.F32 R9, -RZ, R9.H1_H1 ;  /* 0x30000009ff097230 */ /* 0x000fe20000004100 */
[C---:B------:R-:W-:Y:S01]  /*7340*/  FFMA.FTZ R45, R44.reuse, R45, -R42 ;  /* 0x0000002d2c2d7223 */ /* 0x040fe2000001082a */
[----:B------:R-:W-:Y:S01]  /*7350*/  HADD2.F32 R11, -RZ, R32.H1_H1 ;  /* 0x30000020ff0b7230 */ /* 0x000fe20000004100 */
[----:B------:R-:W-:Y:S01]  /*7360*/  FFMA.FTZ R44, R44, R41, R40 ;  /* 0x000000292c2c7223 */ /* 0x000fe20000010028 */
[--C-:B------:R-:W-:Y:S01]  /*7370*/  HADD2.F32 R38, -RZ, R10.reuse.H0_H0 ;  /* 0x2000000aff267230 */ /* 0x100fe20000004100 */
[----:B------:R-:W-:Y:S01]  /*7380*/  FMUL.FTZ R41, R49, R46 ;  /* 0x0000002e31297220 */ /* 0x000fe20000410000 */
[----:B------:R-:W-:Y:S01]  /*7390*/  HADD2.F32 R37, -RZ, R10.H1_H1 ;  /* 0x3000000aff257230 */ /* 0x000fe20000004100 */
[C---:B------:R-:W-:Y:S01]  /*73a0*/  FMUL.FTZ R43, R11.reuse, R9 ;  /* 0x000000090b2b7220 */ /* 0x040fe20000410000 */
[----:B------:R-:W-:Y:S01]  /*73b0*/  HADD2.F32 R10, -RZ, R33.H1_H1 ;  /* 0x30000021ff0a7230 */ /* 0x000fe20000004100 */
[----:B------:R-:W-:Y:S01]  /*73c0*/  FMUL.FTZ R11, R11, R36 ;  /* 0x000000240b0b7220 */ /* 0x000fe20000410000 */
[----:B------:R-:W-:Y:S01]  /*73d0*/  HADD2.F32 R40, -RZ, R35.H0_H0 ;  /* 0x20000023ff287230 */ /* 0x000fe20000004100 */
[----:B------:R-:W-:-:S02]  /*73e0*/  FMUL.FTZ R42, R49, R8 ;  /* 0x00000008312a7220 */ /* 0x000fc40000410000 */
[C---:B------:R-:W-:Y:S01]  /*73f0*/  FFMA.FTZ R36, R10.reuse, R36, -R43 ;  /* 0x000000240a247223 */ /* 0x040fe2000001082b */
[----:B------:R-:W-:Y:S01]  /*7400*/  HADD2.F32 R43, -RZ, R34.H0_H0 ;  /* 0x20000022ff2b7230 */ /* 0x000fe20000004100 */
[----:B------:R-:W-:Y:S01]  /*7410*/  FFMA.FTZ R9, R10, R9, R11 ;  /* 0x000000090a097223 */ /* 0x000fe2000001000b */
[----:B------:R-:W-:-:S03]  /*7420*/  HADD2.F32 R11, -RZ, R33.H0_H0 ;  /* 0x20000021ff0b7230 */ /* 0x000fc60000004100 */
[-C--:B------:R-:W-:Y:S01]  /*7430*/  FMUL.FTZ R47, R43, R37.reuse ;  /* 0x000000252b2f7220 */ /* 0x080fe20000410000 */
[----:B------:R-:W-:Y:S01]  /*7440*/  F2FP.PACK_AB R9, R9, R36 ;  /* 0x000000240909723e */ /* 0x000fe200000000ff */
[-C--:B------:R-:W-:Y:S02]  /*7450*/  FMUL.FTZ R43, R43, R38.reuse ;  /* 0x000000262b2b7220 */ /* 0x080fe40000410000 */
[C---:B------:R-:W-:Y:S02]  /*7460*/  FFMA.FTZ R10, R40.reuse, R38, -R47 ;  /* 0x00000026280a7223 */ /* 0x040fe4000001082f */
[----:B------:R-:W-:Y:S02]  /*7470*/  FFMA.FTZ R43, R40, R37, R43 ;  /* 0x00000025282b7223 */ /* 0x000fe4000001002b */
[C---:B------:R-:W-:Y:S01]  /*7480*/  FFMA.FTZ R41, R11.reuse, R8, -R41 ;  /* 0x000000080b297223 */ /* 0x040fe20000010829 */
[----:B------:R-:W-:Y:S01]  /*7490*/  F2FP.PACK_AB R8, R44, R45 ;  /* 0x0000002d2c08723e */ /* 0x000fe200000000ff */
[----:B------:R-:W-:Y:S01]  /*74a0*/  FFMA.FTZ R42, R11, R46, R42 ;  /* 0x0000002e0b2a7223 */ /* 0x000fe2000001002a */
[----:B------:R-:W-:-:S04]  /*74b0*/  F2FP.PACK_AB R10, R43, R10 ;  /* 0x0000000a2b0a723e */ /* 0x000fc800000000ff */
[----:B------:R-:W-:-:S05]  /*74c0*/  F2FP.PACK_AB R11, R42, R41 ;  /* 0x000000292a0b723e */ /* 0x000fca00000000ff */
[----:B------:R1:W-:Y:S02]  /*74d0*/  STS.128 [R39+0x11080], R8 ;  /* 0x0110800827007388 */ /* 0x0003e40000000c00 */
.L_x_104:
[----:B------:R-:W-:Y:S05]  /*74e0*/  BSYNC B0 ;  /* 0x0000000000007941 */ /* 0x000fea0003800000 */
.L_x_103:
[----:B-1----:R-:W-:Y:S01]  /*74f0*/  IADD3 R8, R27, 0x20, RZ ;  /* 0x000000201b087810 */ /* 0x002fe20007ffe0ff */
[----:B------:R-:W-:Y:S03]  /*7500*/  BSSY B0, `(.L_x_105) ;  /* 0x0000029000007945 */ /* 0x000fe60003800000 */
[----:B------:R-:W-:-:S13]  /*7510*/  ISETP.GE.AND P0, PT, R8, c[0x0][0x27c], PT ;  /* 0x00009f0008007a0c */ /* 0x000fda0003f06270 */
        /* <DEDUP_REMOVED lines=39> */
.L_x_106:
[----:B------:R-:W-:Y:S05]  /*7790*/  BSYNC B0 ;  /* 0x0000000000007941 */ /* 0x000fea0003800000 */
.L_x_105:
        /* <DEDUP_REMOVED lines=42> */
.L_x_108:
[----:B------:R-:W-:Y:S05]  /*7a40*/  BSYNC B0 ;  /* 0x0000000000007941 */ /* 0x000fea0003800000 */
.L_x_107:
[----:B-1----:R-:W-:-:S04]  /*7a50*/  IADD3 R8, R27, 0x60, RZ ;  /* 0x000000601b087810 */ /* 0x002fc80007ffe0ff */
        /* <DEDUP_REMOVED lines=40> */
.L_x_102:
[----:B------:R-:W-:Y:S05]  /*7ce0*/  BSYNC B1 ;  /* 0x0000000000017941 */ /* 0x000fea0003800000 */
.L_x_101:
        /* <DEDUP_REMOVED lines=45> */
.L_x_112:
[----:B------:R-:W-:Y:S05]  /*7fc0*/  BSYNC B0 ;  /* 0x0000000000007941 */ /* 0x000fea0003800000 */
.L_x_111:
        /* <DEDUP_REMOVED lines=42> */
.L_x_114:
[----:B------:R-:W-:Y:S05]  /*8270*/  BSYNC B0 ;  /* 0x0000000000007941 */ /* 0x000fea0003800000 */
.L_x_113:
        /* <DEDUP_REMOVED lines=42> */
.L_x_116:
[----:B------:R-:W-:Y:S05]  /*8520*/  BSYNC B0 ;  /* 0x0000000000007941 */ /* 0x000fea0003800000 */
.L_x_115:
        /* <DEDUP_REMOVED lines=41> */
.L_x_110:
[----:B------:R-:W-:Y:S05]  /*87c0*/  BSYNC B1 ;  /* 0x0000000000017941 */ /* 0x000fea0003800000 */
.L_x_109:
[----:B-1----:R-:W-:-:S04]  /*87d0*/  IADD3 R8, R17, 0x60, RZ ;  /* 0x0000006011087810 */ /* 0x002fc80007ffe0ff */
        /* <DEDUP_REMOVED lines=8> */
[----:B------:R-:W-:Y:S02]  /*8860*/  HADD2.F32 R42, -RZ, R35.H1_H1 ;  /* 0x30000023ff2a7230 */ /* 0x000fe40000004100 */
[----:B------:R-:W-:Y:S02]  /*8870*/  HADD2.F32 R45, -RZ, R33.H1_H1 ;  /* 0x30000021ff2d7230 */ /* 0x000fe40000004100 */
[----:B------:R-:W-:Y:S02]  /*8880*/  HADD2.F32 R34, -RZ, R34.H0_H0 ;  /* 0x20000022ff227230 */ /* 0x000fe40000004100 */
[----:B------:R-:W-:-:S02]  /*8890*/  HADD2.F32 R32, -RZ, R32.H0_H0 ;  /* 0x20000020ff207230 */ /* 0x000fc40000004100 */
[----:B------:R-:W-:Y:S02]  /*88a0*/  HADD2.F32 R35, -RZ, R35.H0_H0 ;  /* 0x20000023ff237230 */ /* 0x000fe40000004100 */
[----:B------:R-:W-:Y:S02]  /*88b0*/  HADD2.F32 R33, -RZ, R33.H0_H0 ;  /* 0x20000021ff217230 */ /* 0x000fe40000004100 */
[--C-:B-1----:R-:W-:Y:S02]  /*88c0*/  HADD2.F32 R37, -RZ, R8.reuse.H0_H0 ;  /* 0x20000008ff257230 */ /* 0x102fe40000004100 */
[----:B------:R-:W-:Y:S02]  /*88d0*/  HADD2.F32 R41, -RZ, R8.H1_H1 ;  /* 0x30000008ff297230 */ /* 0x000fe40000004100 */
[--C-:B------:R-:W-:Y:S01]  /*88e0*/  HADD2.F32 R38, -RZ, R9.reuse.H1_H1 ;  /* 0x30000009ff267230 */ /* 0x100fe20000004100 */
[C---:B------:R-:W-:Y:S01]  /*88f0*/  FMUL.FTZ R46, R36.reuse, R37 ;  /* 0x00000025242e7220 */ /* 0x040fe20000410000 */
[----:B------:R-:W-:Y:S01]  /*8900*/  HADD2.F32 R8, -RZ, R9.H0_H0 ;  /* 0x20000009ff087230 */ /* 0x000fe20000004100 */
[----:B------:R-:W-:Y:S01]  /*8910*/  FMUL.FTZ R44, R36, R41 ;  /* 0x00000029242c7220 */ /* 0x000fe20000410000 */
[--C-:B------:R-:W-:Y:S01]  /*8920*/  HADD2.F32 R9, -RZ, R10.reuse.H0_H0 ;  /* 0x2000000aff097230 */ /* 0x100fe20000004100 */
[C---:B------:R-:W-:Y:S01]  /*8930*/  FMUL.FTZ R36, R43.reuse, R38 ;  /* 0x000000262b247220 */ /* 0x040fe20000410000 */
[----:B------:R-:W-:Y:S01]  /*8940*/  HADD2.F32 R40, -RZ, R10.H1_H1 ;  /* 0x3000000aff287230 */ /* 0x000fe20000004100 */
[----:B------:R-:W-:Y:S01]  /*8950*/  FFMA.FTZ R44, R42, R37, -R44 ;  /* 0x000000252a2c7223 */ /* 0x000fe2000001082c */
[--C-:B------:R-:W-:Y:S01]  /*8960*/  HADD2.F32 R10, -RZ, R11.reuse.H0_H0 ;  /* 0x2000000bff0a7230 */ /* 0x100fe20000004100 */
[-C--:B------:R-:W-:Y:S01]  /*8970*/  FMUL.FTZ R43, R43, R8.reuse ;  /* 0x000000082b2b7220 */ /* 0x080fe20000410000 */
[----:B------:R-:W-:Y:S01]  /*8980*/  HADD2.F32 R11, -RZ, R11.H1_H1 ;  /* 0x3000000bff0b7230 */ /* 0x000fe20000004100 */
[----:B------:R-:W-:-:S02]  /*8990*/  FFMA.FTZ R36, R45, R8, -R36 ;  /* 0x000000082d247223 */ /* 0x000fc40000010824 */
[C---:B------:R-:W-:Y:S02]  /*89a0*/  FMUL.FTZ R8, R34.reuse, R40 ;  /* 0x0000002822087220 */ /* 0x040fe40000410000 */
[----:B------:R-:W-:Y:S02]  /*89b0*/  FMUL.FTZ R37, R34, R9 ;  /* 0x0000000922257220 */ /* 0x000fe40000410000 */
[C---:B------:R-:W-:Y:S02]  /*89c0*/  FMUL.FTZ R34, R32.reuse, R11 ;  /* 0x0000000b20227220 */ /* 0x040fe40000410000 */
[----:B------:R-:W-:Y:S02]  /*89d0*/  FMUL.FTZ R32, R32, R10 ;  /* 0x0000000a20207220 */ /* 0x000fe40000410000 */
[----:B------:R-:W-:Y:S02]  /*89e0*/  FFMA.FTZ R43, R45, R38, R43 ;  /* 0x000000262d2b7223 */ /* 0x000fe4000001002b */
[----:B------:R-:W-:-:S02]  /*89f0*/  FFMA.FTZ R41, R42, R41, R46 ;  /* 0x000000292a297223 */ /* 0x000fc4000001002e */
[----:B------:R-:W-:Y:S01]  /*8a00*/  FFMA.FTZ R38, R35, R9, -R8 ;  /* 0x0000000923267223 */ /* 0x000fe20000010808 */
[----:B------:R-:W-:Y:S01]  /*8a10*/  F2FP.PACK_AB R9, R43, R36 ;  /* 0x000000242b09723e */ /* 0x000fe200000000ff */
[----:B------:R-:W-:Y:S01]  /*8a20*/  FFMA.FTZ R37, R35, R40, R37 ;  /* 0x0000002823257223 */ /* 0x000fe20000010025 */
[----:B------:R-:W-:Y:S01]  /*8a30*/  F2FP.PACK_AB R8, R41, R44 ;  /* 0x0000002c2908723e */ /* 0x000fe200000000ff */
[C---:B------:R-:W-:Y:S02]  /*8a40*/  FFMA.FTZ R34, R33.reuse, R10, -R34 ;  /* 0x0000000a21227223 */ /* 0x040fe40000010822 */
[----:B------:R-:W-:Y:S01]  /*8a50*/  FFMA.FTZ R11, R33, R11, R32 ;  /* 0x0000000b210b7223 */ /* 0x000fe20000010020 */
[----:B------:R-:W-:-:S04]  /*8a60*/  F2FP.PACK_AB R10, R37, R38 ;  /* 0x00000026250a723e */ /* 0x000fc800000000ff */
[----:B------:R-:W-:-:S05]  /*8a70*/  F2FP.PACK_AB R11, R11, R34 ;  /* 0x000000220b0b723e */ /* 0x000fca00000000ff */
[----:B------:R1:W-:Y:S02]  /*8a80*/  STS.128 [R39+0x13080], R8 ;  /* 0x0130800827007388 */ /* 0x0003e40000000c00 */
.L_x_119:
[----:B------:R-:W-:Y:S05]  /*8a90*/  BSYNC B0 ;  /* 0x0000000000007941 */ /* 0x000fea0003800000 */
.L_x_118:
        /* <DEDUP_REMOVED lines=42> */
.L_x_121:
[----:B------:R-:W-:Y:S05]  /*8d40*/  BSYNC B0 ;  /* 0x0000000000007941 */ /* 0x000fea0003800000 */
.L_x_120:
        /* <DEDUP_REMOVED lines=22> */
[-C--:B------:R-:W-:Y:S01]  /*8eb0*/  FMUL.FTZ R33, R33, R8.reuse ;  /* 0x0000000821217220 */ /* 0x080fe20000410000 */
[--C-:B------:R-:W-:Y:S01]  /*8ec0*/  HADD2.F32 R10, -RZ, R11.reuse.H0_H0 ;  /* 0x2000000bff0a7230 */ /* 0x100fe20000004100 */
[----:B------:R-:W-:Y:S01]  /*8ed0*/  FFMA.FTZ R35, R34, R29, -R35 ;  /* 0x0000001d22237223 */ /* 0x000fe20000010823 */
[----:B------:R-:W-:Y:S01]  /*8ee0*/  HADD2.F32 R11, -RZ, R11.H1_H1 ;  /* 0x3000000bff0b7230 */ /* 0x000fe20000004100 */
[----:B------:R-:W-:-:S02]  /*8ef0*/  FFMA.FTZ R28, R37, R8, -R28 ;  /* 0x00000008251c7223 */ /* 0x000fc4000001081c */
[----:B------:R-:W-:Y:S02]  /*8f00*/  FFMA.FTZ R33, R37, R30, R33 ;  /* 0x0000001e25217223 */ /* 0x000fe40000010021 */
[C---:B------:R-:W-:Y:S02]  /*8f10*/  FMUL.FTZ R8, R23.reuse, R32 ;  /* 0x0000002017087220 */ /* 0x040fe40000410000 */
[----:B------:R-:W-:Y:S02]  /*8f20*/  FMUL.FTZ R29, R23, R9 ;  /* 0x00000009171d7220 */ /* 0x000fe40000410000 */
[C---:B------:R-:W-:Y:S02]  /*8f30*/  FMUL.FTZ R23, R13.reuse, R11 ;  /* 0x0000000b0d177220 */ /* 0x040fe40000410000 */
[----:B------:R-:W-:Y:S02]  /*8f40*/  FMUL.FTZ R30, R13, R10 ;  /* 0x0000000a0d1e7220 */ /* 0x000fe40000410000 */
        /* <DEDUP_REMOVED lines=10> */
.L_x_123:
[----:B------:R-:W-:Y:S05]  /*8ff0*/  BSYNC B0 ;  /* 0x0000000000007941 */ /* 0x000fea0003800000 */
.L_x_122:
[----:B------:R-:W-:-:S04]  /*9000*/  IADD3 R27, R27, 0x60, RZ ;  /* 0x000000601b1b7810 */ /* 0x000fc80007ffe0ff */
[----:B------:R-:W-:-:S13]  /*9010*/  ISETP.GE.AND P0, PT, R27, c[0x0][0x27c], PT ;  /* 0x00009f001b007a0c */ /* 0x000fda0003f06270 */
[----:B------:R-:W-:Y:S05]  /*9020*/  @P0 BRA `(.L_x_117) ;  /* 0x000039f000000947 */ /* 0x000fea0003800000 */
[----:B-1----:R-:W1:Y:S01]  /*9030*/  LDS.128 R8, [R39+0x1f080] ;  /* 0x01f0800027087984 */ /* 0x002e620000000c00 */
        /* <DEDUP_REMOVED lines=8> */
[--C-:B-1----:R-:W-:Y:S02]  /*90c0*/  HADD2.F32 R30, -RZ, R8.reuse.H1_H1 ;  /* 0x30000008ff1e7230 */ /* 0x102fe40000004100 */
[----:B------:R-:W-:Y:S02]  /*90d0*/  HADD2.F32 R28, -RZ, R8.H0_H0 ;  /* 0x20000008ff1c7230 */ /* 0x000fe40000004100 */
[--C-:B------:R-:W-:Y:S01]  /*90e0*/  HADD2.F32 R8, -RZ, R9.reuse.H0_H0 ;  /* 0x20000009ff087230 */ /* 0x100fe20000004100 */
[C---:B------:R-:W-:Y:S01]  /*90f0*/  FMUL.FTZ R29, R13.reuse, R30 ;  /* 0x0000001e0d1d7220 */ /* 0x040fe20000410000 */
[----:B------:R-:W-:Y:S01]  /*9100*/  HADD2.F32 R15, -RZ, R9.H1_H1 ;  /* 0x30000009ff0f7230 */ /* 0x000fe20000004100 */
[-C--:B------:R-:W-:Y:S01]  /*9110*/  FMUL.FTZ R32, R13, R28.reuse ;  /* 0x0000001c0d207220 */ /* 0x080fe20000410000 */
[--C-:B------:R-:W-:Y:S01]  /*9120*/  HADD2.F32 R9, -RZ, R10.reuse.H0_H0 ;  /* 0x2000000aff097230 */ /* 0x100fe20000004100 */
[----:B------:R-:W-:Y:S01]  /*9130*/  FFMA.FTZ R29, R27, R28, -R29 ;  /* 0x0000001c1b1d7223 */ /* 0x000fe2000001081d */
[----:B------:R-:W-:Y:S01]  /*9140*/  HADD2.F32 R23, -RZ, R10.H1_H1 ;  /* 0x3000000aff177230 */ /* 0x000fe20000004100 */
[C---:B------:R-:W-:Y:S01]  /*9150*/  FMUL.FTZ R13, R25.reuse, R15 ;  /* 0x0000000f190d7220 */ /* 0x040fe20000410000 */
[--C-:B------:R-:W-:Y:S01]  /*9160*/  HADD2.F32 R10, -RZ, R11.reuse.H0_H0 ;  /* 0x2000000bff0a7230 */ /* 0x100fe20000004100 */
[-C--:B------:R-:W-:Y:S01]  /*9170*/  FMUL.FTZ R28, R25, R8.reuse ;  /* 0x00000008191c7220 */ /* 0x080fe20000410000 */
[----:B------:R-:W-:Y:S01]  /*9180*/  HADD2.F32 R11, -RZ, R11.H1_H1 ;  /* 0x3000000bff0b7230 */ /* 0x000fe20000004100 */
[----:B------:R-:W-:-:S02]  /*9190*/  FFMA.FTZ R13, R31, R8, -R13 ;  /* 0x000000081f0d7223 */ /* 0x000fc4000001080d */
[----:B------:R-:W-:Y:S02]  /*91a0*/  FFMA.FTZ R28, R31, R15, R28 ;  /* 0x0000000f1f1c7223 */ /* 0x000fe4000001001c */
[----:B------:R-:W-:Y:S02]  /*91b0*/  FMUL.FTZ R8, R24, R23 ;  /* 0x0000001718087220 */ /* 0x000fe40000410000 */
[----:B------:R-:W-:Y:S02]  /*91c0*/  FMUL.FTZ R15, R12, R11 ;  /* 0x0000000b0c0f7220 */ /* 0x000fe40000410000 */
[----:B------:R-:W-:Y:S02]  /*91d0*/  FMUL.FTZ R24, R24, R9 ;  /* 0x0000000918187220 */ /* 0x000fe40000410000 */
        /* <DEDUP_REMOVED lines=10> */
[----:B------:R1:W-:Y:S01]  /*9280*/  STS.128 [R39+0x1f080], R8 ;  /* 0x01f0800827007388 */ /* 0x0003e20000000c00 */
[----:B------:R-:W-:Y:S05]  /*9290*/  BRA `(.L_x_117) ;  /* 0x0000378000007947 */ /* 0x000fea0003800000 */
.L_x_90:
[----:B------:R-:W-:Y:S01]  /*92a0*/  ISETP.NE.AND P0, PT, R8, RZ, PT ;  /* 0x000000ff0800720c */ /* 0x000fe20003f05270 */
        /* <DEDUP_REMOVED lines=8> */
[----:B------:R-:W-:-:S04]  /*9330*/  CS2R R8, SRZ ;  /* 0x0000000000087805 */ /* 0x000fc8000001ff00 */
[----:B------:R-:W-:Y:S05]  /*9340*/  @P0 BRA `(.L_x_125) ;  /* 0x0000011000000947 */ /* 0x000fea0003800000 */
[----:B------:R-:W-:-:S13]  /*9350*/  ISETP.GE.AND P0, PT, R150, c[0x0][0x27c], PT ;  /* 0x00009f0096007a0c */ /* 0x000fda0003f06270 */
[----:B------:R-:W-:-:S04]  /*9360*/  @!P0 IMAD.WIDE R44, R150, 0x2, R28 ;  /* 0x00000002962c8825 */ /* 0x000fc800078e021c */
[----:B------:R-:W-:Y:S01]  /*9370*/  @!P0 IMAD.WIDE R36, R150, 0x2, R30 ;  /* 0x0000000296248825 */ /* 0x000fe200078e021e */
[----:B------:R1:W5:Y:S04]  /*9380*/  @!P0 LD.E.128 R24, [R44.64] ;  /* 0x000000162c188980 */ /* 0x000368000c101d00 */
[----:B------:R1:W5:Y:S01]  /*9390*/  @!P0 LD.E.128 R8, [R36.64] ;  /* 0x0000001624088980 */ /* 0x000362000c101d00 */
[----:B------:R-:W-:Y:S01]  /*93a0*/  ISETP.GE.AND P0, PT, R21, c[0x0][0x27c], PT ;  /* 0x00009f0015007a0c */ /* 0x000fe20003f06270 */
[----:B------:R-:W-:Y:S01]  /*93b0*/  CS2R R34, SRZ ;  /* 0x0000000000227805 */ /* 0x000fe2000001ff00 */
[----:B------:R-:W-:Y:S01]  /*93c0*/  CS2R R32, SRZ ;  /* 0x0000000000207805 */ /* 0x000fe2000001ff00 */
[----:B------:R-:W-:-:S10]  /*93d0*/  CS2R R14, SRZ ;  /* 0x00000000000e7805 */ /* 0x000fd4000001ff00 */
[----:B------:R-:W-:-:S04]  /*93e0*/  @!P0 SHF.R.S32.HI R12, RZ, 0x1f, R21 ;  /* 0x0000001fff0c8819 */ /* 0x000fc80000011415 */
[----:B------:R-:W-:-:S04]  /*93f0*/  @!P0 LEA.HI R12, R12, R21, RZ, 0x3 ;  /* 0x000000150c0c8211 */ /* 0x000fc800078f18ff */
[----:B------:R-:W-:-:S05]  /*9400*/  @!P0 LOP3.LUT R12, R12, 0xfffffff8, RZ, 0xc0, !PT ;  /* 0xfffffff80c0c8812 */ /* 0x000fca00078ec0ff */
[----:B------:R-:W-:-:S04]  /*9410*/  @!P0 IMAD.WIDE R28, R12, 0x2, R28 ;  /* 0x000000020c1c8825 */ /* 0x000fc800078e021c */
[----:B------:R-:W-:Y:S01]  /*9420*/  @!P0 IMAD.WIDE R30, R12, 0x2, R30 ;  /* 0x000000020c1e8825 */ /* 0x000fe200078e021e */
[----:B------:R1:W5:Y:S01]  /*9430*/  @!P0 LD.E.128 R32, [R28.64] ;  /* 0x000000161c208980 */ /* 0x000362000c101d00 */
[----:B------:R-:W-:-:S06]  /*9440*/  CS2R R12, SRZ ;  /* 0x00000000000c7805 */ /* 0x000fcc000001ff00 */
[----:B------:R1:W5:Y:S02]  /*9450*/  @!P0 LD.E.128 R12, [R30.64] ;  /* 0x000000161e0c8980 */ /* 0x000364000c101d00 */
.L_x_125:
[----:B------:R-:W-:Y:S05]  /*9460*/  BSYNC B0 ;  /* 0x0000000000007941 */ /* 0x000fea0003800000 */
.L_x_124:
[----:B------:R-:W-:Y:S01]  /*9470*/  UIMAD UR4, UR14, -0x80, UR19 ;  /* 0xffffff800e0478a4 */ /* 0x000fe2000f8e0213 */
[--C-:B-1---5:R-:W-:Y:S01]  /*9480*/  IMAD.MOV.U32 R37, RZ, RZ, R25.reuse ;  /* 0x000000ffff257224 */ /* 0x122fe200078e0019 */
[--C-:B------:R-:W-:Y:S01]  /*9490*/  SHF.R.U64 R55, R24, 0x10, R25.reuse ;  /* 0x0000001018377819 */ /* 0x100fe20000001219 */
[----:B------:R-:W-:Y:S01]  /*94a0*/  IMAD.MOV.U32 R50, RZ, RZ, R32 ;  /* 0x000000ffff327224 */ /* 0x000fe200078e0020 */
[----:B------:R-:W-:Y:S01]  /*94b0*/  UISETP.LT.AND UP0, UPT, UR4, 0x80, UPT ;  /* 0x000000800400788c */ /* 0x000fe2000bf01270 */
[----:B------:R-:W-:Y:S01]  /*94c0*/  SHF.R.U32.HI R54, RZ, 0x10, R25 ;  /* 0x00000010ff367819 */ /* 0x000fe20000011619 */
[----:B------:R-:W-:Y:S01]  /*94d0*/  IMAD.MOV.U32 R49, RZ, RZ, R35 ;  /* 0x000000ffff317224 */ /* 0x000fe200078e0023 */
[----:B------:R-:W-:Y:S01]  /*94e0*/  SHF.R.U64 R48, R32, 0x10, R33 ;  /* 0x0000001020307819 */ /* 0x000fe20000001221 */
[----:B------:R-:W-:Y:S01]  /*94f0*/  USEL UR4, UR4, 0x80, UP0 ;  /* 0x0000008004047887 */ /* 0x000fe20008000000 */
[----:B------:R-:W-:Y:S01]  /*9500*/  SHF.R.U64 R47, R34, 0x10, R35 ;  /* 0x00000010222f7819 */ /* 0x000fe20000001223 */
[----:B------:R-:W-:Y:S01]  /*9510*/  IMAD.MOV.U32 R53, RZ, RZ, R27 ;  /* 0x000000ffff357224 */ /* 0x000fe200078e001b */
[----:B------:R-:W-:Y:S01]  /*9520*/  SHF.R.U32.HI R25, RZ, 0x10, R35 ;  /* 0x00000010ff197819 */ /* 0x000fe20000011623 */
[----:B------:R-:W-:Y:S01]  /*9530*/  IMAD.MOV.U32 R35, RZ, RZ, R9 ;  /* 0x000000ffff237224 */ /* 0x000fe200078e0009 */
[----:B------:R-:W-:Y:S01]  /*9540*/  SHF.R.U64 R52, R26, 0x10, R27 ;  /* 0x000000101a347819 */ /* 0x000fe2000000121b */
[----:B------:R-:W-:Y:S01]  /*9550*/  IMAD.MOV.U32 R45, RZ, RZ, R11 ;  /* 0x000000ffff2d7224 */ /* 0x000fe200078e000b */
[----:B------:R-:W-:Y:S01]  /*9560*/  ISETP.GE.AND P0, PT, R17, UR4, PT ;  /* 0x0000000411007c0c */ /* 0x000fe2000bf06270 */
[----:B------:R-:W-:Y:S01]  /*9570*/  IMAD.MOV.U32 R56, RZ, RZ, R24 ;  /* 0x000000ffff387224 */ /* 0x000fe200078e0018 */
[----:B------:R-:W-:Y:S01]  /*9580*/  SHF.R.U32.HI R51, RZ, 0x10, R27 ;  /* 0x00000010ff337819 */ /* 0x000fe2000001161b */
[----:B------:R-:W-:Y:S01]  /*9590*/  IMAD.MOV.U32 R38, RZ, RZ, R26 ;  /* 0x000000ffff267224 */ /* 0x000fe200078e001a */
[----:B------:R-:W-:Y:S01]  /*95a0*/  SHF.R.U64 R44, R8, 0x10, R9 ;  /* 0x00000010082c7819 */ /* 0x000fe20000001209 */
[----:B------:R-:W-:Y:S01]  /*95b0*/  IMAD.MOV.U32 R29, RZ, RZ, R33 ;  /* 0x000000ffff1d7224 */ /* 0x000fe200078e0021 */
[----:B------:R-:W-:Y:S01]  /*95c0*/  SHF.R.U32.HI R32, RZ, 0x10, R9 ;  /* 0x00000010ff207819 */ /* 0x000fe20000011609 */
[----:B------:R-:W-:Y:S01]  /*95d0*/  IMAD.MOV.U32 R30, RZ, RZ, R34 ;  /* 0x000000ffff1e7224 */ /* 0x000fe200078e0022 */
[--C-:B------:R-:W-:Y:S01]  /*95e0*/  SHF.R.U64 R42, R10, 0x10, R11.reuse ;  /* 0x000000100a2a7819 */ /* 0x100fe2000000120b */
        /* <DEDUP_REMOVED lines=33> */
[----:B------:R-:W-:Y:S01]  /*9800*/  IMAD.MOV.U32 R45, RZ, RZ, c[0x0][0x27c] ;  /* 0x00009f00ff2d7624 */ /* 0x000fe200078e00ff */
[----:B------:R-:W-:Y:S04]  /*9810*/  BSSY B0, `(.L_x_128) ;  /* 0x0000059000007945 */ /* 0x000fe80003800000 */
[----:B------:R-:W-:-:S07]  /*9820*/  SHF.R.U32.HI R45, RZ, 0x3, R45 ;  /* 0x00000003ff2d7819 */ /* 0x000fce000001162d */
[----:B------:R-:W-:Y:S05]  /*9830*/  @P0 BRA `(.L_x_129) ;  /* 0x0000056000000947 */ /* 0x000fea0003800000 */
[----:B------:R-:W-:Y:S01]  /*9840*/  IADD3 R9, R2, R45, RZ ;  /* 0x0000002d02097210 */ /* 0x000fe20007ffe0ff */
[----:B------:R-:W1:Y:S01]  /*9850*/  LDS.128 R12, [R39+0x10080] ;  /* 0x01008000270c7984 */ /* 0x000e620000000c00 */
[--C-:B------:R-:W-:Y:S02]  /*9860*/  HADD2.F32 R61, -RZ, R35.reuse.H1_H1 ;  /* 0x30000023ff3d7230 */ /* 0x100fe40000004100 */
[----:B------:R-:W-:Y:S01]  /*9870*/  SHF.R.S32.HI R8, RZ, 0x1f, R9 ;  /* 0x0000001fff087819 */ /* 0x000fe20000011409 */
[----:B------:R-:W-:Y:S01]  /*9880*/  HADD2.F32 R58, -RZ, R32.H1_H1 ;  /* 0x30000020ff3a7230 */ /* 0x000fe20000004100 */
[----:B------:R-:W-:Y:S01]  /*9890*/  SHF.L.U32 R10, R9, 0x3, RZ ;  /* 0x00000003090a7819 */ /* 0x000fe200000006ff */
[----:B------:R-:W-:Y:S01]  /*98a0*/  HADD2.F32 R57, -RZ, R35.H0_H0 ;  /* 0x20000023ff397230 */ /* 0x000fe20000004100 */
[----:B------:R-:W-:Y:S01]  /*98b0*/  LEA.HI R8, R8, R9, RZ, 0x3 ;  /* 0x0000000908087211 */ /* 0x000fe200078f18ff */
[--C-:B------:R-:W-:Y:S01]  /*98c0*/  HADD2.F32 R69, -RZ, R37.reuse.H1_H1 ;  /* 0x30000025ff457230 */ /* 0x100fe20000004100 */
[----:B------:R-:W-:Y:S01]  /*98d0*/  LOP3.LUT R10, R43, 0x38, R10, 0xf8, !PT ;  /* 0x000000382b0a7812 */ /* 0x000fe200078ef80a */
[----:B------:R-:W-:Y:S01]  /*98e0*/  HADD2.F32 R68, -RZ, R34.H1_H1 ;  /* 0x30000022ff447230 */ /* 0x000fe20000004100 */
[----:B------:R-:W-:Y:S01]  /*98f0*/  SHF.L.U32 R8, R8, 0xa, RZ ;  /* 0x0000000a08087819 */ /* 0x000fe200000006ff */
[----:B------:R-:W-:Y:S01]  /*9900*/  HADD2.F32 R67, -RZ, R37.H0_H0 ;  /* 0x20000025ff437230 */ /* 0x000fe20000004100 */
[----:B------:R-:W-:Y:S01]  /*9910*/  LOP3.LUT R9, R10, R41, RZ, 0x3c, !PT ;  /* 0x000000290a097212 */ /* 0x000fe200078e3cff */
[----:B------:R-:W-:Y:S01]  /*9920*/  HADD2.F32 R55, -RZ, R32.H0_H0 ;  /* 0x20000020ff377230 */ /* 0x000fe20000004100 */
[----:B------:R-:W-:Y:S01]  /*9930*/  LOP3.LUT R8, R8, 0x7fffe000, RZ, 0xc0, !PT ;  /* 0x7fffe00008087812 */ /* 0x000fe200078ec0ff */
[----:B------:R-:W-:-:S02]  /*9940*/  HADD2.F32 R54, -RZ, R36.H1_H1 ;  /* 0x30000024ff367230 */ /* 0x000fc40000004100 */
[----:B------:R-:W-:Y:S01]  /*9950*/  HADD2.F32 R66, -RZ, R34.H0_H0 ;  /* 0x20000022ff427230 */ /* 0x000fe20000004100 */
[----:B------:R-:W-:Y:S01]  /*9960*/  IADD3 R8, R9, R8, R40 ;  /* 0x0000000809087210 */ /* 0x000fe20007ffe028 */
[----:B------:R-:W-:Y:S02]  /*9970*/  HADD2.F32 R65, -RZ, R38.H1_H1 ;  /* 0x30000026ff417230 */ /* 0x000fe40000004100 */
[--C-:B------:R-:W-:Y:S01]  /*9980*/  HADD2.F32 R64, -RZ, R33.reuse.H1_H1 ;  /* 0x30000021ff407230 */ /* 0x100fe20000004100 */
[----:B------:R-:W-:Y:S01]  /*9990*/  SHF.L.U32 R42, R8, 0x1, RZ ;  /* 0x00000001082a7819 */ /* 0x000fe200000006ff */
[----:B------:R-:W-:Y:S02]  /*99a0*/  HADD2.F32 R53, -RZ, R36.H0_H0 ;  /* 0x20000024ff357230 */ /* 0x000fe40000004100 */
[----:B------:R-:W-:Y:S02]  /*99b0*/  HADD2.F32 R60, -RZ, R33.H0_H0 ;  /* 0x20000021ff3c7230 */ /* 0x000fe40000004100 */
[----:B------:R-:W2:Y:S01]  /*99c0*/  LDS.128 R8, [R42+0x10080] ;  /* 0x010080002a087984 */ /* 0x000ea20000000c00 */
[----:B-1----:R-:W-:-:S02]  /*99d0*/  HADD2.F32 R44, -RZ, R12.H0_H0 ;  /* 0x2000000cff2c7230 */ /* 0x002fc40000004100 */
[----:B------:R-:W-:Y:S02]  /*99e0*/  HADD2.F32 R47, -RZ, R12.H1_H1 ;  /* 0x3000000cff2f7230 */ /* 0x000fe40000004100 */
[--C-:B------:R-:W-:Y:S01]  /*99f0*/  HADD2.F32 R12, -RZ, R13.reuse.H0_H0 ;  /* 0x2000000dff0c7230 */ /* 0x100fe20000004100 */
[----:B------:R-:W-:Y:S01]  /*9a00*/  FMUL.FTZ R59, R44, R61 ;  /* 0x0000003d2c3b7220 */ /* 0x000fe20000410000 */
[----:B------:R-:W-:Y:S01]  /*9a10*/  HADD2.F32 R48, -RZ, R13.H1_H1 ;  /* 0x3000000dff307230 */ /* 0x000fe20000004100 */
[----:B------:R-:W-:Y:S01]  /*9a20*/  FMUL.FTZ R56, R47, R58 ;  /* 0x0000003a2f387220 */ /* 0x000fe20000410000 */
[--C-:B------:R-:W-:Y:S02]  /*9a30*/  HADD2.F32 R13, -RZ, R14.reuse.H0_H0 ;  /* 0x2000000eff0d7230 */ /* 0x100fe40000004100 */
[----:B------:R-:W-:Y:S02]  /*9a40*/  HADD2.F32 R49, -RZ, R14.H1_H1 ;  /* 0x3000000eff317230 */ /* 0x000fe40000004100 */
[----:B------:R-:W-:-:S02]  /*9a50*/  HADD2.F32 R14, -RZ, R15.H0_H0 ;  /* 0x2000000fff0e7230 */ /* 0x000fc40000004100 */
[----:B------:R-:W-:-:S03]  /*9a60*/  HADD2.F32 R15, -RZ, R15.H1_H1 ;  /* 0x3000000fff0f7230 */ /* 0x000fc60000004100 */
[----:B------:R-:W-:Y:S01]  /*9a70*/  FMUL.FTZ R71, R14, R53 ;  /* 0x000000350e477220 */ /* 0x000fe20000410000 */
[--C-:B--2---:R-:W-:Y:S02]  /*9a80*/  HADD2.F32 R52, -RZ, R8.reuse.H0_H0 ;  /* 0x20000008ff347230 */ /* 0x104fe40000004100 */
[----:B------:R-:W-:Y:S02]  /*9a90*/  HADD2.F32 R51, -RZ, R8.H1_H1 ;  /* 0x30000008ff337230 */ /* 0x000fe40000004100 */
[--C-:B------:R-:W-:Y:S01]  /*9aa0*/  HADD2.F32 R50, -RZ, R9.reuse.H0_H0 ;  /* 0x20000009ff327230 */ /* 0x100fe20000004100 */
[C---:B------:R-:W-:Y:S01]  /*9ab0*/  FMUL.FTZ R61, R52.reuse, R61 ;  /* 0x0000003d343d7220 */ /* 0x040fe20000410000 */
[--C-:B------:R-:W-:Y:S01]  /*9ac0*/  HADD2.F32 R8, -RZ, R10.reuse.H0_H0 ;  /* 0x2000000aff087230 */ /* 0x100fe20000004100 */
[----:B------:R-:W-:Y:S01]  /*9ad0*/  FFMA.FTZ R59, R52, R69, R59 ;  /* 0x00000045343b7223 */ /* 0x000fe2000001003b */
[----:B------:R-:W-:Y:S01]  /*9ae0*/  HADD2.F32 R63, -RZ, R10.H1_H1 ;  /* 0x3000000aff3f7230 */ /* 0x000fe20000004100 */
[-C--:B------:R-:W-:Y:S01]  /*9af0*/  FMUL.FTZ R10, R12, R57.reuse ;  /* 0x000000390c0a7220 */ /* 0x080fe20000410000 */
[----:B------:R-:W-:Y:S01]  /*9b00*/  HADD2.F32 R9, -RZ, R9.H1_H1 ;  /* 0x30000009ff097230 */ /* 0x000fe20000004100 */
[C---:B------:R-:W-:Y:S01]  /*9b10*/  FMUL.FTZ R57, R50.reuse, R57 ;  /* 0x0000003932397220 */ /* 0x040fe20000410000 */
[----:B------:R-:W-:Y:S01]  /*9b20*/  HADD2.F32 R52, -RZ, R31.H1_H1 ;  /* 0x3000001fff347230 */ /* 0x000fe20000004100 */
[C---:B------:R-:W-:Y:S01]  /*9b30*/  FMUL.FTZ R58, R51.reuse, R58 ;  /* 0x0000003a333a7220 */ /* 0x040fe20000410000 */
[--C-:B------:R-:W-:Y:S01]  /*9b40*/  HADD2.F32 R46, -RZ, R11.reuse.H0_H0 ;  /* 0x2000000bff2e7230 */ /* 0x100fe20000004100 */
[----:B------:R-:W-:Y:S01]  /*9b50*/  FFMA.FTZ R56, R51, R68, R56 ;  /* 0x0000004433387223 */ /* 0x000fe20000010038 */
[----:B------:R-:W-:Y:S01]  /*9b60*/  HADD2.F32 R70, -RZ, R11.H1_H1 ;  /* 0x3000000bff467230 */ /* 0x000fe20000004100 */
[----:B------:R-:W-:-:S02]  /*9b70*/  FFMA.FTZ R50, R50, R67, R10 ;  /* 0x0000004332327223 */ /* 0x000fc4000001000a */
[-C--:B------:R-:W-:Y:S02]  /*9b80*/  FMUL.FTZ R10, R48, R55.reuse ;  /* 0x00000037300a7220 */ /* 0x080fe40000410000 */
[----:B------:R-:W-:Y:S02]  /*9b90*/  FMUL.FTZ R51, R13, R54 ;  /* 0x000000360d337220 */ /* 0x000fe40000410000 */
[C---:B------:R-:W-:Y:S02]  /*9ba0*/  FMUL.FTZ R55, R9.reuse, R55 ;  /* 0x0000003709377220 */ /* 0x040fe40000410000 */
[----:B------:R-:W-:Y:S02]  /*9bb0*/  FFMA.FTZ R9, R9, R66, R10 ;  /* 0x0000004209097223 */ /* 0x000fe4000001000a */
[C---:B------:R-:W-:Y:S02]  /*9bc0*/  FMUL.FTZ R54, R8.reuse, R54 ;  /* 0x0000003608367220 */ /* 0x040fe40000410000 */
[----:B------:R-:W-:Y:S01]  /*9bd0*/  FFMA.FTZ R51, R8, R65, R51 ;  /* 0x0000004108337223 */ /* 0x000fe20000010033 */
[----:B------:R-:W-:Y:S01]  /*9be0*/  HADD2.F32 R8, -RZ, R31.H0_H0 ;  /* 0x2000001fff087230 */ /* 0x000fe20000004100 */
[----:B------:R-:W-:Y:S01]  /*9bf0*/  FMUL.FTZ R10, R49, R52 ;  /* 0x00000034310a7220 */ /* 0x000fe20000410000 */
[----:B------:R-:W-:Y:S01]  /*9c00*/  F2FP.PACK_AB R9, R9, R50 ;  /* 0x000000320909723e */ /* 0x000fe200000000ff */
[----:B------:R-:W-:-:S02]  /*9c10*/  FMUL.FTZ R52, R63, R52 ;  /* 0x000000343f347220 */ /* 0x000fc40000410000 */
[----:B------:R-:W-:Y:S01]  /*9c20*/  FFMA.FTZ R10, R63, R64, R10 ;  /* 0x000000403f0a7223 */ /* 0x000fe2000001000a */
[----:B------:R-:W-:Y:S01]  /*9c30*/  HADD2.F32 R63, -RZ, R38.H0_H0 ;  /* 0x20000026ff3f7230 */ /* 0x000fe20000004100 */
[-C--:B------:R-:W-:Y:S02]  /*9c40*/  FMUL.FTZ R11, R15, R8.reuse ;  /* 0x000000080f0b7220 */ /* 0x080fe40000410000 */
[----:B------:R-:W-:Y:S01]  /*9c50*/  FMUL.FTZ R53, R46, R53 ;  /* 0x000000352e357220 */ /* 0x000fe20000410000 */
[----:B------:R-:W-:Y:S01]  /*9c60*/  F2FP.PACK_AB R10, R10, R51 ;  /* 0x000000330a0a723e */ /* 0x000fe200000000ff */
[C---:B------:R-:W-:Y:S02]  /*9c70*/  FMUL.FTZ R8, R70.reuse, R8 ;  /* 0x0000000846087220 */ /* 0x040fe40000410000 */
[----:B------:R-:W-:Y:S02]  /*9c80*/  FFMA.FTZ R11, R70, R60, R11 ;  /* 0x0000003c460b7223 */ /* 0x000fe4000001000b */
[----:B------:R-:W-:-:S02]  /*9c90*/  FFMA.FTZ R61, R44, R69, -R61 ;  /* 0x000000452c3d7223 */ /* 0x000fc4000001083d */
[----:B------:R-:W-:Y:S02]  /*9ca0*/  FFMA.FTZ R58, R47, R68, -R58 ;  /* 0x000000442f3a7223 */ /* 0x000fe4000001083a */
[----:B------:R-:W-:Y:S02]  /*9cb0*/  FFMA.FTZ R57, R12, R67, -R57 ;  /* 0x000000430c397223 */ /* 0x000fe40000010839 */
[----:B------:R-:W-:Y:S01]  /*9cc0*/  FFMA.FTZ R48, R48, R66, -R55 ;  /* 0x0000004230307223 */ /* 0x000fe20000010837 */
[----:B------:R-:W-:Y:S01]  /*9cd0*/  F2FP.PACK_AB R12, R58, R61 ;  /* 0x0000003d3a0c723e */ /* 0x000fe200000000ff */
[----:B------:R-:W-:Y:S02]  /*9ce0*/  FFMA.FTZ R54, R13, R65, -R54 ;  /* 0x000000410d367223 */ /* 0x000fe40000010836 */
[----:B------:R-:W-:Y:S01]  /*9cf0*/  FFMA.FTZ R49, R49, R64, -R52 ;  /* 0x0000004031317223 */ /* 0x000fe20000010834 */
[----:B------:R-:W-:Y:S01]  /*9d00*/  F2FP.PACK_AB R13, R48, R57 ;  /* 0x00000039300d723e */ /* 0x000fe200000000ff */
[----:B------:R-:W-:-:S02]  /*9d10*/  FFMA.FTZ R53, R14, R63, -R53 ;  /* 0x0000003f0e357223 */ /* 0x000fc40000010835 */
[----:B------:R-:W-:Y:S01]  /*9d20*/  FFMA.FTZ R60, R15, R60, -R8 ;  /* 0x0000003c0f3c7223 */ /* 0x000fe20000010808 */
[----:B------:R-:W-:Y:S01]  /*9d30*/  F2FP.PACK_AB R14, R49, R54 ;  /* 0x00000036310e723e */ /* 0x000fe200000000ff */
[----:B------:R-:W-:Y:S01]  /*9d40*/  FFMA.FTZ R46, R46, R63, R71 ;  /* 0x0000003f2e2e7223 */ /* 0x000fe20000010047 */
[----:B------:R-:W-:Y:S02]  /*9d50*/  F2FP.PACK_AB R8, R56, R59 ;  /* 0x0000003b3808723e */ /* 0x000fe400000000ff */
[----:B------:R-:W-:Y:S02]  /*9d60*/  F2FP.PACK_AB R15, R60, R53 ;  /* 0x000000353c0f723e */ /* 0x000fe400000000ff */
[----:B------:R-:W-:-:S03]  /*9d70*/  F2FP.PACK_AB R11, R11, R46 ;  /* 0x0000002e0b0b723e */ /* 0x000fc600000000ff */
[----:B------:R1:W-:Y:S04]  /*9d80*/  STS.128 [R39+0x10080], R12 ;  /* 0x0100800c27007388 */ /* 0x0003e80000000c00 */
[----:B------:R1:W-:Y:S02]  /*9d90*/  STS.128 [R42+0x10080], R8 ;  /* 0x010080082a007388 */ /* 0x0003e40000000c00 */
.L_x_129:
[----:B------:R-:W-:Y:S05]  /*9da0*/  BSYNC B0 ;  /* 0x0000000000007941 */ /* 0x000fea0003800000 */
.L_x_128:
[----:B------:R-:W-:-:S13]  /*9db0*/  ISETP.GE.AND P0, PT, R21, c[0x0][0x27c], PT ;  /* 0x00009f0015007a0c */ /* 0x000fda0003f06270 */
[----:B------:R-:W-:Y:S05]  /*9dc0*/  @P0 BRA `(.L_x_127) ;  /* 0x000005f000000947 */ /* 0x000fea0003800000 */
[----:B-1----:R-:W-:Y:S01]  /*9dd0*/  SHF.R.S32.HI R8, RZ, 0x1f, R21 ;  /* 0x0000001fff087819 */ /* 0x002fe20000011415 */
[--C-:B------:R-:W-:Y:S02]  /*9de0*/  HADD2.F32 R56, -RZ, R27.reuse.H1_H1 ;  /* 0x3000001bff387230 */ /* 0x100fe40000004100 */
[----:B------:R-:W-:Y:S01]  /*9df0*/  HADD2.F32 R53, -RZ, R27.H0_H0 ;  /* 0x2000001bff357230 */ /* 0x000fe20000004100 */
[CC--:B------:R-:W-:Y:S01]  /*9e00*/  LEA.HI R10, R8.reuse, R21.reuse, RZ, 0x3 ;  /* 0x00000015080a7211 */ /* 0x0c0fe200078f18ff */
[--C-:B------:R-:W-:Y:S01]  /*9e10*/  HADD2.F32 R65, -RZ, R29.reuse.H1_H1 ;  /* 0x3000001dff417230 */ /* 0x100fe20000004100 */
[----:B------:R-:W-:Y:S01]  /*9e20*/  LEA.HI R11, R8, R21, RZ, 0x6 ;  /* 0x00000015080b7211 */ /* 0x000fe200078f30ff */
[----:B------:R-:W-:Y:S01]  /*9e30*/  HADD2.F32 R63, -RZ, R29.H0_H0 ;  /* 0x2000001dff3f7230 */ /* 0x000fe20000004100 */
[----:B------:R-:W-:Y:S01]  /*9e40*/  LEA.HI.SX32 R45, R10, R45, 0x1d ;  /* 0x0000002d0a2d7211 */ /* 0x000fe200078feaff */
[--C-:B------:R-:W-:Y:S01]  /*9e50*/  HADD2.F32 R54, -RZ, R24.reuse.H1_H1 ;  /* 0x30000018ff367230 */ /* 0x100fe20000004100 */
[----:B------:R-:W-:Y:S01]  /*9e60*/  LOP3.LUT R10, R43, 0x38, R10, 0xf8, !PT ;  /* 0x000000382b0a7812 */ /* 0x000fe200078ef80a */
[----:B------:R-:W-:Y:S01]  /*9e70*/  HADD2.F32 R51, -RZ, R24.H0_H0 ;  /* 0x20000018ff337230 */ /* 0x000fe20000004100 */
[----:B------:R-:W-:Y:S01]  /*9e80*/  SHF.R.S32.HI R8, RZ, 0x1f, R45 ;  /* 0x0000001fff087819 */ /* 0x000fe2000001142d */
[----:B------:R-:W-:Y:S01]  /*9e90*/  HADD2.F32 R50, -RZ, R28.H1_H1 ;  /* 0x3000001cff327230 */ /* 0x000fe20000004100 */
[----:B------:R-:W-:Y:S01]  /*9ea0*/  LOP3.LUT R9, R10, R41, RZ, 0x3c, !PT ;  /* 0x000000290a097212 */ /* 0x000fe200078e3cff */
[--C-:B------:R-:W-:Y:S01]  /*9eb0*/  HADD2.F32 R64, -RZ, R26.reuse.H1_H1 ;  /* 0x3000001aff407230 */ /* 0x100fe20000004100 */
[----:B------:R-:W-:Y:S01]  /*9ec0*/  SHF.L.U32 R11, R11, 0x7, RZ ;  /* 0x000000070b0b7819 */ /* 0x000fe200000006ff */
[----:B------:R-:W-:Y:S01]  /*9ed0*/  HADD2.F32 R61, -RZ, R26.H0_H0 ;  /* 0x2000001aff3d7230 */ /* 0x000fe20000004100 */
[----:B------:R-:W-:Y:S01]  /*9ee0*/  SHF.L.U32 R10, R45, 0x3, RZ ;  /* 0x000000032d0a7819 */ /* 0x000fe200000006ff */
[--C-:B------:R-:W-:Y:S01]  /*9ef0*/  HADD2.F32 R60, -RZ, R30.reuse.H1_H1 ;  /* 0x3000001eff3c7230 */ /* 0x100fe20000004100 */
[----:B------:R-:W-:Y:S01]  /*9f00*/  LEA.HI R8, R8, R45, RZ, 0x3 ;  /* 0x0000002d08087211 */ /* 0x000fe200078f18ff */
[--C-:B------:R-:W-:Y:S01]  /*9f10*/  HADD2.F32 R59, -RZ, R25.reuse.H1_H1 ;  /* 0x30000019ff3b7230 */ /* 0x100fe20000004100 */
[----:B------:R-:W-:Y:S01]  /*9f20*/  LOP3.LUT R11, R11, 0x7fffe000, RZ, 0xc0, !PT ;  /* 0x7fffe0000b0b7812 */ /* 0x000fe200078ec0ff */
[----:B------:R-:W-:Y:S01]  /*9f30*/  HADD2.F32 R58, -RZ, R30.H0_H0 ;  /* 0x2000001eff3a7230 */ /* 0x000fe20000004100 */
[----:B------:R-:W-:Y:S01]  /*9f40*/  LOP3.LUT R10, R43, 0x38, R10, 0xf8, !PT ;  /* 0x000000382b0a7812 */ /* 0x000fe200078ef80a */
[----:B------:R-:W-:Y:S01]  /*9f50*/  HADD2.F32 R57, -RZ, R25.H0_H0 ;  /* 0x20000019ff397230 */ /* 0x000fe20000004100 */
[----:B------:R-:W-:-:S02]  /*9f60*/  SHF.L.U32 R8, R8, 0xa, RZ ;  /* 0x0000000a08087819 */ /* 0x000fc400000006ff */
[--C-:B------:R-:W-:Y:S02]  /*9f70*/  IADD3 R9, R9, R11, R40.reuse ;  /* 0x0000000b09097210 */ /* 0x100fe40007ffe028 */
[----:B------:R-:W-:Y:S02]  /*9f80*/  LOP3.LUT R41, R10, R41, RZ, 0x3c, !PT ;  /* 0x000000290a297212 */ /* 0x000fe400078e3cff */
[----:B------:R-:W-:Y:S02]  /*9f90*/  LOP3.LUT R8, R8, 0x7fffe000, RZ, 0xc0, !PT ;  /* 0x7fffe00008087812 */ /* 0x000fe400078ec0ff */
[----:B------:R-:W-:Y:S02]  /*9fa0*/  SHF.L.U32 R39, R9, 0x1, RZ ;  /* 0x0000000109277819 */ /* 0x000fe400000006ff */
[----:B------:R-:W-:-:S03]  /*9fb0*/  IADD3 R40, R41, R8, R40 ;  /* 0x0000000829287210 */ /* 0x000fc60007ffe028 */
[----:B------:R-:W1:Y:S01]  /*9fc0*/  LDS.128 R12, [R39+0x10080] ;  /* 0x01008000270c7984 */ /* 0x000e620000000c00 */
[----:B------:R-:W-:-:S05]  /*9fd0*/  SHF.L.U32 R40, R40, 0x1, RZ ;  /* 0x0000000128287819 */ /* 0x000fca00000006ff */
[----:B------:R-:W2:Y:S01]  /*9fe0*/  LDS.128 R8, [R40+0x10080] ;  /* 0x0100800028087984 */ /* 0x000ea20000000c00 */
[--C-:B-1----:R-:W-:Y:S02]  /*9ff0*/  HADD2.F32 R41, -RZ, R12.reuse.H0_H0 ;  /* 0x2000000cff297230 */ /* 0x102fe40000004100 */
[----:B------:R-:W-:Y:S02]  /*a000*/  HADD2.F32 R43, -RZ, R12.H1_H1 ;  /* 0x3000000cff2b7230 */ /* 0x000fe40000004100 */
[----:B------:R-:W-:Y:S01]  /*a010*/  HADD2.F32 R12, -RZ, R13.H0_H0 ;  /* 0x2000000dff0c7230 */ /* 0x000fe20000004100 */
[----:B------:R-:W-:Y:S01]  /*a020*/  FMUL.FTZ R55, R41, R56 ;  /* 0x0000003829377220 */ /* 0x000fe20000410000 */
[----:B--2---:R-:W-:Y:S01]  /*a030*/  HADD2.F32 R46, -RZ, R9.H0_H0 ;  /* 0x20000009ff2e7230 */ /* 0x004fe20000004100 */
[----:B------:R-:W-:Y:S01]  /*a040*/  FMUL.FTZ R52, R43, R54 ;  /* 0x000000362b347220 */ /* 0x000fe20000410000 */
[----:B------:R-:W-:Y:S02]  /*a050*/  HADD2.F32 R44, -RZ, R13.H1_H1 ;  /* 0x3000000dff2c7230 */ /* 0x000fe40000004100 */
[----:B------:R-:W-:-:S02]  /*a060*/  HADD2.F32 R48, -RZ, R8.H0_H0 ;  /* 0x20000008ff307230 */ /* 0x000fc40000004100 */
[----:B------:R-:W-:Y:S01]  /*a070*/  HADD2.F32 R49, -RZ, R8.H1_H1 ;  /* 0x30000008ff317230 */ /* 0x000fe20000004100 */
[-C--:B------:R-:W-:Y:S01]  /*a080*/  FMUL.FTZ R8, R12, R53.reuse ;  /* 0x000000350c087220 */ /* 0x080fe20000410000 */
[----:B------:R-:W-:Y:S01]  /*a090*/  HADD2.F32 R13, -RZ, R14.H0_H0 ;  /* 0x2000000eff0d7230 */ /* 0x000fe20000004100 */
[----:B------:R-:W-:Y:S01]  /*a0a0*/  FMUL.FTZ R53, R46, R53 ;  /* 0x000000352e357220 */ /* 0x000fe20000410000 */
[----:B------:R-:W-:Y:S01]  /*a0b0*/  HADD2.F32 R47, -RZ, R10.H0_H0 ;  /* 0x2000000aff2f7230 */ /* 0x000fe20000004100 */
[C---:B------:R-:W-:Y:S01]  /*a0c0*/  FMUL.FTZ R56, R48.reuse, R56 ;  /* 0x0000003830387220 */ /* 0x040fe20000410000 */
[----:B------:R-:W-:Y:S01]  /*a0d0*/  HADD2.F32 R42, -RZ, R9.H1_H1 ;  /* 0x30000009ff2a7230 */ /* 0x000fe20000004100 */
[----:B------:R-:W-:Y:S01]  /*a0e0*/  FFMA.FTZ R55, R48, R65, R55 ;  /* 0x0000004130377223 */ /* 0x000fe20000010037 */
[----:B------:R-:W-:Y:S01]  /*a0f0*/  HADD2.F32 R45, -RZ, R14.H1_H1 ;  /* 0x3000000eff2d7230 */ /* 0x000fe20000004100 */
[----:B------:R-:W-:Y:S01]  /*a100*/  FFMA.FTZ R46, R46, R63, R8 ;  /* 0x0000003f2e2e7223 */ /* 0x000fe20000010008 */
[----:B------:R-:W-:Y:S01]  /*a110*/  HADD2.F32 R48, -RZ, R23.H1_H1 ;  /* 0x30000017ff307230 */ /* 0x000fe20000004100 */
[-C--:B------:R-:W-:Y:S01]  /*a120*/  FMUL.FTZ R9, R44, R51.reuse ;  /* 0x000000332c097220 */ /* 0x080fe20000410000 */
[----:B------:R-:W-:Y:S01]  /*a130*/  HADD2.F32 R10, -RZ, R10.H1_H1 ;  /* 0x3000000aff0a7230 */ /* 0x000fe20000004100 */
[-C--:B------:R-:W-:Y:S01]  /*a140*/  FMUL.FTZ R8, R13, R50.reuse ;  /* 0x000000320d087220 */ /* 0x080fe20000410000 */
[--C-:B------:R-:W-:Y:S01]  /*a150*/  HADD2.F32 R14, -RZ, R15.reuse.H0_H0 ;  /* 0x2000000fff0e7230 */ /* 0x100fe20000004100 */
[----:B------:R-:W-:Y:S01]  /*a160*/  FMUL.FTZ R50, R47, R50 ;  /* 0x000000322f327220 */ /* 0x000fe20000410000 */
[----:B------:R-:W-:Y:S01]  /*a170*/  HADD2.F32 R15, -RZ, R15.H1_H1 ;  /* 0x3000000fff0f7230 */ /* 0x000fe20000004100 */
[C---:B------:R-:W-:Y:S01]  /*a180*/  FMUL.FTZ R54, R49.reuse, R54 ;  /* 0x0000003631367220 */ /* 0x040fe20000410000 */
[--C-:B------:R-:W-:Y:S01]  /*a190*/  HADD2.F32 R67, -RZ, R11.reuse.H0_H0 ;  /* 0x2000000bff437230 */ /* 0x100fe20000004100 */
[----:B------:R-:W-:Y:S01]  /*a1a0*/  FFMA.FTZ R52, R49, R64, R52 ;  /* 0x0000004031347223 */ /* 0x000fe20000010034 */
[----:B------:R-:W-:Y:S01]  /*a1b0*/  HADD2.F32 R49, -RZ, R28.H0_H0 ;  /* 0x2000001cff317230 */ /* 0x000fe20000004100 */
[C---:B------:R-:W-:Y:S01]  /*a1c0*/  FMUL.FTZ R51, R42.reuse, R51 ;  /* 0x000000332a337220 */ /* 0x040fe20000410000 */
[----:B------:R-:W-:Y:S01]  /*a1d0*/  HADD2.F32 R11, -RZ, R11.H1_H1 ;  /* 0x3000000bff0b7230 */ /* 0x000fe20000004100 */
[----:B------:R-:W-:-:S02]  /*a1e0*/  FFMA.FTZ R9, R42, R61, R9 ;  /* 0x0000003d2a097223 */ /* 0x000fc40000010009 */
[----:B------:R-:W-:Y:S01]  /*a1f0*/  FFMA.FTZ R47, R47, R60, R8 ;  /* 0x0000003c2f2f7223 */ /* 0x000fe20000010008 */
[----:B------:R-:W-:Y:S01]  /*a200*/  HADD2.F32 R8, -RZ, R23.H0_H0 ;  /* 0x20000017ff087230 */ /* 0x000fe20000004100 */
[----:B------:R-:W-:Y:S01]  /*a210*/  FMUL.FTZ R42, R45, R48 ;  /* 0x000000302d2a7220 */ /* 0x000fe20000410000 */
[----:B------:R-:W-:Y:S01]  /*a220*/  F2FP.PACK_AB R9, R9, R46 ;  /* 0x0000002e0909723e */ /* 0x000fe200000000ff */
[C---:B------:R-:W-:Y:S02]  /*a230*/  FMUL.FTZ R48, R10.reuse, R48 ;  /* 0x000000300a307220 */ /* 0x040fe40000410000 */
[----:B------:R-:W-:Y:S02]  /*a240*/  FFMA.FTZ R10, R10, R59, R42 ;  /* 0x0000003b0a0a7223 */ /* 0x000fe4000001002a */
[----:B------:R-:W-:Y:S02]  /*a250*/  FMUL.FTZ R42, R14, R49 ;  /* 0x000000310e2a7220 */ /* 0x000fe40000410000 */
[----:B------:R-:W-:Y:S01]  /*a260*/  FMUL.FTZ R66, R15, R8 ;  /* 0x000000080f427220 */ /* 0x000fe20000410000 */
[----:B------:R-:W-:Y:S01]  /*a270*/  F2FP.PACK_AB R10, R10, R47 ;  /* 0x0000002f0a0a723e */ /* 0x000fe200000000ff */
[----:B------:R-:W-:-:S02]  /*a280*/  FMUL.FTZ R49, R67, R49 ;  /* 0x0000003143317220 */ /* 0x000fc40000410000 */
[----:B------:R-:W-:Y:S02]  /*a290*/  FMUL.FTZ R8, R11, R8 ;  /* 0x000000080b087220 */ /* 0x000fe40000410000 */
[----:B------:R-:W-:Y:S02]  /*a2a0*/  FFMA.FTZ R45, R45, R59, -R48 ;  /* 0x0000003b2d2d7223 */ /* 0x000fe40000010830 */
[----:B------:R-:W-:Y:S02]  /*a2b0*/  FFMA.FTZ R56, R41, R65, -R56 ;  /* 0x0000004129387223 */ /* 0x000fe40000010838 */
[----:B------:R-:W-:Y:S02]  /*a2c0*/  FFMA.FTZ R43, R43, R64, -R54 ;  /* 0x000000402b2b7223 */ /* 0x000fe40000010836 */
[----:B------:R-:W-:Y:S02]  /*a2d0*/  FFMA.FTZ R53, R12, R63, -R53 ;  /* 0x0000003f0c357223 */ /* 0x000fe40000010835 */
[----:B------:R-:W-:Y:S01]  /*a2e0*/  FFMA.FTZ R44, R44, R61, -R51 ;  /* 0x0000003d2c2c7223 */ /* 0x000fe20000010833 */
[----:B------:R-:W-:Y:S01]  /*a2f0*/  F2FP.PACK_AB R12, R43, R56 ;  /* 0x000000382b0c723e */ /* 0x000fe200000000ff */
[----:B------:R-:W-:-:S02]  /*a300*/  FFMA.FTZ R50, R13, R60, -R50 ;  /* 0x0000003c0d327223 */ /* 0x000fc40000010832 */
[----:B------:R-:W-:Y:S01]  /*a310*/  FFMA.FTZ R49, R14, R58, -R49 ;  /* 0x0000003a0e317223 */ /* 0x000fe20000010831 */
[----:B------:R-:W-:Y:S01]  /*a320*/  F2FP.PACK_AB R13, R44, R53 ;  /* 0x000000352c0d723e */ /* 0x000fe200000000ff */
[----:B------:R-:W-:Y:S01]  /*a330*/  FFMA.FTZ R48, R15, R57, -R8 ;  /* 0x000000390f307223 */ /* 0x000fe20000010808 */
[----:B------:R-:W-:Y:S01]  /*a340*/  F2FP.PACK_AB R14, R45, R50 ;  /* 0x000000322d0e723e */ /* 0x000fe200000000ff */
[----:B------:R-:W-:Y:S01]  /*a350*/  FFMA.FTZ R42, R67, R58, R42 ;  /* 0x0000003a432a7223 */ /* 0x000fe2000001002a */
[----:B------:R-:W-:Y:S01]  /*a360*/  F2FP.PACK_AB R8, R52, R55 ;  /* 0x000000373408723e */ /* 0x000fe200000000ff */
[----:B------:R-:W-:Y:S01]  /*a370*/  FFMA.FTZ R11, R11, R57, R66 ;  /* 0x000000390b0b7223 */ /* 0x000fe20000010042 */
[----:B------:R-:W-:-:S04]  /*a380*/  F2FP.PACK_AB R15, R48, R49 ;  /* 0x00000031300f723e */ /* 0x000fc800000000ff */
[----:B------:R-:W-:Y:S01]  /*a390*/  F2FP.PACK_AB R11, R11, R42 ;  /* 0x0000002a0b0b723e */ /* 0x000fe200000000ff */
[----:B------:R1:W-:Y:S04]  /*a3a0*/  STS.128 [R39+0x10080], R12 ;  /* 0x0100800c27007388 */ /* 0x0003e80000000c00 */
[----:B------:R1:W-:Y:S02]  /*a3b0*/  STS.128 [R40+0x10080], R8 ;  /* 0x0100800828007388 */ /* 0x0003e40000000c00 */
.L_x_127:
[----:B------:R-:W-:Y:S05]  /*a3c0*/  BSYNC B1 ;  /* 0x0000000000017941 */ /* 0x000fea0003800000 */
.L_x_126:
[----:B-1----:R-:W-:Y:S01]  /*a3d0*/  IADD3 R39, R17, 0x20, RZ ;  /* 0x0000002011277810 */ /* 0x002fe20007ffe0ff */
[----:B------:R-:W-:Y:S03]  /*a3e0*/  BSSY B1, `(.L_x_130) ;  /* 0x00000cb000017945 */ /* 0x000fe60003800000 */
[----:B------:R-:W-:-:S13]  /*a3f0*/  ISETP.GE.AND P0, PT, R39, UR4, PT ;  /* 0x0000000427007c0c */ /* 0x000fda000bf06270 */
[----:B------:R-:W-:Y:S05]  /*a400*/  @P0 BRA `(.L_x_131) ;  /* 0x00000c8000000947 */ /* 0x000fea0003800000 */
[----:B------:R-:W-:Y:S01]  /*a410*/  ISETP.GE.AND P0, PT, R150, c[0x0][0x27c], PT ;  /* 0x00009f0096007a0c */ /* 0x000fe20003f06270 */
[----:B------:R-:W-:Y:S01]  /*a420*/  IMAD.SHL.U32 R45, R39, 0x40, RZ ;  /* 0x00000040272d7824 */ /* 0x000fe200078e00ff */
[----:B------:R-:W-:Y:S01]  /*a430*/  SHF.R.S32.HI R8, RZ, 0x1f, R39 ;  /* 0x0000001fff087819 */ /* 0x000fe20000011427 */
[----:B------:R-:W-:Y:S01]  /*a440*/  IMAD.MOV.U32 R41, RZ, RZ, c[0x0][0x27c] ;  /* 0x00009f00ff297624 */ /* 0x000fe200078e00ff */
[----:B------:R-:W-:Y:S02]  /*a450*/  BSSY B0, `(.L_x_132) ;  /* 0x0000062000007945 */ /* 0x000fe40003800000 */
[----:B------:R-:W-:Y:S02]  /*a460*/  LEA.HI R39, R8, R39, RZ, 0x3 ;  /* 0x0000002708277211 */ /* 0x000fe400078f18ff */
[----:B------:R-:W-:Y:S02]  /*a470*/  LOP3.LUT R45, R45, 0x1c0, RZ, 0xc0, !PT ;  /* 0x000001c02d2d7812 */ /* 0x000fe400078ec0ff */
[----:B------:R-:W-:Y:S01]  /*a480*/  SHF.R.U32.HI R41, RZ, 0x3, R41 ;  /* 0x00000003ff297819 */ /* 0x000fe20000011629 */
[----:B------:R-:W-:Y:S01]  /*a490*/  IMAD.SHL.U32 R39, R39, 0x40, RZ ;  /* 0x0000004027277824 */ /* 0x000fe200078e00ff */
[----:B------:R-:W-:-:S04]  /*a4a0*/  SHF.R.U32.HI R43, RZ, 0x3, R45 ;  /* 0x00000003ff2b7819 */ /* 0x000fc8000001162d */
[----:B------:R-:W-:Y:S01]  /*a4b0*/  LOP3.LUT R39, R39, 0xfffffe00, RZ, 0xc0, !PT ;  /* 0xfffffe0027277812 */ /* 0x000fe200078ec0ff */
[----:B------:R-:W-:Y:S05]  /*a4c0*/  @P0 BRA `(.L_x_133) ;  /* 0x000005a000000947 */ /* 0x000fea0003800000 */
[----:B------:R-:W-:Y:S01]  /*a4d0*/  IADD3 R9, R2, R41, RZ ;  /* 0x0000002902097210 */ /* 0x000fe20007ffe0ff */
[----:B------:R-:W-:Y:S01]  /*a4e0*/  HADD2.F32 R67, -RZ, R35.H1_H1 ;  /* 0x30000023ff437230 */ /* 0x000fe20000004100 */
[----:B------:R-:W-:Y:S01]  /*a4f0*/  LOP3.LUT R42, R45, 0x38, R150, 0xf8, !PT ;  /* 0x000000382d2a7812 */ /* 0x000fe200078ef896 */
[----:B------:R-:W-:Y:S01]  /*a500*/  HADD2.F32 R66, -RZ, R32.H1_H1 ;  /* 0x30000020ff427230 */ /* 0x000fe20000004100 */
[----:B------:R-:W-:Y:S01]  /*a510*/  SHF.R.S32.HI R8, RZ, 0x1f, R9 ;  /* 0x0000001fff087819 */ /* 0x000fe20000011409 */
[--C-:B------:R-:W-:Y:S01]  /*a520*/  HADD2.F32 R59, -RZ, R37.reuse.H1_H1 ;  /* 0x30000025ff3b7230 */ /* 0x100fe20000004100 */
[----:B------:R-:W-:Y:S01]  /*a530*/  SHF.L.U32 R10, R9, 0x3, RZ ;  /* 0x00000003090a7819 */ /* 0x000fe200000006ff */
[----:B------:R-:W-:Y:S01]  /*a540*/  HADD2.F32 R56, -RZ, R34.H1_H1 ;  /* 0x30000022ff387230 */ /* 0x000fe20000004100 */
[----:B------:R-:W-:Y:S01]  /*a550*/  LEA.HI R8, R8, R9, RZ, 0x3 ;  /* 0x0000000908087211 */ /* 0x000fe200078f18ff */
[----:B------:R-:W-:Y:S01]  /*a560*/  HADD2.F32 R63, -RZ, R32.H0_H0 ;  /* 0x20000020ff3f7230 */ /* 0x000fe20000004100 */
[----:B------:R-:W-:Y:S01]  /*a570*/  LOP3.LUT R10, R45, 0x38, R10, 0xf8, !PT ;  /* 0x000000382d0a7812 */ /* 0x000fe200078ef80a */
[----:B------:R-:W-:Y:S01]  /*a580*/  HADD2.F32 R57, -RZ, R37.H0_H0 ;  /* 0x20000025ff397230 */ /* 0x000fe20000004100 */
[----:B------:R-:W-:Y:S01]  /*a590*/  SHF.L.U32 R8, R8, 0xa, RZ ;  /* 0x0000000a08087819 */ /* 0x000fe200000006ff */
[----:B------:R-:W-:Y:S01]  /*a5a0*/  HADD2.F32 R55, -RZ, R34.H0_H0 ;  /* 0x20000022ff377230 */ /* 0x000fe20000004100 */
[-C--:B------:R-:W-:Y:S01]  /*a5b0*/  LOP3.LUT R42, R42, R43.reuse, RZ, 0x3c, !PT ;  /* 0x0000002b2a2a7212 */ /* 0x080fe200078e3cff */
[--C-:B------:R-:W-:Y:S01]  /*a5c0*/  HADD2.F32 R60, -RZ, R31.reuse.H1_H1 ;  /* 0x3000001fff3c7230 */ /* 0x100fe20000004100 */
[----:B------:R-:W-:Y:S01]  /*a5d0*/  LOP3.LUT R9, R10, R43, RZ, 0x3c, !PT ;  /* 0x0000002b0a097212 */ /* 0x000fe200078e3cff */
[----:B------:R-:W-:Y:S01]  /*a5e0*/  HADD2.F32 R54, -RZ, R38.H1_H1 ;  /* 0x30000026ff367230 */ /* 0x000fe20000004100 */
[----:B------:R-:W-:Y:S01]  /*a5f0*/  LOP3.LUT R8, R8, 0x7fffe000, RZ, 0xc0, !PT ;  /* 0x7fffe00008087812 */ /* 0x000fe200078ec0ff */
[----:B------:R-:W-:Y:S01]  /*a600*/  HADD2.F32 R70, -RZ, R31.H0_H0 ;  /* 0x2000001fff467230 */ /* 0x000fe20000004100 */
[----:B------:R-:W-:Y:S01]  /*a610*/  IADD3 R42, R39, R42, RZ ;  /* 0x0000002a272a7210 */ /* 0x000fe20007ffe0ff */
[----:B------:R-:W-:Y:S01]  /*a620*/  HADD2.F32 R73, -RZ, R36.H0_H0 ;  /* 0x20000024ff497230 */ /* 0x000fe20000004100 */
[----:B------:R-:W-:-:S02]  /*a630*/  IADD3 R8, R9, R8, R39 ;  /* 0x0000000809087210 */ /* 0x000fc40007ffe027 */
[----:B------:R-:W-:Y:S02]  /*a640*/  SHF.L.U32 R42, R42, 0x1, RZ ;  /* 0x000000012a2a7819 */ /* 0x000fe400000006ff */
[----:B------:R-:W-:-:S03]  /*a650*/  SHF.L.U32 R40, R8, 0x1, RZ ;  /* 0x0000000108287819 */ /* 0x000fc600000006ff */
[----:B------:R-:W1:Y:S04]  /*a660*/  LDS.128 R12, [R42+0x10080] ;  /* 0x010080002a0c7984 */ /* 0x000e680000000c00 */
[----:B------:R-:W2:Y:S01]  /*a670*/  LDS.128 R8, [R40+0x10080] ;  /* 0x0100800028087984 */ /* 0x000ea20000000c00 */
[--C-:B-1----:R-:W-:Y:S02]  /*a680*/  HADD2.F32 R44, -RZ, R12.reuse.H0_H0 ;  /* 0x2000000cff2c7230 */ /* 0x102fe40000004100 */
[----:B------:R-:W-:Y:S02]  /*a690*/  HADD2.F32 R47, -RZ, R12.H1_H1 ;  /* 0x3000000cff2f7230 */ /* 0x000fe40000004100 */
[--C-:B--2---:R-:W-:Y:S02]  /*a6a0*/  HADD2.F32 R68, -RZ, R8.reuse.H0_H0 ;  /* 0x20000008ff447230 */ /* 0x104fe40000004100 */
[----:B------:R-:W-:Y:S01]  /*a6b0*/  HADD2.F32 R65, -RZ, R8.H1_H1 ;  /* 0x30000008ff417230 */ /* 0x000fe20000004100 */
[C---:B------:R-:W-:Y:S01]  /*a6c0*/  FMUL.FTZ R8, R67.reuse, R44 ;  /* 0x0000002c43087220 */ /* 0x040fe20000410000 */
[--C-:B------:R-:W-:Y:S01]  /*a6d0*/  HADD2.F32 R50, -RZ, R9.reuse.H0_H0 ;  /* 0x20000009ff327230 */ /* 0x100fe20000004100 */
[-C--:B------:R-:W-:Y:S01]  /*a6e0*/  FMUL.FTZ R67, R67, R68.reuse ;  /* 0x0000004443437220 */ /* 0x080fe20000410000 */
[----:B------:R-:W-:Y:S01]  /*a6f0*/  HADD2.F32 R52, -RZ, R9.H1_H1 ;  /* 0x30000009ff347230 */ /* 0x000fe20000004100 */
[C---:B------:R-:W-:Y:S01]  /*a700*/  FFMA.FTZ R68, R59.reuse, R68, R8 ;  /* 0x000000443b447223 */ /* 0x040fe20000010008 */
[----:B------:R-:W-:Y:S01]  /*a710*/  HADD2.F32 R12, -RZ, R13.H0_H0 ;  /* 0x2000000dff0c7230 */ /* 0x000fe20000004100 */
[----:B------:R-:W-:Y:S01]  /*a720*/  FFMA.FTZ R67, R59, R44, -R67 ;  /* 0x0000002c3b437223 */ /* 0x000fe20000010843 */
[----:B------:R-:W-:-:S02]  /*a730*/  HADD2.F32 R51, -RZ, R10.H0_H0 ;  /* 0x2000000aff337230 */ /* 0x000fc40000004100 */
[----:B------:R-:W-:Y:S01]  /*a740*/  HADD2.F32 R53, -RZ, R10.H1_H1 ;  /* 0x3000000aff357230 */ /* 0x000fe20000004100 */
[C---:B------:R-:W-:Y:S01]  /*a750*/  FMUL.FTZ R10, R66.reuse, R47 ;  /* 0x0000002f420a7220 */ /* 0x040fe20000410000 */
[----:B------:R-:W-:Y:S01]  /*a760*/  HADD2.F32 R9, -RZ, R35.H0_H0 ;  /* 0x20000023ff097230 */ /* 0x000fe20000004100 */
[-C--:B------:R-:W-:Y:S01]  /*a770*/  FMUL.FTZ R66, R66, R65.reuse ;  /* 0x0000004142427220 */ /* 0x080fe20000410000 */
[----:B------:R-:W-:Y:S01]  /*a780*/  HADD2.F32 R48, -RZ, R13.H1_H1 ;  /* 0x3000000dff307230 */ /* 0x000fe20000004100 */
[----:B------:R-:W-:Y:S01]  /*a790*/  FFMA.FTZ R65, R56, R65, R10 ;  /* 0x0000004138417223 */ /* 0x000fe2000001000a */
[----:B------:R-:W-:Y:S01]  /*a7a0*/  HADD2.F32 R13, -RZ, R14.H0_H0 ;  /* 0x2000000eff0d7230 */ /* 0x000fe20000004100 */
[C---:B------:R-:W-:Y:S01]  /*a7b0*/  FMUL.FTZ R8, R9.reuse, R12 ;  /* 0x0000000c09087220 */ /* 0x040fe20000410000 */
[----:B------:R-:W-:Y:S01]  /*a7c0*/  HADD2.F32 R10, -RZ, R36.H1_H1 ;  /* 0x30000024ff0a7230 */ /* 0x000fe20000004100 */
[----:B------:R-:W-:Y:S01]  /*a7d0*/  FMUL.FTZ R64, R9, R50 ;  /* 0x0000003209407220 */ /* 0x000fe20000410000 */
[----:B------:R-:W-:Y:S01]  /*a7e0*/  HADD2.F32 R49, -RZ, R14.H1_H1 ;  /* 0x3000000eff317230 */ /* 0x000fe20000004100 */
[----:B------:R-:W-:Y:S01]  /*a7f0*/  FMUL.FTZ R9, R63, R48 ;  /* 0x000000303f097220 */ /* 0x000fe20000410000 */
[--C-:B------:R-:W-:Y:S01]  /*a800*/  HADD2.F32 R14, -RZ, R15.reuse.H0_H0 ;  /* 0x2000000fff0e7230 */ /* 0x100fe20000004100 */
[----:B------:R-:W-:Y:S01]  /*a810*/  FFMA.FTZ R50, R57, R50, R8 ;  /* 0x0000003239327223 */ /* 0x000fe20000010008 */
[----:B------:R-:W-:Y:S01]  /*a820*/  HADD2.F32 R15, -RZ, R15.H1_H1 ;  /* 0x3000000fff0f7230 */ /* 0x000fe20000004100 */
[-C--:B------:R-:W-:Y:S01]  /*a830*/  FMUL.FTZ R63, R63, R52.reuse ;  /* 0x000000343f3f7220 */ /* 0x080fe20000410000 */
[----:B------:R-:W-:Y:S01]  /*a840*/  HADD2.F32 R46, -RZ, R11.H0_H0 ;  /* 0x2000000bff2e7230 */ /* 0x000fe20000004100 */
[----:B------:R-:W-:Y:S01]  /*a850*/  FFMA.FTZ R9, R55, R52, R9 ;  /* 0x0000003437097223 */ /* 0x000fe20000010009 */
[----:B------:R-:W-:Y:S01]  /*a860*/  HADD2.F32 R52, -RZ, R33.H1_H1 ;  /* 0x30000021ff347230 */ /* 0x000fe20000004100 */
[C---:B------:R-:W-:Y:S01]  /*a870*/  FMUL.FTZ R8, R10.reuse, R13 ;  /* 0x0000000d0a087220 */ /* 0x040fe20000410000 */
[----:B------:R-:W-:Y:S01]  /*a880*/  HADD2.F32 R69, -RZ, R11.H1_H1 ;  /* 0x3000000bff457230 */ /* 0x000fe20000004100 */
[----:B------:R-:W-:Y:S01]  /*a890*/  FMUL.FTZ R61, R10, R51 ;  /* 0x000000330a3d7220 */ /* 0x000fe20000410000 */
[----:B------:R-:W-:Y:S01]  /*a8a0*/  F2FP.PACK_AB R9, R9, R50 ;  /* 0x000000320909723e */ /* 0x000fe200000000ff */
[----:B------:R-:W-:-:S02]  /*a8b0*/  FMUL.FTZ R10, R60, R49 ;  /* 0x000000313c0a7220 */ /* 0x000fc40000410000 */
[----:B------:R-:W-:Y:S01]  /*a8c0*/  FFMA.FTZ R51, R54, R51, R8 ;  /* 0x0000003336337223 */ /* 0x000fe20000010008 */
[----:B------:R-:W-:Y:S01]  /*a8d0*/  HADD2.F32 R8, -RZ, R33.H0_H0 ;  /* 0x20000021ff087230 */ /* 0x000fe20000004100 */
[-C--:B------:R-:W-:Y:S02]  /*a8e0*/  FMUL.FTZ R60, R60, R53.reuse ;  /* 0x000000353c3c7220 */ /* 0x080fe40000410000 */
[----:B------:R-:W-:Y:S01]  /*a8f0*/  FFMA.FTZ R10, R52, R53, R10 ;  /* 0x00000035340a7223 */ /* 0x000fe2000001000a */
[----:B------:R-:W-:Y:S01]  /*a900*/  HADD2.F32 R53, -RZ, R38.H0_H0 ;  /* 0x20000026ff357230 */ /* 0x000fe20000004100 */
[----:B------:R-:W-:Y:S02]  /*a910*/  FMUL.FTZ R11, R70, R15 ;  /* 0x0000000f460b7220 */ /* 0x000fe40000410000 */
[----:B------:R-:W-:Y:S01]  /*a920*/  FMUL.FTZ R58, R73, R46 ;  /* 0x0000002e493a7220 */ /* 0x000fe20000410000 */
[----:B------:R-:W-:Y:S01]  /*a930*/  F2FP.PACK_AB R10, R10, R51 ;  /* 0x000000330a0a723e */ /* 0x000fe200000000ff */
[----:B------:R-:W-:-:S02]  /*a940*/  FMUL.FTZ R70, R70, R69 ;  /* 0x0000004546467220 */ /* 0x000fc40000410000 */
[----:B------:R-:W-:Y:S02]  /*a950*/  FMUL.FTZ R71, R73, R14 ;  /* 0x0000000e49477220 */ /* 0x000fe40000410000 */
        /* <DEDUP_REMOVED lines=10> */
[----:B------:R-:W-:Y:S02]  /*aa00*/  FFMA.FTZ R46, R53, R46, R71 ;  /* 0x0000002e352e7223 */ /* 0x000fe40000010047 */
[----:B------:R-:W-:Y:S01]  /*aa10*/  FFMA.FTZ R11, R8, R69, R11 ;  /* 0x00000045080b7223 */ /* 0x000fe2000001000b */
[----:B------:R-:W-:Y:S02]  /*aa20*/  F2FP.PACK_AB R15, R15, R58 ;  /* 0x0000003a0f0f723e */ /* 0x000fe400000000ff */
[----:B------:R-:W-:Y:S02]  /*aa30*/  F2FP.PACK_AB R8, R65, R68 ;  /* 0x000000444108723e */ /* 0x000fe400000000ff */
[----:B------:R-:W-:Y:S01]  /*aa40*/  F2FP.PACK_AB R11, R11, R46 ;  /* 0x0000002e0b0b723e */ /* 0x000fe200000000ff */
[----:B------:R1:W-:Y:S04]  /*aa50*/  STS.128 [R42+0x10080], R12 ;  /* 0x0100800c2a007388 */ /* 0x0003e80000000c00 */
[----:B------:R1:W-:Y:S02]  /*aa60*/  STS.128 [R40+0x10080], R8 ;  /* 0x0100800828007388 */ /* 0x0003e40000000c00 */
.L_x_133:
[----:B------:R-:W-:Y:S05]  /*aa70*/  BSYNC B0 ;  /* 0x0000000000007941 */ /* 0x000fea0003800000 */
.L_x_132:
[----:B------:R-:W-:-:S13]  /*aa80*/  ISETP.GE.AND P0, PT, R21, c[0x0][0x27c], PT ;  /* 0x00009f0015007a0c */ /* 0x000fda0003f06270 */
[----:B------:R-:W-:Y:S05]  /*aa90*/  @P0 BRA `(.L_x_131) ;  /* 0x000005f000000947 */ /* 0x000fea0003800000 */
[----:B-1----:R-:W-:Y:S01]  /*aaa0*/  SHF.R.S32.HI R12, RZ, 0x1f, R21 ;  /* 0x0000001fff0c7819 */ /* 0x002fe20000011415 */
[----:B------:R-:W-:Y:S02]  /*aab0*/  HADD2.F32 R64, -RZ, R27.H1_H1 ;  /* 0x3000001bff407230 */ /* 0x000fe40000004100 */
[----:B------:R-:W-:Y:S01]  /*aac0*/  HADD2.F32 R52, -RZ, R26.H1_H1 ;  /* 0x3000001aff347230 */ /* 0x000fe20000004100 */
[CC--:B------:R-:W-:Y:S01]  /*aad0*/  LEA.HI R10, R12.reuse, R21.reuse, RZ, 0x3 ;  /* 0x000000150c0a7211 */ /* 0x0c0fe200078f18ff */
[----:B------:R-:W-:Y:S01]  /*aae0*/  HADD2.F32 R54, -RZ, R29.H1_H1 ;  /* 0x3000001dff367230 */ /* 0x000fe20000004100 */
[----:B------:R-:W-:Y:S01]  /*aaf0*/  LEA.HI R12, R12, R21, RZ, 0x6 ;  /* 0x000000150c0c7211 */ /* 0x000fe200078f30ff */
[----:B------:R-:W-:Y:S01]  /*ab00*/  HADD2.F32 R59, -RZ, R27.H0_H0 ;  /* 0x2000001bff3b7230 */ /* 0x000fe20000004100 */
[----:B------:R-:W-:Y:S01]  /*ab10*/  LEA.HI.SX32 R41, R10, R41, 0x1d ;  /* 0x000000290a297211 */ /* 0x000fe200078feaff */
[----:B------:R-:W-:Y:S01]  /*ab20*/  HADD2.F32 R53, -RZ, R29.H0_H0 ;  /* 0x2000001dff357230 */ /* 0x000fe20000004100 */
[----:B------:R-:W-:Y:S01]  /*ab30*/  LOP3.LUT R10, R45, 0x38, R10, 0xf8, !PT ;  /* 0x000000382d0a7812 */ /* 0x000fe200078ef80a */
[--C-:B------:R-:W-:Y:S01]  /*ab40*/  HADD2.F32 R56, -RZ, R23.reuse.H1_H1 ;  /* 0x30000017ff387230 */ /* 0x100fe20000004100 */
[----:B------:R-:W-:Y:S01]  /*ab50*/  SHF.R.S32.HI R8, RZ, 0x1f, R41 ;  /* 0x0000001fff087819 */ /* 0x000fe20000011429 */
[----:B------:R-:W-:Y:S01]  /*ab60*/  HADD2.F32 R50, -RZ, R30.H1_H1 ;  /* 0x3000001eff327230 */ /* 0x000fe20000004100 */
[----:B------:R-:W-:Y:S01]  /*ab70*/  LOP3.LUT R9, R10, R43, RZ, 0x3c, !PT ;  /* 0x0000002b0a097212 */ /* 0x000fe200078e3cff */
[----:B------:R-:W-:Y:S01]  /*ab80*/  HADD2.F32 R55, -RZ, R28.H0_H0 ;  /* 0x2000001cff377230 */ /* 0x000fe20000004100 */
[----:B------:R-:W-:Y:S01]  /*ab90*/  SHF.L.U32 R10, R41, 0x3, RZ ;  /* 0x00000003290a7819 */ /* 0x000fe200000006ff */
[----:B------:R-:W-:Y:S01]  /*aba0*/  HADD2.F32 R66, -RZ, R23.H0_H0 ;  /* 0x20000017ff427230 */ /* 0x000fe20000004100 */
[----:B------:R-:W-:-:S02]  /*abb0*/  LEA.HI R8, R8, R41, RZ, 0x3 ;  /* 0x0000002908087211 */ /* 0x000fc400078f18ff */
[----:B------:R-:W-:Y:S02]  /*abc0*/  SHF.L.U32 R12, R12, 0x7, RZ ;  /* 0x000000070c0c7819 */ /* 0x000fe400000006ff */
[----:B------:R-:W-:Y:S02]  /*abd0*/  LOP3.LUT R10, R45, 0x38, R10, 0xf8, !PT ;  /* 0x000000382d0a7812 */ /* 0x000fe400078ef80a */
[----:B------:R-:W-:Y:S02]  /*abe0*/  SHF.L.U32 R8, R8, 0xa, RZ ;  /* 0x0000000a08087819 */ /* 0x000fe400000006ff */
[----:B------:R-:W-:Y:S02]  /*abf0*/  LOP3.LUT R12, R12, 0x7fffe000, RZ, 0xc0, !PT ;  /* 0x7fffe0000c0c7812 */ /* 0x000fe400078ec0ff */
[----:B------:R-:W-:Y:S02]  /*ac00*/  LOP3.LUT R43, R10, R43, RZ, 0x3c, !PT ;  /* 0x0000002b0a2b7212 */ /* 0x000fe400078e3cff */
[----:B------:R-:W-:-:S02]  /*ac10*/  LOP3.LUT R8, R8, 0x7fffe000, RZ, 0xc0, !PT ;  /* 0x7fffe00008087812 */ /* 0x000fc400078ec0ff */
[--C-:B------:R-:W-:Y:S02]  /*ac20*/  IADD3 R9, R9, R12, R39.reuse ;  /* 0x0000000c09097210 */ /* 0x100fe40007ffe027 */
[----:B------:R-:W-:Y:S02]  /*ac30*/  IADD3 R39, R43, R8, R39 ;  /* 0x000000082b277210 */ /* 0x000fe40007ffe027 */
[----:B------:R-:W-:Y:S02]  /*ac40*/  SHF.L.U32 R40, R9, 0x1, RZ ;  /* 0x0000000109287819 */ /* 0x000fe400000006ff */
[----:B------:R-:W-:-:S03]  /*ac50*/  SHF.L.U32 R39, R39, 0x1, RZ ;  /* 0x0000000127277819 */ /* 0x000fc600000006ff */
[----:B------:R-:W1:Y:S04]  /*ac60*/  LDS.128 R12, [R40+0x10080] ;  /* 0x01008000280c7984 */ /* 0x000e680000000c00 */
[----:B------:R-:W2:Y:S01]  /*ac70*/  LDS.128 R8, [R39+0x10080] ;  /* 0x0100800027087984 */ /* 0x000ea20000000c00 */
[--C-:B-1----:R-:W-:Y:S02]  /*ac80*/  HADD2.F32 R43, -RZ, R12.reuse.H1_H1 ;  /* 0x3000000cff2b7230 */ /* 0x102fe40000004100 */
[----:B------:R-:W-:Y:S02]  /*ac90*/  HADD2.F32 R41, -RZ, R12.H0_H0 ;  /* 0x2000000cff297230 */ /* 0x000fe40000004100 */
[--C-:B--2---:R-:W-:Y:S02]  /*aca0*/  HADD2.F32 R47, -RZ, R10.reuse.H0_H0 ;  /* 0x2000000aff2f7230 */ /* 0x104fe40000004100 */
[----:B------:R-:W-:-:S02]  /*acb0*/  HADD2.F32 R49, -RZ, R10.H1_H1 ;  /* 0x3000000aff317230 */ /* 0x000fc40000004100 */
[----:B------:R-:W-:Y:S02]  /*acc0*/  HADD2.F32 R10, -RZ, R24.H1_H1 ;  /* 0x30000018ff0a7230 */ /* 0x000fe40000004100 */
[--C-:B------:R-:W-:Y:S02]  /*acd0*/  HADD2.F32 R63, -RZ, R8.reuse.H0_H0 ;  /* 0x20000008ff3f7230 */ /* 0x100fe40000004100 */
[----:B------:R-:W-:Y:S01]  /*ace0*/  HADD2.F32 R51, -RZ, R8.H1_H1 ;  /* 0x30000008ff337230 */ /* 0x000fe20000004100 */
[----:B------:R-:W-:Y:S01]  /*acf0*/  FMUL.FTZ R60, R10, R43 ;  /* 0x0000002b0a3c7220 */ /* 0x000fe20000410000 */
[--C-:B------:R-:W-:Y:S01]  /*ad00*/  HADD2.F32 R42, -RZ, R11.reuse.H0_H0 ;  /* 0x2000000bff2a7230 */ /* 0x100fe20000004100 */
[C---:B------:R-:W-:Y:S01]  /*ad10*/  FMUL.FTZ R8, R64.reuse, R41 ;  /* 0x0000002940087220 */ /* 0x040fe20000410000 */
[----:B------:R-:W-:Y:S01]  /*ad20*/  HADD2.F32 R65, -RZ, R11.H1_H1 ;  /* 0x3000000bff417230 */ /* 0x000fe20000004100 */
[----:B------:R-:W-:Y:S01]  /*ad30*/  FMUL.FTZ R64, R64, R63 ;  /* 0x0000003f40407220 */ /* 0x000fe20000410000 */
[--C-:B------:R-:W-:Y:S01]  /*ad40*/  HADD2.F32 R12, -RZ, R13.reuse.H0_H0 ;  /* 0x2000000dff0c7230 */ /* 0x100fe20000004100 */
[-C--:B------:R-:W-:Y:S01]  /*ad50*/  FMUL.FTZ R61, R10, R51.reuse ;  /* 0x000000330a3d7220 */ /* 0x080fe20000410000 */
[----:B------:R-:W-:Y:S01]  /*ad60*/  HADD2.F32 R44, -RZ, R13.H1_H1 ;  /* 0x3000000dff2c7230 */ /* 0x000fe20000004100 */
[----:B------:R-:W-:Y:S01]  /*ad70*/  FFMA.FTZ R60, R52, R51, R60 ;  /* 0x00000033343c7223 */ /* 0x000fe2000001003c */
[----:B------:R-:W-:Y:S01]  /*ad80*/  HADD2.F32 R11, -RZ, R24.H0_H0 ;  /* 0x20000018ff0b7230 */ /* 0x000fe20000004100 */
[----:B------:R-:W-:Y:S01]  /*ad90*/  FFMA.FTZ R63, R54, R63, R8 ;  /* 0x0000003f363f7223 */ /* 0x000fe20000010008 */
[--C-:B------:R-:W-:Y:S01]  /*ada0*/  HADD2.F32 R46, -RZ, R9.reuse.H0_H0 ;  /* 0x20000009ff2e7230 */ /* 0x100fe20000004100 */
[----:B------:R-:W-:Y:S01]  /*adb0*/  FMUL.FTZ R8, R59, R12 ;  /* 0x0000000c3b087220 */ /* 0x000fe20000410000 */
[----:B------:R-:W-:Y:S01]  /*adc0*/  HADD2.F32 R48, -RZ, R9.H1_H1 ;  /* 0x30000009ff307230 */ /* 0x000fe20000004100 */
[----:B------:R-:W-:Y:S01]  /*add0*/  FMUL.FTZ R9, R11, R44 ;  /* 0x0000002c0b097220 */ /* 0x000fe20000410000 */
[----:B------:R-:W-:Y:S01]  /*ade0*/  HADD2.F32 R51, -RZ, R26.H0_H0 ;  /* 0x2000001aff337230 */ /* 0x000fe20000004100 */
[-C--:B------:R-:W-:Y:S01]  /*adf0*/  FMUL.FTZ R59, R59, R46.reuse ;  /* 0x0000002e3b3b7220 */ /* 0x080fe20000410000 */
[----:B------:R-:W-:Y:S01]  /*ae00*/  HADD2.F32 R13, -RZ, R14.H0_H0 ;  /* 0x2000000eff0d7230 */ /* 0x000fe20000004100 */
[----:B------:R-:W-:Y:S01]  /*ae10*/  FFMA.FTZ R46, R53, R46, R8 ;  /* 0x0000002e352e7223 */ /* 0x000fe20000010008 */
[----:B------:R-:W-:Y:S01]  /*ae20*/  HADD2.F32 R10, -RZ, R28.H1_H1 ;  /* 0x3000001cff0a7230 */ /* 0x000fe20000004100 */
        /* <DEDUP_REMOVED lines=9> */
[----:B------:R-:W-:Y:S01]  /*aec0*/  F2FP.PACK_AB R9, R9, R46 ;  /* 0x0000002e0909723e */ /* 0x000fe200000000ff */
[----:B------:R-:W-:Y:S01]  /*aed0*/  FFMA.FTZ R47, R50, R47, R8 ;  /* 0x0000002f322f7223 */ /* 0x000fe20000010008 */
[----:B------:R-:W-:Y:S01]  /*aee0*/  HADD2.F32 R8, -RZ, R25.H0_H0 ;  /* 0x20000019ff087230 */ /* 0x000fe20000004100 */
[----:B------:R-:W-:-:S02]  /*aef0*/  FMUL.FTZ R56, R56, R49 ;  /* 0x0000003138387220 */ /* 0x000fc40000410000 */
[----:B------:R-:W-:Y:S01]  /*af00*/  FFMA.FTZ R10, R48, R49, R10 ;  /* 0x00000031300a7223 */ /* 0x000fe2000001000a */
[----:B------:R-:W-:Y:S01]  /*af10*/  HADD2.F32 R49, -RZ, R30.H0_H0 ;  /* 0x2000001eff317230 */ /* 0x000fe20000004100 */
[C---:B------:R-:W-:Y:S02]  /*af20*/  FMUL.FTZ R67, R55.reuse, R14 ;  /* 0x0000000e37437220 */ /* 0x040fe40000410000 */
[----:B------:R-:W-:Y:S01]  /*af30*/  FMUL.FTZ R11, R66, R15 ;  /* 0x0000000f420b7220 */ /* 0x000fe20000410000 */
[----:B------:R-:W-:Y:S01]  /*af40*/  F2FP.PACK_AB R10, R10, R47 ;  /* 0x0000002f0a0a723e */ /* 0x000fe200000000ff */
[----:B------:R-:W-:Y:S02]  /*af50*/  FMUL.FTZ R55, R55, R42 ;  /* 0x0000002a37377220 */ /* 0x000fe40000410000 */
[----:B------:R-:W-:Y:S02]  /*af60*/  FMUL.FTZ R66, R66, R65 ;  /* 0x0000004142427220 */ /* 0x000fe40000410000 */
        /* <DEDUP_REMOVED lines=18> */
.L_x_131:
[----:B------:R-:W-:Y:S05]  /*b090*/  BSYNC B1 ;  /* 0x0000000000017941 */ /* 0x000fea0003800000 */
.L_x_130:
        /* <DEDUP_REMOVED lines=106> */
.L_x_137:
[----:B------:R-:W-:Y:S05]  /*b740*/  BSYNC B0 ;  /* 0x0000000000007941 */ /* 0x000fea0003800000 */
.L_x_136:
        /* <DEDUP_REMOVED lines=97> */
.L_x_135:
[----:B------:R-:W-:Y:S05]  /*bd60*/  BSYNC B1 ;  /* 0x0000000000017941 */ /* 0x000fea0003800000 */
.L_x_134:
[----:B-1----:R-:W-:-:S04]  /*bd70*/  IADD3 R39, R17, 0x60, RZ ;  /* 0x0000006011277810 */ /* 0x002fc80007ffe0ff */
        /* <DEDUP_REMOVED lines=19> */
[----:B------:R-:W-:Y:S01]  /*beb0*/  HADD2.F32 R35, -RZ, R35.H0_H0 ;  /* 0x20000023ff237230 */ /* 0x000fe20000004100 */
[----:B------:R-:W-:Y:S01]  /*bec0*/  SHF.L.U32 R10, R9, 0x3, RZ ;  /* 0x00000003090a7819 */ /* 0x000fe200000006ff */
[--C-:B------:R-:W-:Y:S01]  /*bed0*/  HADD2.F32 R54, -RZ, R32.reuse.H1_H1 ;  /* 0x30000020ff367230 */ /* 0x100fe20000004100 */
[----:B------:R-:W-:Y:S01]  /*bee0*/  LEA.HI R8, R8, R9, RZ, 0x3 ;  /* 0x0000000908087211 */ /* 0x000fe200078f18ff */
[----:B------:R-:W-:Y:S01]  /*bef0*/  HADD2.F32 R32, -RZ, R32.H0_H0 ;  /* 0x20000020ff207230 */ /* 0x000fe20000004100 */
[----:B------:R-:W-:Y:S01]  /*bf00*/  LOP3.LUT R10, R45, 0x38, R10, 0xf8, !PT ;  /* 0x000000382d0a7812 */ /* 0x000fe200078ef80a */
[----:B------:R-:W-:Y:S01]  /*bf10*/  HADD2.F32 R37, -RZ, R37.H0_H0 ;  /* 0x20000025ff257230 */ /* 0x000fe20000004100 */
[----:B------:R-:W-:Y:S01]  /*bf20*/  SHF.L.U32 R8, R8, 0xa, RZ ;  /* 0x0000000a08087819 */ /* 0x000fe200000006ff */
[----:B------:R-:W-:Y:S01]  /*bf30*/  HADD2.F32 R63, -RZ, R38.H0_H0 ;  /* 0x20000026ff3f7230 */ /* 0x000fe20000004100 */
[----:B------:R-:W-:-:S02]  /*bf40*/  LOP3.LUT R42, R42, R43, RZ, 0x3c, !PT ;  /* 0x0000002b2a2a7212 */ /* 0x000fc400078e3cff */
[----:B------:R-:W-:Y:S02]  /*bf50*/  LOP3.LUT R9, R10, R43, RZ, 0x3c, !PT ;  /* 0x0000002b0a097212 */ /* 0x000fe400078e3cff */
[----:B------:R-:W-:Y:S02]  /*bf60*/  LOP3.LUT R8, R8, 0x7fffe000, RZ, 0xc0, !PT ;  /* 0x7fffe00008087812 */ /* 0x000fe400078ec0ff */
[----:B------:R-:W-:Y:S02]  /*bf70*/  IADD3 R42, R39, R42, RZ ;  /* 0x0000002a272a7210 */ /* 0x000fe40007ffe0ff */
[----:B------:R-:W-:Y:S02]  /*bf80*/  IADD3 R8, R9, R8, R39 ;  /* 0x0000000809087210 */ /* 0x000fe40007ffe027 */
[----:B------:R-:W-:Y:S02]  /*bf90*/  SHF.L.U32 R42, R42, 0x1, RZ ;  /* 0x000000012a2a7819 */ /* 0x000fe400000006ff */
[----:B------:R-:W-:-:S03]  /*bfa0*/  SHF.L.U32 R40, R8, 0x1, RZ ;  /* 0x0000000108287819 */ /* 0x000fc600000006ff */
[----:B------:R-:W1:Y:S04]  /*bfb0*/  LDS.128 R12, [R42+0x10080] ;  /* 0x010080002a0c7984 */ /* 0x000e680000000c00 */
[----:B------:R-:W2:Y:S01]  /*bfc0*/  LDS.128 R8, [R40+0x10080] ;  /* 0x0100800028087984 */ /* 0x000ea20000000c00 */
[--C-:B-1----:R-:W-:Y:S02]  /*bfd0*/  HADD2.F32 R44, -RZ, R12.reuse.H0_H0 ;  /* 0x2000000cff2c7230 */ /* 0x102fe40000004100 */
[----:B------:R-:W-:Y:S02]  /*bfe0*/  HADD2.F32 R46, -RZ, R12.H1_H1 ;  /* 0x3000000cff2e7230 */ /* 0x000fe40000004100 */
[--C-:B--2---:R-:W-:Y:S01]  /*bff0*/  HADD2.F32 R50, -RZ, R8.reuse.H0_H0 ;  /* 0x20000008ff327230 */ /* 0x104fe20000004100 */
[C---:B------:R-:W-:Y:S01]  /*c000*/  FMUL.FTZ R56, R49.reuse, R44 ;  /* 0x0000002c31387220 */ /* 0x040fe20000410000 */
[--C-:B------:R-:W-:Y:S01]  /*c010*/  HADD2.F32 R12, -RZ, R13.reuse.H0_H0 ;  /* 0x2000000dff0c7230 */ /* 0x100fe20000004100 */
[----:B------:R-:W-:Y:S01]  /*c020*/  FMUL.FTZ R58, R54, R46 ;  /* 0x0000002e363a7220 */ /* 0x000fe20000410000 */
[----:B------:R-:W-:Y:S01]  /*c030*/  HADD2.F32 R47, -RZ, R13.H1_H1 ;  /* 0x3000000dff2f7230 */ /* 0x000fe20000004100 */
[-C--:B------:R-:W-:Y:S01]  /*c040*/  FMUL.FTZ R49, R49, R50.reuse ;  /* 0x0000003231317220 */ /* 0x080fe20000410000 */
[----:B------:R-:W-:Y:S01]  /*c050*/  HADD2.F32 R51, -RZ, R8.H1_H1 ;  /* 0x30000008ff337230 */ /* 0x000fe20000004100 */
[----:B------:R-:W-:Y:S01]  /*c060*/  FFMA.FTZ R50, R55, R50, R56 ;  /* 0x0000003237327223 */ /* 0x000fe20000010038 */
[--C-:B------:R-:W-:Y:S01]  /*c070*/  HADD2.F32 R8, -RZ, R9.reuse.H0_H0 ;  /* 0x20000009ff087230 */ /* 0x100fe20000004100 */
[C---:B------:R-:W-:Y:S01]  /*c080*/  FMUL.FTZ R57, R35.reuse, R12 ;  /* 0x0000000c23397220 */ /* 0x040fe20000410000 */
[----:B------:R-:W-:Y:S01]  /*c090*/  HADD2.F32 R52, -RZ, R9.H1_H1 ;  /* 0x30000009ff347230 */ /* 0x000fe20000004100 */
[C---:B------:R-:W-:Y:S01]  /*c0a0*/  FMUL.FTZ R61, R32.reuse, R47 ;  /* 0x0000002f203d7220 */ /* 0x040fe20000410000 */
[--C-:B------:R-:W-:Y:S01]  /*c0b0*/  HADD2.F32 R56, -RZ, R34.reuse.H1_H1 ;  /* 0x30000022ff387230 */ /* 0x100fe20000004100 */
[-C--:B------:R-:W-:Y:S01]  /*c0c0*/  FMUL.FTZ R35, R35, R8.reuse ;  /* 0x0000000823237220 */ /* 0x080fe20000410000 */
[----:B------:R-:W-:Y:S01]  /*c0d0*/  HADD2.F32 R34, -RZ, R34.H0_H0 ;  /* 0x20000022ff227230 */ /* 0x000fe20000004100 */
[----:B------:R-:W-:Y:S01]  /*c0e0*/  FFMA.FTZ R57, R37, R8, R57 ;  /* 0x0000000825397223 */ /* 0x000fe20000010039 */
[----:B------:R-:W-:Y:S01]  /*c0f0*/  HADD2.F32 R13, -RZ, R14.H0_H0 ;  /* 0x2000000eff0d7230 */ /* 0x000fe20000004100 */
[-C--:B------:R-:W-:Y:S01]  /*c100*/  FMUL.FTZ R32, R32, R52.reuse ;  /* 0x0000003420207220 */ /* 0x080fe20000410000 */
[----:B------:R-:W-:Y:S01]  /*c110*/  HADD2.F32 R8, -RZ, R36.H1_H1 ;  /* 0x30000024ff087230 */ /* 0x000fe20000004100 */
[----:B------:R-:W-:Y:S01]  /*c120*/  FFMA.FTZ R52, R34, R52, R61 ;  /* 0x0000003422347223 */ /* 0x000fe2000001003d */
[----:B------:R-:W-:Y:S01]  /*c130*/  HADD2.F32 R48, -RZ, R14.H1_H1 ;  /* 0x3000000eff307230 */ /* 0x000fe20000004100 */
[-C--:B------:R-:W-:Y:S01]  /*c140*/  FMUL.FTZ R59, R54, R51.reuse ;  /* 0x00000033363b7220 */ /* 0x080fe20000410000 */
[--C-:B------:R-:W-:Y:S01]  /*c150*/  HADD2.F32 R14, -RZ, R15.reuse.H0_H0 ;  /* 0x2000000fff0e7230 */ /* 0x100fe20000004100 */
[----:B------:R-:W-:Y:S01]  /*c160*/  FFMA.FTZ R51, R56, R51, R58 ;  /* 0x0000003338337223 */ /* 0x000fe2000001003a */
[----:B------:R-:W-:Y:S01]  /*c170*/  HADD2.F32 R61, -RZ, R36.H0_H0 ;  /* 0x20000024ff3d7230 */ /* 0x000fe20000004100 */
[----:B------:R-:W-:Y:S01]  /*c180*/  FMUL.FTZ R60, R8, R13 ;  /* 0x0000000d083c7220 */ /* 0x000fe20000410000 */
[----:B------:R-:W-:Y:S01]  /*c190*/  HADD2.F32 R9, -RZ, R10.H0_H0 ;  /* 0x2000000aff097230 */ /* 0x000fe20000004100 */
[----:B------:R-:W-:Y:S01]  /*c1a0*/  FFMA.FTZ R49, R55, R44, -R49 ;  /* 0x0000002c37317223 */ /* 0x000fe20000010831 */
[----:B------:R-:W-:Y:S01]  /*c1b0*/  HADD2.F32 R54, -RZ, R38.H1_H1 ;  /* 0x30000026ff367230 */ /* 0x000fe20000004100 */
[----:B------:R-:W-:Y:S01]  /*c1c0*/  FFMA.FTZ R46, R56, R46, -R59 ;  /* 0x0000002e382e7223 */ /* 0x000fe2000001083b */
[----:B------:R-:W-:Y:S01]  /*c1d0*/  HADD2.F32 R53, -RZ, R10.H1_H1 ;  /* 0x3000000aff357230 */ /* 0x000fe20000004100 */
[-C--:B------:R-:W-:Y:S01]  /*c1e0*/  FMUL.FTZ R8, R8, R9.reuse ;  /* 0x0000000908087220 */ /* 0x080fe20000410000 */
[----:B------:R-:W-:Y:S01]  /*c1f0*/  HADD2.F32 R15, -RZ, R15.H1_H1 ;  /* 0x3000000fff0f7230 */ /* 0x000fe20000004100 */
[----:B------:R-:W-:Y:S01]  /*c200*/  FFMA.FTZ R60, R54, R9, R60 ;  /* 0x00000009363c7223 */ /* 0x000fe2000001003c */
[----:B------:R-:W-:Y:S01]  /*c210*/  HADD2.F32 R10, -RZ, R11.H0_H0 ;  /* 0x2000000bff0a7230 */ /* 0x000fe20000004100 */
[----:B------:R-:W-:Y:S01]  /*c220*/  FFMA.FTZ R35, R37, R12, -R35 ;  /* 0x0000000c25237223 */ /* 0x000fe20000010823 */
[--C-:B------:R-:W-:Y:S01]  /*c230*/  HADD2.F32 R58, -RZ, R31.reuse.H1_H1 ;  /* 0x3000001fff3a7230 */ /* 0x100fe20000004100 */
[----:B------:R-:W-:Y:S01]  /*c240*/  FFMA.FTZ R32, R34, R47, -R32 ;  /* 0x0000002f22207223 */ /* 0x000fe20000010820 */
[----:B------:R-:W-:Y:S01]  /*c250*/  HADD2.F32 R36, -RZ, R31.H0_H0 ;  /* 0x2000001fff247230 */ /* 0x000fe20000004100 */
[C---:B------:R-:W-:Y:S01]  /*c260*/  FMUL.FTZ R31, R61.reuse, R14 ;  /* 0x0000000e3d1f7220 */ /* 0x040fe20000410000 */
[----:B------:R-:W-:Y:S01]  /*c270*/  HADD2.F32 R11, -RZ, R11.H1_H1 ;  /* 0x3000000bff0b7230 */ /* 0x000fe20000004100 */
[----:B------:R-:W-:Y:S01]  /*c280*/  FMUL.FTZ R64, R58, R48 ;  /* 0x000000303a407220 */ /* 0x000fe20000410000 */
[--C-:B------:R-:W-:Y:S01]  /*c290*/  HADD2.F32 R9, -RZ, R33.reuse.H1_H1 ;  /* 0x30000021ff097230 */ /* 0x100fe20000004100 */
[-C--:B------:R-:W-:Y:S01]  /*c2a0*/  FMUL.FTZ R61, R61, R10.reuse ;  /* 0x0000000a3d3d7220 */ /* 0x080fe20000410000 */
[----:B------:R-:W-:Y:S01]  /*c2b0*/  HADD2.F32 R38, -RZ, R33.H0_H0 ;  /* 0x20000021ff267230 */ /* 0x000fe20000004100 */
[----:B------:R-:W-:Y:S01]  /*c2c0*/  FMUL.FTZ R33, R36, R15 ;  /* 0x0000000f24217220 */ /* 0x000fe20000410000 */
[----:B------:R-:W-:Y:S01]  /*c2d0*/  F2FP.PACK_AB R12, R46, R49 ;  /* 0x000000312e0c723e */ /* 0x000fe200000000ff */
[----:B------:R-:W-:-:S02]  /*c2e0*/  FFMA.FTZ R31, R63, R10, R31 ;  /* 0x0000000a3f1f7223 */ /* 0x000fc4000001001f */
[----:B------:R-:W-:Y:S02]  /*c2f0*/  FMUL.FTZ R58, R58, R53 ;  /* 0x000000353a3a7220 */ /* 0x000fe40000410000 */
[-C--:B------:R-:W-:Y:S02]  /*c300*/  FMUL.FTZ R10, R36, R11.reuse ;  /* 0x0000000b240a7220 */ /* 0x080fe40000410000 */
[----:B------:R-:W-:Y:S02]  /*c310*/  FFMA.FTZ R36, R38, R11, R33 ;  /* 0x0000000b26247223 */ /* 0x000fe40000010021 */
[----:B------:R-:W-:Y:S01]  /*c320*/  FFMA.FTZ R54, R54, R13, -R8 ;  /* 0x0000000d36367223 */ /* 0x000fe20000010808 */
[----:B------:R-:W-:Y:S01]  /*c330*/  F2FP.PACK_AB R13, R32, R35 ;  /* 0x00000023200d723e */ /* 0x000fe200000000ff */
        /* <DEDUP_REMOVED lines=8> */
[----:B------:R-:W-:Y:S02]  /*c3c0*/  F2FP.PACK_AB R10, R53, R60 ;  /* 0x0000003c350a723e */ /* 0x000fe400000000ff */
[----:B------:R-:W-:Y:S01]  /*c3d0*/  F2FP.PACK_AB R11, R36, R31 ;  /* 0x0000001f240b723e */ /* 0x000fe200000000ff */
[----:B------:R1:W-:Y:S04]  /*c3e0*/  STS.128 [R42+0x10080], R12 ;  /* 0x0100800c2a007388 */ /* 0x0003e80000000c00 */
[----:B------:R1:W-:Y:S02]  /*c3f0*/  STS.128 [R40+0x10080], R8 ;  /* 0x0100800828007388 */ /* 0x0003e40000000c00 */
.L_x_139:
[----:B------:R-:W-:Y:S05]  /*c400*/  BSYNC B0 ;  /* 0x0000000000007941 */ /* 0x000fea0003800000 */
.L_x_138:
        /* <DEDUP_REMOVED lines=10> */
[----:B------:R-:W-:Y:S01]  /*c4b0*/  HADD2.F32 R48, -RZ, R30.H1_H1 ;  /* 0x3000001eff307230 */ /* 0x000fe20000004100 */
[----:B------:R-:W-:-:S02]  /*c4c0*/  LOP3.LUT R10, R45, 0x38, R10, 0xf8, !PT ;  /* 0x000000382d0a7812 */ /* 0x000fc400078ef80a */
[----:B------:R-:W-:Y:S02]  /*c4d0*/  SHF.R.S32.HI R8, RZ, 0x1f, R41 ;  /* 0x0000001fff087819 */ /* 0x000fe40000011429 */
[----:B------:R-:W-:Y:S02]  /*c4e0*/  LOP3.LUT R9, R10, R43, RZ, 0x3c, !PT ;  /* 0x0000002b0a097212 */ /* 0x000fe400078e3cff */
[----:B------:R-:W-:Y:S02]  /*c4f0*/  SHF.L.U32 R12, R12, 0x7, RZ ;  /* 0x000000070c0c7819 */ /* 0x000fe400000006ff */
[----:B------:R-:W-:Y:S02]  /*c500*/  SHF.L.U32 R10, R41, 0x3, RZ ;  /* 0x00000003290a7819 */ /* 0x000fe400000006ff */
[----:B------:R-:W-:Y:S02]  /*c510*/  LEA.HI R8, R8, R41, RZ, 0x3 ;  /* 0x0000002908087211 */ /* 0x000fe400078f18ff */
[----:B------:R-:W-:-:S02]  /*c520*/  LOP3.LUT R12, R12, 0x7fffe000, RZ, 0xc0, !PT ;  /* 0x7fffe0000c0c7812 */ /* 0x000fc400078ec0ff */
[----:B------:R-:W-:Y:S02]  /*c530*/  LOP3.LUT R10, R45, 0x38, R10, 0xf8, !PT ;  /* 0x000000382d0a7812 */ /* 0x000fe400078ef80a */
[----:B------:R-:W-:Y:S02]  /*c540*/  SHF.L.U32 R8, R8, 0xa, RZ ;  /* 0x0000000a08087819 */ /* 0x000fe400000006ff */
[----:B------:R-:W-:Y:S02]  /*c550*/  IADD3 R9, R9, R12, R39 ;  /* 0x0000000c09097210 */ /* 0x000fe40007ffe027 */
[----:B------:R-:W-:Y:S02]  /*c560*/  LOP3.LUT R43, R10, R43, RZ, 0x3c, !PT ;  /* 0x0000002b0a2b7212 */ /* 0x000fe400078e3cff */
[----:B------:R-:W-:Y:S02]  /*c570*/  LOP3.LUT R8, R8, 0x7fffe000, RZ, 0xc0, !PT ;  /* 0x7fffe00008087812 */ /* 0x000fe400078ec0ff */
[----:B------:R-:W-:-:S02]  /*c580*/  SHF.L.U32 R31, R9, 0x1, RZ ;  /* 0x00000001091f7819 */ /* 0x000fc400000006ff */
[----:B------:R-:W-:Y:S01]  /*c590*/  IADD3 R8, R43, R8, R39 ;  /* 0x000000082b087210 */ /* 0x000fe20007ffe027 */
[--C-:B------:R-:W-:Y:S02]  /*c5a0*/  HADD2.F32 R43, -RZ, R24.reuse.H1_H1 ;  /* 0x30000018ff2b7230 */ /* 0x100fe40000004100 */
[----:B------:R-:W1:Y:S01]  /*c5b0*/  LDS.128 R12, [R31+0x10080] ;  /* 0x010080001f0c7984 */ /* 0x000e620000000c00 */
[----:B------:R-:W-:Y:S01]  /*c5c0*/  SHF.L.U32 R32, R8, 0x1, RZ ;  /* 0x0000000108207819 */ /* 0x000fe200000006ff */
[----:B------:R-:W-:-:S04]  /*c5d0*/  HADD2.F32 R24, -RZ, R24.H0_H0 ;  /* 0x20000018ff187230 */ /* 0x000fc80000004100 */
[----:B------:R-:W2:Y:S01]  /*c5e0*/  LDS.128 R8, [R32+0x10080] ;  /* 0x0100800020087984 */ /* 0x000ea20000000c00 */
[--C-:B-1----:R-:W-:Y:S02]  /*c5f0*/  HADD2.F32 R33, -RZ, R12.reuse.H0_H0 ;  /* 0x2000000cff217230 */ /* 0x102fe40000004100 */
[----:B------:R-:W-:Y:S02]  /*c600*/  HADD2.F32 R34, -RZ, R12.H1_H1 ;  /* 0x3000000cff227230 */ /* 0x000fe40000004100 */
[----:B------:R-:W-:Y:S01]  /*c610*/  HADD2.F32 R12, -RZ, R13.H0_H0 ;  /* 0x2000000dff0c7230 */ /* 0x000fe20000004100 */
[C---:B------:R-:W-:Y:S01]  /*c620*/  FMUL.FTZ R44, R38.reuse, R33 ;  /* 0x00000021262c7220 */ /* 0x040fe20000410000 */
[--C-:B--2---:R-:W-:Y:S01]  /*c630*/  HADD2.F32 R37, -RZ, R8.reuse.H0_H0 ;  /* 0x20000008ff257230 */ /* 0x104fe20000004100 */
[----:B------:R-:W-:Y:S01]  /*c640*/  FMUL.FTZ R46, R43, R34 ;  /* 0x000000222b2e7220 */ /* 0x000fe20000410000 */
[----:B------:R-:W-:Y:S01]  /*c650*/  HADD2.F32 R39, -RZ, R8.H1_H1 ;  /* 0x30000008ff277230 */ /* 0x000fe20000004100 */
[C---:B------:R-:W-:Y:S01]  /*c660*/  FMUL.FTZ R45, R27.reuse, R12 ;  /* 0x0000000c1b2d7220 */ /* 0x040fe20000410000 */
[----:B------:R-:W-:Y:S01]  /*c670*/  HADD2.F32 R8, -RZ, R9.H0_H0 ;  /* 0x20000009ff087230 */ /* 0x000fe20000004100 */
[-C--:B------:R-:W-:Y:S01]  /*c680*/  FMUL.FTZ R38, R38, R37.reuse ;  /* 0x0000002526267220 */ /* 0x080fe20000410000 */
[----:B------:R-:W-:Y:S01]  /*c690*/  HADD2.F32 R35, -RZ, R13.H1_H1 ;  /* 0x3000000dff237230 */ /* 0x000fe20000004100 */
[----:B------:R-:W-:Y:S01]  /*c6a0*/  FFMA.FTZ R37, R42, R37, R44 ;  /* 0x000000252a257223 */ /* 0x000fe2000001002c */
[----:B------:R-:W-:Y:S01]  /*c6b0*/  HADD2.F32 R13, -RZ, R14.H0_H0 ;  /* 0x2000000eff0d7230 */ /* 0x000fe20000004100 */
[-C--:B------:R-:W-:Y:S01]  /*c6c0*/  FMUL.FTZ R27, R27, R8.reuse ;  /* 0x000000081b1b7220 */ /* 0x080fe20000410000 */
[----:B------:R-:W-:Y:S01]  /*c6d0*/  HADD2.F32 R44, -RZ, R26.H1_H1 ;  /* 0x3000001aff2c7230 */ /* 0x000fe20000004100 */
[----:B------:R-:W-:Y:S01]  /*c6e0*/  FFMA.FTZ R45, R29, R8, R45 ;  /* 0x000000081d2d7223 */ /* 0x000fe2000001002d */
[----:B------:R-:W-:Y:S01]  /*c6f0*/  HADD2.F32 R8, -RZ, R28.H1_H1 ;  /* 0x3000001cff087230 */ /* 0x000fe20000004100 */
[-C--:B------:R-:W-:Y:S01]  /*c700*/  FMUL.FTZ R43, R43, R39.reuse ;  /* 0x000000272b2b7220 */ /* 0x080fe20000410000 */
[----:B------:R-:W-:Y:S01]  /*c710*/  HADD2.F32 R40, -RZ, R9.H1_H1 ;  /* 0x30000009ff287230 */ /* 0x000fe20000004100 */
[----:B------:R-:W-:Y:S01]  /*c720*/  FFMA.FTZ R46, R44, R39, R46 ;  /* 0x000000272c2e7223 */ /* 0x000fe2000001002e */
[----:B------:R-:W-:Y:S01]  /*c730*/  HADD2.F32 R9, -RZ, R10.H0_H0 ;  /* 0x2000000aff097230 */ /* 0x000fe20000004100 */
[----:B------:R-:W-:Y:S01]  /*c740*/  FMUL.FTZ R47, R8, R13 ;  /* 0x0000000d082f7220 */ /* 0x000fe20000410000 */
[----:B------:R-:W-:Y:S01]  /*c750*/  HADD2.F32 R36, -RZ, R14.H1_H1 ;  /* 0x3000000eff247230 */ /* 0x000fe20000004100 */
[----:B------:R-:W-:Y:S01]  /*c760*/  FMUL.FTZ R49, R24, R35 ;  /* 0x0000002318317220 */ /* 0x000fe20000410000 */
        /* <DEDUP_REMOVED lines=8> */
[--C-:B------:R-:W-:Y:S01]  /*c7f0*/  HADD2.F32 R14, -RZ, R15.reuse.H0_H0 ;  /* 0x2000000fff0e7230 */ /* 0x100fe20000004100 */
[C---:B------:R-:W-:Y:S01]  /*c800*/  FMUL.FTZ R50, R39.reuse, R36 ;  /* 0x0000002427327220 */ /* 0x040fe20000410000 */
[----:B------:R-:W-:Y:S01]  /*c810*/  HADD2.F32 R49, -RZ, R28.H0_H0 ;  /* 0x2000001cff317230 */ /* 0x000fe20000004100 */
[-C--:B------:R-:W-:Y:S01]  /*c820*/  FMUL.FTZ R39, R39, R41.reuse ;  /* 0x0000002927277220 */ /* 0x080fe20000410000 */
[----:B------:R-:W-:Y:S01]  /*c830*/  HADD2.F32 R15, -RZ, R15.H1_H1 ;  /* 0x3000000fff0f7230 */ /* 0x000fe20000004100 */
[----:B------:R-:W-:Y:S01]  /*c840*/  FFMA.FTZ R50, R9, R41, R50 ;  /* 0x0000002909327223 */ /* 0x000fe20000010032 */
[----:B------:R-:W-:Y:S01]  /*c850*/  HADD2.F32 R10, -RZ, R11.H0_H0 ;  /* 0x2000000bff0a7230 */ /* 0x000fe20000004100 */
[----:B------:R-:W-:Y:S01]  /*c860*/  FFMA.FTZ R38, R42, R33, -R38 ;  /* 0x000000212a267223 */ /* 0x000fe20000010826 */
[----:B------:R-:W-:Y:S01]  /*c870*/  HADD2.F32 R28, -RZ, R23.H0_H0 ;  /* 0x20000017ff1c7230 */ /* 0x000fe20000004100 */
[C---:B------:R-:W-:Y:S01]  /*c880*/  FMUL.FTZ R23, R49.reuse, R14 ;  /* 0x0000000e31177220 */ /* 0x040fe20000410000 */
[----:B------:R-:W-:Y:S01]  /*c890*/  HADD2.F32 R41, -RZ, R30.H0_H0 ;  /* 0x2000001eff297230 */ /* 0x000fe20000004100 */
[----:B------:R-:W-:Y:S01]  /*c8a0*/  FMUL.FTZ R49, R49, R10 ;  /* 0x0000000a31317220 */ /* 0x000fe20000410000 */
[----:B------:R-:W-:Y:S01]  /*c8b0*/  HADD2.F32 R11, -RZ, R11.H1_H1 ;  /* 0x3000000bff0b7230 */ /* 0x000fe20000004100 */
[----:B------:R-:W-:Y:S01]  /*c8c0*/  FFMA.FTZ R43, R44, R34, -R43 ;  /* 0x000000222c2b7223 */ /* 0x000fe2000001082b */
[----:B------:R-:W-:Y:S01]  /*c8d0*/  HADD2.F32 R30, -RZ, R25.H0_H0 ;  /* 0x20000019ff1e7230 */ /* 0x000fe20000004100 */
[----:B------:R-:W-:-:S02]  /*c8e0*/  FMUL.FTZ R25, R28, R15 ;  /* 0x0000000f1c197220 */ /* 0x000fc40000410000 */
[----:B------:R-:W-:Y:S02]  /*c8f0*/  FFMA.FTZ R23, R41, R10, R23 ;  /* 0x0000000a29177223 */ /* 0x000fe40000010017 */
[-C--:B------:R-:W-:Y:S02]  /*c900*/  FMUL.FTZ R10, R28, R11.reuse ;  /* 0x0000000b1c0a7220 */ /* 0x080fe40000410000 */
[----:B------:R-:W-:Y:S02]  /*c910*/  FFMA.FTZ R28, R30, R11, R25 ;  /* 0x0000000b1e1c7223 */ /* 0x000fe40000010019 */
[----:B------:R-:W-:Y:S01]  /*c920*/  FFMA.FTZ R27, R29, R12, -R27 ;  /* 0x0000000c1d1b7223 */ /* 0x000fe2000001081b */
[----:B------:R-:W-:Y:S01]  /*c930*/  F2FP.PACK_AB R12, R43, R38 ;  /* 0x000000262b0c723e */ /* 0x000fe200000000ff */
        /* <DEDUP_REMOVED lines=9> */
[----:B------:R-:W-:-:S02]  /*c9d0*/  F2FP.PACK_AB R14, R39, R48 ;  /* 0x00000030270e723e */ /* 0x000fc400000000ff */
[----:B------:R-:W-:Y:S02]  /*c9e0*/  F2FP.PACK_AB R10, R50, R47 ;  /* 0x0000002f320a723e */ /* 0x000fe400000000ff */
[----:B------:R-:W-:-:S05]  /*c9f0*/  F2FP.PACK_AB R15, R30, R49 ;  /* 0x000000311e0f723e */ /* 0x000fca00000000ff */
[----:B------:R1:W-:Y:S04]  /*ca00*/  STS.128 [R31+0x10080], R12 ;  /* 0x0100800c1f007388 */ /* 0x0003e80000000c00 */
[----:B------:R1:W-:Y:S02]  /*ca10*/  STS.128 [R32+0x10080], R8 ;  /* 0x0100800820007388 */ /* 0x0003e40000000c00 */
.L_x_117:
[----:B------:R-:W-:Y:S05]  /*ca20*/  BSYNC B2 ;  /* 0x0000000000027941 */ /* 0x000fea0003800000 */
.L_x_89:
[C---:B-1----:R-:W-:Y:S01]  /*ca30*/  IMAD.SHL.U32 R15, R2.reuse, 0x40, RZ ;  /* 0x00000040020f7824 */ /* 0x042fe200078e00ff */
[----:B------:R-:W-:Y:S01]  /*ca40*/  SHF.R.S32.HI R9, RZ, 0x4, R22 ;  /* 0x00000004ff097819 */ /* 0x000fe20000011416 */
[----:B------:R-:W-:Y:S01]  /*ca50*/  IMAD.SHL.U32 R8, R17, 0x8, RZ ;  /* 0x0000000811087824 */ /* 0x000fe200078e00ff */
[----:B------:R-:W-:Y:S01]  /*ca60*/  LOP3.LUT P0, RZ, R2, 0x2, RZ, 0xc0, !PT ;  /* 0x0000000202ff7812 */ /* 0x000fe2000780c0ff */
[----:B------:R-:W-:Y:S01]  /*ca70*/  IMAD R13, R19, c[0x0][0x208], RZ ;  /* 0x00008200130d7a24 */ /* 0x000fe200078e02ff */
[----:B------:R-:W-:Y:S01]  /*ca80*/  LOP3.LUT R15, R15, 0x1c0, RZ, 0xc0, !PT ;  /* 0x000001c00f0f7812 */ /* 0x000fe200078ec0ff */
[----:B------:R-:W-:Y:S01]  /*ca90*/  IMAD.WIDE.U32 R10, R222, c[0x0][0x208], RZ ;  /* 0x00008200de0a7a25 */ /* 0x000fe200078e00ff */
[----:B------:R-:W-:Y:S01]  /*caa0*/  LEA.HI R12, R22, R9, RZ, 0x1 ;  /* 0x00000009160c7211 */ /* 0x000fe200078f08ff */
[----:B------:R-:W-:-:S04]  /*cab0*/  DEPBAR.LE SB0, 0x0 ;  /* 0x000080000000791a */ /* 0x000fc80000000000 */
[----:B------:R-:W-:Y:S01]  /*cac0*/  LOP3.LUT R8, R15, 0x8, R8, 0xf8, !PT ;  /* 0x000000080f087812 */ /* 0x000fe200078ef808 */
[----:B------:R-:W-:Y:S01]  /*cad0*/  IMAD R13, R222, c[0x0][0x20c], R13 ;  /* 0x00008300de0d7a24 */ /* 0x000fe200078e020d */
[----:B------:R-:W-:Y:S01]  /*cae0*/  SHF.R.U32.HI R15, RZ, 0x3, R15 ;  /* 0x00000003ff0f7819 */ /* 0x000fe2000001160f */
[----:B------:R-:W-:Y:S01]  /*caf0*/  IMAD R18, R18, c[0x0][0x218], RZ ;  /* 0x0000860012127a24 */ /* 0x000fe200078e02ff */
[----:B------:R-:W-:Y:S01]  /*cb00*/  LOP3.LUT R12, R12, 0xfffffffe, RZ, 0xc0, !PT ;  /* 0xfffffffe0c0c7812 */ /* 0x000fe200078ec0ff */
[----:B------:R-:W-:Y:S01]  /*cb10*/  IMAD.IADD R11, R11, 0x1, R13 ;  /* 0x000000010b0b7824 */ /* 0x000fe200078e020d */
[----:B------:R-:W-:Y:S01]  /*cb20*/  LOP3.LUT R15, R8, R15, RZ, 0x3c, !PT ;  /* 0x0000000f080f7212 */ /* 0x000fe200078e3cff */
[----:B------:R-:W-:Y:S01]  /*cb30*/  IMAD.SHL.U32 R7, R7, 0x40, RZ ;  /* 0x0000004007077824 */ /* 0x000fe200078e00ff */
[----:B------:R-:W-:Y:S01]  /*cb40*/  LEA.HI R3, R3, R62, RZ, 0x5 ;  /* 0x0000003e03037211 */ /* 0x000fe200078f28ff */
[----:B------:R-:W-:Y:S01]  /*cb50*/  IMAD.IADD R12, R9, 0x1, -R12 ;  /* 0x00000001090c7824 */ /* 0x000fe200078e0a0c */
[----:B------:R-:W-:Y:S01]  /*cb60*/  SHF.R.S32.HI R149, RZ, 0x1f, R20 ;  /* 0x0000001fff957819 */ /* 0x000fe20000011414 */
[----:B------:R-:W-:Y:S01]  /*cb70*/  IMAD.WIDE.U32 R8, R221, c[0x0][0x218], R10 ;  /* 0x00008600dd087a25 */ /* 0x000fe200078e000a */
[----:B------:R-:W-:Y:S01]  /*cb80*/  LOP3.LUT R7, R7, 0x1c0, RZ, 0xc0, !PT ;  /* 0x000001c007077812 */ /* 0x000fe200078ec0ff */
[----:B------:R-:W-:Y:S01]  /*cb90*/  UISETP.GE.AND UP0, UPT, UR11, 0x21, UPT ;  /* 0x000000210b00788c */ /* 0x000fe2000bf06270 */
[----:B------:R-:W-:Y:S01]  /*cba0*/  SHF.R.S32.HI R13, RZ, 0x1f, R6 ;  /* 0x0000001fff0d7819 */ /* 0x000fe20000011406 */
[C---:B------:R-:W-:Y:S01]  /*cbb0*/  IMAD R217, R12.reuse, 0x200, R15 ;  /* 0x000002000cd97824 */ /* 0x040fe200078e020f */
[----:B------:R-:W-:Y:S01]  /*cbc0*/  LEA.HI R149, R149, R20, RZ, 0x3 ;  /* 0x0000001495957211 */ /* 0x000fe200078f18ff */
[----:B------:R-:W-:Y:S01]  /*cbd0*/  IMAD R11, R221, c[0x0][0x21c], R18 ;  /* 0x00008700dd0b7a24 */ /* 0x000fe200078e0212 */
[----:B------:R-:W-:Y:S01]  /*cbe0*/  LEA.HI R224, R13, R6, RZ, 0x3 ;  /* 0x000000060de07211 */ /* 0x000fe200078f18ff */
[----:B------:R-:W-:Y:S01]  /*cbf0*/  IMAD.SHL.U32 R217, R217, 0x2, RZ ;  /* 0x00000002d9d97824 */ /* 0x000fe200078e00ff */
[----:B------:R-:W-:Y:S01]  /*cc00*/  BAR.SYNC.DEFER_BLOCKING 0x0 ;  /* 0x0000000000007b1d */ /* 0x000fe20000010000 */
[----:B------:R-:W-:Y:S01]  /*cc10*/  IMAD.SHL.U32 R12, R12, 0x8, RZ ;  /* 0x000000080c0c7824 */ /* 0x000fe200078e00ff */
[----:B------:R-:W-:Y:S01]  /*cc20*/  LOP3.LUT R149, R149, 0xfffffff8, RZ, 0xc0, !PT ;  /* 0xfffffff895957812 */ /* 0x000fe200078ec0ff */
[----:B------:R-:W-:Y:S01]  /*cc30*/  IMAD.SHL.U32 R223, R16, 0x2, RZ ;  /* 0x0000000210df7824 */ /* 0x000fe200078e00ff */
[----:B------:R-:W-:-:S02]  /*cc40*/  IADD3 R10, R217, 0xc080, RZ ;  /* 0x0000c080d90a7810 */ /* 0x000fc40007ffe0ff */
[----:B------:R-:W-:Y:S02]  /*cc50*/  IADD3 R216, R217, 0xc0a0, RZ ;  /* 0x0000c0a0d9d87810 */ /* 0x000fe40007ffe0ff */
[----:B------:R-:W-:Y:S01]  /*cc60*/  @P0 IADD3 R216, R10, -0x20, RZ ;  /* 0xffffffe00ad80810 */ /* 0x000fe20007ffe0ff */
[----:B------:R-:W-:Y:S01]  /*cc70*/  IMAD.SHL.U32 R10, R4, 0x40, RZ ;  /* 0x00000040040a7824 */ /* 0x000fe200078e00ff */
[----:B------:R-:W-:Y:S02]  /*cc80*/  IADD3 R8, P0, R8, UR26, RZ ;  /* 0x0000001a08087c10 */ /* 0x000fe4000ff1e0ff */
[----:B------:R-:W-:Y:S02]  /*cc90*/  LOP3.LUT R12, R7, 0x8, R12, 0xf8, !PT ;  /* 0x00000008070c7812 */ /* 0x000fe400078ef80c */
[----:B------:R-:W-:Y:S02]  /*cca0*/  IADD3.X R11, R9, UR5, R11, P0, !PT ;  /* 0x00000005090b7c10 */ /* 0x000fe400087fe40b */
[----:B------:R-:W-:-:S02]  /*ccb0*/  LEA R9, P0, R8, c[0x0][0x1f8], 0x1 ;  /* 0x00007e0008097a11 */ /* 0x000fc400078008ff */
[----:B------:R-:W-:Y:S02]  /*ccc0*/  SHF.R.U32.HI R7, RZ, 0x3, R7 ;  /* 0x00000003ff077819 */ /* 0x000fe40000011607 */
[----:B------:R-:W-:Y:S01]  /*ccd0*/  LEA.HI.X R8, R8, c[0x0][0x1fc], R11, 0x1, P0 ;  /* 0x00007f0008087a11 */ /* 0x000fe200000f0c0b */
[----:B------:R-:W-:Y:S01]  /*cce0*/  SHFL.IDX PT, R28, R9, RZ, 0x181f ;  /* 0x00181fff091c7589 */ /* 0x000fe200000e0000 */
[----:B------:R-:W-:Y:S01]  /*ccf0*/  LOP3.LUT P0, RZ, R2, 0x4, RZ, 0xc0, !PT ;  /* 0x0000000402ff7812 */ /* 0x000fe2000780c0ff */
[----:B------:R-:W-:Y:S01]  /*cd00*/  IMAD.SHL.U32 R2, R3, 0x20, RZ ;  /* 0x0000002003027824 */ /* 0x000fe200078e00ff */
[----:B------:R-:W-:Y:S01]  /*cd10*/  LOP3.LUT R4, R12, R7, RZ, 0x3c, !PT ;  /* 0x000000070c047212 */ /* 0x000fe200078e3cff */
[----:B------:R-:W1:Y:S01]  /*cd20*/  SHFL.IDX PT, R29, R8, RZ, 0x181f ;  /* 0x00181fff081d7589 */ /* 0x000e6200000e0000 */
[----:B------:R-:W-:Y:S01]  /*cd30*/  LOP3.LUT R7, R10, 0xfffffe00, RZ, 0xc0, !PT ;  /* 0xfffffe000a077812 */ /* 0x000fe200078ec0ff */
[----:B------:R-:W-:Y:S01]  /*cd40*/  IMAD.MOV.U32 R11, RZ, RZ, 0x40 ;  /* 0x00000040ff0b7424 */ /* 0x000fe200078e00ff */
[----:B------:R-:W-:Y:S01]  /*cd50*/  LOP3.LUT R218, R2, 0x7ffffc00, RZ, 0xc0, !PT ;  /* 0x7ffffc0002da7812 */ /* 0x000fe200078ec0ff */
[----:B------:R-:W-:Y:S01]  /*cd60*/  LDSM.16.M88.4 R24, [R217+0xc880] ;  /* 0x00c88000d918783b */ /* 0x000fe20000000200 */
[----:B------:R-:W-:-:S02]  /*cd70*/  SHF.R.S32.HI R12, RZ, 0x1f, R21 ;  /* 0x0000001fff0c7819 */ /* 0x000fc40000011415 */
[----:B------:R-:W-:Y:S01]  /*cd80*/  IADD3 R218, R4, R7, R218 ;  /* 0x0000000704da7210 */ /* 0x000fe20007ffe0da */
[----:B------:R-:W-:Y:S01]  /*cd90*/  LDSM.16.M88.4 R44, [R216] ;  /* 0x00000000d82c783b */ /* 0x000fe20000000200 */
[----:B------:R-:W-:Y:S02]  /*cda0*/  SEL R2, R11, 0xffffffc0, !P0 ;  /* 0xffffffc00b027807 */ /* 0x000fe40004000000 */
[----:B------:R-:W-:Y:S01]  /*cdb0*/  ISETP.LT.AND P0, PT, R17, UR8, PT ;  /* 0x0000000811007c0c */ /* 0x000fe2000bf01270 */
[----:B------:R-:W-:Y:S01]  /*cdc0*/  IMAD.SHL.U32 R218, R218, 0x2, RZ ;  /* 0x00000002dada7824 */ /* 0x000fe200078e00ff */
[----:B------:R-:W-:Y:S01]  /*cdd0*/  LDSM.16.M88.4 R16, [R217+0xc080] ;  /* 0x00c08000d910783b */ /* 0x000fe20000000200 */
[----:B------:R-:W-:Y:S01]  /*cde0*/  LEA.HI R151, R12, R21, RZ, 0x3 ;  /* 0x000000150c977211 */ /* 0x000fe200078f18ff */
[----:B------:R-:W-:Y:S01]  /*cdf0*/  IMAD.IADD R212, R217, 0x1, R2 ;  /* 0x00000001d9d47824 */ /* 0x000fe200078e0202 */
[----:B------:R-:W-:Y:S01]  /*ce00*/  ISETP.GE.OR P6, PT, R150, c[0x0][0x1d4], !P0 ;  /* 0x0000750096007a0c */ /* 0x000fe200047c6670 */
[----:B------:R-:W2:Y:S01]  /*ce10*/  LDSM.16.M88.4 R8, [R218+0x10080] ;  /* 0x01008000da08783b */ /* 0x000ea20000000200 */
[--C-:B------:R-:W-:Y:S01]  /*ce20*/  IMAD R214, R0, 0x2, R218.reuse ;  /* 0x0000000200d67824 */ /* 0x100fe200078e02da */
[----:B------:R-:W-:Y:S01]  /*ce30*/  LOP3.LUT R151, R151, 0xfffffff8, RZ, 0xc0, !PT ;  /* 0xfffffff897977812 */ /* 0x000fe200078ec0ff */
[C---:B------:R-:W-:Y:S01]  /*ce40*/  IMAD R213, R5.reuse, 0x2, R218 ;  /* 0x0000000205d57824 */ /* 0x040fe200078e02da */
[----:B------:R-:W-:Y:S01]  /*ce50*/  LDSM.16.M88.4 R40, [R216+0x800] ;  /* 0x00080000d828783b */ /* 0x000fe20000000200 */
[----:B------:R-:W-:Y:S01]  /*ce60*/  LOP3.LUT R224, R224, 0xfffffff8, RZ, 0xc0, !PT ;  /* 0xfffffff8e0e07812 */ /* 0x000fe200078ec0ff */
[----:B------:R-:W-:Y:S01]  /*ce70*/  IMAD R211, R5, 0x2, R214 ;  /* 0x0000000205d37824 */ /* 0x000fe200078e02d6 */
[----:B------:R-:W-:Y:S01]  /*ce80*/  SHF.R.S32.HI R197, RZ, 0x1f, R150 ;  /* 0x0000001fffc57819 */ /* 0x000fe20000011496 */
[----:B-1----:R-:W-:Y:S01]  /*ce90*/  IMAD.WIDE R22, R150, 0x2, R28 ;  /* 0x0000000296167825 */ /* 0x002fe200078e021c */
[----:B------:R-:W1:Y:S01]  /*cea0*/  LDSM.16.M88.4 R36, [R214+0x10080] ;  /* 0x01008000d624783b */ /* 0x000e620000000200 */
[----:B------:R-:W-:-:S02]  /*ceb0*/  SHF.R.S32.HI R198, RZ, 0x1f, R151 ;  /* 0x0000001fffc67819 */ /* 0x000fc40000011497 */
[--C-:B------:R-:W-:Y:S01]  /*cec0*/  IMAD.WIDE R14, R151, 0x2, R28.reuse ;  /* 0x00000002970e7825 */ /* 0x100fe200078e021c */
[----:B------:R-:W-:Y:S01]  /*ced0*/  @!PT LDS RZ, [RZ] ;  /* 0x00000000fffff984 */ /* 0x000fe20000000800 */
[----:B------:R-:W-:Y:S01]  /*cee0*/  @!PT LDS RZ, [RZ] ;  /* 0x00000000fffff984 */ /* 0x000fe20000000800 */
[----:B------:R-:W-:Y:S01]  /*cef0*/  @!PT LDS RZ, [RZ] ;  /* 0x00000000fffff984 */ /* 0x000fe20000000800 */
[----:B------:R2:W-:Y:S01]  /*cf00*/  LDGSTS.E.BYPASS.LTC128B.128 [R223+0x8080], [R22.64], !P6 ;  /* 0x0808000016df7fae */ /* 0x0005e2000f101d56 */
[----:B------:R-:W-:Y:S02]  /*cf10*/  ISETP.GE.OR P6, PT, R21, c[0x0][0x1d4], !P0 ;  /* 0x0000750015007a0c */ /* 0x000fe400047c6670 */
[----:B------:R-:W-:Y:S01]  /*cf20*/  IMAD.WIDE R30, R149, 0x2, R28 ;  /* 0x00000002951e7825 */ /* 0x000fe200078e021c */
[----:B------:R-:W-:Y:S02]  /*cf30*/  SHF.R.S32.HI R196, RZ, 0x1f, R149 ;  /* 0x0000001fffc47819 */ /* 0x000fe40000011495 */
[----:B------:R-:W-:Y:S01]  /*cf40*/  IADD3 R207, R216, 0x800, RZ ;  /* 0x00000800d8cf7810 */ /* 0x000fe20007ffe0ff */
[----:B------:R-:W-:Y:S01]  /*cf50*/  IMAD.WIDE R48, R224, 0x2, R28 ;  /* 0x00000002e0307825 */ /* 0x000fe200078e021c */
[C---:B------:R-:W-:Y:S02]  /*cf60*/  IADD3 R205, R216.reuse, 0x1000, RZ ;  /* 0x00001000d8cd7810 */ /* 0x040fe40007ffe0ff */
[----:B------:R-:W-:Y:S01]  /*cf70*/  IADD3 R204, R216, 0x1800, RZ ;  /* 0x00001800d8cc7810 */ /* 0x000fe20007ffe0ff */
[----:B------:R-:W-:Y:S01]  /*cf80*/  IMAD.IADD R206, R2, 0x1, R216 ;  /* 0x0000000102ce7824 */ /* 0x000fe200078e02d8 */
[----:B------:R-:W-:-:S02]  /*cf90*/  LOP3.LUT R2, R4, R7, RZ, 0xfc, !PT ;  /* 0x0000000704027212 */ /* 0x000fc400078efcff */
[----:B------:R3:W-:Y:S01]  /*cfa0*/  LDGSTS.E.BYPASS.LTC128B.128 [R223+0x9080], [R14.64], !P6 ;  /* 0x090800000edf7fae */ /* 0x0007e2000f101d56 */
[----:B------:R-:W-:Y:S02]  /*cfb0*/  ISETP.GE.OR P6, PT, R20, c[0x0][0x1d4], !P0 ;  /* 0x0000750014007a0c */ /* 0x000fe400047c6670 */
[----:B------:R-:W-:Y:S02]  /*cfc0*/  ISETP.GE.OR P0, PT, R6, c[0x0][0x1d4], !P0 ;  /* 0x0000750006007a0c */ /* 0x000fe40004706670 */
[----:B------:R-:W-:Y:S02]  /*cfd0*/  SHF.R.S32.HI R7, RZ, 0x1f, R224 ;  /* 0x0000001fff077819 */ /* 0x000fe400000114e0 */
[C---:B------:R-:W-:Y:S02]  /*cfe0*/  IADD3 R203, R216.reuse, 0x2000, RZ ;  /* 0x00002000d8cb7810 */ /* 0x040fe40007ffe0ff */
[C---:B------:R-:W-:Y:S02]  /*cff0*/  IADD3 R202, R216.reuse, 0x2800, RZ ;  /* 0x00002800d8ca7810 */ /* 0x040fe40007ffe0ff */
[C---:B------:R-:W-:Y:S01]  /*d000*/  IADD3 R201, R216.reuse, 0x3000, RZ ;  /* 0x00003000d8c97810 */ /* 0x040fe20007ffe0ff */
[----:B--2---:R-:W-:Y:S02]  /*d010*/  HMMA.16816.F32 R20, R8, R16, RZ ;  /* 0x000000100814723c */ /* 0x004fe400000018ff */
[----:B------:R2:W-:Y:S01]  /*d020*/  LDGSTS.E.BYPASS.LTC128B.128 [R223+0xa080], [R30.64], !P6 ;  /* 0x0a0800001edf7fae */ /* 0x0005e2000f101d56 */
[----:B------:R-:W-:-:S03]  /*d030*/  IADD3 R200, R216, 0x3800, RZ ;  /* 0x00003800d8c87810 */ /* 0x000fc60007ffe0ff */
[----:B------:R4:W-:Y:S01]  /*d040*/  LDGSTS.E.BYPASS.LTC128B.128 [R223+0xb080], [R48.64], !P0 ;  /* 0x0b08000030df7fae */ /* 0x0009e2000c101d56 */
[----:B------:R-:W-:Y:S01]  /*d050*/  PLOP3.LUT P0, PT, PT, PT, UP0, 0x40, 0x0 ;  /* 0x000000000000781c */ /* 0x000fe20003f0e808 */
[C---:B------:R-:W-:Y:S02]  /*d060*/  HMMA.16816.F32 R16, R8.reuse, R18, RZ ;  /* 0x000000120810723c */ /* 0x040fe400000018ff */
[----:B------:R-:W-:Y:S04]  /*d070*/  LDSM.16.M88.4 R32, [R213+0x10080] ;  /* 0x01008000d520783b */ /* 0x000fe80000000200 */
[----:B------:R-:W0:Y:S02]  /*d080*/  LDGDEPBAR ;  /* 0x00000000000079af */ /* 0x000e240000000000 */
[C---:B---3--:R-:W-:Y:S08]  /*d090*/  HMMA.16816.F32 R12, R8.reuse, R24, RZ ;  /* 0x00000018080c723c */ /* 0x048ff000000018ff */
[----:B------:R-:W-:Y:S01]  /*d0a0*/  HMMA.16816.F32 R8, R8, R26, RZ ;  /* 0x0000001a0808723c */ /* 0x000fe200000018ff */
[----:B------:R-:W-:Y:S04]  /*d0b0*/  LDSM.16.M88.4 R24, [R212+0xc880] ;  /* 0x00c88000d418783b */ /* 0x000fe80000000200 */
[----:B--2---:R-:W2:Y:S03]  /*d0c0*/  LDSM.16.M88.4 R28, [R212+0xc080] ;  /* 0x00c08000d41c783b */ /* 0x004ea60000000200 */
[C---:B-1----:R-:W-:Y:S08]  /*d0d0*/  HMMA.16816.F32 R20, R36.reuse, R44, R20 ;  /* 0x0000002c2414723c */ /* 0x042ff00000001814 */
[C---:B------:R-:W-:Y:S01]  /*d0e0*/  HMMA.16816.F32 R16, R36.reuse, R46, R16 ;  /* 0x0000002e2410723c */ /* 0x040fe20000001810 */
[----:B------:R-:W-:Y:S07]  /*d0f0*/  LDSM.16.M88.4 R44, [R211+0x10080] ;  /* 0x01008000d32c783b */ /* 0x000fee0000000200 */
[C---:B------:R-:W-:Y:S08]  /*d100*/  HMMA.16816.F32 R12, R36.reuse, R40, R12 ;  /* 0x00000028240c723c */ /* 0x040ff0000000180c */
[----:B------:R-:W-:Y:S01]  /*d110*/  HMMA.16816.F32 R8, R36, R42, R8 ;  /* 0x0000002a2408723c */ /* 0x000fe20000001808 */
[----:B------:R-:W1:Y:S04]  /*d120*/  LDSM.16.M88.4 R40, [R206] ;  /* 0x00000000ce28783b */ /* 0x000e680000000200 */
[----:B------:R-:W3:Y:S03]  /*d130*/  LDSM.16.M88.4 R36, [R206+0x800] ;  /* 0x00080000ce24783b */ /* 0x000ee60000000200 */
[C---:B--2---:R-:W-:Y:S08]  /*d140*/  HMMA.16816.F32 R20, R32.reuse, R28, R20 ;  /* 0x0000001c2014723c */ /* 0x044ff00000001814 */
[C---:B------:R-:W-:Y:S01]  /*d150*/  HMMA.16816.F32 R16, R32.reuse, R30, R16 ;  /* 0x0000001e2010723c */ /* 0x040fe20000001810 */
[----:B------:R-:W-:Y:S07]  /*d160*/  LDSM.16.M88.4 R28, [R218+0x14080] ;  /* 0x01408000da1c783b */ /* 0x000fee0000000200 */
[C---:B------:R-:W-:Y:S08]  /*d170*/  HMMA.16816.F32 R12, R32.reuse, R24, R12 ;  /* 0x00000018200c723c */ /* 0x040ff0000000180c */
[----:B------:R-:W-:Y:S01]  /*d180*/  HMMA.16816.F32 R32, R32, R26, R8 ;  /* 0x0000001a2020723c */ /* 0x000fe20000001808 */
[----:B------:R-:W2:Y:S04]  /*d190*/  LDSM.16.M88.4 R24, [R217+0xd080] ;  /* 0x00d08000d918783b */ /* 0x000ea80000000200 */
[----:B------:R-:W5:Y:S03]  /*d1a0*/  LDSM.16.M88.4 R8, [R217+0xd880] ;  /* 0x00d88000d908783b */ /* 0x000f660000000200 */
[C---:B-1----:R-:W-:Y:S08]  /*d1b0*/  HMMA.16816.F32 R20, R44.reuse, R40, R20 ;  /* 0x000000282c14723c */ /* 0x042ff00000001814 */
[C---:B------:R-:W-:Y:S01]  /*d1c0*/  HMMA.16816.F32 R16, R44.reuse, R42, R16 ;  /* 0x0000002a2c10723c */ /* 0x040fe20000001810 */
[----:B------:R-:W-:Y:S07]  /*d1d0*/  LDSM.16.M88.4 R40, [R214+0x14080] ;  /* 0x01408000d628783b */ /* 0x000fee0000000200 */
[C---:B---3--:R-:W-:Y:S08]  /*d1e0*/  HMMA.16816.F32 R12, R44.reuse, R36, R12 ;  /* 0x000000242c0c723c */ /* 0x048ff0000000180c */
[----:B------:R-:W-:Y:S01]  /*d1f0*/  HMMA.16816.F32 R44, R44, R38, R32 ;  /* 0x000000262c2c723c */ /* 0x000fe20000001820 */
[----:B------:R-:W1:Y:S04]  /*d200*/  LDSM.16.M88.4 R36, [R216+0x1000] ;  /* 0x00100000d824783b */ /* 0x000e680000000200 */
[----:B------:R-:W3:Y:S03]  /*d210*/  LDSM.16.M88.4 R32, [R216+0x1800] ;  /* 0x00180000d820783b */ /* 0x000ee60000000200 */
[C---:B--2---:R-:W-:Y:S08]  /*d220*/  HMMA.16816.F32 R20, R28.reuse, R24, R20 ;  /* 0x000000181c14723c */ /* 0x044ff00000001814 */
[C---:B------:R-:W-:Y:S01]  /*d230*/  HMMA.16816.F32 R16, R28.reuse, R26, R16 ;  /* 0x0000001a1c10723c */ /* 0x040fe20000001810 */
[----:B------:R-:W-:Y:S07]  /*d240*/  LDSM.16.M88.4 R24, [R212+0xd080] ;  /* 0x00d08000d418783b */ /* 0x000fee0000000200 */
[C---:B-----5:R-:W-:Y:S08]  /*d250*/  HMMA.16816.F32 R12, R28.reuse, R8, R12 ;  /* 0x000000081c0c723c */ /* 0x060ff0000000180c */
        /* <DEDUP_REMOVED lines=65> */
[----:B------:R-:W3:Y:S01]  /*d670*/  LDSM.16.M88.4 R32, [R206+0x3800] ;  /* 0x00380000ce20783b */ /* 0x000ee20000000200 */
[----:B------:R-:W-:-:S04]  /*d680*/  DEPBAR.LE SB0, 0x0 ;  /* 0x000080000000791a */ /* 0x000fc80000000000 */
[C---:B--2---:R-:W-:Y:S08]  /*d690*/  HMMA.16816.F32 R20, R28.reuse, R24, R20 ;  /* 0x000000181c14723c */ /* 0x044ff00000001814 */
[C---:B------:R-:W-:Y:S08]  /*d6a0*/  HMMA.16816.F32 R16, R28.reuse, R26, R16 ;  /* 0x0000001a1c10723c */ /* 0x040ff00000001810 */
[C---:B-----5:R-:W-:Y:S08]  /*d6b0*/  HMMA.16816.F32 R12, R28.reuse, R8, R12 ;  /* 0x000000081c0c723c */ /* 0x060ff0000000180c */
[----:B------:R-:W-:Y:S08]  /*d6c0*/  HMMA.16816.F32 R44, R28, R10, R44 ;  /* 0x0000000a1c2c723c */ /* 0x000ff0000000182c */
[C---:B-1----:R-:W-:Y:S08]  /*d6d0*/  HMMA.16816.F32 R20, R40.reuse, R36, R20 ;  /* 0x000000242814723c */ /* 0x042ff00000001814 */
[C---:B------:R-:W-:Y:S08]  /*d6e0*/  HMMA.16816.F32 R16, R40.reuse, R38, R16 ;  /* 0x000000262810723c */ /* 0x040ff00000001810 */
[C---:B---3--:R-:W-:Y:S08]  /*d6f0*/  HMMA.16816.F32 R12, R40.reuse, R32, R12 ;  /* 0x00000020280c723c */ /* 0x048ff0000000180c */
[----:B------:R-:W-:Y:S01]  /*d700*/  HMMA.16816.F32 R44, R40, R34, R44 ;  /* 0x00000022282c723c */ /* 0x000fe2000000182c */
[----:B------:R-:W-:Y:S06]  /*d710*/  BAR.SYNC.DEFER_BLOCKING 0x0 ;  /* 0x0000000000007b1d */ /* 0x000fec0000010000 */
[----:B------:R-:W-:Y:S05]  /*d720*/  @P0 BRA `(.L_x_140) ;  /* 0x000002b000000947 */ /* 0x000fea0003800000 */
[----:B----4-:R-:W-:Y:S01]  /*d730*/  IMAD.U32 R9, RZ, RZ, UR9 ;  /* 0x00000009ff097e24 */ /* 0x010fe2000f8e00ff */
[----:B------:R-:W-:Y:S01]  /*d740*/  ISETP.NE.AND P6, PT, R219, 0x1, PT ;  /* 0x00000001db00780c */ /* 0x000fe20003fc5270 */
[----:B------:R-:W-:-:S03]  /*d750*/  IMAD.MOV.U32 R221, RZ, RZ, RZ ;  /* 0x000000ffffdd7224 */ /* 0x000fc600078e00ff */
[----:B------:R-:W-:-:S04]  /*d760*/  IADD3 R9, R220, UR15, R9 ;  /* 0x0000000fdc097c10 */ /* 0x000fc8000fffe009 */
[----:B------:R-:W-:-:S05]  /*d770*/  IADD3 R222, R9, -0x40, RZ ;  /* 0xffffffc009de7810 */ /* 0x000fca0007ffe0ff */
[----:B------:R-:W-:-:S04]  /*d780*/  @P6 IMAD.HI.U32 R6, R222, c[0x0][0x2bc], RZ ;  /* 0x0000af00de066a27 */ /* 0x000fc800078e00ff */
[----:B------:R-:W-:Y:S01]  /*d790*/  IMAD.MOV.U32 R4, RZ, RZ, R222 ;  /* 0x000000ffff047224 */ /* 0x000fe200078e00de */
[----:B------:R-:W-:-:S04]  /*d7a0*/  @P6 SHF.R.U32.HI R4, RZ, c[0x0][0x2c0], R6 ;  /* 0x0000b000ff046a19 */ /* 0x000fc80000011606 */
[----:B------:R-:W-:-:S04]  /*d7b0*/  @!P1 IADD3 R9, P0, R4, UR16, RZ ;  /* 0x0000001004099c10 */ /* 0x000fc8000ff1e0ff */
[----:B------:R-:W-:Y:S02]  /*d7c0*/  @!P1 LEA.HI.X.SX32 R6, R4, UR7, 0x1, P0 ;  /* 0x0000000704069c11 */ /* 0x000fe400080f0eff */
[----:B------:R-:W-:-:S04]  /*d7d0*/  @!P1 LEA R8, P0, R9, c[0x0][0x2a0], 0x2 ;  /* 0x0000a80009089a11 */ /* 0x000fc800078010ff */
[----:B------:R-:W-:-:S05]  /*d7e0*/  @!P1 LEA.HI.X R9, R9, c[0x0][0x2a4], R6, 0x2, P0 ;  /* 0x0000a90009099a11 */ /* 0x000fca00000f1406 */
[----:B------:R-:W2:Y:S01]  /*d7f0*/  @!P1 LDG.E R221, [R8.64] ;  /* 0x0000001608dd9981 */ /* 0x000ea2000c1e1900 */
[----:B------:R-:W-:-:S04]  /*d800*/  IMAD.MOV R11, RZ, RZ, -R4 ;  /* 0x000000ffff0b7224 */ /* 0x000fc800078e0a04 */
[----:B------:R-:W-:-:S04]  /*d810*/  IMAD R222, R11, c[0x0][0x2b8], R222 ;  /* 0x0000ae000bde7a24 */ /* 0x000fc800078e02de */
[----:B------:R-:W-:Y:S01]  /*d820*/  IMAD.WIDE.U32 R10, R222, c[0x0][0x1e0], RZ ;  /* 0x00007800de0a7a25 */ /* 0x000fe200078e00ff */
[----:B------:R-:W-:-:S05]  /*d830*/  SHF.R.S32.HI R25, RZ, 0x1f, R222 ;  /* 0x0000001fff197819 */ /* 0x000fca00000114de */
[----:B------:R-:W-:-:S04]  /*d840*/  IMAD R25, R25, c[0x0][0x1e0], RZ ;  /* 0x0000780019197a24 */ /* 0x000fc800078e02ff */
[----:B------:R-:W-:-:S04]  /*d850*/  IMAD R25, R222, c[0x0][0x1e4], R25 ;  /* 0x00007900de197a24 */ /* 0x000fc800078e0219 */
[----:B------:R-:W-:Y:S01]  /*d860*/  IMAD.IADD R11, R11, 0x1, R25 ;  /* 0x000000010b0b7824 */ /* 0x000fe200078e0219 */
[----:B--2---:R-:W-:-:S03]  /*d870*/  SHF.R.S32.HI R4, RZ, 0x1f, R221 ;  /* 0x0000001fff047819 */ /* 0x004fc600000114dd */
[----:B------:R-:W-:-:S04]  /*d880*/  IMAD.WIDE.U32 R8, R221, c[0x0][0x1f0], R10 ;  /* 0x00007c00dd087a25 */ /* 0x000fc800078e000a */
[----:B------:R-:W-:Y:S01]  /*d890*/  IMAD R4, R4, c[0x0][0x1f0], RZ ;  /* 0x00007c0004047a24 */ /* 0x000fe200078e02ff */
[----:B------:R-:W-:-:S03]  /*d8a0*/  IADD3 R6, P0, R8, UR24, RZ ;  /* 0x0000001808067c10 */ /* 0x000fc6000ff1e0ff */
[----:B------:R-:W-:-:S05]  /*d8b0*/  IMAD R4, R221, c[0x0][0x1f4], R4 ;  /* 0x00007d00dd047a24 */ /* 0x000fca00078e0204 */
[----:B------:R-:W-:Y:S02]  /*d8c0*/  IADD3.X R9, R9, UR6, R4, P0, !PT ;  /* 0x0000000609097c10 */ /* 0x000fe400087fe404 */
[----:B------:R-:W-:-:S04]  /*d8d0*/  LEA R4, P0, R6, c[0x0][0x1c8], 0x1 ;  /* 0x0000720006047a11 */ /* 0x000fc800078008ff */
[----:B------:R-:W-:Y:S02]  /*d8e0*/  LEA.HI.X R6, R6, c[0x0][0x1cc], R9, 0x1, P0 ;  /* 0x0000730006067a11 */ /* 0x000fe400000f0c09 */
[----:B------:R-:W1:Y:S04]  /*d8f0*/  SHFL.IDX PT, R4, R4, RZ, 0x181f ;  /* 0x00181fff04047589 */ /* 0x000e6800000e0000 */
[----:B------:R-:W2:Y:S01]  /*d900*/  SHFL.IDX PT, R6, R6, RZ, 0x181f ;  /* 0x00181fff06067589 */ /* 0x000ea200000e0000 */
[----:B-1----:R-:W-:-:S04]  /*d910*/  LEA R24, P0, R150, R4, 0x1 ;  /* 0x0000000496187211 */ /* 0x002fc800078008ff */
[----:B--2---:R-:W-:Y:S02]  /*d920*/  LEA.HI.X R25, R150, R6, R197, 0x1, P0 ;  /* 0x0000000696197211 */ /* 0x004fe400000f0cc5 */
[----:B------:R-:W-:-:S03]  /*d930*/  LEA R10, P0, R151, R4, 0x1 ;  /* 0x00000004970a7211 */ /* 0x000fc600078008ff */
[----:B------:R-:W-:Y:S01]  /*d940*/  @!PT LDS RZ, [RZ] ;  /* 0x00000000fffff984 */ /* 0x000fe20000000800 */
[----:B------:R1:W-:Y:S01]  /*d950*/  LDGSTS.E.BYPASS.LTC128B.128 [R223+0xc080], [R24.64], !P4 ;  /* 0x0c08000018df7fae */ /* 0x0003e2000e101d56 */
[----:B------:R-:W-:Y:S02]  /*d960*/  LEA.HI.X R11, R151, R6, R198, 0x1, P0 ;  /* 0x00000006970b7211 */ /* 0x000fe400000f0cc6 */
[----:B------:R-:W-:-:S03]  /*d970*/  LEA R8, P0, R149, R4, 0x1 ;  /* 0x0000000495087211 */ /* 0x000fc600078008ff */
[----:B------:R1:W-:Y:S01]  /*d980*/  LDGSTS.E.BYPASS.LTC128B.128 [R223+0xd080], [R10.64], !P5 ;  /* 0x0d0800000adf7fae */ /* 0x0003e2000e901d56 */
[----:B------:R-:W-:Y:S02]  /*d990*/  LEA.HI.X R9, R149, R6, R196, 0x1, P0 ;  /* 0x0000000695097211 */ /* 0x000fe400000f0cc4 */
[----:B------:R-:W-:-:S03]  /*d9a0*/  LEA R26, P0, R224, R4, 0x1 ;  /* 0x00000004e01a7211 */ /* 0x000fc600078008ff */
[----:B------:R1:W-:Y:S01]  /*d9b0*/  LDGSTS.E.BYPASS.LTC128B.128 [R223+0xe080], [R8.64], !P3 ;  /* 0x0e08000008df7fae */ /* 0x0003e2000d901d56 */
[----:B------:R-:W-:-:S05]  /*d9c0*/  LEA.HI.X R27, R224, R6, R7, 0x1, P0 ;  /* 0x00000006e01b7211 */ /* 0x000fca00000f0c07 */
[----:B------:R1:W-:Y:S04]  /*d9d0*/  LDGSTS.E.BYPASS.LTC128B.128 [R223+0xf080], [R26.64], !P2 ;  /* 0x0f0800001adf7fae */ /* 0x0003e8000d101d56 */
.L_x_140:
[----:B----4-:R-:W-:Y:S01]  /*d9e0*/  LOP3.LUT R3, R3, 0xffffffe0, RZ, 0xc0, !PT ;  /* 0xffffffe003037812 */ /* 0x010fe200078ec0ff */
[----:B-1----:R-:W-:Y:S01]  /*d9f0*/  IMAD.U32 R8, RZ, RZ, UR8 ;  /* 0x00000008ff087e24 */ /* 0x002fe2000f8e00ff */
[----:B------:R-:W0:Y:S01]  /*da00*/  LDGDEPBAR ;  /* 0x00000000000079af */ /* 0x000e220000000000 */
[----:B------:R-:W-:Y:S02]  /*da10*/  IMAD.SHL.U32 R215, R2, 0x2, RZ ;  /* 0x0000000202d77824 */ /* 0x000fe400078e00ff */
[----:B------:R-:W-:Y:S02]  /*da20*/  IMAD.IADD R62, R62, 0x1, -R3 ;  /* 0x000000013e3e7824 */ /* 0x000fe400078e0a03 */
[--C-:B------:R-:W-:Y:S01]  /*da30*/  IMAD R210, R0, 0x2, R215.reuse ;  /* 0x0000000200d27824 */ /* 0x100fe200078e02d7 */
[----:B------:R-:W-:Y:S01]  /*da40*/  LDSM.16.MT88.4 R52, [R215+0x9080] ;  /* 0x00908000d734783b */ /* 0x000fe20000004200 */
[C---:B------:R-:W-:Y:S01]  /*da50*/  IMAD R209, R5.reuse, 0x2, R215 ;  /* 0x0000000205d17824 */ /* 0x040fe200078e02d7 */
[----:B------:R-:W-:Y:S01]  /*da60*/  SHF.R.S32.HI R3, RZ, 0x1f, R62 ;  /* 0x0000001fff037819 */ /* 0x000fe2000001143e */
[----:B------:R-:W-:Y:S01]  /*da70*/  IMAD R208, R5, 0x2, R210 ;  /* 0x0000000205d07824 */ /* 0x000fe200078e02d2 */
[----:B------:R-:W-:Y:S02]  /*da80*/  LDSM.16.MT88.4 R28, [R210+0x8080] ;  /* 0x00808000d21c783b */ /* 0x000fe40000004200 */
[----:B------:R-:W-:-:S02]  /*da90*/  LEA.HI R3, R3, R62, RZ, 0x2 ;  /* 0x0000003e03037211 */ /* 0x000fc400078f10ff */
[----:B------:R-:W-:Y:S02]  /*daa0*/  LDSM.16.MT88.4 R36, [R209+0x8080] ;  /* 0x00808000d124783b */ /* 0x000fe40000004200 */
[----:B------:R-:W-:Y:S02]  /*dab0*/  LOP3.LUT R3, R3, 0x7ffffffc, RZ, 0xc0, !PT ;  /* 0x7ffffffc03037812 */ /* 0x000fe400078ec0ff */
[----:B------:R-:W-:Y:S03]  /*dac0*/  LDSM.16.MT88.4 R68, [R209+0x9080] ;  /* 0x00908000d144783b */ /* 0x000fe60000004200 */
[----:B------:R-:W-:Y:S01]  /*dad0*/  IMAD.IADD R3, R62, 0x1, -R3 ;  /* 0x000000013e037824 */ /* 0x000fe200078e0a03 */
        /* <DEDUP_REMOVED lines=8> */
[C---:B------:R-:W-:Y:S01]  /*db60*/  ISETP.GT.AND P0, PT, R8.reuse, 0x1, PT ;  /* 0x000000010800780c */ /* 0x040fe20003f04270 */
[----:B------:R-:W-:Y:S03]  /*db70*/  LDSM.16.MT88.4 R100, [R209+0xa080] ;  /* 0x00a08000d164783b */ /* 0x000fe60000004200 */
[----:B------:R-:W-:Y:S01]  /*db80*/  FSEL R6, R23, -INF , P0 ;  /* 0xff80000017067808 */ /* 0x000fe20000000000 */
[----:B------:R-:W-:Y:S01]  /*db90*/  LDSM.16.MT88.4 R108, [R208+0xa080] ;  /* 0x00a08000d06c783b */ /* 0x000fe20000004200 */
[----:B------:R-:W-:Y:S02]  /*dba0*/  FSEL R21, R21, -INF , P0 ;  /* 0xff80000015157808 */ /* 0x000fe40000000000 */
[----:B------:R-:W-:Y:S01]  /*dbb0*/  ISETP.GT.AND P0, PT, R8, 0x8, PT ;  /* 0x000000080800780c */ /* 0x000fe20003f04270 */
[----:B------:R-:W-:Y:S01]  /*dbc0*/  LDSM.16.MT88.4 R116, [R215+0xb080] ;  /* 0x00b08000d774783b */ /* 0x000fe20000004200 */
[----:B------:R-:W-:-:S02]  /*dbd0*/  FMNMX.FTZ R10, R3, R21, !PT ;  /* 0x00000015030a7209 */ /* 0x000fc40007810000 */
[----:B------:R-:W-:Y:S01]  /*dbe0*/  FSEL R18, R18, -INF , P0 ;  /* 0xff80000012127808 */ /* 0x000fe20000000000 */
[----:B------:R-:W-:Y:S01]  /*dbf0*/  LDSM.16.MT88.4 R120, [R210+0xb080] ;  /* 0x00b08000d278783b */ /* 0x000fe20000004200 */
[----:B------:R-:W-:Y:S02]  /*dc00*/  FSEL R9, R16, -INF , P0 ;  /* 0xff80000010097808 */ /* 0x000fe40000000000 */
[----:B------:R-:W-:Y:S01]  /*dc10*/  ISETP.GT.AND P0, PT, R8, 0x9, PT ;  /* 0x000000090800780c */ /* 0x000fe20003f04270 */
[----:B------:R-:W-:Y:S01]  /*dc20*/  LDSM.16.MT88.4 R128, [R209+0xb080] ;  /* 0x00b08000d180783b */ /* 0x000fe20000004200 */
[----:B------:R-:W-:Y:S02]  /*dc30*/  FMNMX.FTZ R10, R9, R10, !PT ;  /* 0x0000000a090a7209 */ /* 0x000fe40007810000 */
[----:B------:R-:W-:Y:S01]  /*dc40*/  FSEL R4, R19, -INF , P0 ;  /* 0xff80000013047808 */ /* 0x000fe20000000000 */
[----:B------:R-:W-:Y:S01]  /*dc50*/  LDSM.16.MT88.4 R192, [R209+0x8880] ;  /* 0x00888000d1c0783b */ /* 0x000fe20000004200 */
[----:B------:R-:W-:-:S02]  /*dc60*/  FSEL R19, R17, -INF , P0 ;  /* 0xff80000011137808 */ /* 0x000fc40000000000 */
[----:B------:R-:W-:Y:S01]  /*dc70*/  ISETP.GT.AND P0, PT, R8, 0x10, PT ;  /* 0x000000100800780c */ /* 0x000fe20003f04270 */
[----:B------:R-:W-:Y:S01]  /*dc80*/  LDSM.16.MT88.4 R188, [R208+0x8880] ;  /* 0x00888000d0bc783b */ /* 0x000fe20000004200 */
[----:B------:R-:W-:Y:S02]  /*dc90*/  FMNMX.FTZ R10, R19, R10, !PT ;  /* 0x0000000a130a7209 */ /* 0x000fe40007810000 */
        /* <DEDUP_REMOVED lines=20> */
[----:B------:R-:W-:Y:S02]  /*dde0*/  FMNMX.FTZ R12, R7, R12, !PT ;  /* 0x0000000c070c7209 */ /* 0x000fe40007810000 */
[----:B------:R-:W-:Y:S01]  /*ddf0*/  FMNMX.FTZ R15, R18, R15, !PT ;  /* 0x0000000f120f7209 */ /* 0x000fe20007810000 */
[----:B------:R-:W-:Y:S01]  /*de00*/  LDSM.16.MT88.4 R156, [R208+0xa880] ;  /* 0x00a88000d09c783b */ /* 0x000fe20000004200 */
[----:B------:R-:W-:-:S02]  /*de10*/  FMNMX.FTZ R12, R11, R12, !PT ;  /* 0x0000000c0b0c7209 */ /* 0x000fc40007810000 */
[----:B------:R-:W-:Y:S01]  /*de20*/  FMNMX.FTZ R15, R4, R15, !PT ;  /* 0x0000000f040f7209 */ /* 0x000fe20007810000 */
[----:B------:R-:W-:Y:S01]  /*de30*/  LDSM.16.MT88.4 R152, [R215+0xb880] ;  /* 0x00b88000d798783b */ /* 0x000fe20000004200 */
[----:B------:R-:W-:Y:S02]  /*de40*/  FSEL R8, R47, -INF , P0 ;  /* 0xff8000002f087808 */ /* 0x000fe40000000000 */
[----:B------:R-:W-:Y:S01]  /*de50*/  FMNMX.FTZ R15, R14, R15, !PT ;  /* 0x0000000f0e0f7209 */ /* 0x000fe20007810000 */
[----:B------:R-:W1:Y:S03]  /*de60*/  SHFL.BFLY PT, R23, R12, 0x2, 0x1f ;  /* 0x0c401f000c177f89 */ /* 0x000e6600000e0000 */
[----:B------:R-:W-:Y:S01]  /*de70*/  FMNMX.FTZ R15, R16, R15, !PT ;  /* 0x0000000f100f7209 */ /* 0x000fe20007810000 */
[----:B------:R-:W-:Y:S03]  /*de80*/  LDSM.16.MT88.4 R44, [R208+0x8080] ;  /* 0x00808000d02c783b */ /* 0x000fe60000004200 */
[----:B------:R-:W-:-:S04]  /*de90*/  FMNMX.FTZ R15, R10, R15, !PT ;  /* 0x0000000f0a0f7209 */ /* 0x000fc80007810000 */
[----:B------:R-:W-:-:S05]  /*dea0*/  FMNMX.FTZ R24, R8, R15, !PT ;  /* 0x0000000f08187209 */ /* 0x000fca0007810000 */
[----:B------:R-:W2:Y:S01]  /*deb0*/  SHFL.BFLY PT, R15, R24, 0x2, 0x1f ;  /* 0x0c401f00180f7f89 */ /* 0x000ea200000e0000 */
[----:B-1----:R-:W-:-:S05]  /*dec0*/  FMNMX.FTZ R23, R12, R23, !PT ;  /* 0x000000170c177209 */ /* 0x002fca0007810000 */
[----:B------:R-:W1:Y:S01]  /*ded0*/  SHFL.BFLY PT, R148, R23, 0x1, 0x1f ;  /* 0x0c201f0017947f89 */ /* 0x000e6200000e0000 */
[----:B--2---:R-:W-:-:S05]  /*dee0*/  FMNMX.FTZ R20, R24, R15, !PT ;  /* 0x0000000f18147209 */ /* 0x004fca0007810000 */
[----:B------:R-:W2:Y:S01]  /*def0*/  SHFL.BFLY PT, R15, R20, 0x1, 0x1f ;  /* 0x0c201f00140f7f89 */ /* 0x000ea200000e0000 */
[----:B-1----:R-:W-:-:S04]  /*df00*/  FMNMX.FTZ R148, R23, R148, !PT ;  /* 0x0000009417947209 */ /* 0x002fc80007810000 */
[C---:B------:R-:W-:Y:S01]  /*df10*/  FSETP.NEU.FTZ.AND P0, PT, R148.reuse, -INF , PT ;  /* 0xff8000009400780b */ /* 0x040fe20003f1d000 */
[----:B------:R-:W-:-:S05]  /*df20*/  FMUL.FTZ R12, R148, c[0x0][0x2d0] ;  /* 0x0000b400940c7a20 */ /* 0x000fca0000410000 */
[----:B------:R-:W-:-:S05]  /*df30*/  FSEL R12, R12, RZ, P0 ;  /* 0x000000ff0c0c7208 */ /* 0x000fca0000000000 */
[--C-:B------:R-:W-:Y:S01]  /*df40*/  FFMA.FTZ R228, R3, c[0x0][0x2d0], -R12.reuse ;  /* 0x0000b40003e47a23 */ /* 0x100fe2000001080c */
[----:B--2---:R-:W-:Y:S01]  /*df50*/  FMNMX.FTZ R3, R15, R20, !PT ;  /* 0x000000140f037209 */ /* 0x004fe20007810000 */
[--C-:B------:R-:W-:Y:S02]  /*df60*/  FFMA.FTZ R226, R9, c[0x0][0x2d0], -R12.reuse ;  /* 0x0000b40009e27a23 */ /* 0x100fe4000001080c */
[--C-:B------:R-:W-:Y:S01]  /*df70*/  FFMA.FTZ R225, R21, c[0x0][0x2d0], -R12.reuse ;  /* 0x0000b40015e17a23 */ /* 0x100fe2000001080c */
[C---:B------:R-:W-:Y:S01]  /*df80*/  FSETP.NEU.FTZ.AND P0, PT, R3.reuse, -INF , PT ;  /* 0xff8000000300780b */ /* 0x040fe20003f1d000 */
[----:B------:R-:W-:Y:S01]  /*df90*/  FMUL.FTZ R9, R3, c[0x0][0x2d0] ;  /* 0x0000b40003097a20 */ /* 0x000fe20000410000 */
[----:B------:R-:W-:Y:S01]  /*dfa0*/  MUFU.EX2 R228, R228 ;  /* 0x000000e400e47308 */ /* 0x000fe20000000800 */
[--C-:B------:R-:W-:Y:S02]  /*dfb0*/  FFMA.FTZ R199, R19, c[0x0][0x2d0], -R12.reuse ;  /* 0x0000b40013c77a23 */ /* 0x100fe4000001080c */
[--C-:B------:R-:W-:Y:S01]  /*dfc0*/  FFMA.FTZ R232, R7, c[0x0][0x2d0], -R12.reuse ;  /* 0x0000b40007e87a23 */ /* 0x100fe2000001080c */
[----:B------:R-:W-:Y:S01]  /*dfd0*/  FSEL R9, R9, RZ, P0 ;  /* 0x000000ff09097208 */ /* 0x000fe20000000000 */
[--C-:B------:R-:W-:Y:S01]  /*dfe0*/  FFMA.FTZ R230, R17, c[0x0][0x2d0], -R12.reuse ;  /* 0x0000b40011e67a23 */ /* 0x100fe2000001080c */
[----:B------:R-:W-:Y:S01]  /*dff0*/  PLOP3.LUT P0, PT, PT, PT, UP0, 0x40, 0x0 ;  /* 0x000000000000781c */ /* 0x000fe20003f0e808 */
[----:B------:R-:W-:Y:S01]  /*e000*/  FFMA.FTZ R231, R13, c[0x0][0x2d0], -R12 ;  /* 0x0000b4000de77a23 */ /* 0x000fe2000001080c */
[----:B------:R-:W1:Y:S01]  /*e010*/  MUFU.EX2 R225, R225 ;  /* 0x000000e100e17308 */ /* 0x000e620000000800 */
[----:B------:R-:W-:-:S02]  /*e020*/  FFMA.FTZ R2, R22, c[0x0][0x2d0], -R9 ;  /* 0x0000b40016027a23 */ /* 0x000fc40000010809 */
[----:B------:R-:W2:Y:S01]  /*e030*/  LDSM.16.MT88.4 R20, [R215+0x8080] ;  /* 0x00808000d714783b */ /* 0x000ea20000004200 */
[--C-:B------:R-:W-:Y:S02]  /*e040*/  FFMA.FTZ R229, R6, c[0x0][0x2d0], -R9.reuse ;  /* 0x0000b40006e57a23 */ /* 0x100fe40000010809 */
[--C-:B------:R-:W-:Y:S02]  /*e050*/  FFMA.FTZ R227, R18, c[0x0][0x2d0], -R9.reuse ;  /* 0x0000b40012e37a23 */ /* 0x100fe40000010809 */
[--C-:B------:R-:W-:Y:S01]  /*e060*/  FFMA.FTZ R0, R4, c[0x0][0x2d0], -R9.reuse ;  /* 0x0000b40004007a23 */ /* 0x100fe20000010809 */
[----:B------:R-:W-:Y:S01]  /*e070*/  MUFU.EX2 R226, R226 ;  /* 0x000000e200e27308 */ /* 0x000fe20000000800 */
[----:B------:R-:W3:Y:S01]  /*e080*/  LDSM.16.MT88.4 R4, [R208+0xb080] ;  /* 0x00b08000d004783b */ /* 0x000ee20000004200 */
[----:B------:R-:W-:Y:S02]  /*e090*/  FFMA.FTZ R235, R11, c[0x0][0x2d0], -R12 ;  /* 0x0000b4000beb7a23 */ /* 0x000fe4000001080c */
[----:B------:R-:W-:-:S02]  /*e0a0*/  FFMA.FTZ R233, R14, c[0x0][0x2d0], -R9 ;  /* 0x0000b4000ee97a23 */ /* 0x000fc40000010809 */
[--C-:B------:R-:W-:Y:S01]  /*e0b0*/  FFMA.FTZ R234, R16, c[0x0][0x2d0], -R9.reuse ;  /* 0x0000b40010ea7a23 */ /* 0x100fe20000010809 */
[----:B------:R-:W4:Y:S01]  /*e0c0*/  LDSM.16.MT88.4 R12, [R215+0x8880] ;  /* 0x00888000d70c783b */ /* 0x000f220000004200 */
[----:B------:R-:W5:Y:S01]  /*e0d0*/  MUFU.EX2 R199, R199 ;  /* 0x000000c700c77308 */ /* 0x000f620000000800 */
[--C-:B------:R-:W-:Y:S01]  /*e0e0*/  FFMA.FTZ R236, R10, c[0x0][0x2d0], -R9.reuse ;  /* 0x0000b4000aec7a23 */ /* 0x100fe20000010809 */
[----:B-1----:R-:W-:Y:S01]  /*e0f0*/  F2FP.PACK_AB R132, R225, R228 ;  /* 0x000000e4e184723e */ /* 0x002fe200000000ff */
[----:B------:R-:W-:Y:S01]  /*e100*/  FFMA.FTZ R237, R8, c[0x0][0x2d0], -R9 ;  /* 0x0000b40008ed7a23 */ /* 0x000fe20000010809 */
[----:B------:R-:W-:Y:S01]  /*e110*/  LDSM.16.MT88.4 R16, [R210+0xb880] ;  /* 0x00b88000d210783b */ /* 0x000fe20000004200 */
[----:B------:R-:W-:-:S03]  /*e120*/  FADD.FTZ R225, R228, R225 ;  /* 0x000000e1e4e17221 */ /* 0x000fc60000010000 */
[----:B------:R-:W-:Y:S01]  /*e130*/  MUFU.EX2 R2, R2 ;  /* 0x0000000200027308 */ /* 0x000fe20000000800 */
[----:B------:R-:W1:Y:S07]  /*e140*/  LDSM.16.MT88.4 R8, [R210+0x8880] ;  /* 0x00888000d208783b */ /* 0x000e6e0000004200 */
[----:B------:R-:W2:Y:S01]  /*e150*/  MUFU.EX2 R229, R229 ;  /* 0x000000e500e57308 */ /* 0x000ea20000000800 */
[----:B-----5:R-:W-:Y:S01]  /*e160*/  F2FP.PACK_AB R134, R199, R226 ;  /* 0x000000e2c786723e */ /* 0x020fe200000000ff */
[----:B------:R-:W-:-:S04]  /*e170*/  FADD.FTZ R226, R226, R225 ;  /* 0x000000e1e2e27221 */ /* 0x000fc80000010000 */
[----:B------:R-:W-:Y:S02]  /*e180*/  FADD.FTZ R199, R199, R226 ;  /* 0x000000e2c7c77221 */ /* 0x000fe40000010000 */
[----:B------:R-:W-:Y:S08]  /*e190*/  MUFU.EX2 R227, R227 ;  /* 0x000000e300e37308 */ /* 0x000ff00000000800 */
[----:B------:R-:W5:Y:S01]  /*e1a0*/  MUFU.EX2 R0, R0 ;  /* 0x0000000000007308 */ /* 0x000f620000000800 */
[----:B--2---:R-:W-:Y:S01]  /*e1b0*/  F2FP.PACK_AB R133, R229, R2 ;  /* 0x00000002e585723e */ /* 0x004fe200000000ff */
[----:B------:R-:W-:-:S06]  /*e1c0*/  FADD.FTZ R2, R2, R229 ;  /* 0x000000e502027221 */ /* 0x000fcc0000010000 */
[----:B------:R-:W-:Y:S01]  /*e1d0*/  MUFU.EX2 R230, R230 ;  /* 0x000000e600e67308 */ /* 0x000fe20000000800 */
[----:B-----5:R-:W-:-:S07]  /*e1e0*/  F2FP.PACK_AB R135, R0, R227 ;  /* 0x000000e30087723e */ /* 0x020fce00000000ff */
[----:B------:R-:W2:Y:S01]  /*e1f0*/  MUFU.EX2 R231, R231 ;  /* 0x000000e700e77308 */ /* 0x000ea20000000800 */
[----:B------:R-:W-:-:S04]  /*e200*/  FADD.FTZ R227, R227, R2 ;  /* 0x00000002e3e37221 */ /* 0x000fc80000010000 */
[----:B------:R-:W-:Y:S01]  /*e210*/  FADD.FTZ R0, R0, R227 ;  /* 0x000000e300007221 */ /* 0x000fe20000010000 */
[C---:B------:R-:W-:Y:S02]  /*e220*/  HMMA.16816.F32 R144, R132.reuse, R20, RZ ;  /* 0x000000148490723c */ /* 0x040fe400000018ff */
[----:B------:R-:W-:Y:S06]  /*e230*/  MUFU.EX2 R232, R232 ;  /* 0x000000e800e87308 */ /* 0x000fec0000000800 */
[C---:B------:R-:W-:Y:S02]  /*e240*/  HMMA.16816.F32 R24, R132.reuse, R28, RZ ;  /* 0x0000001c8418723c */ /* 0x040fe400000018ff */
[----:B------:R-:W-:Y:S06]  /*e250*/  MUFU.EX2 R235, R235 ;  /* 0x000000eb00eb7308 */ /* 0x000fec0000000800 */
[C---:B------:R-:W-:Y:S02]  /*e260*/  HMMA.16816.F32 R20, R132.reuse, R22, RZ ;  /* 0x000000168414723c */ /* 0x040fe400000018ff */
[----:B------:R-:W-:Y:S06]  /*e270*/  MUFU.EX2 R233, R233 ;  /* 0x000000e900e97308 */ /* 0x000fec0000000800 */
[C---:B------:R-:W-:Y:S02]  /*e280*/  HMMA.16816.F32 R28, R132.reuse, R30, RZ ;  /* 0x0000001e841c723c */ /* 0x040fe400000018ff */
[----:B------:R-:W5:Y:S06]  /*e290*/  MUFU.EX2 R234, R234 ;  /* 0x000000ea00ea7308 */ /* 0x000f6c0000000800 */
[C---:B------:R-:W-:Y:S02]  /*e2a0*/  HMMA.16816.F32 R32, R132.reuse, R36, RZ ;  /* 0x000000248420723c */ /* 0x040fe400000018ff */
[----:B------:R-:W-:Y:S06]  /*e2b0*/  MUFU.EX2 R236, R236 ;  /* 0x000000ec00ec7308 */ /* 0x000fec0000000800 */
[C---:B------:R-:W-:Y:S02]  /*e2c0*/  HMMA.16816.F32 R40, R132.reuse, R44, RZ ;  /* 0x0000002c8428723c */ /* 0x040fe400000018ff */
[----:B------:R-:W1:Y:S06]  /*e2d0*/  MUFU.EX2 R237, R237 ;  /* 0x000000ed00ed7308 */ /* 0x000e6c0000000800 */
[C---:B------:R-:W-:Y:S08]  /*e2e0*/  HMMA.16816.F32 R48, R132.reuse, R52, RZ ;  /* 0x000000348430723c */ /* 0x040ff000000018ff */
        /* <DEDUP_REMOVED lines=23> */
[C---:B---3--:R-:W-:Y:S07]  /*e460*/  HMMA.16816.F32 R136, R132.reuse, R4, RZ ;  /* 0x000000048488723c */ /* 0x048fee00000018ff */
[----:B--2---:R-:W-:Y:S01]  /*e470*/  F2FP.PACK_AB R4, R231, R230 ;  /* 0x000000e6e704723e */ /* 0x004fe200000000ff */
[----:B------:R-:W-:Y:S01]  /*e480*/  HMMA.16816.F32 R132, R132, R6, RZ ;  /* 0x000000068484723c */ /* 0x000fe200000018ff */
[----:B-----5:R-:W-:Y:S01]  /*e490*/  F2FP.PACK_AB R5, R234, R233 ;  /* 0x000000e9ea05723e */ /* 0x020fe200000000ff */
[----:B------:R-:W-:-:S02]  /*e4a0*/  FADD.FTZ R230, R230, R199 ;  /* 0x000000c7e6e67221 */ /* 0x000fc40000010000 */
[----:B------:R-:W-:Y:S02]  /*e4b0*/  FADD.FTZ R233, R233, R0 ;  /* 0x00000000e9e97221 */ /* 0x000fe40000010000 */
[----:B------:R-:W-:Y:S01]  /*e4c0*/  FADD.FTZ R231, R231, R230 ;  /* 0x000000e6e7e77221 */ /* 0x000fe20000010000 */
[----:B------:R-:W-:Y:S01]  /*e4d0*/  F2FP.PACK_AB R6, R235, R232 ;  /* 0x000000e8eb06723e */ /* 0x000fe200000000ff */
[----:B------:R-:W-:Y:S01]  /*e4e0*/  FADD.FTZ R233, R234, R233 ;  /* 0x000000e9eae97221 */ /* 0x000fe20000010000 */
[----:B-1----:R-:W-:Y:S01]  /*e4f0*/  F2FP.PACK_AB R7, R237, R236 ;  /* 0x000000eced07723e */ /* 0x002fe200000000ff */
[----:B------:R-:W-:Y:S02]  /*e500*/  FADD.FTZ R232, R232, R231 ;  /* 0x000000e7e8e87221 */ /* 0x000fe40000010000 */
[----:B------:R-:W-:Y:S02]  /*e510*/  FADD.FTZ R236, R236, R233 ;  /* 0x000000e9ecec7221 */ /* 0x000fe40000010000 */
[----:B------:R-:W-:-:S02]  /*e520*/  FADD.FTZ R235, R235, R232 ;  /* 0x000000e8ebeb7221 */ /* 0x000fc40000010000 */
[----:B----4-:R-:W-:Y:S01]  /*e530*/  HMMA.16816.F32 R144, R4, R12, R144 ;  /* 0x0000000c0490723c */ /* 0x010fe20000001890 */
[----:B------:R-:W-:-:S07]  /*e540*/  FADD.FTZ R233, R237, R236 ;  /* 0x000000ecede97221 */ /* 0x000fce0000010000 */
[C---:B------:R-:W-:Y:S01]  /*e550*/  HMMA.16816.F32 R20, R4.reuse, R14, R20 ;  /* 0x0000000e0414723c */ /* 0x040fe20000001814 */
[----:B------:R-:W1:Y:S07]  /*e560*/  LDSM.16.MT88.4 R12, [R209+0xb880] ;  /* 0x00b88000d10c783b */ /* 0x000e6e0000004200 */
[C---:B------:R-:W-:Y:S08]  /*e570*/  HMMA.16816.F32 R24, R4.reuse, R8, R24 ;  /* 0x000000080418723c */ /* 0x040ff00000001818 */
[C---:B------:R-:W-:Y:S01]  /*e580*/  HMMA.16816.F32 R28, R4.reuse, R10, R28 ;  /* 0x0000000a041c723c */ /* 0x040fe2000000181c */
[----:B------:R-:W2:Y:S07]  /*e590*/  LDSM.16.MT88.4 R8, [R208+0xb880] ;  /* 0x00b88000d008783b */ /* 0x000eae0000004200 */
[C---:B------:R-:W-:Y:S08]  /*e5a0*/  HMMA.16816.F32 R32, R4.reuse, R192, R32 ;  /* 0x000000c00420723c */ /* 0x040ff00000001820 */
        /* <DEDUP_REMOVED lines=23> */
[C---:B-1----:R-:W-:Y:S08]  /*e720*/  HMMA.16816.F32 R124, R4.reuse, R12, R124 ;  /* 0x0000000c047c723c */ /* 0x042ff0000000187c */
[C---:B------:R-:W-:Y:S08]  /*e730*/  HMMA.16816.F32 R128, R4.reuse, R14, R128 ;  /* 0x0000000e0480723c */ /* 0x040ff00000001880 */
[C---:B--2---:R-:W-:Y:S08]  /*e740*/  HMMA.16816.F32 R136, R4.reuse, R8, R136 ;  /* 0x000000080488723c */ /* 0x044ff00000001888 */
[----:B------:R-:W-:Y:S01]  /*e750*/  HMMA.16816.F32 R132, R4, R10, R132 ;  /* 0x0000000a0484723c */ /* 0x000fe20000001884 */
[----:B------:R-:W-:Y:S07]  /*e760*/  @P0 BRA `(.L_x_141) ;  /* 0x0000210000000947 */ /* 0x000fee0003800000 */
[C---:B------:R-:W-:Y:S01]  /*e770*/  SHF.L.U64.HI R230, R149.reuse, 0x1, R196 ;  /* 0x0000000195e67819 */ /* 0x040fe200000102c4 */
[C---:B------:R-:W-:Y:S01]  /*e780*/  IMAD.SHL.U32 R227, R150.reuse, 0x2, RZ ;  /* 0x0000000296e37824 */ /* 0x040fe200078e00ff */
[----:B------:R-:W-:Y:S01]  /*e790*/  SHF.L.U32 R231, R149, 0x1, RZ ;  /* 0x0000000195e77819 */ /* 0x000fe200000006ff */
[C---:B------:R-:W-:Y:S01]  /*e7a0*/  IMAD.SHL.U32 R229, R151.reuse, 0x2, RZ ;  /* 0x0000000297e57824 */ /* 0x040fe200078e00ff */
[----:B------:R-:W-:Y:S01]  /*e7b0*/  SHF.L.U64.HI R226, R150, 0x1, R197 ;  /* 0x0000000196e27819 */ /* 0x000fe200000102c5 */
[----:B------:R-:W-:Y:S01]  /*e7c0*/  IMAD.MOV.U32 R0, RZ, RZ, R3 ;  /* 0x000000ffff007224 */ /* 0x000fe200078e0003 */
[----:B------:R-:W-:Y:S01]  /*e7d0*/  SHF.L.U64.HI R228, R151, 0x1, R198 ;  /* 0x0000000197e47819 */ /* 0x000fe200000102c6 */
[----:B------:R-:W-:Y:S01]  /*e7e0*/  ULDC UR8, c[0x0][0x210] ;  /* 0x0000840000087ab9 */ /* 0x000fe20000000800 */
[----:B------:R-:W-:Y:S01]  /*e7f0*/  MOV R149, R148 ;  /* 0x0000009400957202 */ /* 0x000fe20000000f00 */
[----:B------:R-:W-:Y:S01]  /*e800*/  ULDC UR4, c[0x0][0x1e8] ;  /* 0x00007a0000047ab9 */ /* 0x000fe20000000800 */
[----:B------:R-:W-:Y:S01]  /*e810*/  SHF.R.S32.HI R225, RZ, 0x1f, R224 ;  /* 0x0000001fffe17819 */ /* 0x000fe200000114e0 */
[----:B------:R-:W-:-:S02]  /*e820*/  ULEA.HI.SX32 UR10, UR10, 0xfffffffe, 0x1b ;  /* 0xfffffffe0a0a7891 */ /* 0x000fc4000f8fda3f */
[----:B------:R-:W-:Y:S02]  /*e830*/  UIMAD UR8, UR13, UR8, URZ ;  /* 0x000000080d0872a4 */ /* 0x000fe4000f8e023f */
[----:B------:R-:W-:Y:S02]  /*e840*/  UIMAD UR4, UR13, UR4, URZ ;  /* 0x000000040d0472a4 */ /* 0x000fe4000f8e023f */
[----:B------:R-:W-:Y:S01]  /*e850*/  ULDC.64 UR18, c[0x0][0x118] ;  /* 0x0000460000127ab9 */ /* 0x000fe20000000a00 */
[----:B------:R-:W-:Y:S05]  /*e860*/  BRA `(.L_x_142) ;  /* 0x000002c000007947 */ /* 0x000fea0003800000 */
.L_x_144:
[----:B------:R-:W-:Y:S01]  /*e870*/  IMAD.MOV.U32 R221, RZ, RZ, RZ ;  /* 0x000000ffffdd7224 */ /* 0x000fe200078e00ff */
[----:B------:R-:W-:Y:S01]  /*e880*/  ISETP.NE.AND P6, PT, R219, 0x1, PT ;  /* 0x00000001db00780c */ /* 0x000fe20003fc5270 */
[----:B------:R-:W-:Y:S06]  /*e890*/  ULEA UR9, UR10, UR15, 0x5 ;  /* 0x0000000f0a097291 */ /* 0x000fec000f8e283f */
[----:B------:R-:W-:Y:S05]  /*e8a0*/  IMAD.U32 R3, RZ, RZ, UR9 ;  /* 0x00000009ff037e24 */ /* 0x000fea000f8e00ff */
[----:B------:R-:W-:Y:S05]  /*e8b0*/  IADD3 R222, R3, -0x20, R220 ;  /* 0xffffffe003de7810 */ /* 0x000fea0007ffe0dc */
[----:B------:R-:W-:Y:S04]  /*e8c0*/  @P6 IMAD.HI.U32 R3, R222, c[0x0][0x2bc], RZ ;  /* 0x0000af00de036a27 */ /* 0x000fe800078e00ff */
[----:B------:R-:W-:Y:S01]  /*e8d0*/  IMAD.MOV.U32 R2, RZ, RZ, R222 ;  /* 0x000000ffff027224 */ /* 0x000fe200078e00de */
[----:B------:R-:W-:Y:S04]  /*e8e0*/  @P6 SHF.R.U32.HI R2, RZ, c[0x0][0x2c0], R3 ;  /* 0x0000b000ff026a19 */ /* 0x000fe80000011603 */
[C---:B------:R-:W-:Y:S04]  /*e8f0*/  @!P1 IADD3 R148, P0, R2.reuse, UR16, RZ ;  /* 0x0000001002949c10 */ /* 0x040fe8000ff1e0ff */
[----:B------:R-:W-:Y:S02]  /*e900*/  @!P1 LEA.HI.X.SX32 R3, R2, UR7, 0x1, P0 ;  /* 0x0000000702039c11 */ /* 0x000fe400080f0eff */
[C---:B------:R-:W-:Y:S04]  /*e910*/  @!P1 LEA R150, P0, R148.reuse, c[0x0][0x2a0], 0x2 ;  /* 0x0000a80094969a11 */ /* 0x040fe800078010ff */
[----:B------:R-:W-:Y:S01]  /*e920*/  @!P1 LEA.HI.X R151, R148, c[0x0][0x2a4], R3, 0x2, P0 ;  /* 0x0000a90094979a11 */ /* 0x000fe200000f1403 */
[----:B------:R-:W-:Y:S04]  /*e930*/  IMAD.MOV R3, RZ, RZ, -R2 ;  /* 0x000000ffff037224 */ /* 0x000fe800078e0a02 */
[----:B------:R1:W2:Y:S01]  /*e940*/  @!P1 LDG.E R221, [R150.64] ;  /* 0x0000001296dd9981 */ /* 0x0002a2000c1e1900 */
[----:B------:R-:W-:Y:S05]  /*e950*/  IMAD R222, R3, c[0x0][0x2b8], R222 ;  /* 0x0000ae0003de7a24 */ /* 0x000fea00078e02de */
[----:B------:R-:W-:Y:S05]  /*e960*/  SHF.R.S32.HI R3, RZ, 0x1f, R222 ;  /* 0x0000001fff037819 */ /* 0x000fea00000114de */
[----:B------:R-:W-:Y:S04]  /*e970*/  IMAD R3, R3, c[0x0][0x1e0], RZ ;  /* 0x0000780003037a24 */ /* 0x000fe800078e02ff */
[C---:B------:R-:W-:Y:S02]  /*e980*/  IMAD R3, R222.reuse, c[0x0][0x1e4], R3 ;  /* 0x00007900de037a24 */ /* 0x040fe400078e0203 */
[----:B-1----:R-:W-:Y:S04]  /*e990*/  IMAD.WIDE.U32 R150, R222, c[0x0][0x1e0], RZ ;  /* 0x00007800de967a25 */ /* 0x002fe800078e00ff */
[----:B------:R-:W-:Y:S01]  /*e9a0*/  IMAD.IADD R151, R151, 0x1, R3 ;  /* 0x0000000197977824 */ /* 0x000fe200078e0203 */
[----:B--2---:R-:W-:Y:S03]  /*e9b0*/  SHF.R.S32.HI R2, RZ, 0x1f, R221 ;  /* 0x0000001fff027819 */ /* 0x004fe600000114dd */
[C---:B------:R-:W-:Y:S04]  /*e9c0*/  IMAD.WIDE.U32 R150, R221.reuse, c[0x0][0x1f0], R150 ;  /* 0x00007c00dd967a25 */ /* 0x040fe800078e0096 */
[----:B------:R-:W-:Y:S01]  /*e9d0*/  IMAD R2, R2, c[0x0][0x1f0], RZ ;  /* 0x00007c0002027a24 */ /* 0x000fe200078e02ff */
[----:B------:R-:W-:Y:S03]  /*e9e0*/  IADD3 R3, P0, R150, UR4, RZ ;  /* 0x0000000496037c10 */ /* 0x000fe6000ff1e0ff */
[----:B------:R-:W-:Y:S05]  /*e9f0*/  IMAD R2, R221, c[0x0][0x1f4], R2 ;  /* 0x00007d00dd027a24 */ /* 0x000fea00078e0202 */
[----:B------:R-:W-:Y:S02]  /*ea00*/  IADD3.X R2, R151, UR6, R2, P0, !PT ;  /* 0x0000000697027c10 */ /* 0x000fe400087fe402 */
[C---:B------:R-:W-:Y:S04]  /*ea10*/  LEA R156, P0, R3.reuse, c[0x0][0x1c8], 0x1 ;  /* 0x00007200039c7a11 */ /* 0x040fe800078008ff */
[----:B------:R-:W-:Y:S02]  /*ea20*/  LEA.HI.X R148, R3, c[0x0][0x1cc], R2, 0x1, P0 ;  /* 0x0000730003947a11 */ /* 0x000fe400000f0c02 */
[----:B------:R-:W1:Y:S04]  /*ea30*/  SHFL.IDX PT, R2, R156, RZ, 0x181f ;  /* 0x00181fff9c027589 */ /* 0x000e6800000e0000 */
[----:B------:R-:W2:Y:S01]  /*ea40*/  SHFL.IDX PT, R3, R148, RZ, 0x181f ;  /* 0x00181fff94037589 */ /* 0x000ea200000e0000 */
[C---:B-1----:R-:W-:Y:S05]  /*ea50*/  IADD3 R154, P0, R2.reuse, R227, RZ ;  /* 0x000000e3029a7210 */ /* 0x042fea0007f1e0ff */
[C---:B--2---:R-:W-:Y:S01]  /*ea60*/  IMAD.X R155, R3.reuse, 0x1, R226, P0 ;  /* 0x00000001039b7824 */ /* 0x044fe200000e06e2 */
[C---:B------:R-:W-:Y:S04]  /*ea70*/  IADD3 R152, P0, R2.reuse, R229, RZ ;  /* 0x000000e502987210 */ /* 0x040fe80007f1e0ff */
[----:B------:R-:W-:Y:S01]  /*ea80*/  @!PT LDS RZ, [RZ] ;  /* 0x00000000fffff984 */ /* 0x000fe20000000800 */
[----:B------:R1:W-:Y:S01]  /*ea90*/  LDGSTS.E.BYPASS.LTC128B.128 [R223+0xc080], [R154.64], !P4 ;  /* 0x0c0800009adf7fae */ /* 0x0003e2000e101d52 */
[C---:B------:R-:W-:Y:S01]  /*eaa0*/  IMAD.X R153, R3.reuse, 0x1, R228, P0 ;  /* 0x0000000103997824 */ /* 0x040fe200000e06e4 */
[----:B------:R-:W-:Y:S04]  /*eab0*/  IADD3 R150, P0, R2, R231, RZ ;  /* 0x000000e702967210 */ /* 0x000fe80007f1e0ff */
[----:B------:R1:W-:Y:S01]  /*eac0*/  LDGSTS.E.BYPASS.LTC128B.128 [R223+0xd080], [R152.64], !P5 ;  /* 0x0d08000098df7fae */ /* 0x0003e2000e901d52 */
[----:B------:R-:W-:Y:S01]  /*ead0*/  IMAD.X R151, R3, 0x1, R230, P0 ;  /* 0x0000000103977824 */ /* 0x000fe200000e06e6 */
[C---:B------:R-:W-:Y:S04]  /*eae0*/  LEA R2, P0, R224.reuse, R2, 0x1 ;  /* 0x00000002e0027211 */ /* 0x040fe800078008ff */
[----:B------:R1:W-:Y:S01]  /*eaf0*/  LDGSTS.E.BYPASS.LTC128B.128 [R223+0xe080], [R150.64], !P3 ;  /* 0x0e08000096df7fae */ /* 0x0003e2000d901d52 */
[----:B------:R-:W-:Y:S05]  /*eb00*/  LEA.HI.X R3, R224, R3, R225, 0x1, P0 ;  /* 0x00000003e0037211 */ /* 0x000fea00000f0ce1 */
[----:B------:R1:W-:Y:S01]  /*eb10*/  LDGSTS.E.BYPASS.LTC128B.128 [R223+0xf080], [R2.64], !P2 ;  /* 0x0f08000002df7fae */ /* 0x0003e2000d101d52 */
[----:B------:R-:W-:-:S05]  /*eb20*/  BRA `(.L_x_143) ;  /* 0x0000096000007947 */ /* 0x000fca0003800000 */
.L_x_142:
[----:B------:R-:W-:Y:S04]  /*eb30*/  DEPBAR.LE SB0, 0x0 ;  /* 0x000080000000791a */ /* 0x000fe80000000000 */
[----:B------:R-:W-:Y:S01]  /*eb40*/  BAR.SYNC.DEFER_BLOCKING 0x0 ;  /* 0x0000000000007b1d */ /* 0x000fe20000010000 */
[----:B------:R-:W-:Y:S01]  /*eb50*/  SHF.R.S32.HI R3, RZ, 0x1f, R222 ;  /* 0x0000001fff037819 */ /* 0x000fe200000114de */
[----:B------:R-:W-:Y:S01]  /*eb60*/  IMAD.WIDE.U32 R176, R222, c[0x0][0x208], RZ ;  /* 0x00008200deb07a25 */ /* 0x000fe200078e00ff */
[----:B------:R-:W-:Y:S01]  /*eb70*/  SHF.R.S32.HI R150, RZ, 0x1f, R221 ;  /* 0x0000001fff967819 */ /* 0x000fe200000114dd */
[----:B------:R-:W-:Y:S02]  /*eb80*/  UISETP.GE.AND UP0, UPT, UR10, 0x1, UPT ;  /* 0x000000010a00788c */ /* 0x000fe4000bf06270 */
[----:B------:R-:W-:Y:S02]  /*eb90*/  IMAD R3, R3, c[0x0][0x208], RZ ;  /* 0x0000820003037a24 */ /* 0x000fe400078e02ff */
[----:B------:R-:W-:Y:S02]  /*eba0*/  IMAD R150, R150, c[0x0][0x218], RZ ;  /* 0x0000860096967a24 */ /* 0x000fe400078e02ff */
[----:B------:R-:W-:Y:S02]  /*ebb0*/  IMAD R3, R222, c[0x0][0x20c], R3 ;  /* 0x00008300de037a24 */ /* 0x000fe400078e0203 */
[----:B------:R-:W-:Y:S02]  /*ebc0*/  IMAD R150, R221, c[0x0][0x21c], R150 ;  /* 0x00008700dd967a24 */ /* 0x000fe400078e0296 */
[----:B------:R-:W-:Y:S04]  /*ebd0*/  IMAD.IADD R177, R177, 0x1, R3 ;  /* 0x00000001b1b17824 */ /* 0x000fe800078e0203 */
[----:B------:R-:W-:Y:S05]  /*ebe0*/  IMAD.WIDE.U32 R176, R221, c[0x0][0x218], R176 ;  /* 0x00008600ddb07a25 */ /* 0x000fea00078e00b0 */
[----:B------:R-:W-:Y:S01]  /*ebf0*/  IADD3 R148, P0, R176, UR8, RZ ;  /* 0x00000008b0947c10 */ /* 0x000fe2000ff1e0ff */
[----:B------:R-:W-:Y:S03]  /*ec00*/  LDSM.16.M88.4 R152, [R218+0x10080] ;  /* 0x01008000da98783b */ /* 0x000fe60000000200 */
[----:B------:R-:W-:Y:S01]  /*ec10*/  IADD3.X R177, R177, UR5, R150, P0, !PT ;  /* 0x00000005b1b17c10 */ /* 0x000fe200087fe496 */
[----:B------:R-:W1:Y:S01]  /*ec20*/  LDSM.16.M88.4 R156, [R217+0xc080] ;  /* 0x00c08000d99c783b */ /* 0x000e620000000200 */
[C---:B------:R-:W-:Y:S03]  /*ec30*/  LEA R2, P0, R148.reuse, c[0x0][0x1f8], 0x1 ;  /* 0x00007e0094027a11 */ /* 0x040fe600078008ff */
[----:B------:R-:W-:Y:S01]  /*ec40*/  LDSM.16.M88.4 R160, [R217+0xc880] ;  /* 0x00c88000d9a0783b */ /* 0x000fe20000000200 */
[----:B------:R-:W-:Y:S03]  /*ec50*/  LEA.HI.X R3, R148, c[0x0][0x1fc], R177, 0x1, P0 ;  /* 0x00007f0094037a11 */ /* 0x000fe600000f0cb1 */
[----:B------:R-:W2:Y:S04]  /*ec60*/  SHFL.IDX PT, R2, R2, RZ, 0x181f ;  /* 0x00181fff02027589 */ /* 0x000ea800000e0000 */
[----:B------:R-:W3:Y:S04]  /*ec70*/  SHFL.IDX PT, R3, R3, RZ, 0x181f ;  /* 0x00181fff03037589 */ /* 0x000ee800000e0000 */
[----:B------:R-:W-:Y:S04]  /*ec80*/  LDSM.16.M88.4 R164, [R216] ;  /* 0x00000000d8a4783b */ /* 0x000fe80000000200 */
[----:B------:R-:W-:Y:S01]  /*ec90*/  LDSM.16.M88.4 R168, [R207] ;  /* 0x00000000cfa8783b */ /* 0x000fe20000000200 */
[C---:B-1----:R-:W-:Y:S03]  /*eca0*/  HMMA.16816.F32 R4, R152.reuse, R156, RZ ;  /* 0x0000009c9804723c */ /* 0x042fe600000018ff */
[C---:B--2---:R-:W-:Y:S05]  /*ecb0*/  IADD3 R176, P0, R2.reuse, R227, RZ ;  /* 0x000000e302b07210 */ /* 0x044fea0007f1e0ff */
[C---:B------:R-:W-:Y:S01]  /*ecc0*/  HMMA.16816.F32 R8, R152.reuse, R158, RZ ;  /* 0x0000009e9808723c */ /* 0x040fe200000018ff */
[----:B------:R-:W1:Y:S03]  /*ecd0*/  LDSM.16.M88.4 R156, [R214+0x10080] ;  /* 0x01008000d69c783b */ /* 0x000e660000000200 */
[C---:B---3--:R-:W-:Y:S01]  /*ece0*/  IMAD.X R177, R3.reuse, 0x1, R226, P0 ;  /* 0x0000000103b17824 */ /* 0x048fe200000e06e2 */
[C---:B------:R-:W-:Y:S03]  /*ecf0*/  IADD3 R150, P0, R2.reuse, R229, RZ ;  /* 0x000000e502967210 */ /* 0x040fe60007f1e0ff */
[C---:B------:R-:W-:Y:S01]  /*ed00*/  HMMA.16816.F32 R12, R152.reuse, R160, RZ ;  /* 0x000000a0980c723c */ /* 0x040fe200000018ff */
[----:B------:R-:W-:Y:S01]  /*ed10*/  @!PT LDS RZ, [RZ] ;  /* 0x00000000fffff984 */ /* 0x000fe20000000800 */
[----:B------:R-:W-:Y:S01]  /*ed20*/  @!PT LDS RZ, [RZ] ;  /* 0x00000000fffff984 */ /* 0x000fe20000000800 */
[----:B------:R-:W-:Y:S01]  /*ed30*/  @!PT LDS RZ, [RZ] ;  /* 0x00000000fffff984 */ /* 0x000fe20000000800 */
[----:B------:R2:W-:Y:S03]  /*ed40*/  LDGSTS.E.BYPASS.LTC128B.128 [R223+0x8080], [R176.64], !P4 ;  /* 0x08080000b0df7fae */ /* 0x0005e6000e101d52 */
[C---:B------:R-:W-:Y:S01]  /*ed50*/  IMAD.X R151, R3.reuse, 0x1, R228, P0 ;  /* 0x0000000103977824 */ /* 0x040fe200000e06e4 */
[----:B------:R-:W-:Y:S03]  /*ed60*/  IADD3 R178, P0, R2, R231, RZ ;  /* 0x000000e702b27210 */ /* 0x000fe60007f1e0ff */
[----:B------:R-:W-:Y:S01]  /*ed70*/  HMMA.16816.F32 R16, R152, R162, RZ ;  /* 0x000000a29810723c */ /* 0x000fe200000018ff */
[----:B------:R2:W-:Y:S03]  /*ed80*/  LDGSTS.E.BYPASS.LTC128B.128 [R223+0x9080], [R150.64], !P5 ;  /* 0x0908000096df7fae */ /* 0x0005e6000e901d52 */
[----:B------:R-:W-:Y:S01]  /*ed90*/  IMAD.X R179, R3, 0x1, R230, P0 ;  /* 0x0000000103b37824 */ /* 0x000fe200000e06e6 */
[C---:B------:R-:W-:Y:S04]  /*eda0*/  LEA R2, P0, R224.reuse, R2, 0x1 ;  /* 0x00000002e0027211 */ /* 0x040fe800078008ff */
[----:B------:R-:W-:Y:S01]  /*edb0*/  LEA.HI.X R3, R224, R3, R225, 0x1, P0 ;  /* 0x00000003e0037211 */ /* 0x000fe200000f0ce1 */
[----:B------:R2:W-:Y:S01]  /*edc0*/  LDGSTS.E.BYPASS.LTC128B.128 [R223+0xa080], [R178.64], !P3 ;  /* 0x0a080000b2df7fae */ /* 0x0005e2000d901d52 */
[----:B------:R-:W-:Y:S03]  /*edd0*/  PLOP3.LUT P0, PT, PT, PT, UP0, 0x80, 0x0 ;  /* 0x000000000000781c */ /* 0x000fe60003f0f008 */
[----:B------:R2:W-:Y:S04]  /*ede0*/  LDGSTS.E.BYPASS.LTC128B.128 [R223+0xb080], [R2.64], !P2 ;  /* 0x0b08000002df7fae */ /* 0x0005e8000d101d52 */
[----:B------:R-:W-:Y:S04]  /*edf0*/  LDSM.16.M88.4 R152, [R213+0x10080] ;  /* 0x01008000d598783b */ /* 0x000fe80000000200 */
[----:B------:R-:W3:Y:S01]  /*ee00*/  LDSM.16.M88.4 R160, [R212+0xc080] ;  /* 0x00c08000d4a0783b */ /* 0x000ee20000000200 */
[C---:B-1----:R-:W-:Y:S03]  /*ee10*/  HMMA.16816.F32 R4, R156.reuse, R164, R4 ;  /* 0x000000a49c04723c */ /* 0x042fe60000001804 */
[----:B------:R-:W0:Y:S04]  /*ee20*/  LDGDEPBAR ;  /* 0x00000000000079af */ /* 0x000e280000000000 */
[----:B------:R-:W1:Y:S01]  /*ee30*/  LDSM.16.M88.4 R172, [R212+0xc880] ;  /* 0x00c88000d4ac783b */ /* 0x000e620000000200 */
[C---:B------:R-:W-:Y:S03]  /*ee40*/  HMMA.16816.F32 R8, R156.reuse, R166, R8 ;  /* 0x000000a69c08723c */ /* 0x040fe60000001808 */
[----:B------:R-:W-:Y:S05]  /*ee50*/  LDSM.16.M88.4 R164, [R206] ;  /* 0x00000000cea4783b */ /* 0x000fea0000000200 */
[C---:B------:R-:W-:Y:S08]  /*ee60*/  HMMA.16816.F32 R12, R156.reuse, R168, R12 ;  /* 0x000000a89c0c723c */ /* 0x040ff0000000180c */
[----:B------:R-:W-:Y:S01]  /*ee70*/  HMMA.16816.F32 R16, R156, R170, R16 ;  /* 0x000000aa9c10723c */ /* 0x000fe20000001810 */
[----:B------:R-:W4:Y:S04]  /*ee80*/  LDSM.16.M88.4 R156, [R211+0x10080] ;  /* 0x01008000d39c783b */ /* 0x000f280000000200 */
[----:B------:R-:W5:Y:S03]  /*ee90*/  LDSM.16.M88.4 R168, [R206+0x800] ;  /* 0x00080000cea8783b */ /* 0x000f660000000200 */
[C---:B---3--:R-:W-:Y:S08]  /*eea0*/  HMMA.16816.F32 R4, R152.reuse, R160, R4 ;  /* 0x000000a09804723c */ /* 0x048ff00000001804 */
[C---:B------:R-:W-:Y:S01]  /*eeb0*/  HMMA.16816.F32 R8, R152.reuse, R162, R8 ;  /* 0x000000a29808723c */ /* 0x040fe20000001808 */
[----:B------:R-:W-:Y:S07]  /*eec0*/  LDSM.16.M88.4 R160, [R217+0xd080] ;  /* 0x00d08000d9a0783b */ /* 0x000fee0000000200 */
[C---:B-1----:R-:W-:Y:S08]  /*eed0*/  HMMA.16816.F32 R12, R152.reuse, R172, R12 ;  /* 0x000000ac980c723c */ /* 0x042ff0000000180c */
[----:B------:R-:W-:Y:S01]  /*eee0*/  HMMA.16816.F32 R16, R152, R174, R16 ;  /* 0x000000ae9810723c */ /* 0x000fe20000001810 */
[----:B------:R-:W1:Y:S04]  /*eef0*/  LDSM.16.M88.4 R152, [R218+0x14080] ;  /* 0x01408000da98783b */ /* 0x000e680000000200 */
[----:B------:R-:W3:Y:S03]  /*ef00*/  LDSM.16.M88.4 R172, [R217+0xd880] ;  /* 0x00d88000d9ac783b */ /* 0x000ee60000000200 */
[C---:B----4-:R-:W-:Y:S08]  /*ef10*/  HMMA.16816.F32 R4, R156.reuse, R164, R4 ;  /* 0x000000a49c04723c */ /* 0x050ff00000001804 */
[C---:B------:R-:W-:Y:S01]  /*ef20*/  HMMA.16816.F32 R8, R156.reuse, R166, R8 ;  /* 0x000000a69c08723c */ /* 0x040fe20000001808 */
[----:B------:R-:W-:Y:S07]  /*ef30*/  LDSM.16.M88.4 R164, [R205] ;  /* 0x00000000cda4783b */ /* 0x000fee0000000200 */
[C---:B-----5:R-:W-:Y:S08]  /*ef40*/  HMMA.16816.F32 R12, R156.reuse, R168, R12 ;  /* 0x000000a89c0c723c */ /* 0x060ff0000000180c */
[----:B------:R-:W-:Y:S01]  /*ef50*/  HMMA.16816.F32 R16, R156, R170, R16 ;  /* 0x000000aa9c10723c */ /* 0x000fe20000001810 */
[----:B------:R-:W4:Y:S04]  /*ef60*/  LDSM.16.M88.4 R156, [R214+0x14080] ;  /* 0x01408000d69c783b */ /* 0x000f280000000200 */
[----:B------:R-:W5:Y:S03]  /*ef70*/  LDSM.16.M88.4 R168, [R204] ;  /* 0x00000000cca8783b */ /* 0x000f660000000200 */
[C---:B-1----:R-:W-:Y:S08]  /*ef80*/  HMMA.16816.F32 R4, R152.reuse, R160, R4 ;  /* 0x000000a09804723c */ /* 0x042ff00000001804 */
[C---:B------:R-:W-:Y:S01]  /*ef90*/  HMMA.16816.F32 R8, R152.reuse, R162, R8 ;  /* 0x000000a29808723c */ /* 0x040fe20000001808 */
[----:B------:R-:W-:Y:S07]  /*efa0*/  LDSM.16.M88.4 R160, [R212+0xd080] ;  /* 0x00d08000d4a0783b */ /* 0x000fee0000000200 */
[C---:B---3--:R-:W-:Y:S08]  /*efb0*/  HMMA.16816.F32 R12, R152.reuse, R172, R12 ;  /* 0x000000ac980c723c */ /* 0x048ff0000000180c */
[----:B------:R-:W-:Y:S01]  /*efc0*/  HMMA.16816.F32 R16, R152, R174, R16 ;  /* 0x000000ae9810723c */ /* 0x000fe20000001810 */
[----:B------:R-:W1:Y:S04]  /*efd0*/  LDSM.16.M88.4 R152, [R213+0x14080] ;  /* 0x01408000d598783b */ /* 0x000e680000000200 */
[----:B------:R-:W3:Y:S03]  /*efe0*/  LDSM.16.M88.4 R172, [R212+0xd880] ;  /* 0x00d88000d4ac783b */ /* 0x000ee60000000200 */
[C---:B----4-:R-:W-:Y:S08]  /*eff0*/  HMMA.16816.F32 R4, R156.reuse, R164, R4 ;  /* 0x000000a49c04723c */ /* 0x050ff00000001804 */
[C---:B------:R-:W-:Y:S01]  /*f000*/  HMMA.16816.F32 R8, R156.reuse, R166, R8 ;  /* 0x000000a69c08723c */ /* 0x040fe20000001808 */
[----:B------:R-:W-:Y:S07]  /*f010*/  LDSM.16.M88.4 R164, [R206+0x1000] ;  /* 0x00100000cea4783b */ /* 0x000fee0000000200 */
[C---:B-----5:R-:W-:Y:S08]  /*f020*/  HMMA.16816.F32 R12, R156.reuse, R168, R12 ;  /* 0x000000a89c0c723c */ /* 0x060ff0000000180c */
[----:B------:R-:W-:Y:S01]  /*f030*/  HMMA.16816.F32 R16, R156, R170, R16 ;  /* 0x000000aa9c10723c */ /* 0x000fe20000001810 */
[----:B------:R-:W4:Y:S04]  /*f040*/  LDSM.16.M88.4 R156, [R211+0x14080] ;  /* 0x01408000d39c783b */ /* 0x000f280000000200 */
        /* <DEDUP_REMOVED lines=57> */
[----:B------:R-:W-:Y:S04]  /*f3e0*/  DEPBAR.LE SB0, 0x0 ;  /* 0x000080000000791a */ /* 0x000fe80000000000 */
[C---:B-1----:R-:W-:Y:S01]  /*f3f0*/  HMMA.16816.F32 R4, R152.reuse, R160, R4 ;  /* 0x000000a09804723c */ /* 0x042fe20000001804 */
[----:B------:R-:W-:Y:S07]  /*f400*/  BAR.SYNC.DEFER_BLOCKING 0x0 ;  /* 0x0000000000007b1d */ /* 0x000fee0000010000 */
[C---:B------:R-:W-:Y:S08]  /*f410*/  HMMA.16816.F32 R8, R152.reuse, R162, R8 ;  /* 0x000000a29808723c */ /* 0x040ff00000001808 */
[C---:B---3--:R-:W-:Y:S08]  /*f420*/  HMMA.16816.F32 R12, R152.reuse, R172, R12 ;  /* 0x000000ac980c723c */ /* 0x048ff0000000180c */
[----:B------:R-:W-:Y:S08]  /*f430*/  HMMA.16816.F32 R16, R152, R174, R16 ;  /* 0x000000ae9810723c */ /* 0x000ff00000001810 */
[C---:B----4-:R-:W-:Y:S08]  /*f440*/  HMMA.16816.F32 R4, R156.reuse, R164, R4 ;  /* 0x000000a49c04723c */ /* 0x050ff00000001804 */
[C---:B------:R-:W-:Y:S08]  /*f450*/  HMMA.16816.F32 R8, R156.reuse, R166, R8 ;  /* 0x000000a69c08723c */ /* 0x040ff00000001808 */
[C---:B-----5:R-:W-:Y:S08]  /*f460*/  HMMA.16816.F32 R12, R156.reuse, R168, R12 ;  /* 0x000000a89c0c723c */ /* 0x060ff0000000180c */
[----:B------:R-:W-:Y:S01]  /*f470*/  HMMA.16816.F32 R16, R156, R170, R16 ;  /* 0x000000aa9c10723c */ /* 0x000fe20000001810 */
[----:B--2---:R-:W-:-:S07]  /*f480*/  @P0 BRA `(.L_x_144) ;  /* 0xfffff3e000000947 */ /* 0x004fce000383ffff */
.L_x_143:
[----:B-1----:R-:W-:Y:S01]  /*f490*/  FMNMX.FTZ R2, R4, R149, !PT ;  /* 0x0000009504027209 */ /* 0x002fe20007810000 */
[----:B------:R-:W-:Y:S01]  /*f4a0*/  LDSM.16.MT88.4 R156, [R210+0x8080] ;  /* 0x00808000d29c783b */ /* 0x000fe20000004200 */
[----:B------:R-:W-:Y:S02]  /*f4b0*/  FMNMX.FTZ R148, R6, R0, !PT ;  /* 0x0000000006947209 */ /* 0x000fe40007810000 */
[----:B------:R-:W-:Y:S02]  /*f4c0*/  FMNMX.FTZ R3, R5, R2, !PT ;  /* 0x0000000205037209 */ /* 0x000fe40007810000 */
[----:B------:R-:W-:Y:S02]  /*f4d0*/  FMNMX.FTZ R151, R7, R148, !PT ;  /* 0x0000009407977209 */ /* 0x000fe40007810000 */
[----:B------:R-:W-:Y:S01]  /*f4e0*/  FMNMX.FTZ R2, R8, R3, !PT ;  /* 0x0000000308027209 */ /* 0x000fe20007810000 */
        /* <DEDUP_REMOVED lines=8> */
[----:B------:R-:W-:Y:S01]  /*f570*/  ISETP.LT.AND P0, PT, RZ, UR10, PT ;  /* 0x0000000aff007c0c */ /* 0x000fe2000bf01270 */
[----:B------:R-:W-:Y:S01]  /*f580*/  UIADD3 UR10, UR10, -0x1, URZ ;  /* 0xffffffff0a0a7890 */ /* 0x000fe2000fffe03f */
[----:B------:R-:W-:Y:S01]  /*f590*/  FMNMX.FTZ R2, R16, R3, !PT ;  /* 0x0000000310027209 */ /* 0x000fe20007810000 */
[----:B------:R-:W-:Y:S01]  /*f5a0*/  LDSM.16.MT88.4 R172, [R215+0xa880] ;  /* 0x00a88000d7ac783b */ /* 0x000fe20000004200 */
[----:B------:R-:W-:Y:S02]  /*f5b0*/  FMNMX.FTZ R3, R15, R148, !PT ;  /* 0x000000940f037209 */ /* 0x000fe40007810000 */
[----:B------:R-:W-:Y:S02]  /*f5c0*/  FMNMX.FTZ R154, R17, R2, !PT ;  /* 0x00000002119a7209 */ /* 0x000fe40007810000 */
[----:B------:R-:W-:Y:S03]  /*f5d0*/  FMNMX.FTZ R2, R18, R3, !PT ;  /* 0x0000000312027209 */ /* 0x000fe60007810000 */
[----:B------:R-:W1:Y:S01]  /*f5e0*/  SHFL.BFLY PT, R151, R154, 0x2, 0x1f ;  /* 0x0c401f009a977f89 */ /* 0x000e6200000e0000 */
[----:B------:R-:W-:Y:S07]  /*f5f0*/  FMNMX.FTZ R152, R19, R2, !PT ;  /* 0x0000000213987209 */ /* 0x000fee0007810000 */
[----:B------:R-:W2:Y:S08]  /*f600*/  SHFL.BFLY PT, R3, R152, 0x2, 0x1f ;  /* 0x0c401f0098037f89 */ /* 0x000eb000000e0000 */
[----:B------:R-:W-:Y:S08]  /*f610*/  LDSM.16.MT88.4 R176, [R210+0xa880] ;  /* 0x00a88000d2b0783b */ /* 0x000ff00000004200 */
[----:B------:R-:W-:Y:S08]  /*f620*/  LDSM.16.MT88.4 R180, [R209+0xa880] ;  /* 0x00a88000d1b4783b */ /* 0x000ff00000004200 */
[----:B------:R-:W-:Y:S08]  /*f630*/  LDSM.16.MT88.4 R184, [R208+0xa880] ;  /* 0x00a88000d0b8783b */ /* 0x000ff00000004200 */
[----:B------:R-:W-:Y:S08]  /*f640*/  LDSM.16.MT88.4 R188, [R215+0xb880] ;  /* 0x00b88000d7bc783b */ /* 0x000ff00000004200 */
[----:B------:R-:W-:Y:S08]  /*f650*/  LDSM.16.MT88.4 R192, [R210+0xb880] ;  /* 0x00b88000d2c0783b */ /* 0x000ff00000004200 */
[----:B------:R-:W-:Y:S08]  /*f660*/  LDSM.16.MT88.4 R196, [R208+0xb880] ;  /* 0x00b88000d0c4783b */ /* 0x000ff00000004200 */
[----:B------:R-:W0:Y:S01]  /*f670*/  LDGDEPBAR ;  /* 0x00000000000079af */ /* 0x000e220000000000 */
[----:B-1----:R-:W-:Y:S02]  /*f680*/  FMNMX.FTZ R153, R154, R151, !PT ;  /* 0x000000979a997209 */ /* 0x002fe40007810000 */
[----:B--2---:R-:W-:Y:S05]  /*f690*/  FMNMX.FTZ R150, R152, R3, !PT ;  /* 0x0000000398967209 */ /* 0x004fea0007810000 */
[----:B------:R-:W1:Y:S08]  /*f6a0*/  SHFL.BFLY PT, R148, R153, 0x1, 0x1f ;  /* 0x0c201f0099947f89 */ /* 0x000e7000000e0000 */
[----:B------:R-:W2:Y:S01]  /*f6b0*/  SHFL.BFLY PT, R3, R150, 0x1, 0x1f ;  /* 0x0c201f0096037f89 */ /* 0x000ea200000e0000 */
[----:B-1----:R-:W-:Y:S05]  /*f6c0*/  FMNMX.FTZ R148, R153, R148, !PT ;  /* 0x0000009499947209 */ /* 0x002fea0007810000 */
[C---:B------:R-:W-:Y:S02]  /*f6d0*/  FMUL.FTZ R165, R148.reuse, c[0x0][0x2d0] ;  /* 0x0000b40094a57a20 */ /* 0x040fe40000410000 */
[----:B------:R-:W-:Y:S01]  /*f6e0*/  FADD.FTZ R2, -R148, R149 ;  /* 0x0000009594027221 */ /* 0x000fe20000010100 */
[----:B--2---:R-:W-:Y:S01]  /*f6f0*/  FMNMX.FTZ R3, R3, R150, !PT ;  /* 0x0000009603037209 */ /* 0x004fe20007810000 */
[--C-:B------:R-:W-:Y:S02]  /*f700*/  FFMA.FTZ R152, R4, c[0x0][0x2d0], -R165.reuse ;  /* 0x0000b40004987a23 */ /* 0x100fe400000108a5 */
[----:B------:R-:W-:Y:S02]  /*f710*/  FMUL.FTZ R151, R2, c[0x0][0x2d0] ;  /* 0x0000b40002977a20 */ /* 0x000fe40000410000 */
[----:B------:R1:W-:Y:S01]  /*f720*/  MUFU.EX2 R150, R152 ;  /* 0x0000009800967308 */ /* 0x0003e20000000800 */
[C---:B------:R-:W-:Y:S02]  /*f730*/  FMUL.FTZ R164, R3.reuse, c[0x0][0x2d0] ;  /* 0x0000b40003a47a20 */ /* 0x040fe40000410000 */
[----:B------:R-:W-:Y:S02]  /*f740*/  FADD.FTZ R149, -R3, R0 ;  /* 0x0000000003957221 */ /* 0x000fe40000010100 */
[--C-:B------:R-:W-:Y:S02]  /*f750*/  FFMA.FTZ R5, R5, c[0x0][0x2d0], -R165.reuse ;  /* 0x0000b40005057a23 */ /* 0x100fe400000108a5 */
[--C-:B------:R-:W-:Y:S02]  /*f760*/  FFMA.FTZ R232, R8, c[0x0][0x2d0], -R165.reuse ;  /* 0x0000b40008e87a23 */ /* 0x100fe400000108a5 */
[--C-:B------:R-:W-:Y:S01]  /*f770*/  FFMA.FTZ R6, R6, c[0x0][0x2d0], -R164.reuse ;  /* 0x0000b40006067a23 */ /* 0x100fe200000108a4 */
[----:B------:R2:W3:Y:S01]  /*f780*/  MUFU.EX2 R2, R151 ;  /* 0x0000009700027308 */ /* 0x0004e20000000800 */
[--C-:B------:R-:W-:Y:S02]  /*f790*/  FFMA.FTZ R7, R7, c[0x0][0x2d0], -R164.reuse ;  /* 0x0000b40007077a23 */ /* 0x100fe400000108a4 */
[--C-:B------:R-:W-:Y:S02]  /*f7a0*/  FFMA.FTZ R234, R10, c[0x0][0x2d0], -R164.reuse ;  /* 0x0000b4000aea7a23 */ /* 0x100fe400000108a4 */
[--C-:B------:R-:W-:Y:S02]  /*f7b0*/  FFMA.FTZ R237, R11, c[0x0][0x2d0], -R164.reuse ;  /* 0x0000b4000bed7a23 */ /* 0x100fe400000108a4 */
[----:B------:R-:W-:Y:S01]  /*f7c0*/  FMUL.FTZ R0, R149, c[0x0][0x2d0] ;  /* 0x0000b40095007a20 */ /* 0x000fe20000410000 */
[----:B------:R-:W-:Y:S01]  /*f7d0*/  MOV R149, R148 ;  /* 0x0000009400957202 */ /* 0x000fe20000000f00 */
[--C-:B------:R-:W-:Y:S01]  /*f7e0*/  FFMA.FTZ R236, R12, c[0x0][0x2d0], -R165.reuse ;  /* 0x0000b4000cec7a23 */ /* 0x100fe200000108a5 */
[----:B------:R-:W4:Y:S01]  /*f7f0*/  MUFU.EX2 R5, R5 ;  /* 0x0000000500057308 */ /* 0x000f220000000800 */
[--C-:B------:R-:W-:Y:S02]  /*f800*/  FFMA.FTZ R239, R13, c[0x0][0x2d0], -R165.reuse ;  /* 0x0000b4000def7a23 */ /* 0x100fe400000108a5 */
[--C-:B------:R-:W-:Y:S01]  /*f810*/  FFMA.FTZ R238, R14, c[0x0][0x2d0], -R164.reuse ;  /* 0x0000b4000eee7a23 */ /* 0x100fe200000108a4 */
[----:B-1----:R-:W1:Y:S01]  /*f820*/  LDSM.16.MT88.4 R152, [R215+0x8080] ;  /* 0x00808000d798783b */ /* 0x002e620000004200 */
[--C-:B------:R-:W-:Y:S02]  /*f830*/  FFMA.FTZ R241, R15, c[0x0][0x2d0], -R164.reuse ;  /* 0x0000b4000ff17a23 */ /* 0x100fe400000108a4 */
[--C-:B------:R-:W-:Y:S02]  /*f840*/  FFMA.FTZ R240, R16, c[0x0][0x2d0], -R165.reuse ;  /* 0x0000b40010f07a23 */ /* 0x100fe400000108a5 */
[--C-:B------:R-:W-:Y:S01]  /*f850*/  FFMA.FTZ R242, R18, c[0x0][0x2d0], -R164.reuse ;  /* 0x0000b40012f27a23 */ /* 0x100fe200000108a4 */
[----:B------:R-:W5:Y:S01]  /*f860*/  MUFU.EX2 R0, R0 ;  /* 0x0000000000007308 */ /* 0x000f620000000800 */
[----:B------:R-:W-:Y:S02]  /*f870*/  FFMA.FTZ R164, R19, c[0x0][0x2d0], -R164 ;  /* 0x0000b40013a47a23 */ /* 0x000fe400000108a4 */
[--C-:B--2---:R-:W-:Y:S02]  /*f880*/  FFMA.FTZ R151, R9, c[0x0][0x2d0], -R165.reuse ;  /* 0x0000b40009977a23 */ /* 0x104fe400000108a5 */
[C---:B---3--:R-:W-:Y:S02]  /*f890*/  FMUL.FTZ R8, R2.reuse, R144 ;  /* 0x0000009002087220 */ /* 0x048fe40000410000 */
[C---:B------:R-:W-:Y:S03]  /*f8a0*/  FMUL.FTZ R9, R2.reuse, R145 ;  /* 0x0000009102097220 */ /* 0x040fe60000410000 */
[----:B------:R-:W-:Y:S01]  /*f8b0*/  MUFU.EX2 R232, R232 ;  /* 0x000000e800e87308 */ /* 0x000fe20000000800 */
[C---:B------:R-:W-:Y:S02]  /*f8c0*/  FMUL.FTZ R20, R2.reuse, R20 ;  /* 0x0000001402147220 */ /* 0x040fe40000410000 */
[C---:B------:R-:W-:Y:S01]  /*f8d0*/  FMUL.FTZ R21, R2.reuse, R21 ;  /* 0x0000001502157220 */ /* 0x040fe20000410000 */
[----:B----4-:R-:W-:Y:S01]  /*f8e0*/  F2FP.PACK_AB R144, R5, R150 ;  /* 0x000000960590723e */ /* 0x010fe200000000ff */
[C---:B------:R-:W-:Y:S02]  /*f8f0*/  FMUL.FTZ R24, R2.reuse, R24 ;  /* 0x0000001802187220 */ /* 0x040fe40000410000 */
[C---:B------:R-:W-:Y:S02]  /*f900*/  FMUL.FTZ R25, R2.reuse, R25 ;  /* 0x0000001902197220 */ /* 0x040fe40000410000 */
[C---:B------:R-:W-:Y:S01]  /*f910*/  FMUL.FTZ R12, R2.reuse, R140 ;  /* 0x0000008c020c7220 */ /* 0x040fe20000410000 */
[----:B------:R-:W2:Y:S01]  /*f920*/  MUFU.EX2 R151, R151 ;  /* 0x0000009700977308 */ /* 0x000ea20000000800 */
[----:B------:R-:W-:Y:S02]  /*f930*/  FMUL.FTZ R13, R2, R141 ;  /* 0x0000008d020d7220 */ /* 0x000fe40000410000 */
[----:B------:R-:W-:Y:S02]  /*f940*/  FFMA.FTZ R165, R17, c[0x0][0x2d0], -R165 ;  /* 0x0000b40011a57a23 */ /* 0x000fe400000108a5 */
[C---:B-----5:R-:W-:Y:S02]  /*f950*/  FMUL.FTZ R10, R0.reuse, R146 ;  /* 0x00000092000a7220 */ /* 0x060fe40000410000 */
[C---:B------:R-:W-:Y:S02]  /*f960*/  FMUL.FTZ R11, R0.reuse, R147 ;  /* 0x00000093000b7220 */ /* 0x040fe40000410000 */
[C---:B------:R-:W-:Y:S01]  /*f970*/  FMUL.FTZ R22, R0.reuse, R22 ;  /* 0x0000001600167220 */ /* 0x040fe20000410000 */
[----:B------:R-:W-:Y:S01]  /*f980*/  MUFU.EX2 R6, R6 ;  /* 0x0000000600067308 */ /* 0x000fe20000000800 */
[C---:B------:R-:W-:Y:S02]  /*f990*/  FMUL.FTZ R23, R0.reuse, R23 ;  /* 0x0000001700177220 */ /* 0x040fe40000410000 */
[C---:B------:R-:W-:Y:S02]  /*f9a0*/  FMUL.FTZ R26, R0.reuse, R26 ;  /* 0x0000001a001a7220 */ /* 0x040fe40000410000 */
[C---:B------:R-:W-:Y:S02]  /*f9b0*/  FMUL.FTZ R27, R0.reuse, R27 ;  /* 0x0000001b001b7220 */ /* 0x040fe40000410000 */
[C---:B------:R-:W-:Y:S02]  /*f9c0*/  FMUL.FTZ R14, R0.reuse, R142 ;  /* 0x0000008e000e7220 */ /* 0x040fe40000410000 */
[----:B------:R-:W-:Y:S01]  /*f9d0*/  FMUL.FTZ R15, R0, R143 ;  /* 0x0000008f000f7220 */ /* 0x000fe20000410000 */
[----:B------:R-:W3:Y:S01]  /*f9e0*/  MUFU.EX2 R7, R7 ;  /* 0x0000000700077308 */ /* 0x000ee20000000800 */
[----:B------:R-:W-:Y:S01]  /*f9f0*/  LDSM.16.MT88.4 R140, [R208+0xb080] ;  /* 0x00b08000d08c783b */ /* 0x000fe20000004200 */
[C---:B------:R-:W-:Y:S01]  /*fa00*/  FMUL.FTZ R16, R2.reuse, R136 ;  /* 0x0000008802107220 */ /* 0x040fe20000410000 */
[----:B--2---:R-:W-:Y:S01]  /*fa10*/  F2FP.PACK_AB R146, R151, R232 ;  /* 0x000000e89792723e */ /* 0x004fe200000000ff */
[----:B------:R-:W-:Y:S02]  /*fa20*/  FMUL.FTZ R17, R2, R137 ;  /* 0x0000008902117220 */ /* 0x000fe40000410000 */
[C---:B------:R-:W-:Y:S02]  /*fa30*/  FMUL.FTZ R18, R0.reuse, R138 ;  /* 0x0000008a00127220 */ /* 0x040fe40000410000 */
[----:B------:R-:W-:Y:S02]  /*fa40*/  FMUL.FTZ R19, R0, R139 ;  /* 0x0000008b00137220 */ /* 0x000fe40000410000 */
[----:B------:R-:W-:Y:S01]  /*fa50*/  MUFU.EX2 R234, R234 ;  /* 0x000000ea00ea7308 */ /* 0x000fe20000000800 */
[----:B------:R-:W-:Y:S01]  /*fa60*/  LDSM.16.MT88.4 R136, [R210+0x8880] ;  /* 0x00888000d288783b */ /* 0x000fe20000004200 */
[C---:B------:R-:W-:Y:S02]  /*fa70*/  FMUL.FTZ R28, R2.reuse, R28 ;  /* 0x0000001c021c7220 */ /* 0x040fe40000410000 */
[----:B------:R-:W-:Y:S02]  /*fa80*/  FMUL.FTZ R29, R2, R29 ;  /* 0x0000001d021d7220 */ /* 0x000fe40000410000 */
[C---:B------:R-:W-:Y:S02]  /*fa90*/  FMUL.FTZ R30, R0.reuse, R30 ;  /* 0x0000001e001e7220 */ /* 0x040fe40000410000 */
[----:B------:R-:W-:Y:S02]  /*faa0*/  FMUL.FTZ R31, R0, R31 ;  /* 0x0000001f001f7220 */ /* 0x000fe40000410000 */
[----:B------:R-:W2:Y:S01]  /*fab0*/  MUFU.EX2 R237, R237 ;  /* 0x000000ed00ed7308 */ /* 0x000ea20000000800 */
[C---:B------:R-:W-:Y:S02]  /*fac0*/  FMUL.FTZ R32, R2.reuse, R32 ;  /* 0x0000002002207220 */ /* 0x040fe40000410000 */
[----:B------:R-:W-:Y:S01]  /*fad0*/  FMUL.FTZ R33, R2, R33 ;  /* 0x0000002102217220 */ /* 0x000fe20000410000 */
[----:B---3--:R-:W-:Y:S01]  /*fae0*/  F2FP.PACK_AB R145, R7, R6 ;  /* 0x000000060791723e */ /* 0x008fe200000000ff */
[C---:B------:R-:W-:Y:S02]  /*faf0*/  FMUL.FTZ R34, R0.reuse, R34 ;  /* 0x0000002200227220 */ /* 0x040fe40000410000 */
[----:B------:R-:W-:Y:S02]  /*fb00*/  FMUL.FTZ R35, R0, R35 ;  /* 0x0000002300237220 */ /* 0x000fe40000410000 */
[C---:B------:R-:W-:Y:S01]  /*fb10*/  FMUL.FTZ R36, R2.reuse, R36 ;  /* 0x0000002402247220 */ /* 0x040fe20000410000 */
[----:B------:R-:W-:Y:S01]  /*fb20*/  MUFU.EX2 R243, R165 ;  /* 0x000000a500f37308 */ /* 0x000fe20000000800 */
[----:B------:R-:W-:Y:S02]  /*fb30*/  FMUL.FTZ R37, R2, R37 ;  /* 0x0000002502257220 */ /* 0x000fe40000410000 */
[C---:B------:R-:W-:Y:S02]  /*fb40*/  FMUL.FTZ R38, R0.reuse, R38 ;  /* 0x0000002600267220 */ /* 0x040fe40000410000 */
[----:B------:R-:W-:Y:S02]  /*fb50*/  FMUL.FTZ R39, R0, R39 ;  /* 0x0000002700277220 */ /* 0x000fe40000410000 */
[C---:B------:R-:W-:Y:S02]  /*fb60*/  FMUL.FTZ R40, R2.reuse, R40 ;  /* 0x0000002802287220 */ /* 0x040fe40000410000 */
[----:B------:R-:W-:Y:S01]  /*fb70*/  FMUL.FTZ R41, R2, R41 ;  /* 0x0000002902297220 */ /* 0x000fe20000410000 */
[----:B------:R3:W-:Y:S01]  /*fb80*/  MUFU.EX2 R245, R164 ;  /* 0x000000a400f57308 */ /* 0x0007e20000000800 */
[C---:B------:R-:W-:Y:S02]  /*fb90*/  FMUL.FTZ R42, R0.reuse, R42 ;  /* 0x0000002a002a7220 */ /* 0x040fe40000410000 */
[----:B------:R-:W-:Y:S01]  /*fba0*/  FMUL.FTZ R43, R0, R43 ;  /* 0x0000002b002b7220 */ /* 0x000fe20000410000 */
[----:B--2---:R-:W-:Y:S01]  /*fbb0*/  F2FP.PACK_AB R147, R237, R234 ;  /* 0x000000eaed93723e */ /* 0x004fe200000000ff */
[C---:B------:R-:W-:Y:S02]  /*fbc0*/  FMUL.FTZ R44, R2.reuse, R44 ;  /* 0x0000002c022c7220 */ /* 0x040fe40000410000 */
[----:B------:R-:W-:Y:S02]  /*fbd0*/  FMUL.FTZ R45, R2, R45 ;  /* 0x0000002d022d7220 */ /* 0x000fe40000410000 */
[C---:B------:R-:W-:Y:S01]  /*fbe0*/  FMUL.FTZ R46, R0.reuse, R46 ;  /* 0x0000002e002e7220 */ /* 0x040fe20000410000 */
[----:B------:R-:W-:Y:S01]  /*fbf0*/  MUFU.EX2 R236, R236 ;  /* 0x000000ec00ec7308 */ /* 0x000fe20000000800 */
[C---:B-1----:R-:W-:Y:S05]  /*fc00*/  HMMA.16816.F32 R8, R144.reuse, R152, R8 ;  /* 0x000000989008723c */ /* 0x042fea0000001808 */
[----:B------:R-:W-:Y:S02]  /*fc10*/  FMUL.FTZ R47, R0, R47 ;  /* 0x0000002f002f7220 */ /* 0x000fe40000410000 */
[C---:B------:R-:W-:Y:S01]  /*fc20*/  FMUL.FTZ R48, R2.reuse, R48 ;  /* 0x0000003002307220 */ /* 0x040fe20000410000 */
[C---:B------:R-:W-:Y:S01]  /*fc30*/  HMMA.16816.F32 R20, R144.reuse, R154, R20 ;  /* 0x0000009a9014723c */ /* 0x040fe20000001814 */
[----:B------:R-:W1:Y:S01]  /*fc40*/  LDSM.16.MT88.4 R152, [R208+0x8080] ;  /* 0x00808000d098783b */ /* 0x000e620000004200 */
[----:B------:R-:W2:Y:S02]  /*fc50*/  MUFU.EX2 R239, R239 ;  /* 0x000000ef00ef7308 */ /* 0x000ea40000000800 */
[----:B------:R-:W-:Y:S02]  /*fc60*/  FMUL.FTZ R49, R2, R49 ;  /* 0x0000003102317220 */ /* 0x000fe40000410000 */
[C---:B------:R-:W-:Y:S02]  /*fc70*/  FMUL.FTZ R50, R0.reuse, R50 ;  /* 0x0000003200327220 */ /* 0x040fe40000410000 */
[C---:B------:R-:W-:Y:S01]  /*fc80*/  HMMA.16816.F32 R24, R144.reuse, R156, R24 ;  /* 0x0000009c9018723c */ /* 0x040fe20000001818 */
[----:B---3--:R-:W-:Y:S03]  /*fc90*/  LDSM.16.MT88.4 R164, [R210+0x9880] ;  /* 0x00988000d2a4783b */ /* 0x008fe60000004200 */
[----:B------:R-:W-:Y:S01]  /*fca0*/  FMUL.FTZ R51, R0, R51 ;  /* 0x0000003300337220 */ /* 0x000fe20000410000 */
[----:B------:R-:W-:Y:S01]  /*fcb0*/  MUFU.EX2 R238, R238 ;  /* 0x000000ee00ee7308 */ /* 0x000fe20000000800 */
[C---:B------:R-:W-:Y:S02]  /*fcc0*/  FMUL.FTZ R52, R2.reuse, R52 ;  /* 0x0000003402347220 */ /* 0x040fe40000410000 */
[C---:B------:R-:W-:Y:S01]  /*fcd0*/  HMMA.16816.F32 R28, R144.reuse, R158, R28 ;  /* 0x0000009e901c723c */ /* 0x040fe2000000181c */
[----:B------:R-:W3:Y:S03]  /*fce0*/  LDSM.16.MT88.4 R156, [R215+0x9080] ;  /* 0x00908000d79c783b */ /* 0x000ee60000004200 */
[----:B------:R-:W-:Y:S02]  /*fcf0*/  FMUL.FTZ R53, R2, R53 ;  /* 0x0000003502357220 */ /* 0x000fe40000410000 */
[C---:B------:R-:W-:Y:S01]  /*fd00*/  FMUL.FTZ R54, R0.reuse, R54 ;  /* 0x0000003600367220 */ /* 0x040fe20000410000 */
[----:B------:R-:W4:Y:S01]  /*fd10*/  MUFU.EX2 R241, R241 ;  /* 0x000000f100f17308 */ /* 0x000f220000000800 */
[C---:B------:R-:W-:Y:S04]  /*fd20*/  HMMA.16816.F32 R32, R144.reuse, R160, R32 ;  /* 0x000000a09020723c */ /* 0x040fe80000001820 */
[----:B------:R-:W-:Y:S02]  /*fd30*/  FMUL.FTZ R55, R0, R55 ;  /* 0x0000003700377220 */ /* 0x000fe40000410000 */
[C---:B------:R-:W-:Y:S02]  /*fd40*/  FMUL.FTZ R56, R2.reuse, R56 ;  /* 0x0000003802387220 */ /* 0x040fe40000410000 */
[C---:B------:R-:W-:Y:S01]  /*fd50*/  HMMA.16816.F32 R36, R144.reuse, R162, R36 ;  /* 0x000000a29024723c */ /* 0x040fe20000001824 */
[----:B------:R-:W5:Y:S01]  /*fd60*/  LDSM.16.MT88.4 R160, [R210+0x9080] ;  /* 0x00908000d2a0783b */ /* 0x000f620000004200 */
[----:B------:R-:W2:Y:S02]  /*fd70*/  MUFU.EX2 R240, R240 ;  /* 0x000000f000f07308 */ /* 0x000ea40000000800 */
[----:B------:R-:W-:Y:S02]  /*fd80*/  FMUL.FTZ R57, R2, R57 ;  /* 0x0000003902397220 */ /* 0x000fe40000410000 */
[C---:B------:R-:W-:Y:S02]  /*fd90*/  FMUL.FTZ R58, R0.reuse, R58 ;  /* 0x0000003a003a7220 */ /* 0x040fe40000410000 */
[----:B------:R-:W-:Y:S01]  /*fda0*/  FMUL.FTZ R59, R0, R59 ;  /* 0x0000003b003b7220 */ /* 0x000fe20000410000 */
[C---:B-1----:R-:W-:Y:S03]  /*fdb0*/  HMMA.16816.F32 R40, R144.reuse, R152, R40 ;  /* 0x000000989028723c */ /* 0x042fe60000001828 */
[C---:B------:R-:W-:Y:S01]  /*fdc0*/  FMUL.FTZ R60, R2.reuse, R60 ;  /* 0x0000003c023c7220 */ /* 0x040fe20000410000 */
[----:B------:R-:W1:Y:S01]  /*fdd0*/  MUFU.EX2 R242, R242 ;  /* 0x000000f200f27308 */ /* 0x000e620000000800 */
[----:B------:R-:W-:Y:S02]  /*fde0*/  FMUL.FTZ R61, R2, R61 ;  /* 0x0000003d023d7220 */ /* 0x000fe40000410000 */
[C---:B------:R-:W-:Y:S01]  /*fdf0*/  FMUL.FTZ R62, R0.reuse, R62 ;  /* 0x0000003e003e7220 */ /* 0x040fe20000410000 */
[C---:B------:R-:W-:Y:S01]  /*fe00*/  HMMA.16816.F32 R44, R144.reuse, R154, R44 ;  /* 0x0000009a902c723c */ /* 0x040fe2000000182c */
[----:B------:R-:W1:Y:S03]  /*fe10*/  LDSM.16.MT88.4 R152, [R209+0x9080] ;  /* 0x00908000d198783b */ /* 0x000e660000004200 */
[----:B------:R-:W-:Y:S02]  /*fe20*/  FMUL.FTZ R63, R0, R63 ;  /* 0x0000003f003f7220 */ /* 0x000fe40000410000 */
[C---:B------:R-:W-:Y:S02]  /*fe30*/  FMUL.FTZ R64, R2.reuse, R64 ;  /* 0x0000004002407220 */ /* 0x040fe40000410000 */
[C---:B---3--:R-:W-:Y:S04]  /*fe40*/  HMMA.16816.F32 R48, R144.reuse, R156, R48 ;  /* 0x0000009c9030723c */ /* 0x048fe80000001830 */
[----:B------:R-:W-:Y:S02]  /*fe50*/  FMUL.FTZ R65, R2, R65 ;  /* 0x0000004102417220 */ /* 0x000fe40000410000 */
[C---:B------:R-:W-:Y:S02]  /*fe60*/  FMUL.FTZ R66, R0.reuse, R66 ;  /* 0x0000004200427220 */ /* 0x040fe40000410000 */
[C---:B------:R-:W-:Y:S01]  /*fe70*/  HMMA.16816.F32 R52, R144.reuse, R158, R52 ;  /* 0x0000009e9034723c */ /* 0x040fe20000001834 */
[----:B------:R-:W3:Y:S03]  /*fe80*/  LDSM.16.MT88.4 R156, [R208+0x9080] ;  /* 0x00908000d09c783b */ /* 0x000ee60000004200 */
[----:B------:R-:W-:Y:S02]  /*fe90*/  FMUL.FTZ R67, R0, R67 ;  /* 0x0000004300437220 */ /* 0x000fe40000410000 */
[C---:B------:R-:W-:Y:S02]  /*fea0*/  FMUL.FTZ R68, R2.reuse, R68 ;  /* 0x0000004402447220 */ /* 0x040fe40000410000 */
[C---:B-----5:R-:W-:Y:S04]  /*feb0*/  HMMA.16816.F32 R56, R144.reuse, R160, R56 ;  /* 0x000000a09038723c */ /* 0x060fe80000001838 */
[----:B------:R-:W-:Y:S02]  /*fec0*/  FMUL.FTZ R69, R2, R69 ;  /* 0x0000004502457220 */ /* 0x000fe40000410000 */
[C---:B------:R-:W-:Y:S02]  /*fed0*/  FMUL.FTZ R70, R0.reuse, R70 ;  /* 0x0000004600467220 */ /* 0x040fe40000410000 */
[C---:B------:R-:W-:Y:S01]  /*fee0*/  HMMA.16816.F32 R60, R144.reuse, R162, R60 ;  /* 0x000000a2903c723c */ /* 0x040fe2000000183c */
[----:B------:R-:W5:Y:S03]  /*fef0*/  LDSM.16.MT88.4 R160, [R215+0xa080] ;  /* 0x00a08000d7a0783b */ /* 0x000f660000004200 */
[----:B------:R-:W-:Y:S02]  /*ff00*/  FMUL.FTZ R71, R0, R71 ;  /* 0x0000004700477220 */ /* 0x000fe40000410000 */
[C---:B------:R-:W-:Y:S02]  /*ff10*/  FMUL.FTZ R72, R2.reuse, R72 ;  /* 0x0000004802487220 */ /* 0x040fe40000410000 */
[----:B------:R-:W-:Y:S01]  /*ff20*/  FMUL.FTZ R73, R2, R73 ;  /* 0x0000004902497220 */ /* 0x000fe20000410000 */
[C---:B-1----:R-:W-:Y:S03]  /*ff30*/  HMMA.16816.F32 R64, R144.reuse, R152, R64 ;  /* 0x000000989040723c */ /* 0x042fe60000001840 */
[C---:B------:R-:W-:Y:S02]  /*ff40*/  FMUL.FTZ R74, R0.reuse, R74 ;  /* 0x0000004a004a7220 */ /* 0x040fe40000410000 */
        /* <DEDUP_REMOVED lines=9> */
[----:B------:R-:W-:Y:S03]  /*ffe0*/  FMUL.FTZ R81, R2, R81 ;  /* 0x0000005102517220 */ /* 0x000fe60000410000 */
[C---:B------:R-:W-:Y:S01]  /*fff0*/  HMMA.16816.F32 R76, R144.reuse, R158, R76 ;  /* 0x0000009e904c723c */ /* 0x040fe2000000184c */
[----:B------:R-:W3:Y:S02]  /*10000*/  LDSM.16.MT88.4 R156, [R209+0xa080] ;  /* 0x00a08000d19c783b */ /* 0x000ee40000004200 */
[C---:B------:R-:W-:Y:S02]  /*10010*/  FMUL.FTZ R82, R0.reuse, R82 ;  /* 0x0000005200527220 */ /* 0x040fe40000410000 */
[----:B------:R-:W-:Y:S02]  /*10020*/  FMUL.FTZ R83, R0, R83 ;  /* 0x0000005300537220 */ /* 0x000fe40000410000 */
[C---:B------:R-:W-:Y:S02]  /*10030*/  FMUL.FTZ R84, R2.reuse, R84 ;  /* 0x0000005402547220 */ /* 0x040fe40000410000 */
[----:B------:R-:W-:Y:S03]  /*10040*/  FMUL.FTZ R85, R2, R85 ;  /* 0x0000005502557220 */ /* 0x000fe60000410000 */
[C---:B-----5:R-:W-:Y:S03]  /*10050*/  HMMA.16816.F32 R80, R144.reuse, R160, R80 ;  /* 0x000000a09050723c */ /* 0x060fe60000001850 */
[C---:B------:R-:W-:Y:S02]  /*10060*/  FMUL.FTZ R86, R0.reuse, R86 ;  /* 0x0000005600567220 */ /* 0x040fe40000410000 */
[----:B------:R-:W-:Y:S02]  /*10070*/  FMUL.FTZ R87, R0, R87 ;  /* 0x0000005700577220 */ /* 0x000fe40000410000 */
[C---:B------:R-:W-:Y:S02]  /*10080*/  FMUL.FTZ R88, R2.reuse, R88 ;  /* 0x0000005802587220 */ /* 0x040fe40000410000 */
[----:B------:R-:W-:Y:S03]  /*10090*/  FMUL.FTZ R89, R2, R89 ;  /* 0x0000005902597220 */ /* 0x000fe60000410000 */
[C---:B------:R-:W-:Y:S01]  /*100a0*/  HMMA.16816.F32 R84, R144.reuse, R162, R84 ;  /* 0x000000a29054723c */ /* 0x040fe20000001854 */
[----:B------:R-:W5:Y:S02]  /*100b0*/  LDSM.16.MT88.4 R160, [R208+0xa080] ;  /* 0x00a08000d0a0783b */ /* 0x000f640000004200 */
[C---:B------:R-:W-:Y:S02]  /*100c0*/  FMUL.FTZ R90, R0.reuse, R90 ;  /* 0x0000005a005a7220 */ /* 0x040fe40000410000 */
[----:B------:R-:W-:Y:S02]  /*100d0*/  FMUL.FTZ R91, R0, R91 ;  /* 0x0000005b005b7220 */ /* 0x000fe40000410000 */
[C---:B------:R-:W-:Y:S02]  /*100e0*/  FMUL.FTZ R92, R2.reuse, R92 ;  /* 0x0000005c025c7220 */ /* 0x040fe40000410000 */
[----:B------:R-:W-:Y:S03]  /*100f0*/  FMUL.FTZ R93, R2, R93 ;  /* 0x0000005d025d7220 */ /* 0x000fe60000410000 */
[C---:B-1----:R-:W-:Y:S03]  /*10100*/  HMMA.16816.F32 R88, R144.reuse, R152, R88 ;  /* 0x000000989058723c */ /* 0x042fe60000001858 */
[C---:B------:R-:W-:Y:S02]  /*10110*/  FMUL.FTZ R94, R0.reuse, R94 ;  /* 0x0000005e005e7220 */ /* 0x040fe40000410000 */
[----:B------:R-:W-:Y:S02]  /*10120*/  FMUL.FTZ R95, R0, R95 ;  /* 0x0000005f005f7220 */ /* 0x000fe40000410000 */
[C---:B------:R-:W-:Y:S02]  /*10130*/  FMUL.FTZ R96, R2.reuse, R96 ;  /* 0x0000006002607220 */ /* 0x040fe40000410000 */
[----:B------:R-:W-:Y:S03]  /*10140*/  FMUL.FTZ R97, R2, R97 ;  /* 0x0000006102617220 */ /* 0x000fe60000410000 */
[C---:B------:R-:W-:Y:S01]  /*10150*/  HMMA.16816.F32 R92, R144.reuse, R154, R92 ;  /* 0x0000009a905c723c */ /* 0x040fe2000000185c */
[----:B------:R-:W1:Y:S02]  /*10160*/  LDSM.16.MT88.4 R152, [R215+0xb080] ;  /* 0x00b08000d798783b */ /* 0x000e640000004200 */
[C---:B------:R-:W-:Y:S02]  /*10170*/  FMUL.FTZ R98, R0.reuse, R98 ;  /* 0x0000006200627220 */ /* 0x040fe40000410000 */
[----:B------:R-:W-:Y:S02]  /*10180*/  FMUL.FTZ R99, R0, R99 ;  /* 0x0000006300637220 */ /* 0x000fe40000410000 */
[C---:B------:R-:W-:Y:S02]  /*10190*/  FMUL.FTZ R100, R2.reuse, R100 ;  /* 0x0000006402647220 */ /* 0x040fe40000410000 */
[----:B------:R-:W-:Y:S03]  /*101a0*/  FMUL.FTZ R101, R2, R101 ;  /* 0x0000006502657220 */ /* 0x000fe60000410000 */
[C---:B---3--:R-:W-:Y:S03]  /*101b0*/  HMMA.16816.F32 R96, R144.reuse, R156, R96 ;  /* 0x0000009c9060723c */ /* 0x048fe60000001860 */
[C---:B------:R-:W-:Y:S02]  /*101c0*/  FMUL.FTZ R102, R0.reuse, R102 ;  /* 0x0000006600667220 */ /* 0x040fe40000410000 */
        /* <DEDUP_REMOVED lines=13> */
[C---:B------:R-:W-:Y:S03]  /*102a0*/  FMUL.FTZ R121, R2.reuse, R121 ;  /* 0x0000007902797220 */ /* 0x040fe60000410000 */
[C---:B------:R-:W-:Y:S01]  /*102b0*/  HMMA.16816.F32 R108, R144.reuse, R162, R108 ;  /* 0x000000a2906c723c */ /* 0x040fe2000000186c */
[----:B------:R-:W5:Y:S02]  /*102c0*/  LDSM.16.MT88.4 R160, [R209+0xb080] ;  /* 0x00b08000d1a0783b */ /* 0x000f640000004200 */
[C---:B------:R-:W-:Y:S02]  /*102d0*/  FMUL.FTZ R112, R2.reuse, R112 ;  /* 0x0000007002707220 */ /* 0x040fe40000410000 */
[----:B------:R-:W-:Y:S02]  /*102e0*/  FMUL.FTZ R113, R2, R113 ;  /* 0x0000007102717220 */ /* 0x000fe40000410000 */
[C---:B------:R-:W-:Y:S02]  /*102f0*/  FMUL.FTZ R114, R0.reuse, R114 ;  /* 0x0000007200727220 */ /* 0x040fe40000410000 */
[C---:B------:R-:W-:Y:S03]  /*10300*/  FMUL.FTZ R115, R0.reuse, R115 ;  /* 0x0000007300737220 */ /* 0x040fe60000410000 */
[C---:B------:R-:W-:Y:S02]  /*10310*/  FMUL.FTZ R122, R0.reuse, R122 ;  /* 0x0000007a007a7220 */ /* 0x040fe40000410000 */
[----:B------:R-:W-:Y:S02]  /*10320*/  FMUL.FTZ R123, R0, R123 ;  /* 0x0000007b007b7220 */ /* 0x000fe40000410000 */
[C---:B-1----:R-:W-:Y:S03]  /*10330*/  HMMA.16816.F32 R112, R144.reuse, R152, R112 ;  /* 0x000000989070723c */ /* 0x042fe60000001870 */
[C---:B------:R-:W-:Y:S02]  /*10340*/  FMUL.FTZ R116, R2.reuse, R116 ;  /* 0x0000007402747220 */ /* 0x040fe40000410000 */
[----:B------:R-:W-:Y:S02]  /*10350*/  FMUL.FTZ R117, R2, R117 ;  /* 0x0000007502757220 */ /* 0x000fe40000410000 */
[C---:B------:R-:W-:Y:S01]  /*10360*/  FMUL.FTZ R118, R0.reuse, R118 ;  /* 0x0000007600767220 */ /* 0x040fe20000410000 */
[----:B--2---:R-:W-:Y:S01]  /*10370*/  F2FP.PACK_AB R152, R239, R236 ;  /* 0x000000ecef98723e */ /* 0x004fe200000000ff */
[----:B------:R-:W-:Y:S03]  /*10380*/  FMUL.FTZ R119, R0, R119 ;  /* 0x0000007700777220 */ /* 0x000fe60000410000 */
[C---:B------:R-:W-:Y:S01]  /*10390*/  FMUL.FTZ R124, R2.reuse, R124 ;  /* 0x0000007c027c7220 */ /* 0x040fe20000410000 */
[----:B----4-:R-:W-:Y:S01]  /*103a0*/  F2FP.PACK_AB R153, R241, R238 ;  /* 0x000000eef199723e */ /* 0x010fe200000000ff */
[----:B------:R-:W-:Y:S02]  /*103b0*/  FMUL.FTZ R125, R2, R125 ;  /* 0x0000007d027d7220 */ /* 0x000fe40000410000 */
[C---:B------:R-:W-:Y:S03]  /*103c0*/  HMMA.16816.F32 R116, R144.reuse, R154, R116 ;  /* 0x0000009a9074723c */ /* 0x040fe60000001874 */
[C---:B------:R-:W-:Y:S02]  /*103d0*/  FMUL.FTZ R126, R0.reuse, R126 ;  /* 0x0000007e007e7220 */ /* 0x040fe40000410000 */
[----:B------:R-:W-:Y:S02]  /*103e0*/  FMUL.FTZ R127, R0, R127 ;  /* 0x0000007f007f7220 */ /* 0x000fe40000410000 */
[C---:B------:R-:W-:Y:S01]  /*103f0*/  FMUL.FTZ R128, R2.reuse, R128 ;  /* 0x0000008002807220 */ /* 0x040fe20000410000 */
[C---:B---3--:R-:W-:Y:S04]  /*10400*/  HMMA.16816.F32 R12, R144.reuse, R156, R12 ;  /* 0x0000009c900c723c */ /* 0x048fe8000000180c */
[----:B------:R-:W-:Y:S01]  /*10410*/  FMUL.FTZ R129, R2, R129 ;  /* 0x0000008102817220 */ /* 0x000fe20000410000 */
[----:B------:R-:W-:Y:S01]  /*10420*/  F2FP.PACK_AB R154, R243, R240 ;  /* 0x000000f0f39a723e */ /* 0x000fe200000000ff */
[C---:B------:R-:W-:Y:S01]  /*10430*/  FMUL.FTZ R130, R0.reuse, R130 ;  /* 0x0000008200827220 */ /* 0x040fe20000410000 */
[----:B------:R-:W-:Y:S01]  /*10440*/  F2FP.PACK_AB R155, R245, R242 ;  /* 0x000000f2f59b723e */ /* 0x000fe200000000ff */
[C---:B------:R-:W-:Y:S01]  /*10450*/  HMMA.16816.F32 R120, R144.reuse, R158, R120 ;  /* 0x0000009e9078723c */ /* 0x040fe20000001878 */
[----:B------:R-:W1:Y:S03]  /*10460*/  LDSM.16.MT88.4 R156, [R215+0x8880] ;  /* 0x00888000d79c783b */ /* 0x000e660000004200 */
[----:B------:R-:W-:Y:S02]  /*10470*/  FMUL.FTZ R131, R0, R131 ;  /* 0x0000008300837220 */ /* 0x000fe40000410000 */
[C---:B------:R-:W-:Y:S02]  /*10480*/  FMUL.FTZ R132, R2.reuse, R132 ;  /* 0x0000008402847220 */ /* 0x040fe40000410000 */
[C---:B-----5:R-:W-:Y:S04]  /*10490*/  HMMA.16816.F32 R124, R144.reuse, R160, R124 ;  /* 0x000000a0907c723c */ /* 0x060fe8000000187c */
[----:B------:R-:W-:Y:S02]  /*104a0*/  FMUL.FTZ R133, R2, R133 ;  /* 0x0000008502857220 */ /* 0x000fe40000410000 */
[C---:B------:R-:W-:Y:S02]  /*104b0*/  FMUL.FTZ R134, R0.reuse, R134 ;  /* 0x0000008600867220 */ /* 0x040fe40000410000 */
[C---:B------:R-:W-:Y:S01]  /*104c0*/  HMMA.16816.F32 R128, R144.reuse, R162, R128 ;  /* 0x000000a29080723c */ /* 0x040fe20000001880 */
[----:B------:R-:W-:Y:S03]  /*104d0*/  LDSM.16.MT88.4 R160, [R215+0x9880] ;  /* 0x00988000d7a0783b */ /* 0x000fe60000004200 */
[----:B------:R-:W-:Y:S02]  /*104e0*/  FMUL.FTZ R135, R0, R135 ;  /* 0x0000008700877220 */ /* 0x000fe40000410000 */
[----:B------:R-:W-:Y:S02]  /*104f0*/  FFMA.FTZ R150, R2, R235, R150 ;  /* 0x000000eb02967223 */ /* 0x000fe40000010096 */
[C---:B------:R-:W-:Y:S04]  /*10500*/  HMMA.16816.F32 R16, R144.reuse, R140, R16 ;  /* 0x0000008c9010723c */ /* 0x040fe80000001810 */
[----:B------:R-:W-:Y:S01]  /*10510*/  FFMA.FTZ R6, R0, R233, R6 ;  /* 0x000000e900067223 */ /* 0x000fe20000010006 */
[----:B------:R-:W-:Y:S01]  /*10520*/  MOV R0, R3 ;  /* 0x0000000300007202 */ /* 0x000fe20000000f00 */
[----:B------:R-:W-:Y:S02]  /*10530*/  FADD.FTZ R5, R5, R150 ;  /* 0x0000009605057221 */ /* 0x000fe40000010000 */
[----:B------:R-:W-:Y:S01]  /*10540*/  HMMA.16816.F32 R132, R144, R142, R132 ;  /* 0x0000008e9084723c */ /* 0x000fe20000001884 */
[----:B------:R-:W2:Y:S03]  /*10550*/  LDSM.16.MT88.4 R140, [R209+0x8880] ;  /* 0x00888000d18c783b */ /* 0x000ea60000004200 */
[----:B------:R-:W-:Y:S02]  /*10560*/  FADD.FTZ R7, R7, R6 ;  /* 0x0000000607077221 */ /* 0x000fe40000010000 */
[----:B------:R-:W-:Y:S02]  /*10570*/  FADD.FTZ R232, R232, R5 ;  /* 0x00000005e8e87221 */ /* 0x000fe40000010000 */
[----:B------:R-:W-:Y:S01]  /*10580*/  FADD.FTZ R234, R234, R7 ;  /* 0x00000007eaea7221 */ /* 0x000fe20000010000 */
[C---:B-1----:R-:W-:Y:S01]  /*10590*/  HMMA.16816.F32 R144, R152.reuse, R156, R8 ;  /* 0x0000009c9890723c */ /* 0x042fe20000001808 */
[----:B------:R-:W1:Y:S04]  /*105a0*/  LDSM.16.MT88.4 R8, [R208+0x8880] ;  /* 0x00888000d008783b */ /* 0x000e680000004200 */
[----:B------:R-:W-:Y:S02]  /*105b0*/  FADD.FTZ R151, R151, R232 ;  /* 0x000000e897977221 */ /* 0x000fe40000010000 */
[----:B------:R-:W-:Y:S01]  /*105c0*/  FADD.FTZ R237, R237, R234 ;  /* 0x000000eaeded7221 */ /* 0x000fe20000010000 */
[C---:B------:R-:W-:Y:S01]  /*105d0*/  HMMA.16816.F32 R20, R152.reuse, R158, R20 ;  /* 0x0000009e9814723c */ /* 0x040fe20000001814 */
[----:B------:R-:W3:Y:S03]  /*105e0*/  LDSM.16.MT88.4 R156, [R209+0x9880] ;  /* 0x00988000d19c783b */ /* 0x000ee60000004200 */
[----:B------:R-:W-:Y:S02]  /*105f0*/  FADD.FTZ R236, R236, R151 ;  /* 0x00000097ecec7221 */ /* 0x000fe40000010000 */
[----:B------:R-:W-:Y:S02]  /*10600*/  FADD.FTZ R238, R238, R237 ;  /* 0x000000edeeee7221 */ /* 0x000fe40000010000 */
[C---:B------:R-:W-:Y:S04]  /*10610*/  HMMA.16816.F32 R24, R152.reuse, R136, R24 ;  /* 0x000000889818723c */ /* 0x040fe80000001818 */
[----:B------:R-:W-:Y:S02]  /*10620*/  FADD.FTZ R239, R239, R236 ;  /* 0x000000ecefef7221 */ /* 0x000fe40000010000 */
[----:B------:R-:W-:Y:S02]  /*10630*/  FADD.FTZ R241, R241, R238 ;  /* 0x000000eef1f17221 */ /* 0x000fe40000010000 */
[C---:B------:R-:W-:Y:S01]  /*10640*/  HMMA.16816.F32 R28, R152.reuse, R138, R28 ;  /* 0x0000008a981c723c */ /* 0x040fe2000000181c */
[----:B------:R-:W4:Y:S03]  /*10650*/  LDSM.16.MT88.4 R136, [R209+0xb880] ;  /* 0x00b88000d188783b */ /* 0x000f260000004200 */
[----:B------:R-:W-:Y:S02]  /*10660*/  FADD.FTZ R240, R240, R239 ;  /* 0x000000eff0f07221 */ /* 0x000fe40000010000 */
[----:B------:R-:W-:Y:S02]  /*10670*/  FADD.FTZ R242, R242, R241 ;  /* 0x000000f1f2f27221 */ /* 0x000fe40000010000 */
[C---:B--2---:R-:W-:Y:S04]  /*10680*/  HMMA.16816.F32 R32, R152.reuse, R140, R32 ;  /* 0x0000008c9820723c */ /* 0x044fe80000001820 */
[----:B------:R-:W-:Y:S02]  /*10690*/  FADD.FTZ R235, R243, R240 ;  /* 0x000000f0f3eb7221 */ /* 0x000fe40000010000 */
[----:B------:R-:W-:Y:S02]  /*106a0*/  FADD.FTZ R233, R245, R242 ;  /* 0x000000f2f5e97221 */ /* 0x000fe40000010000 */
[C---:B------:R-:W-:Y:S08]  /*106b0*/  HMMA.16816.F32 R36, R152.reuse, R142, R36 ;  /* 0x0000008e9824723c */ /* 0x040ff00000001824 */
[C---:B-1----:R-:W-:Y:S08]  /*106c0*/  HMMA.16816.F32 R40, R152.reuse, R8, R40 ;  /* 0x000000089828723c */ /* 0x042ff00000001828 */
[C---:B------:R-:W-:Y:S08]  /*106d0*/  HMMA.16816.F32 R44, R152.reuse, R10, R44 ;  /* 0x0000000a982c723c */ /* 0x040ff0000000182c */
[C---:B------:R-:W-:Y:S08]  /*106e0*/  HMMA.16816.F32 R48, R152.reuse, R160, R48 ;  /* 0x000000a09830723c */ /* 0x040ff00000001830 */
[C---:B------:R-:W-:Y:S08]  /*106f0*/  HMMA.16816.F32 R52, R152.reuse, R162, R52 ;  /* 0x000000a29834723c */ /* 0x040ff00000001834 */
[C---:B------:R-:W-:Y:S08]  /*10700*/  HMMA.16816.F32 R56, R152.reuse, R164, R56 ;  /* 0x000000a49838723c */ /* 0x040ff00000001838 */
[C---:B------:R-:W-:Y:S08]  /*10710*/  HMMA.16816.F32 R60, R152.reuse, R166, R60 ;  /* 0x000000a6983c723c */ /* 0x040ff0000000183c */
[C---:B---3--:R-:W-:Y:S08]  /*10720*/  HMMA.16816.F32 R64, R152.reuse, R156, R64 ;  /* 0x0000009c9840723c */ /* 0x048ff00000001840 */
        /* <DEDUP_REMOVED lines=15> */
[C---:B----4-:R-:W-:Y:S08]  /*10820*/  HMMA.16816.F32 R124, R152.reuse, R136, R124 ;  /* 0x00000088987c723c */ /* 0x050ff0000000187c */
[C---:B------:R-:W-:Y:S08]  /*10830*/  HMMA.16816.F32 R128, R152.reuse, R138, R128 ;  /* 0x0000008a9880723c */ /* 0x040ff00000001880 */
[C---:B------:R-:W-:Y:S08]  /*10840*/  HMMA.16816.F32 R136, R152.reuse, R196, R16 ;  /* 0x000000c49888723c */ /* 0x040ff00000001810 */
[----:B------:R-:W-:Y:S01]  /*10850*/  HMMA.16816.F32 R132, R152, R198, R132 ;  /* 0x000000c69884723c */ /* 0x000fe20000001884 */
[----:B------:R-:W-:-:S07]  /*10860*/  @P0 BRA `(.L_x_142) ;  /* 0xffffe2c000000947 */ /* 0x000fce000383ffff */
.L_x_141:
[----:B------:R-:W1:Y:S01]  /*10870*/  SHFL.BFLY PT, R6, R235, 0x2, 0x1f ;  /* 0x0c401f00eb067f89 */ /* 0x000e6200000e0000 */
[----:B------:R-:W-:-:S02]  /*10880*/  MOV R4, RZ ;  /* 0x000000ff00047202 */ /* 0x000fc40000000f00 */
[----:B------:R-:W-:Y:S01]  /*10890*/  MOV R2, RZ ;  /* 0x000000ff00027202 */ /* 0x000fe20000000f00 */
[----:B------:R-:W2:Y:S01]  /*108a0*/  SHFL.BFLY PT, R0, R233, 0x2, 0x1f ;  /* 0x0c401f00e9007f89 */ /* 0x000ea200000e0000 */
[----:B------:R-:W-:Y:S02]  /*108b0*/  MOV R8, 0xff800000 ;  /* 0xff80000000087802 */ /* 0x000fe40000000f00 */
[----:B------:R-:W-:Y:S01]  /*108c0*/  PLOP3.LUT P2, PT, PT, PT, PT, 0x8, 0x0 ;  /* 0x000000000000781c */ /* 0x000fe20003f4e170 */
[----:B-1----:R-:W-:Y:S02]  /*108d0*/  FADD.FTZ R6, R6, R235 ;  /* 0x000000eb06067221 */ /* 0x002fe40000010000 */
[----:B--2---:R-:W-:-:S03]  /*108e0*/  FADD.FTZ R7, R0, R233 ;  /* 0x000000e900077221 */ /* 0x004fc60000010000 */
[----:B------:R-:W1:Y:S04]  /*108f0*/  SHFL.BFLY PT, R5, R6, 0x1, 0x1f ;  /* 0x0c201f0006057f89 */ /* 0x000e6800000e0000 */
[----:B------:R-:W2:Y:S01]  /*10900*/  SHFL.BFLY PT, R0, R7, 0x1, 0x1f ;  /* 0x0c201f0007007f89 */ /* 0x000ea200000e0000 */
[----:B-1----:R-:W-:Y:S01]  /*10910*/  FADD.FTZ R5, R6, R5 ;  /* 0x0000000506057221 */ /* 0x002fe20000010000 */
[----:B------:R-:W-:Y:S01]  /*10920*/  MOV R6, 0xff800000 ;  /* 0xff80000000067802 */ /* 0x000fe20000000f00 */
[----:B--2---:R-:W-:-:S03]  /*10930*/  FADD.FTZ R0, R0, R7 ;  /* 0x0000000700007221 */ /* 0x004fc60000010000 */
[----:B------:R-:W-:Y:S02]  /*10940*/  FSETP.NE.FTZ.AND P1, PT, R5, RZ, PT ;  /* 0x000000ff0500720b */ /* 0x000fe40003f35000 */
[----:B------:R-:W-:-:S11]  /*10950*/  FSETP.NE.FTZ.AND P0, PT, R0, RZ, PT ;  /* 0x000000ff0000720b */ /* 0x000fd60003f15000 */
[----:B------:R-:W1:Y:S01]  /*10960*/  @P1 MUFU.RCP R4, R5 ;  /* 0x0000000500041308 */ /* 0x000e620000001000 */
[----:B------:R-:W-:Y:S02]  /*10970*/  @P1 MOV R10, 0x3f317218 ;  /* 0x3f317218000a1802 */ /* 0x000fe40000000f00 */
[----:B------:R-:W-:-:S03]  /*10980*/  @P0 MOV R9, 0x3f317218 ;  /* 0x3f31721800090802 */ /* 0x000fc60000000f00 */
[----:B------:R-:W-:Y:S02]  /*10990*/  @P1 FMUL.FTZ R10, R10, c[0x0][0x2d0] ;  /* 0x0000b4000a0a1a20 */ /* 0x000fe40000410000 */
[----:B------:R-:W-:Y:S01]  /*109a0*/  @P0 MUFU.RCP R2, R0 ;  /* 0x0000000000020308 */ /* 0x000fe20000001000 */
[----:B------:R-:W-:-:S07]  /*109b0*/  @P0 FMUL.FTZ R9, R9, c[0x0][0x2d0] ;  /* 0x0000b40009090a20 */ /* 0x000fce0000410000 */
[----:B------:R-:W2:Y:S01]  /*109c0*/  @P1 MUFU.LG2 R5, R5 ;  /* 0x0000000500051308 */ /* 0x000ea20000000c00 */
[C---:B-1----:R-:W-:Y:S02]  /*109d0*/  FMUL.FTZ R144, R4.reuse, R144 ;  /* 0x0000009004907220 */ /* 0x042fe40000410000 */
[C---:B------:R-:W-:Y:S02]  /*109e0*/  FMUL.FTZ R145, R4.reuse, R145 ;  /* 0x0000009104917220 */ /* 0x040fe40000410000 */
[C---:B------:R-:W-:Y:S02]  /*109f0*/  FMUL.FTZ R20, R4.reuse, R20 ;  /* 0x0000001404147220 */ /* 0x040fe40000410000 */
[C---:B------:R-:W-:Y:S01]  /*10a00*/  FMUL.FTZ R21, R4.reuse, R21 ;  /* 0x0000001504157220 */ /* 0x040fe20000410000 */
[----:B------:R-:W1:Y:S01]  /*10a10*/  @P0 MUFU.LG2 R0, R0 ;  /* 0x0000000000000308 */ /* 0x000e620000000c00 */
[C---:B------:R-:W-:Y:S02]  /*10a20*/  FMUL.FTZ R24, R4.reuse, R24 ;  /* 0x0000001804187220 */ /* 0x040fe40000410000 */
[----:B------:R-:W-:-:S02]  /*10a30*/  FMUL.FTZ R25, R4, R25 ;  /* 0x0000001904197220 */ /* 0x000fc40000410000 */
[C---:B------:R-:W-:Y:S02]  /*10a40*/  FMUL.FTZ R28, R4.reuse, R28 ;  /* 0x0000001c041c7220 */ /* 0x040fe40000410000 */
[C---:B------:R-:W-:Y:S02]  /*10a50*/  FMUL.FTZ R29, R4.reuse, R29 ;  /* 0x0000001d041d7220 */ /* 0x040fe40000410000 */
[----:B--2---:R-:W-:Y:S02]  /*10a60*/  @P1 FMUL.FTZ R5, R5, 0.69314718246459960938 ;  /* 0x3f31721805051820 */ /* 0x004fe40000410000 */
[C---:B------:R-:W-:Y:S02]  /*10a70*/  FMUL.FTZ R32, R4.reuse, R32 ;  /* 0x0000002004207220 */ /* 0x040fe40000410000 */
[C---:B------:R-:W-:Y:S02]  /*10a80*/  FMUL.FTZ R33, R4.reuse, R33 ;  /* 0x0000002104217220 */ /* 0x040fe40000410000 */
[----:B------:R-:W-:-:S02]  /*10a90*/  FMUL.FTZ R36, R4, R36 ;  /* 0x0000002404247220 */ /* 0x000fc40000410000 */
[----:B-1----:R-:W-:Y:S02]  /*10aa0*/  @P0 FMUL.FTZ R0, R0, 0.69314718246459960938 ;  /* 0x3f31721800000820 */ /* 0x002fe40000410000 */
        /* <DEDUP_REMOVED lines=116> */
[----:B------:R-:W-:Y:S02]  /*111f0*/  FMUL.FTZ R135, R2, R135 ;  /* 0x0000008702877220 */ /* 0x000fe40000410000 */
[----:B------:R-:W-:Y:S02]  /*11200*/  @P1 FFMA.FTZ R6, R10, R148, R5 ;  /* 0x000000940a061223 */ /* 0x000fe40000010005 */
[----:B------:R-:W-:-:S02]  /*11210*/  @P0 FFMA.FTZ R8, R9, R3, R0 ;  /* 0x0000000309080223 */ /* 0x000fc40000010000 */
.L_x_81:
[----:B------:R-:W-:Y:S02]  /*11220*/  USHF.R.S32.HI UR8, URZ, 0x1f, UR13 ;  /* 0x0000001f3f087899 */ /* 0x000fe4000801140d */
[----:B------:R-:W-:Y:S01]  /*11230*/  ULDC.64 UR10, c[0x0][0x118] ;  /* 0x00004600000a7ab9 */ /* 0x000fe20000000a00 */
        /* <DEDUP_REMOVED lines=22> */
[----:B------:R-:W-:Y:S02]  /*113a0*/  LEA.HI R2, R3, R0, RZ, 0x2 ;  /* 0x0000000003027211 */ /* 0x000fe400078f10ff */
[----:B------:R-:W-:Y:S02]  /*113b0*/  F2FP.PACK_AB R40, R41, R40 ;  /* 0x000000282928723e */ /* 0x000fe400000000ff */
[----:B------:R-:W-:-:S02]  /*113c0*/  SHF.R.S32.HI R10, RZ, 0x2, R2 ;  /* 0x00000002ff0a7819 */ /* 0x000fc40000011402 */
[----:B------:R-:W-:Y:S02]  /*113d0*/  SHF.R.S32.HI R5, RZ, 0x1f, R2 ;  /* 0x0000001fff057819 */ /* 0x000fe40000011402 */
[----:B------:R-:W-:Y:S02]  /*113e0*/  LOP3.LUT R7, R2, 0xfffffffc, RZ, 0xc0, !PT ;  /* 0xfffffffc02077812 */ /* 0x000fe400078ec0ff */
[----:B------:R-:W-:Y:S02]  /*113f0*/  LEA.HI R5, R5, R10, RZ, 0x3 ;  /* 0x0000000a05057211 */ /* 0x000fe400078f18ff */
[----:B------:R-:W-:Y:S01]  /*11400*/  F2FP.PACK_AB R42, R43, R42 ;  /* 0x0000002a2b2a723e */ /* 0x000fe200000000ff */
[----:B------:R-:W-:Y:S01]  /*11410*/  IMAD.IADD R7, R0, 0x1, -R7 ;  /* 0x0000000100077824 */ /* 0x000fe200078e0a07 */
[----:B------:R-:W-:Y:S02]  /*11420*/  LOP3.LUT R5, R5, 0xfffffff8, RZ, 0xc0, !PT ;  /* 0xfffffff805057812 */ /* 0x000fe400078ec0ff */
[----:B------:R-:W-:-:S02]  /*11430*/  F2FP.PACK_AB R44, R45, R44 ;  /* 0x0000002c2d2c723e */ /* 0x000fc400000000ff */
[----:B------:R-:W-:Y:S01]  /*11440*/  F2FP.PACK_AB R46, R47, R46 ;  /* 0x0000002e2f2e723e */ /* 0x000fe200000000ff */
[----:B------:R-:W-:Y:S01]  /*11450*/  IMAD.IADD R10, R10, 0x1, -R5 ;  /* 0x000000010a0a7824 */ /* 0x000fe200078e0a05 */
[----:B------:R-:W-:Y:S02]  /*11460*/  LEA.HI R5, R3, R0, RZ, 0x5 ;  /* 0x0000000003057211 */ /* 0x000fe400078f28ff */
[----:B------:R-:W-:Y:S01]  /*11470*/  F2FP.PACK_AB R48, R49, R48 ;  /* 0x000000303130723e */ /* 0x000fe200000000ff */
[C---:B------:R-:W-:Y:S01]  /*11480*/  IMAD.SHL.U32 R9, R10.reuse, 0x40, RZ ;  /* 0x000000400a097824 */ /* 0x040fe200078e00ff */
[----:B------:R-:W-:Y:S02]  /*11490*/  SHF.R.S32.HI R2, RZ, 0x5, R5 ;  /* 0x00000005ff027819 */ /* 0x000fe40000011405 */
[----:B------:R-:W-:Y:S02]  /*114a0*/  LOP3.LUT R12, R10, 0x1, RZ, 0xc0, !PT ;  /* 0x000000010a0c7812 */ /* 0x000fe400078ec0ff */
        /* <DEDUP_REMOVED lines=13> */
[C---:B----4-:R-:W-:Y:S01]  /*11580*/  IMAD.IADD R13, R11.reuse, 0x1, R10 ;  /* 0x000000010b0d7824 */ /* 0x050fe200078e020a */
[C---:B------:R-:W-:Y:S02]  /*11590*/  IADD3 R12, R11.reuse, 0x80, RZ ;  /* 0x000000800b0c7810 */ /* 0x040fe40007ffe0ff */
[----:B------:R-:W-:Y:S02]  /*115a0*/  IADD3 R9, R11, 0x70, RZ ;  /* 0x000000700b097810 */ /* 0x000fe40007ffe0ff */
[----:B------:R-:W-:Y:S01]  /*115b0*/  @P0 IADD3 R9, R12, 0x10, RZ ;  /* 0x000000100c090810 */ /* 0x000fe20007ffe0ff */
[----:B------:R-:W-:Y:S01]  /*115c0*/  IMAD.MOV.U32 R12, RZ, RZ, 0x40 ;  /* 0x00000040ff0c7424 */ /* 0x000fe200078e00ff */
[----:B------:R-:W-:Y:S02]  /*115d0*/  F2FP.PACK_AB R56, R57, R56 ;  /* 0x000000383938723e */ /* 0x000fe400000000ff */
[----:B------:R-:W-:Y:S01]  /*115e0*/  F2FP.PACK_AB R58, R59, R58 ;  /* 0x0000003a3b3a723e */ /* 0x000fe200000000ff */
[----:B------:R-:W-:Y:S01]  /*115f0*/  IMAD.IADD R15, R10, 0x1, R9 ;  /* 0x000000010a0f7824 */ /* 0x000fe200078e0209 */
[----:B------:R-:W-:Y:S01]  /*11600*/  SEL R12, R12, 0xffffffc0, !P2 ;  /* 0xffffffc00c0c7807 */ /* 0x000fe20005000000 */
[----:B------:R-:W-:Y:S01]  /*11610*/  IMAD.U32 R10, RZ, RZ, UR4 ;  /* 0x00000004ff0a7e24 */ /* 0x000fe2000f8e00ff */
[----:B------:R-:W-:-:S02]  /*11620*/  F2FP.PACK_AB R60, R61, R60 ;  /* 0x0000003c3d3c723e */ /* 0x000fc400000000ff */
[----:B------:R-:W-:Y:S01]  /*11630*/  F2FP.PACK_AB R64, R65, R64 ;  /* 0x000000404140723e */ /* 0x000fe200000000ff */
[--C-:B------:R-:W-:Y:S01]  /*11640*/  IMAD.IADD R17, R11, 0x1, R12.reuse ;  /* 0x000000010b117824 */ /* 0x100fe200078e020c */
[----:B------:R-:W-:Y:S01]  /*11650*/  F2FP.PACK_AB R66, R67, R66 ;  /* 0x000000424342723e */ /* 0x000fe200000000ff */
[C---:B------:R-:W-:Y:S01]  /*11660*/  IMAD.IADD R19, R12.reuse, 0x1, R9 ;  /* 0x000000010c137824 */ /* 0x040fe200078e0209 */
[----:B------:R-:W-:Y:S01]  /*11670*/  F2FP.PACK_AB R68, R69, R68 ;  /* 0x000000444544723e */ /* 0x000fe200000000ff */
[----:B------:R-:W-:Y:S01]  /*11680*/  IMAD.IADD R21, R12, 0x1, R13 ;  /* 0x000000010c157824 */ /* 0x000fe200078e020d */
[----:B------:R-:W-:Y:S01]  /*11690*/  STS [R11+0x80], R144 ;  /* 0x000080900b007388 */ /* 0x000fe20000000800 */
[----:B------:R-:W-:Y:S01]  /*116a0*/  IMAD.IADD R23, R15, 0x1, R12 ;  /* 0x000000010f177824 */ /* 0x000fe200078e020c */
[----:B------:R-:W-:Y:S02]  /*116b0*/  F2FP.PACK_AB R70, R71, R70 ;  /* 0x000000464746723e */ /* 0x000fe400000000ff */
[----:B------:R-:W-:Y:S01]  /*116c0*/  STS [R11+0x480], R146 ;  /* 0x000480920b007388 */ /* 0x000fe20000000800 */
[----:B------:R-:W-:-:S02]  /*116d0*/  F2FP.PACK_AB R72, R73, R72 ;  /* 0x000000484948723e */ /* 0x000fc400000000ff */
[----:B------:R-:W-:Y:S01]  /*116e0*/  F2FP.PACK_AB R74, R75, R74 ;  /* 0x0000004a4b4a723e */ /* 0x000fe200000000ff */
[----:B------:R-:W-:Y:S01]  /*116f0*/  STS [R9], R20 ;  /* 0x0000001409007388 */ /* 0x000fe20000000800 */
[----:B------:R-:W-:Y:S02]  /*11700*/  F2FP.PACK_AB R76, R77, R76 ;  /* 0x0000004c4d4c723e */ /* 0x000fe400000000ff */
[----:B------:R-:W-:Y:S01]  /*11710*/  F2FP.PACK_AB R78, R79, R78 ;  /* 0x0000004e4f4e723e */ /* 0x000fe200000000ff */
[----:B------:R-:W-:Y:S01]  /*11720*/  STS [R9+0x400], R22 ;  /* 0x0004001609007388 */ /* 0x000fe20000000800 */
[----:B------:R-:W-:Y:S02]  /*11730*/  F2FP.PACK_AB R80, R81, R80 ;  /* 0x000000505150723e */ /* 0x000fe400000000ff */
[----:B------:R-:W-:Y:S01]  /*11740*/  F2FP.PACK_AB R82, R83, R82 ;  /* 0x000000525352723e */ /* 0x000fe200000000ff */
[----:B------:R-:W-:Y:S01]  /*11750*/  STS [R13+0x80], R24 ;  /* 0x000080180d007388 */ /* 0x000fe20000000800 */
[----:B------:R-:W-:-:S02]  /*11760*/  F2FP.PACK_AB R84, R85, R84 ;  /* 0x000000545554723e */ /* 0x000fc400000000ff */
[----:B------:R-:W-:Y:S01]  /*11770*/  F2FP.PACK_AB R86, R87, R86 ;  /* 0x000000565756723e */ /* 0x000fe200000000ff */
[----:B------:R-:W-:Y:S01]  /*11780*/  STS [R13+0x480], R26 ;  /* 0x0004801a0d007388 */ /* 0x000fe20000000800 */
[----:B------:R-:W-:Y:S02]  /*11790*/  F2FP.PACK_AB R88, R89, R88 ;  /* 0x000000585958723e */ /* 0x000fe400000000ff */
[----:B------:R-:W-:Y:S01]  /*117a0*/  F2FP.PACK_AB R90, R91, R90 ;  /* 0x0000005a5b5a723e */ /* 0x000fe200000000ff */
[----:B------:R-:W-:Y:S01]  /*117b0*/  STS [R15], R28 ;  /* 0x0000001c0f007388 */ /* 0x000fe20000000800 */
        /* <DEDUP_REMOVED lines=71> */
[----:B------:R3:W-:Y:S04]  /*11c30*/  STS [R9+0xc400], R118 ;  /* 0x00c4007609007388 */ /* 0x0007e80000000800 */
[----:B------:R-:W-:Y:S04]  /*11c40*/  STS [R13+0xc080], R140 ;  /* 0x00c0808c0d007388 */ /* 0x000fe80000000800 */
[----:B------:R4:W-:Y:S04]  /*11c50*/  STS [R13+0xc480], R142 ;  /* 0x00c4808e0d007388 */ /* 0x0009e80000000800 */
[----:B------:R2:W-:Y:S04]  /*11c60*/  STS [R15+0xc000], R120 ;  /* 0x00c000780f007388 */ /* 0x0005e80000000800 */
[----:B------:R2:W-:Y:S01]  /*11c70*/  STS [R15+0xc400], R122 ;  /* 0x00c4007a0f007388 */ /* 0x0005e20000000800 */
[----:B-1----:R-:W-:Y:S01]  /*11c80*/  IMAD.U32 R11, RZ, RZ, UR5 ;  /* 0x00000005ff0b7e24 */ /* 0x002fe2000f8e00ff */
[----:B------:R-:W-:-:S02]  /*11c90*/  ULDC.64 UR4, c[0x0][0x508] ;  /* 0x0001420000047ab9 */ /* 0x000fc40000000a00 */
[----:B------:R2:W-:Y:S04]  /*11ca0*/  STS [R17+0xc080], R124 ;  /* 0x00c0807c11007388 */ /* 0x0005e80000000800 */
[----:B------:R2:W-:Y:S04]  /*11cb0*/  STS [R17+0xc480], R126 ;  /* 0x00c4807e11007388 */ /* 0x0005e80000000800 */
[----:B------:R2:W-:Y:S04]  /*11cc0*/  STS [R19+0xc000], R128 ;  /* 0x00c0008013007388 */ /* 0x0005e80000000800 */
[----:B------:R2:W-:Y:S04]  /*11cd0*/  STS [R19+0xc400], R130 ;  /* 0x00c4008213007388 */ /* 0x0005e80000000800 */
[----:B------:R2:W-:Y:S04]  /*11ce0*/  STS [R21+0xc080], R136 ;  /* 0x00c0808815007388 */ /* 0x0005e80000000800 */
[----:B------:R2:W-:Y:S04]  /*11cf0*/  STS [R21+0xc480], R138 ;  /* 0x00c4808a15007388 */ /* 0x0005e80000000800 */
[----:B------:R2:W-:Y:S04]  /*11d00*/  STS [R23+0xc000], R132 ;  /* 0x00c0008417007388 */ /* 0x0005e80000000800 */
[----:B------:R2:W-:Y:S04]  /*11d10*/  STS [R23+0xc400], R134 ;  /* 0x00c4008617007388 */ /* 0x0005e80000000800 */
[----:B------:R-:W-:Y:S01]  /*11d20*/  BAR.SYNC.DEFER_BLOCKING 0x1, 0x100 ;  /* 0x0044000000007b1d */ /* 0x000fe20000010000 */
[----:B------:R-:W-:-:S04]  /*11d30*/  UISETP.NE.U32.AND UP0, UPT, URZ, UR4, UPT ;  /* 0x000000043f00728c */ /* 0x000fc8000bf05070 */
[----:B------:R-:W-:Y:S01]  /*11d40*/  UISETP.NE.AND.EX UP0, UPT, URZ, UR5, UPT, UP0 ;  /* 0x000000053f00728c */ /* 0x000fe2000bf05300 */
[----:B---3--:R-:W3:Y:S02]  /*11d50*/  @P0 LDG.E R9, [R10.64] ;  /* 0x0000000a0a090981 */ /* 0x008ee4000c1e1900 */
[----:B------:R-:W-:-:S03]  /*11d60*/  ULDC.64 UR4, c[0x0][0x508] ;  /* 0x0001420000047ab9 */ /* 0x000fc60000000a00 */
[----:B------:R-:W-:-:S05]  /*11d70*/  PLOP3.LUT P1, PT, PT, PT, UP0, 0x80, 0x0 ;  /* 0x000000000000781c */ /* 0x000fca0003f2f008 */
[----:B------:R-:W-:Y:S01]  /*11d80*/  @UP0 UIMAD.WIDE UR4, UR20, UR6, UR4 ;  /* 0x00000006140402a5 */ /* 0x000fe2000f8e0204 */
[----:B------:R-:W-:-:S05]  /*11d90*/  IMAD.MOV.U32 R4, RZ, RZ, c[0x0][0x388] ;  /* 0x0000e200ff047624 */ /* 0x000fca00078e00ff */
[----:B------:R-:W-:Y:S02]  /*11da0*/  IMAD.U32 R12, RZ, RZ, UR4 ;  /* 0x00000004ff0c7e24 */ /* 0x000fe4000f8e00ff */
[----:B----4-:R-:W-:-:S05]  /*11db0*/  IMAD.U32 R13, RZ, RZ, UR5 ;  /* 0x00000005ff0d7e24 */ /* 0x010fca000f8e00ff */
[----:B------:R2:W5:Y:S01]  /*11dc0*/  @P1 LDG.E R4, [R12.64] ;  /* 0x0000000a0c041981 */ /* 0x000562000c1e1900 */
[----:B------:R-:W-:Y:S02]  /*11dd0*/  UMOV UR22, URZ ;  /* 0x0000003f00167c82 */ /* 0x000fe40008000000 */
[----:B------:R-:W-:Y:S01]  /*11de0*/  UMOV UR23, URZ ;  /* 0x0000003f00177c82 */ /* 0x000fe20008000000 */
[----:B---3--:R-:W1:Y:S02]  /*11df0*/  @P0 R2UR UR5, R9 ;  /* 0x00000000090503c2 */ /* 0x008e6400000e0000 */
[----:B-1----:R-:W-:Y:S02]  /*11e00*/  @UP1 USHF.R.S32.HI UR4, URZ, 0x1f, UR5 ;  /* 0x0000001f3f041899 */ /* 0x002fe40008011405 */
[----:B------:R-:W-:-:S05]  /*11e10*/  @UP1 UMOV UR22, UR5 ;  /* 0x0000000500161c82 */ /* 0x000fca0008000000 */
[----:B------:R-:W-:Y:S01]  /*11e20*/  @UP1 UMOV UR23, UR4 ;  /* 0x0000000400171c82 */ /* 0x000fe20008000000 */
[----:B------:R-:W-:Y:S05]  /*11e30*/  @P1 BRA `(.L_x_146) ;  /* 0x0000004000001947 */ /* 0x000fea0003800000 */
[----:B--2---:R-:W-:Y:S05]  /*11e40*/  @!P0 BRA `(.L_x_146) ;  /* 0x0000003000008947 */ /* 0x004fea0003800000 */
[----:B-----5:R-:W2:Y:S04]  /*11e50*/  LDG.E R4, [R10.64] ;  /* 0x0000000a0a047981 */ /* 0x020ea8000c1e1900 */
[----:B------:R-:W2:Y:S02]  /*11e60*/  LDG.E R9, [R10.64+0x4] ;  /* 0x0000040a0a097981 */ /* 0x000ea4000c1e1900 */
[----:B--2---:R-:W-:Y:S02]  /*11e70*/  IADD3 R4, -R4, R9, RZ ;  /* 0x0000000904047210 */ /* 0x004fe40007ffe1ff */
.L_x_146:
[----:B--2---:R-:W-:Y:S01]  /*11e80*/  SHF.R.S32.HI R11, RZ, 0x1f, R2 ;  /* 0x0000001fff0b7819 */ /* 0x004fe20000011402 */
[----:B------:R-:W1:Y:S01]  /*11e90*/  S2R R73, SR_CTAID.X ;  /* 0x0000000000497919 */ /* 0x000e620000002500 */
[----:B------:R-:W-:Y:S01]  /*11ea0*/  LOP3.LUT R5, R5, 0xffffffe0, RZ, 0xc0, !PT ;  /* 0xffffffe005057812 */ /* 0x000fe200078ec0ff */
[----:B------:R-:W-:Y:S01]  /*11eb0*/  IMAD.MOV.U32 R9, RZ, RZ, c[0x0][0x4e8] ;  /* 0x00013a00ff097624 */ /* 0x000fe200078e00ff */
[----:B------:R-:W-:Y:S01]  /*11ec0*/  LEA.HI R11, R11, R2, RZ, 0x3 ;  /* 0x000000020b0b7211 */ /* 0x000fe200078f18ff */
[----:B------:R-:W-:Y:S01]  /*11ed0*/  ULDC.64 UR6, c[0x0][0x490] ;  /* 0x0001240000067ab9 */ /* 0x000fe20000000a00 */
[-C--:B------:R-:W-:Y:S01]  /*11ee0*/  LEA.HI R16, R3, R0.reuse, RZ, 0x3 ;  /* 0x0000000003107211 */ /* 0x080fe200078f18ff */
[----:B------:R-:W-:Y:S01]  /*11ef0*/  IMAD.IADD R5, R0, 0x1, -R5 ;  /* 0x0000000100057824 */ /* 0x000fe200078e0a05 */
[----:B------:R-:W-:Y:S01]  /*11f00*/  LOP3.LUT R11, R11, 0xffffff8, RZ, 0xc0, !PT ;  /* 0x0ffffff80b0b7812 */ /* 0x000fe200078ec0ff */
[----:B------:R-:W-:Y:S01]  /*11f10*/  USHF.R.S32.HI UR12, URZ, 0x1f, UR20 ;  /* 0x0000001f3f0c7899 */ /* 0x000fe20008011414 */
[----:B------:R-:W-:Y:S01]  /*11f20*/  ISETP.NE.AND P1, PT, R9, 0x1, PT ;  /* 0x000000010900780c */ /* 0x000fe20003f25270 */
[----:B------:R-:W-:Y:S01]  /*11f30*/  UIMAD UR9, UR8, UR6, URZ ;  /* 0x00000006080972a4 */ /* 0x000fe2000f8e023f */
[----:B------:R-:W-:Y:S01]  /*11f40*/  LEA.HI R9, R7, R7, RZ, 0x1 ;  /* 0x0000000707097211 */ /* 0x000fe200078f08ff */
[----:B------:R-:W-:Y:S01]  /*11f50*/  IMAD.IADD R11, R2, 0x1, -R11 ;  /* 0x00000001020b7824 */ /* 0x000fe200078e0a0b */
[----:B------:R-:W-:Y:S01]  /*11f60*/  SHF.R.S32.HI R2, RZ, 0x1f, R5 ;  /* 0x0000001fff027819 */ /* 0x000fe20000011405 */
[----:B------:R-:W-:Y:S01]  /*11f70*/  UMOV UR14, UR22 ;  /* 0x00000016000e7c82 */ /* 0x000fe20008000000 */
[----:B------:R-:W-:Y:S01]  /*11f80*/  LOP3.LUT R10, R9, 0x1ffffffe, RZ, 0xc0, !PT ;  /* 0x1ffffffe090a7812 */ /* 0x000fe200078ec0ff */
[----:B------:R-:W-:Y:S01]  /*11f90*/  UMOV UR15, UR23 ;  /* 0x00000017000f7c82 */ /* 0x000fe20008000000 */
[----:B------:R-:W-:Y:S01]  /*11fa0*/  LEA.HI R2, R2, R5, RZ, 0x2 ;  /* 0x0000000502027211 */ /* 0x000fe200078f10ff */
[----:B------:R-:W-:Y:S01]  /*11fb0*/  USEL UR12, UR12, URZ, !UP1 ;  /* 0x0000003f0c0c7287 */ /* 0x000fe2000c800000 */
[----:B------:R-:W-:Y:S01]  /*11fc0*/  LOP3.LUT P2, RZ, R5, 0x3, RZ, 0xc0, !PT ;  /* 0x0000000305ff7812 */ /* 0x000fe2000784c0ff */
[----:B------:R-:W-:Y:S01]  /*11fd0*/  IMAD.IADD R7, R7, 0x1, -R10 ;  /* 0x0000000107077824 */ /* 0x000fe200078e0a0a */
[----:B------:R-:W-:Y:S01]  /*11fe0*/  SHF.R.S32.HI R2, RZ, 0x2, R2 ;  /* 0x00000002ff027819 */ /* 0x000fe20000011402 */
[----:B------:R-:W-:Y:S01]  /*11ff0*/  UIMAD.WIDE.U32 UR14, UR13, UR6, UR14 ;  /* 0x000000060d0e72a5 */ /* 0x000fe2000f8e000e */
[----:B------:R-:W-:Y:S01]  /*12000*/  LEA.HI R3, R3, R0, RZ, 0x6 ;  /* 0x0000000003037211 */ /* 0x000fe200078f30ff */
[----:B------:R-:W-:Y:S01]  /*12010*/  UIMAD UR9, UR13, UR7, UR9 ;  /* 0x000000070d0972a4 */ /* 0x000fe2000f8e0209 */
[----:B------:R-:W-:Y:S01]  /*12020*/  BSSY B0, `(.L_x_147) ;  /* 0x0000083000007945 */ /* 0x000fe20003800000 */
[----:B------:R-:W-:Y:S01]  /*12030*/  IMAD R2, R11, 0x10, R2 ;  /* 0x000000100b027824 */ /* 0x000fe200078e0202 */
[----:B------:R-:W-:-:S02]  /*12040*/  ULDC.64 UR6, c[0x0][0x498] ;  /* 0x0001260000067ab9 */ /* 0x000fc40000000a00 */
[----:B------:R-:W-:Y:S01]  /*12050*/  USEL UR20, UR20, URZ, !UP1 ;  /* 0x0000003f14147287 */ /* 0x000fe2000c800000 */
[----:B------:R-:W-:Y:S01]  /*12060*/  IMAD R10, R7, 0x8, R2 ;  /* 0x00000008070a7824 */ /* 0x000fe200078e0202 */
[----:B------:R-:W-:Y:S02]  /*12070*/  UIMAD UR17, UR12, UR6, URZ ;  /* 0x000000060c1172a4 */ /* 0x000fe4000f8e023f */
[----:B------:R-:W-:Y:S02]  /*12080*/  UIADD3 UR15, UR15, UR9, URZ ;  /* 0x000000090f0f7290 */ /* 0x000fe4000fffe03f */
[----:B-1----:R-:W-:Y:S01]  /*12090*/  LEA R7, R73, R10, 0x7 ;  /* 0x0000000a49077211 */ /* 0x002fe200078e38ff */
[----:B------:R-:W-:Y:S02]  /*120a0*/  UIMAD UR7, UR20, UR7, UR17 ;  /* 0x00000007140772a4 */ /* 0x000fe4000f8e0211 */
[----:B------:R-:W-:Y:S02]  /*120b0*/  UIMAD.WIDE.U32 UR14, UR20, UR6, UR14 ;  /* 0x00000006140e72a5 */ /* 0x000fe4000f8e000e */
[----:B------:R-:W-:Y:S01]  /*120c0*/  @P1 IMAD.HI.U32 R5, R7, c[0x0][0x4ec], RZ ;  /* 0x00013b0007051a27 */ /* 0x000fe200078e00ff */
[----:B------:R-:W-:-:S02]  /*120d0*/  ULDC.64 UR4, c[0x0][0x3a0] ;  /* 0x0000e80000047ab9 */ /* 0x000fc40000000a00 */
[----:B------:R-:W-:Y:S01]  /*120e0*/  UIMAD UR16, UR23, UR4, URZ ;  /* 0x00000004171072a4 */ /* 0x000fe2000f8e023f */
[----:B------:R-:W-:Y:S01]  /*120f0*/  IMAD.MOV.U32 R12, RZ, RZ, R7 ;  /* 0x000000ffff0c7224 */ /* 0x000fe200078e0007 */
[----:B------:R-:W-:Y:S01]  /*12100*/  @P1 SHF.R.U32.HI R12, RZ, c[0x0][0x4f0], R5 ;  /* 0x00013c00ff0c1a19 */ /* 0x000fe20000011605 */
[----:B------:R-:W-:Y:S01]  /*12110*/  UIMAD.WIDE.U32 UR18, UR22, UR4, URZ ;  /* 0x00000004161272a5 */ /* 0x000fe2000f8e003f */
[----:B------:R-:W-:Y:S01]  /*12120*/  LOP3.LUT R5, R16, 0xfffffff8, RZ, 0xc0, !PT ;  /* 0xfffffff810057812 */ /* 0x000fe200078ec0ff */
[----:B------:R-:W-:Y:S01]  /*12130*/  UIMAD UR16, UR22, UR5, UR16 ;  /* 0x00000005161072a4 */ /* 0x000fe2000f8e0210 */
[----:B------:R-:W-:Y:S01]  /*12140*/  SHF.R.S32.HI R16, RZ, 0x3, R16 ;  /* 0x00000003ff107819 */ /* 0x000fe20000011410 */
[--C-:B------:R-:W-:Y:S01]  /*12150*/  IMAD.MOV R10, RZ, RZ, -R12.reuse ;  /* 0x000000ffff0a7224 */ /* 0x100fe200078e0a0c */
[----:B------:R-:W-:Y:S01]  /*12160*/  ULDC.64 UR4, c[0x0][0x3e8] ;  /* 0x0000fa0000047ab9 */ /* 0x000fe20000000a00 */
[----:B------:R-:W-:Y:S01]  /*12170*/  IMAD.IADD R5, R0, 0x1, -R5 ;  /* 0x0000000100057824 */ /* 0x000fe200078e0a05 */
[----:B------:R-:W-:Y:S01]  /*12180*/  UIMAD UR8, UR8, UR4, URZ ;  /* 0x00000004080872a4 */ /* 0x000fe2000f8e023f */
[----:B------:R-:W-:Y:S01]  /*12190*/  IMAD R10, R10, c[0x0][0x4e8], R7 ;  /* 0x00013a000a0a7a24 */ /* 0x000fe200078e0207 */
[----:B------:R-:W-:Y:S01]  /*121a0*/  SHF.R.S32.HI R7, RZ, 0x1f, R12 ;  /* 0x0000001fff077819 */ /* 0x000fe2000001140c */
[----:B------:R-:W-:Y:S01]  /*121b0*/  IMAD.U32 R0, RZ, RZ, UR7 ;  /* 0x00000007ff007e24 */ /* 0x000fe2000f8e00ff */
[----:B------:R-:W-:Y:S01]  /*121c0*/  IADD3 R12, P0, R12, UR14, RZ ;  /* 0x0000000e0c0c7c10 */ /* 0x000fe2000ff1e0ff */
[----:B------:R-:W-:Y:S01]  /*121d0*/  IMAD.SHL.U32 R17, R16, 0x40, RZ ;  /* 0x0000004010117824 */ /* 0x000fe200078e00ff */
[----:B------:R-:W-:Y:S01]  /*121e0*/  SHF.R.S32.HI R15, RZ, 0x1f, R10 ;  /* 0x0000001fff0f7819 */ /* 0x000fe2000001140a */
[----:B------:R-:W-:Y:S01]  /*121f0*/  UIADD3 UR19, UR19, UR16, URZ ;  /* 0x0000001013137290 */ /* 0x000fe2000fffe03f */
[----:B------:R-:W-:Y:S01]  /*12200*/  IADD3.X R13, R7, UR15, R0, P0, !PT ;  /* 0x0000000f070d7c10 */ /* 0x000fe200087fe400 */
[----:B------:R-:W-:Y:S01]  /*12210*/  UIMAD UR5, UR13, UR5, UR8 ;  /* 0x000000050d0572a4 */ /* 0x000fe2000f8e0208 */
[----:B------:R-:W-:Y:S01]  /*12220*/  LEA R0, R5, R16, 0x5 ;  /* 0x0000001005007211 */ /* 0x000fe200078e28ff */
[----:B------:R-:W-:Y:S01]  /*12230*/  IMAD R15, R15, c[0x0][0x488], RZ ;  /* 0x000122000f0f7a24 */ /* 0x000fe200078e02ff */
[----:B------:R-:W-:Y:S01]  /*12240*/  LOP3.LUT R17, R17, 0x1c0, RZ, 0xc0, !PT ;  /* 0x000001c011117812 */ /* 0x000fe200078ec0ff */
[----:B------:R-:W-:Y:S01]  /*12250*/  IMAD.WIDE.U32 R12, R10, c[0x0][0x488], R12 ;  /* 0x000122000a0c7a25 */ /* 0x000fe200078e000c */
[----:B------:R-:W-:-:S02]  /*12260*/  UIMAD.WIDE.U32 UR18, UR13, UR4, UR18 ;  /* 0x000000040d1272a5 */ /* 0x000fc4000f8e0012 */
[----:B------:R-:W-:Y:S01]  /*12270*/  ULDC.64 UR6, c[0x0][0x3f0] ;  /* 0x0000fc0000067ab9 */ /* 0x000fe20000000a00 */
[----:B------:R-:W-:Y:S01]  /*12280*/  IMAD R9, R73, 0x80, R0 ;  /* 0x0000008049097824 */ /* 0x000fe200078e0200 */
[----:B------:R-:W-:Y:S01]  /*12290*/  UIMAD UR12, UR12, UR6, URZ ;  /* 0x000000060c0c72a4 */ /* 0x000fe2000f8e023f */
[----:B------:R-:W-:Y:S01]  /*122a0*/  IMAD.SHL.U32 R0, R5, 0x8, RZ ;  /* 0x0000000805007824 */ /* 0x000fe200078e00ff */
[----:B------:R-:W-:Y:S01]  /*122b0*/  SHF.R.U32.HI R5, RZ, 0x3, R17 ;  /* 0x00000003ff057819 */ /* 0x000fe20000011611 */
[----:B------:R-:W-:Y:S01]  /*122c0*/  IMAD R15, R10, c[0x0][0x48c], R15 ;  /* 0x000123000a0f7a24 */ /* 0x000fe200078e020f */
[----:B------:R-:W-:Y:S01]  /*122d0*/  UIADD3 UR19, UR19, UR5, URZ ;  /* 0x0000000513137290 */ /* 0x000fe2000fffe03f */
[----:B------:R-:W-:Y:S01]  /*122e0*/  @P1 IMAD.HI.U32 R11, R9, c[0x0][0x4ec], RZ ;  /* 0x00013b00090b1a27 */ /* 0x000fe200078e00ff */
[----:B------:R-:W-:Y:S01]  /*122f0*/  LOP3.LUT R10, R17, 0x38, R0, 0xf8, !PT ;  /* 0x00000038110a7812 */ /* 0x000fe200078ef800 */
[----:B------:R-:W-:Y:S01]  /*12300*/  UIMAD UR7, UR20, UR7, UR12 ;  /* 0x00000007140772a4 */ /* 0x000fe2000f8e020c */
[----:B------:R-:W-:Y:S01]  /*12310*/  LEA R17, P0, R12, c[0x0][0x450], 0x2 ;  /* 0x000114000c117a11 */ /* 0x000fe200078010ff */
[----:B------:R-:W-:Y:S01]  /*12320*/  IMAD.IADD R14, R13, 0x1, R15 ;  /* 0x000000010d0e7824 */ /* 0x000fe200078e020f */
[----:B------:R-:W-:Y:S01]  /*12330*/  LOP3.LUT R5, R10, R5, RZ, 0x3c, !PT ;  /* 0x000000050a057212 */ /* 0x000fe200078e3cff */
[----:B------:R-:W-:Y:S01]  /*12340*/  IMAD.MOV.U32 R7, RZ, RZ, R9 ;  /* 0x000000ffff077224 */ /* 0x000fe200078e0009 */
[----:B------:R-:W-:Y:S01]  /*12350*/  @P1 SHF.R.U32.HI R7, RZ, c[0x0][0x4f0], R11 ;  /* 0x00013c00ff071a19 */ /* 0x000fe2000001160b */
[----:B------:R-:W-:Y:S01]  /*12360*/  UIMAD.WIDE.U32 UR18, UR20, UR6, UR18 ;  /* 0x00000006141272a5 */ /* 0x000fe2000f8e0012 */
[----:B------:R-:W-:Y:S01]  /*12370*/  LEA.HI.X R14, R12, c[0x0][0x454], R14, 0x2, P0 ;  /* 0x000115000c0e7a11 */ /* 0x000fe200000f140e */
[----:B------:R-:W-:Y:S01]  /*12380*/  SHFL.IDX PT, R10, R17, 0x1, 0x1c1f ;  /* 0x003c1f00110a7f89 */ /* 0x000fe200000e0000 */
[--C-:B------:R-:W-:Y:S01]  /*12390*/  SHF.R.S32.HI R15, RZ, 0x1f, R7.reuse ;  /* 0x0000001fff0f7819 */ /* 0x100fe20000011407 */
[----:B------:R-:W-:Y:S01]  /*123a0*/  IMAD.MOV R18, RZ, RZ, -R7 ;  /* 0x000000ffff127224 */ /* 0x000fe200078e0a07 */
[----:B------:R-:W-:Y:S01]  /*123b0*/  UIADD3 UR7, UR19, UR7, URZ ;  /* 0x0000000713077290 */ /* 0x000fe2000fffe03f */
[----:B------:R-:W-:Y:S01]  /*123c0*/  SHFL.IDX PT, R12, R17, RZ, 0x1c1f ;  /* 0x001c1fff110c7589 */ /* 0x000fe200000e0000 */
[----:B------:R-:W-:Y:S01]  /*123d0*/  MOV R20, UR18 ;  /* 0x0000001200147c02 */ /* 0x000fe20008000f00 */
[----:B------:R-:W-:-:S02]  /*123e0*/  IMAD R18, R18, c[0x0][0x4e8], R9 ;  /* 0x00013a0012127a24 */ /* 0x000fc400078e0209 */
[----:B------:R-:W1:Y:S01]  /*123f0*/  SHFL.IDX PT, R13, R14, RZ, 0x1c1f ;  /* 0x001c1fff0e0d7589 */ /* 0x000e6200000e0000 */
[----:B------:R-:W-:Y:S02]  /*12400*/  IMAD R9, R73, 0x80, R2 ;  /* 0x0000008049097824 */ /* 0x000fe400078e0202 */
[----:B-----5:R-:W-:Y:S01]  /*12410*/  IMAD R2, R4, c[0x0][0x4e8], RZ ;  /* 0x00013a0004027a24 */ /* 0x020fe200078e02ff */
[----:B------:R2:W3:Y:S01]  /*12420*/  SHFL.IDX PT, R11, R14, 0x1, 0x1c1f ;  /* 0x003c1f000e0b7f89 */ /* 0x0004e200000e0000 */
[----:B------:R-:W-:Y:S01]  /*12430*/  IMAD R22, R15, c[0x0][0x3e0], RZ ;  /* 0x0000f8000f167a24 */ /* 0x000fe200078e02ff */
[C---:B------:R-:W-:Y:S01]  /*12440*/  IADD3 R15, R9.reuse, 0x8, RZ ;  /* 0x00000008090f7810 */ /* 0x040fe20007ffe0ff */
[----:B------:R-:W-:Y:S01]  /*12450*/  IMAD.U32 R21, RZ, RZ, UR19 ;  /* 0x00000013ff157e24 */ /* 0x000fe2000f8e00ff */
[-C--:B------:R-:W-:Y:S01]  /*12460*/  ISETP.GE.OR P1, PT, R9, R2.reuse, P2 ;  /* 0x000000020900720c */ /* 0x080fe20001726670 */
[----:B------:R-:W-:Y:S01]  /*12470*/  IMAD.U32 R21, RZ, RZ, UR7 ;  /* 0x00000007ff157e24 */ /* 0x000fe2000f8e00ff */
[----:B------:R-:W-:Y:S01]  /*12480*/  ISETP.GE.OR P0, PT, R15, R2, P2 ;  /* 0x000000020f00720c */ /* 0x000fe20001706670 */
[C---:B------:R-:W-:Y:S01]  /*12490*/  IMAD R22, R7.reuse, c[0x0][0x3e4], R22 ;  /* 0x0000f90007167a24 */ /* 0x040fe200078e0216 */
[----:B------:R-:W-:Y:S01]  /*124a0*/  SHF.R.S32.HI R4, RZ, 0x1f, R18 ;  /* 0x0000001fff047819 */ /* 0x000fe20000011412 */
[----:B------:R-:W-:-:S04]  /*124b0*/  IMAD.WIDE.U32 R20, R7, c[0x0][0x3e0], R20 ;  /* 0x0000f80007147a25 */ /* 0x000fc800078e0014 */
[----:B------:R-:W-:Y:S01]  /*124c0*/  IMAD R73, R73, 0x80, R16 ;  /* 0x0000008049497824 */ /* 0x000fe200078e0210 */
[----:B------:R-:W-:-:S05]  /*124d0*/  IADD3 R21, R21, R22, RZ ;  /* 0x0000001615157210 */ /* 0x000fca0007ffe0ff */
[----:B------:R-:W-:Y:S01]  /*124e0*/  IMAD.WIDE.U32 R74, R18, c[0x0][0x3d8], R20 ;  /* 0x0000f600124a7a25 */ /* 0x000fe200078e0014 */
[----:B-1----:R1:W-:Y:S03]  /*124f0*/  @!P1 ST.E [R12.64], R6 ;  /* 0x000000060c009985 */ /* 0x0023e6000c10190a */
[----:B--2---:R-:W-:Y:S01]  /*12500*/  IMAD.SHL.U32 R14, R3, 0x8, RZ ;  /* 0x00000008030e7824 */ /* 0x004fe200078e00ff */
[----:B---3--:R1:W-:Y:S01]  /*12510*/  @!P0 ST.E [R10.64], R8 ;  /* 0x000000080a008985 */ /* 0x0083e2000c10190a */
[----:B------:R-:W-:-:S03]  /*12520*/  IMAD R3, R4, c[0x0][0x3d8], RZ ;  /* 0x0000f60004037a24 */ /* 0x000fc600078e02ff */
[----:B------:R-:W-:Y:S01]  /*12530*/  LOP3.LUT R5, R5, 0x7ffffe00, R14, 0xf8, !PT ;  /* 0x7ffffe0005057812 */ /* 0x000fe200078ef80e */
[----:B------:R-:W-:-:S04]  /*12540*/  IMAD R3, R18, c[0x0][0x3dc], R3 ;  /* 0x0000f70012037a24 */ /* 0x000fc800078e0203 */
[----:B------:R-:W-:Y:S02]  /*12550*/  IMAD.SHL.U32 R76, R5, 0x2, RZ ;  /* 0x00000002054c7824 */ /* 0x000fe400078e00ff */
[----:B------:R-:W-:Y:S01]  /*12560*/  IMAD.IADD R3, R75, 0x1, R3 ;  /* 0x000000014b037824 */ /* 0x000fe200078e0203 */
[C---:B------:R-:W-:Y:S02]  /*12570*/  LEA R75, P0, R74.reuse, c[0x0][0x380], 0x1 ;  /* 0x0000e0004a4b7a11 */ /* 0x040fe400078008ff */
[----:B------:R1:W2:Y:S02]  /*12580*/  LDS.128 R60, [R76+0x1080] ;  /* 0x001080004c3c7984 */ /* 0x0002a40000000c00 */
[----:B------:R-:W-:Y:S02]  /*12590*/  LEA.HI.X R74, R74, c[0x0][0x384], R3, 0x1, P0 ;  /* 0x0000e1004a4a7a11 */ /* 0x000fe400000f0c03 */
[----:B------:R1:W3:Y:S01]  /*125a0*/  LDS.128 R56, [R76+0x2080] ;  /* 0x002080004c387984 */ /* 0x0002e20000000c00 */
[----:B------:R-:W-:-:S03]  /*125b0*/  ISETP.GE.AND P0, PT, R73, R2, PT ;  /* 0x000000024900720c */ /* 0x000fc60003f06270 */
        /* <DEDUP_REMOVED lines=22> */
[----:B------:R5:W1:Y:S01]  /*12720*/  LDS.128 R16, [R76+0xc080] ;  /* 0x00c080004c107984 */ /* 0x000a620000000c00 */
[----:B------:R-:W-:-:S07]  /*12730*/  ISETP.GE.AND P3, PT, R0, c[0x0][0x3c8], PT ;  /* 0x0000f20000007a0c */ /* 0x000fce0003f66270 */
[----:B------:R-:W-:Y:S02]  /*12740*/  @!P2 SHF.R.S32.HI R71, RZ, 0x1f, R72 ;  /* 0x0000001fff47a819 */ /* 0x000fe40000011448 */
[----:B------:R-:W-:Y:S02]  /*12750*/  @!P1 SHF.R.S32.HI R69, RZ, 0x1f, R70 ;  /* 0x0000001fff459819 */ /* 0x000fe40000011446 */
[----:B------:R-:W-:Y:S02]  /*12760*/  @!P0 SHF.R.S32.HI R3, RZ, 0x1f, R68 ;  /* 0x0000001fff038819 */ /* 0x000fe40000011444 */
[----:B------:R-:W-:Y:S02]  /*12770*/  @!P2 LEA.HI R71, R71, R72, RZ, 0x3 ;  /* 0x000000484747a211 */ /* 0x000fe400078f18ff */
[----:B------:R-:W-:Y:S02]  /*12780*/  @!P1 LEA.HI R69, R69, R70, RZ, 0x3 ;  /* 0x0000004645459211 */ /* 0x000fe400078f18ff */
[----:B------:R-:W-:-:S02]  /*12790*/  @!P0 LEA.HI R3, R3, R68, RZ, 0x3 ;  /* 0x0000004403038211 */ /* 0x000fc400078f18ff */
[----:B------:R-:W-:Y:S02]  /*127a0*/  @!P2 LOP3.LUT R71, R71, 0xfffffff8, RZ, 0xc0, !PT ;  /* 0xfffffff84747a812 */ /* 0x000fe400078ec0ff */
[----:B------:R-:W-:Y:S01]  /*127b0*/  @!P1 LOP3.LUT R69, R69, 0xfffffff8, RZ, 0xc0, !PT ;  /* 0xfffffff845459812 */ /* 0x000fe200078ec0ff */
[----:B-1---5:R-:W-:Y:S01]  /*127c0*/  @!P3 IMAD.WIDE R76, R0, 0x2, R78 ;  /* 0x00000002004cb825 */ /* 0x022fe200078e024e */
[----:B------:R-:W-:-:S03]  /*127d0*/  @!P0 LOP3.LUT R3, R3, 0xfffffff8, RZ, 0xc0, !PT ;  /* 0xfffffff803038812 */ /* 0x000fc600078ec0ff */
[--C-:B------:R-:W-:Y:S01]  /*127e0*/  @!P2 IMAD.WIDE R70, R71, 0x2, R78.reuse ;  /* 0x000000024746a825 */ /* 0x100fe200078e024e */
[----:B--2---:R1:W-:Y:S03]  /*127f0*/  @!P3 ST.E.128 [R76.64], R64 ;  /* 0x000000404c00b985 */ /* 0x0043e6000c101d0a */
[--C-:B------:R-:W-:Y:S01]  /*12800*/  @!P1 IMAD.WIDE R68, R69, 0x2, R78.reuse ;  /* 0x0000000245449825 */ /* 0x100fe200078e024e */
[----:B---3--:R1:W-:Y:S03]  /*12810*/  @!P2 ST.E.128 [R70.64], R48 ;  /* 0x000000304600a985 */ /* 0x0083e6000c101d0a */
[----:B------:R-:W-:Y:S01]  /*12820*/  @!P0 IMAD.WIDE R78, R3, 0x2, R78 ;  /* 0x00000002034e8825 */ /* 0x000fe200078e024e */
[----:B----4-:R1:W-:Y:S04]  /*12830*/  @!P1 ST.E.128 [R68.64], R32 ;  /* 0x0000002044009985 */ /* 0x0103e8000c101d0a */
[----:B------:R1:W-:Y:S02]  /*12840*/  @!P0 ST.E.128 [R78.64], R16 ;  /* 0x000000104e008985 */ /* 0x0003e4000c101d0a */
.L_x_148:
[----:B--234-:R-:W-:Y:S05]  /*12850*/  BSYNC B0 ;  /* 0x0000000000007941 */ /* 0x01cfea0003800000 */
.L_x_147:
[----:B------:R-:W-:Y:S01]  /*12860*/  IADD3 R3, R73, 0x20, RZ ;  /* 0x0000002049037810 */ /* 0x000fe20007ffe0ff */
[----:B-1----:R1:W2:Y:S01]  /*12870*/  SHFL.IDX PT, R35, R74, 0x1, 0x181f ;  /* 0x00381f004a237f89 */ /* 0x0022a200000e0000 */
        /* <DEDUP_REMOVED lines=28> */
.L_x_150:
[----:B------:R-:W-:Y:S05]  /*12a40*/  BSYNC B0 ;  /* 0x0000000000007941 */ /* 0x000fea0003800000 */
.L_x_149:
[----:B------:R-:W-:Y:S01]  /*12a50*/  IADD3 R3, R73, 0x40, RZ ;  /* 0x0000004049037810 */ /* 0x000fe20007ffe0ff */
[----:B--2---:R2:W4:Y:S01]  /*12a60*/  SHFL.IDX PT, R19, R74, 0x2, 0x181f ;  /* 0x00581f004a137f89 */ /* 0x00452200000e0000 */
[----:B------:R-:W-:Y:S02]  /*12a70*/  BSSY B0, `(.L_x_151) ;  /* 0x000001c000007945 */ /* 0x000fe40003800000 */
[----:B------:R-:W-:Y:S01]  /*12a80*/  ISETP.GE.AND P0, PT, R3, R2, PT ;  /* 0x000000020300720c */ /* 0x000fe20003f06270 */
[----:B------:R2:W1:-:S12]  /*12a90*/  SHFL.IDX PT, R18, R75, 0x2, 0x181f ;  /* 0x00581f004b127f89 */ /* 0x00045800000e0000 */
        /* <DEDUP_REMOVED lines=25> */
.L_x_152:
[----:B------:R-:W-:Y:S05]  /*12c30*/  BSYNC B0 ;  /* 0x0000000000007941 */ /* 0x000fea0003800000 */
.L_x_151:
[----:B------:R-:W-:Y:S01]  /*12c40*/  IADD3 R73, R73, 0x60, RZ ;  /* 0x0000006049497810 */ /* 0x000fe20007ffe0ff */
[----:B-1----:R1:W2:Y:S03]  /*12c50*/  SHFL.IDX PT, R11, R74, 0x3, 0x181f ;  /* 0x00781f004a0b7f89 */ /* 0x0022a600000e0000 */
[----:B------:R-:W-:Y:S01]  /*12c60*/  ISETP.GE.AND P0, PT, R73, R2, PT ;  /* 0x000000024900720c */ /* 0x000fe20003f06270 */
[----:B------:R1:W4:-:S12]  /*12c70*/  SHFL.IDX PT, R10, R75, 0x3, 0x181f ;  /* 0x00781f004b0a7f89 */ /* 0x00031800000e0000 */
[----:B------:R-:W-:Y:S05]  /*12c80*/  @P0 EXIT ;  /* 0x000000000000094d */ /* 0x000fea0003800000 */
[C---:B------:R-:W-:Y:S02]  /*12c90*/  IADD3 R9, R0.reuse, 0x40, RZ ;  /* 0x0000004000097810 */ /* 0x040fe40007ffe0ff */
[C---:B------:R-:W-:Y:S02]  /*12ca0*/  IADD3 R3, R0.reuse, 0x80, RZ ;  /* 0x0000008000037810 */ /* 0x040fe40007ffe0ff */
[----:B------:R-:W-:Y:S02]  /*12cb0*/  ISETP.GE.AND P1, PT, R9, c[0x0][0x3c8], PT ;  /* 0x0000f20009007a0c */ /* 0x000fe40003f26270 */
[----:B------:R-:W-:Y:S02]  /*12cc0*/  ISETP.GE.AND P0, PT, R3, c[0x0][0x3c8], PT ;  /* 0x0000f20003007a0c */ /* 0x000fe40003f06270 */
[C---:B------:R-:W-:Y:S02]  /*12cd0*/  ISETP.GE.AND P2, PT, R0.reuse, c[0x0][0x3c8], PT ;  /* 0x0000f20000007a0c */ /* 0x040fe40003f46270 */
[----:B------:R-:W-:-:S07]  /*12ce0*/  IADD3 R15, R0, 0xc0, RZ ;  /* 0x000000c0000f7810 */ /* 0x000fce0007ffe0ff */
[----:B------:R-:W-:Y:S02]  /*12cf0*/  @!P1 SHF.R.S32.HI R8, RZ, 0x1f, R9 ;  /* 0x0000001fff089819 */ /* 0x000fe40000011409 */
[----:B------:R-:W-:Y:S02]  /*12d00*/  @!P0 SHF.R.S32.HI R2, RZ, 0x1f, R3 ;  /* 0x0000001fff028819 */ /* 0x000fe40000011403 */
[----:B------:R-:W-:Y:S01]  /*12d10*/  @!P1 LEA.HI R8, R8, R9, RZ, 0x3 ;  /* 0x0000000908089211 */ /* 0x000fe200078f18ff */
[--C-:B--2-4-:R-:W-:Y:S01]  /*12d20*/  @!P2 IMAD.WIDE R12, R0, 0x2, R10.reuse ;  /* 0x00000002000ca825 */ /* 0x114fe200078e020a */
[----:B------:R-:W-:Y:S02]  /*12d30*/  @!P0 LEA.HI R2, R2, R3, RZ, 0x3 ;  /* 0x0000000302028211 */ /* 0x000fe400078f18ff */
[----:B------:R-:W-:Y:S02]  /*12d40*/  @!P1 LOP3.LUT R8, R8, 0xfffffff8, RZ, 0xc0, !PT ;  /* 0xfffffff808089812 */ /* 0x000fe400078ec0ff */
[----:B------:R-:W-:Y:S01]  /*12d50*/  @!P0 LOP3.LUT R2, R2, 0xfffffff8, RZ, 0xc0, !PT ;  /* 0xfffffff802028812 */ /* 0x000fe200078ec0ff */
[----:B------:R2:W-:Y:S02]  /*12d60*/  @!P2 ST.E.128 [R12.64], R52 ;  /* 0x000000340c00a985 */ /* 0x0005e4000c101d0a */
[----:B------:R-:W-:-:S04]  /*12d70*/  @!P1 IMAD.WIDE R8, R8, 0x2, R10 ;  /* 0x0000000208089825 */ /* 0x000fc800078e020a */
[----:B------:R-:W-:Y:S01]  /*12d80*/  @!P0 IMAD.WIDE R2, R2, 0x2, R10 ;  /* 0x0000000202028825 */ /* 0x000fe200078e020a */
[----:B------:R2:W-:Y:S04]  /*12d90*/  @!P1 ST.E.128 [R8.64], R36 ;  /* 0x0000002408009985 */ /* 0x0005e8000c101d0a */
[----:B------:R2:W-:Y:S01]  /*12da0*/  @!P0 ST.E.128 [R2.64], R20 ;  /* 0x0000001402008985 */ /* 0x0005e2000c101d0a */
[----:B------:R-:W-:-:S13]  /*12db0*/  ISETP.GE.AND P0, PT, R15, c[0x0][0x3c8], PT ;  /* 0x0000f2000f007a0c */ /* 0x000fda0003f06270 */
[----:B------:R-:W-:Y:S05]  /*12dc0*/  @P0 EXIT ;  /* 0x000000000000094d */ /* 0x000fea0003800000 */
[----:B------:R-:W-:-:S04]  /*12dd0*/  SHF.R.S32.HI R0, RZ, 0x1f, R15 ;  /* 0x0000001fff007819 */ /* 0x000fc8000001140f */
[----:B------:R-:W-:-:S04]  /*12de0*/  LEA.HI R0, R0, R15, RZ, 0x3 ;  /* 0x0000000f00007211 */ /* 0x000fc800078f18ff */
[----:B--2---:R-:W-:-:S05]  /*12df0*/  LOP3.LUT R3, R0, 0xfffffff8, RZ, 0xc0, !PT ;  /* 0xfffffff800037812 */ /* 0x004fca00078ec0ff */
[----:B------:R-:W-:-:S05]  /*12e00*/  IMAD.WIDE R10, R3, 0x2, R10 ;  /* 0x00000002030a7825 */ /* 0x000fca00078e020a */
[----:B------:R-:W-:Y:S01]  /*12e10*/  ST.E.128 [R10.64], R4 ;  /* 0x000000040a007985 */ /* 0x000fe2000c101d0a */
[----:B------:R-:W-:Y:S05]  /*12e20*/  EXIT ;  /* 0x000000000000794d */ /* 0x000fea0003800000 */
.L_x_145:
        /* <DEDUP_REMOVED lines=10> */
[----:B------:R-:W3:Y:S01]  /*12ed0*/  @P0 LDG.E R0, [R6.64] ;  /* 0x0000000a06000981 */ /* 0x000ee2000c1e1900 */
        /* <DEDUP_REMOVED lines=11> */
[----:B---3--:R-:W3:Y:S02]  /*12f90*/  @P0 R2UR UR5, R0 ;  /* 0x00000000000503c2 */ /* 0x008ee400000e0000 */
[----:B---3--:R-:W-:Y:S02]  /*12fa0*/  @UP1 USHF.R.S32.HI UR4, URZ, 0x1f, UR5 ;  /* 0x0000001f3f041899 */ /* 0x008fe40008011405 */
[----:B------:R-:W-:-:S05]  /*12fb0*/  @UP1 UMOV UR14, UR5 ;  /* 0x00000005000e1c82 */ /* 0x000fca0008000000 */
[----:B------:R-:W-:Y:S01]  /*12fc0*/  @UP1 UMOV UR15, UR4 ;  /* 0x00000004000f1c82 */ /* 0x000fe20008000000 */
[----:B------:R-:W-:Y:S05]  /*12fd0*/  @P1 BRA `(.L_x_153) ;  /* 0x0000004000001947 */ /* 0x000fea0003800000 */
[----:B-1----:R-:W-:Y:S05]  /*12fe0*/  @!P0 BRA `(.L_x_153) ;  /* 0x0000003000008947 */ /* 0x002fea0003800000 */
[----:B-----5:R-:W3:Y:S04]  /*12ff0*/  LDG.E R5, [R6.64] ;  /* 0x0000000a06057981 */ /* 0x020ee8000c1e1900 */
[----:B------:R-:W3:Y:S02]  /*13000*/  LDG.E R0, [R6.64+0x4] ;  /* 0x0000040a06007981 */ /* 0x000ee4000c1e1900 */
[----:B---3--:R-:W-:Y:S02]  /*13010*/  IADD3 R5, -R5, R0, RZ ;  /* 0x0000000005057210 */ /* 0x008fe40007ffe1ff */
.L_x_153:
        /* <DEDUP_REMOVED lines=37> */
[----:B------:R-:W-:Y:S01]  /*13270*/  IMAD R0, R4, c[0x0][0x48c], R3 ;  /* 0x0001230004007a24 */ /* 0x000fe200078e0203 */
[----:B------:R-:W-:-:S04]  /*13280*/  LEA R2, P0, R6, c[0x0][0x450], 0x2 ;  /* 0x0001140006027a11 */ /* 0x000fc800078010ff */
[----:B------:R-:W-:Y:S01]  /*13290*/  IADD3 R3, R7, R0, RZ ;  /* 0x0000000007037210 */ /* 0x000fe20007ffe0ff */
[----:B------:R-:W-:-:S03]  /*132a0*/  IMAD.MOV.U32 R7, RZ, RZ, -0x800000 ;  /* 0xff800000ff077424 */ /* 0x000fc600078e00ff */
[----:B------:R-:W-:-:S05]  /*132b0*/  LEA.HI.X R3, R6, c[0x0][0x454], R3, 0x2, P0 ;  /* 0x0001150006037a11 */ /* 0x000fca00000f1403 */
[----:B------:R1:W-:Y:S02]  /*132c0*/  STG.E [R2.64], R7 ;  /* 0x0000000702007986 */ /* 0x0003e4000c10190a */
.L_x_155:
[----:B------:R-:W-:Y:S05]  /*132d0*/  BSYNC B0 ;  /* 0x0000000000007941 */ /* 0x000fea0003800000 */
.L_x_154:
[----:B-1----:R-:W1:Y:S01]  /*132e0*/  S2R R3, SR_CTAID.X ;  /* 0x0000000000037919 */ /* 0x002e620000002500 */
[----:B------:R-:W-:Y:S01]  /*132f0*/  SHF.R.S32.HI R4, RZ, 0x1f, R9 ;  /* 0x0000001fff047819 */ /* 0x000fe20000011409 */
        /* <DEDUP_REMOVED lines=15> */
[C---:B------:R-:W-:Y:S01]  /*133f0*/  LEA R2, R9.reuse, R4, 0x5 ;  /* 0x0000000409027211 */ /* 0x040fe200078e28ff */
[----:B------:R-:W-:Y:S01]  /*13400*/  UIMAD.WIDE.U32 UR16, UR13, UR4, UR16 ;  /* 0x000000040d1072a5 */ /* 0x000fe2000f8e0010 */
[----:B------:R-:W-:Y:S01]  /*13410*/  SHF.L.U32 R9, R9, 0x3, RZ ;  /* 0x0000000309097819 */ /* 0x000fe200000006ff */
[----:B------:R-:W-:Y:S02]  /*13420*/  UIMAD UR7, UR13, UR5, UR7 ;  /* 0x000000050d0772a4 */ /* 0x000fe4000f8e0207 */
[C---:B-1----:R-:W-:Y:S01]  /*13430*/  IMAD R2, R3.reuse, 0x80, R2 ;  /* 0x0000008003027824 */ /* 0x042fe200078e0202 */
[----:B------:R-:W-:Y:S01]  /*13440*/  ULDC.64 UR4, c[0x0][0x3f0] ;  /* 0x0000fc0000047ab9 */ /* 0x000fe20000000a00 */
[----:B------:R-:W-:Y:S01]  /*13450*/  IMAD R4, R3, 0x80, R4 ;  /* 0x0000008003047824 */ /* 0x000fe200078e0204 */
[----:B------:R-:W-:Y:S01]  /*13460*/  UIMAD UR6, UR6, UR4, URZ ;  /* 0x00000004060672a4 */ /* 0x000fe2000f8e023f */
[----:B------:R-:W-:Y:S01]  /*13470*/  @P0 IMAD.HI.U32 R0, R2, c[0x0][0x4ec], RZ ;  /* 0x00013b0002000a27 */ /* 0x000fe200078e00ff */
[----:B------:R-:W-:Y:S01]  /*13480*/  UIADD3 UR17, UR7, UR17, URZ ;  /* 0x0000001107117290 */ /* 0x000fe2000fffe03f */
[----:B------:R-:W-:Y:S01]  /*13490*/  IADD3 R8, R9, 0x40, RZ ;  /* 0x0000004009087810 */ /* 0x000fe20007ffe0ff */
[----:B------:R-:W-:Y:S01]  /*134a0*/  UIMAD UR5, UR20, UR5, UR6 ;  /* 0x00000005140572a4 */ /* 0x000fe2000f8e0206 */
[----:B------:R-:W-:Y:S01]  /*134b0*/  IMAD.MOV.U32 R7, RZ, RZ, R2 ;  /* 0x000000ffff077224 */ /* 0x000fe200078e0002 */
[----:B------:R-:W-:Y:S01]  /*134c0*/  @P0 SHF.R.U32.HI R7, RZ, c[0x0][0x4f0], R0 ;  /* 0x00013c00ff070a19 */ /* 0x000fe20000011600 */
[----:B------:R-:W-:-:S03]  /*134d0*/  UIMAD.WIDE.U32 UR16, UR20, UR4, UR16 ;  /* 0x00000004141072a5 */ /* 0x000fc6000f8e0010 */
[----:B------:R-:W-:Y:S01]  /*134e0*/  IADD3 R11, -R7, RZ, RZ ;  /* 0x000000ff070b7210 */ /* 0x000fe20007ffe1ff */
[----:B------:R-:W-:Y:S01]  /*134f0*/  UIADD3 UR5, UR17, UR5, URZ ;  /* 0x0000000511057290 */ /* 0x000fe2000fffe03f */
[----:B------:R-:W-:Y:S01]  /*13500*/  SHF.R.S32.HI R0, RZ, 0x1f, R7 ;  /* 0x0000001fff007819 */ /* 0x000fe20000011407 */
[----:B------:R-:W-:Y:S02]  /*13510*/  IMAD.U32 R10, RZ, RZ, UR16 ;  /* 0x00000010ff0a7e24 */ /* 0x000fe4000f8e00ff */
[----:B------:R-:W-:Y:S02]  /*13520*/  IMAD R6, R11, c[0x0][0x4e8], R2 ;  /* 0x00013a000b067a24 */ /* 0x000fe400078e0202 */
[----:B------:R-:W-:Y:S01]  /*13530*/  IMAD.U32 R11, RZ, RZ, UR17 ;  /* 0x00000011ff0b7e24 */ /* 0x000fe2000f8e00ff */
[----:B------:R-:W-:Y:S01]  /*13540*/  MOV R11, UR5 ;  /* 0x00000005000b7c02 */ /* 0x000fe20008000f00 */
[----:B------:R-:W-:Y:S01]  /*13550*/  IMAD R0, R0, c[0x0][0x3e0], RZ ;  /* 0x0000f80000007a24 */ /* 0x000fe200078e02ff */
[----:B------:R-:W-:-:S03]  /*13560*/  SHF.R.S32.HI R2, RZ, 0x1f, R6 ;  /* 0x0000001fff027819 */ /* 0x000fc60000011406 */
[C---:B------:R-:W-:Y:S02]  /*13570*/  IMAD R0, R7.reuse, c[0x0][0x3e4], R0 ;  /* 0x0000f90007007a24 */ /* 0x040fe400078e0200 */
[----:B------:R-:W-:-:S04]  /*13580*/  IMAD.WIDE.U32 R10, R7, c[0x0][0x3e0], R10 ;  /* 0x0000f800070a7a25 */ /* 0x000fc800078e000a */
[----:B------:R-:W-:Y:S02]  /*13590*/  IMAD R7, R2, c[0x0][0x3d8], RZ ;  /* 0x0000f60002077a24 */ /* 0x000fe400078e02ff */
[----:B------:R-:W-:Y:S02]  /*135a0*/  IMAD.IADD R11, R11, 0x1, R0 ;  /* 0x000000010b0b7824 */ /* 0x000fe400078e0200 */
[C---:B------:R-:W-:Y:S02]  /*135b0*/  IMAD R7, R6.reuse, c[0x0][0x3dc], R7 ;  /* 0x0000f70006077a24 */ /* 0x040fe400078e0207 */
[----:B------:R-:W-:Y:S01]  /*135c0*/  IMAD.WIDE.U32 R10, R6, c[0x0][0x3d8], R10 ;  /* 0x0000f600060a7a25 */ /* 0x000fe200078e000a */
[----:B------:R-:W-:-:S04]  /*135d0*/  IADD3 R6, R9, 0xc0, RZ ;  /* 0x000000c009067810 */ /* 0x000fc80007ffe0ff */
[----:B------:R-:W-:Y:S02]  /*135e0*/  IADD3 R7, R11, R7, RZ ;  /* 0x000000070b077210 */ /* 0x000fe40007ffe0ff */
[----:B------:R-:W-:-:S04]  /*135f0*/  LEA R11, P0, R10, c[0x0][0x380], 0x1 ;  /* 0x0000e0000a0b7a11 */ /* 0x000fc800078008ff */
[----:B------:R-:W-:Y:S01]  /*13600*/  LEA.HI.X R10, R10, c[0x0][0x384], R7, 0x1, P0 ;  /* 0x0000e1000a0a7a11 */ /* 0x000fe200000f0c07 */
[----:B------:R1:W3:Y:S01]  /*13610*/  SHFL.IDX PT, R12, R11, RZ, 0x181f ;  /* 0x00181fff0b0c7589 */ /* 0x0002e200000e0000 */
[----:B------:R-:W-:Y:S02]  /*13620*/  ISETP.GE.AND P0, PT, R4, R5, PT ;  /* 0x000000050400720c */ /* 0x000fe40003f06270 */
[----:B------:R-:W-:Y:S01]  /*13630*/  IADD3 R7, R9, 0x80, RZ ;  /* 0x0000008009077810 */ /* 0x000fe20007ffe0ff */
[----:B----4-:R1:W4:Y:S10]  /*13640*/  SHFL.IDX PT, R13, R10, RZ, 0x181f ;  /* 0x00181fff0a0d7589 */ /* 0x01033400000e0000 */
[----:B------:R-:W-:Y:S05]  /*13650*/  @P0 BRA `(.L_x_157) ;  /* 0x0000015000000947 */ /* 0x000fea0003800000 */
[----:B------:R-:W-:Y:S02]  /*13660*/  ISETP.GE.AND P2, PT, R8, c[0x0][0x3c8], PT ;  /* 0x0000f20008007a0c */ /* 0x000fe40003f46270 */
[----:B------:R-:W-:-:S02]  /*13670*/  ISETP.GE.AND P1, PT, R7, c[0x0][0x3c8], PT ;  /* 0x0000f20007007a0c */ /* 0x000fc40003f26270 */
[----:B------:R-:W-:Y:S02]  /*13680*/  ISETP.GE.AND P0, PT, R6, c[0x0][0x3c8], PT ;  /* 0x0000f20006007a0c */ /* 0x000fe40003f06270 */
        /* <DEDUP_REMOVED lines=12> */
[----:B------:R3:W-:Y:S03]  /*13750*/  @!P3 ST.E.128 [R14.64], RZ ;  /* 0x000000ff0e00b985 */ /* 0x0007e6000c101d0a */
[--C-:B------:R-:W-:Y:S01]  /*13760*/  @!P1 IMAD.WIDE R2, R2, 0x2, R12.reuse ;  /* 0x0000000202029825 */ /* 0x100fe200078e020c */
[----:B------:R3:W-:Y:S03]  /*13770*/  @!P2 ST.E.128 [R16.64], RZ ;  /* 0x000000ff1000a985 */ /* 0x0007e6000c101d0a */
[----:B------:R-:W-:Y:S01]  /*13780*/  @!P0 IMAD.WIDE R12, R0, 0x2, R12 ;  /* 0x00000002000c8825 */ /* 0x000fe200078e020c */
[----:B------:R3:W-:Y:S04]  /*13790*/  @!P1 ST.E.128 [R2.64], RZ ;  /* 0x000000ff02009985 */ /* 0x0007e8000c101d0a */
[----:B------:R3:W-:Y:S02]  /*137a0*/  @!P0 ST.E.128 [R12.64], RZ ;  /* 0x000000ff0c008985 */ /* 0x0007e4000c101d0a */
.L_x_157:
[----:B------:R-:W-:Y:S05]  /*137b0*/  BSYNC B0 ;  /* 0x0000000000007941 */ /* 0x000fea0003800000 */
.L_x_156:
[----:B------:R-:W-:Y:S01]  /*137c0*/  IADD3 R0, R4, 0x20, RZ ;  /* 0x0000002004007810 */ /* 0x000fe20007ffe0ff */
[----:B---34-:R3:W4:Y:S01]  /*137d0*/  SHFL.IDX PT, R13, R10, 0x1, 0x181f ;  /* 0x00381f000a0d7f89 */ /* 0x01872200000e0000 */
[----:B------:R-:W-:Y:S02]  /*137e0*/  BSSY B0, `(.L_x_158) ;  /* 0x0000019000007945 */ /* 0x000fe40003800000 */
[----:B------:R-:W-:Y:S01]  /*137f0*/  ISETP.GE.AND P0, PT, R0, R5, PT ;  /* 0x000000050000720c */ /* 0x000fe20003f06270 */
[----:B------:R3:W1:-:S12]  /*13800*/  SHFL.IDX PT, R12, R11, 0x1, 0x181f ;  /* 0x00381f000b0c7f89 */ /* 0x00065800000e0000 */
        /* <DEDUP_REMOVED lines=11> */
[----:B-1--4-:R-:W-:Y:S01]  /*138c0*/  @!P3 IMAD.WIDE R14, R9, 0x2, R12 ;  /* 0x00000002090eb825 */ /* 0x012fe200078e020c */
        /* <DEDUP_REMOVED lines=10> */
.L_x_159:
[----:B------:R-:W-:Y:S05]  /*13970*/  BSYNC B0 ;  /* 0x0000000000007941 */ /* 0x000fea0003800000 */
.L_x_158:
[----:B------:R-:W-:Y:S01]  /*13980*/  IADD3 R0, R4, 0x40, RZ ;  /* 0x0000004004007810 */ /* 0x000fe20007ffe0ff */
[----:B-1--4-:R1:W4:Y:S01]  /*13990*/  SHFL.IDX PT, R13, R10, 0x2, 0x181f ;  /* 0x00581f000a0d7f89 */ /* 0x01232200000e0000 */
[----:B------:R-:W-:Y:S02]  /*139a0*/  BSSY B0, `(.L_x_160) ;  /* 0x0000019000007945 */ /* 0x000fe40003800000 */
[----:B------:R-:W-:Y:S01]  /*139b0*/  ISETP.GE.AND P0, PT, R0, R5, PT ;  /* 0x000000050000720c */ /* 0x000fe20003f06270 */
[----:B------:R1:W3:-:S12]  /*139c0*/  SHFL.IDX PT, R12, R11, 0x2, 0x181f ;  /* 0x00581f000b0c7f89 */ /* 0x0002d800000e0000 */
        /* <DEDUP_REMOVED lines=22> */
.L_x_161:
[----:B------:R-:W-:Y:S05]  /*13b30*/  BSYNC B0 ;  /* 0x0000000000007941 */ /* 0x000fea0003800000 */
.L_x_160:
[----:B------:R-:W-:Y:S01]  /*13b40*/  IADD3 R4, R4, 0x60, RZ ;  /* 0x0000006004047810 */ /* 0x000fe20007ffe0ff */
[----:B---3--:R3:W1:Y:S03]  /*13b50*/  SHFL.IDX PT, R3, R10, 0x3, 0x181f ;  /* 0x00781f000a037f89 */ /* 0x00866600000e0000 */
[----:B------:R-:W-:Y:S01]  /*13b60*/  ISETP.GE.AND P0, PT, R4, R5, PT ;  /* 0x000000050400720c */ /* 0x000fe20003f06270 */
[----:B------:R3:W4:-:S12]  /*13b70*/  SHFL.IDX PT, R2, R11, 0x3, 0x181f ;  /* 0x00781f000b027f89 */ /* 0x00071800000e0000 */
[----:B------:R-:W-:Y:S05]  /*13b80*/  @P0 EXIT ;  /* 0x000000000000094d */ /* 0x000fea0003800000 */
        /* <DEDUP_REMOVED lines=10> */
[----:B------:R1:W-:Y:S02]  /*13c30*/  @!P2 ST.E.128 [R8.64], RZ ;  /* 0x000000ff0800a985 */ /* 0x0003e4000c101d0a */
[----:B------:R-:W-:-:S04]  /*13c40*/  @!P1 IMAD.WIDE R4, R5, 0x2, R2 ;  /* 0x0000000205049825 */ /* 0x000fc800078e0202 */
[----:B---3--:R-:W-:Y:S01]  /*13c50*/  @!P0 IMAD.WIDE R10, R7, 0x2, R2 ;  /* 0x00000002070a8825 */ /* 0x008fe200078e0202 */
[----:B------:R1:W-:Y:S04]  /*13c60*/  @!P1 ST.E.128 [R4.64], RZ ;  /* 0x000000ff04009985 */ /* 0x0003e8000c101d0a */
[----:B------:R1:W-:Y:S01]  /*13c70*/  @!P0 ST.E.128 [R10.64], RZ ;  /* 0x000000ff0a008985 */ /* 0x0003e2000c101d0a */
[----:B------:R-:W-:-:S13]  /*13c80*/  ISETP.GE.AND P0, PT, R6, c[0x0][0x3c8], PT ;  /* 0x0000f20006007a0c */ /* 0x000fda0003f06270 */
[----:B------:R-:W-:Y:S05]  /*13c90*/  @P0 EXIT ;  /* 0x000000000000094d */ /* 0x000fea0003800000 */
[----:B-1----:R-:W-:-:S04]  /*13ca0*/  SHF.R.S32.HI R5, RZ, 0x1f, R6 ;  /* 0x0000001fff057819 */ /* 0x002fc80000011406 */
[----:B------:R-:W-:-:S04]  /*13cb0*/  LEA.HI R5, R5, R6, RZ, 0x3 ;  /* 0x0000000605057211 */ /* 0x000fc800078f18ff */
[----:B------:R-:W-:-:S05]  /*13cc0*/  LOP3.LUT R5, R5, 0xfffffff8, RZ, 0xc0, !PT ;  /* 0xfffffff805057812 */ /* 0x000fca00078ec0ff */
[----:B------:R-:W-:-:S05]  /*13cd0*/  IMAD.WIDE R2, R5, 0x2, R2 ;  /* 0x0000000205027825 */ /* 0x000fca00078e0202 */
[----:B------:R-:W-:Y:S01]  /*13ce0*/  ST.E.128 [R2.64], RZ ;  /* 0x000000ff02007985 */ /* 0x000fe2000c101d0a */
[----:B------:R-:W-:Y:S05]  /*13cf0*/  EXIT ;  /* 0x000000000000794d */ /* 0x000fea0003800000 */
.L_x_162:
        /* <DEDUP_REMOVED lines=16> */
.L_x_1768:


//--------------------- .text._ZN7cutlass13device_kernelIN5flash19enable_sm80_to_sm89INS1_16FlashAttnFwdSm80INS1_25CollectiveMainloopFwdSm80ILi8ELi1ELb1EN4cute5tupleIJNS5_1CILi128EEENS7_ILi48EEENS7_ILi256EEEEEELi256ENS_6half_tEfNS_4arch4Sm80ELb0ELb1ELb0ELb0ELb1ELb0ELb1ELb0EEENS1_21CollectiveEpilogueFwdINS6_IJS8_SA_S9_EEENS6_IJNS7_ILi1EEESI_SI_EEESC_SE_Li256ELb0ELb1ELb0ELb0EEENS1_19SingleTileSchedulerILb0ELb0ELb1ELi128EEEEEEEEEvNT_6ParamsE --------------------------
	.section	.text._ZN7cutlass13device_kernelIN5flash19enable_sm80_to_sm89INS1_16FlashAttnFwdSm80INS1_25CollectiveMainloopFwdSm80ILi8ELi1ELb1EN4cute5tupleIJNS5_1CILi128EEENS7_ILi48EEENS7_ILi256EEEEEELi256ENS_6half_tEfNS_4arch4Sm80ELb0ELb1ELb0ELb0ELb1ELb0ELb1ELb0EEENS1_21CollectiveEpilogueFwdINS6_IJS8_SA_S9_EEENS6_IJNS7_ILi1EEESI_SI_EEESC_SE_Li256ELb0ELb1ELb0ELb0EEENS1_19SingleTileSchedulerILb0ELb0ELb1ELi128EEEEEEEEEvNT_6ParamsE,"ax",@progbits
	.sectioninfo	@"SHI_REGISTERS=255"
	.align	128
.text._ZN7cutlass13device_kernelIN5flash19enable_sm80_to_sm89INS1_16FlashAttnFwdSm80INS1_25CollectiveMainloopFwdSm80ILi8ELi1ELb1EN4cute5tupleIJNS5_1CILi128EEENS7_ILi48EEENS7_ILi256EEEEEELi256ENS_6half_tEfNS_4arch4Sm80ELb0ELb1ELb0ELb0ELb1ELb0ELb1ELb0EEENS1_21CollectiveEpilogueFwdINS6_IJS8_SA_S9_EEENS6_IJNS7_ILi1EEESI_SI_EEESC_SE_Li256ELb0ELb1ELb0ELb0EEENS1_19SingleTileSchedulerILb0ELb0ELb1ELi128EEEEEEEEEvNT_6ParamsE:
        .type           _ZN7cutlass13device_kernelIN5flash19enable_sm80_to_sm89INS1_16FlashAttnFwdSm80INS1_25CollectiveMainloopFwdSm80ILi8ELi1ELb1EN4cute5tupleIJNS5_1CILi128EEENS7_ILi48EEENS7_ILi256EEEEEELi256ENS_6half_tEfNS_4arch4Sm80ELb0ELb1ELb0ELb0ELb1ELb0ELb1ELb0EEENS1_21CollectiveEpilogueFwdINS6_IJS8_SA_S9_EEENS6_IJNS7_ILi1EEESI_SI_EEESC_SE_Li256ELb0ELb1ELb0ELb0EEENS1_19SingleTileSchedulerILb0ELb0ELb1ELi128EEEEEEEEEvNT_6ParamsE,@function
        .size           _ZN7cutlass13device_kernelIN5flash19enable_sm80_to_sm89INS1_16FlashAttnFwdSm80INS1_25CollectiveMainloopFwdSm80ILi8ELi1ELb1EN4cute5tupleIJNS5_1CILi128EEENS7_ILi48EEENS7_ILi256EEEEEELi256ENS_6half_tEfNS_4arch4Sm80ELb0ELb1ELb0ELb0ELb1ELb0ELb1ELb0EEENS1_21CollectiveEpilogueFwdINS6_IJS8_SA_S9_EEENS6_IJNS7_ILi1EEESI_SI_EEESC_SE_Li256ELb0ELb1ELb0ELb0EEENS1_19SingleTileSchedulerILb0ELb0ELb1ELi128EEEEEEEEEvNT_6ParamsE,(.L_x_1769 - _ZN7cutlass13device_kernelIN5flash19enable_sm80_to_sm89INS1_16FlashAttnFwdSm80INS1_25CollectiveMainloopFwdSm80ILi8ELi1ELb1EN4cute5tupleIJNS5_1CILi128EEENS7_ILi48EEENS7_ILi256EEEEEELi256ENS_6half_tEfNS_4arch4Sm80ELb0ELb1ELb0ELb0ELb1ELb0ELb1ELb0EEENS1_21CollectiveEpilogueFwdINS6_IJS8_SA_S9_EEENS6_IJNS7_ILi1EEESI_SI_EEESC_SE_Li256ELb0ELb1ELb0ELb0EEENS1_19SingleTileSchedulerILb0ELb0ELb1ELi128EEEEEEEEEvNT_6ParamsE)
        .other          _ZN7cutlass13device_kernelIN5flash19enable_sm80_to_sm89INS1_16FlashAttnFwdSm80INS1_25CollectiveMainloopFwdSm80ILi8ELi1ELb1EN4cute5tupleIJNS5_1CILi128EEENS7_ILi48EEENS7_ILi256EEEEEELi256ENS_6half_tEfNS_4arch4Sm80ELb0ELb1ELb0ELb0ELb1ELb0ELb1ELb0EEENS1_21CollectiveEpilogueFwdINS6_IJS8_SA_S9_EEENS6_IJNS7_ILi1EEESI_SI_EEESC_SE_Li256ELb0ELb1ELb0ELb0EEENS1_19SingleTileSchedulerILb0ELb0ELb1ELi128EEEEEEEEEvNT_6ParamsE,@"STO_CUDA_ENTRY STV_DEFAULT"
_ZN7cutlass13device_kernelIN5flash19enable_sm80_to_sm89INS1_16FlashAttnFwdSm80INS1_25CollectiveMainloopFwdSm80ILi8ELi1ELb1EN4cute5tupleIJNS5_1CILi128EEENS7_ILi48EEENS7_ILi256EEEEEELi256ENS_6half_tEfNS_4arch4Sm80ELb0ELb1ELb0ELb0ELb1ELb0ELb1ELb0EEENS1_21CollectiveEpilogueFwdINS6_IJS8_SA_S9_EEENS6_IJNS7_ILi1EEESI_SI_EEESC_SE_Li256ELb0ELb1ELb0ELb0EEENS1_19SingleTileSchedulerILb0ELb0ELb1ELi128EEEEEEEEEvNT_6ParamsE:
        /* <DEDUP_REMOVED lines=9> */
[----:B------:R-:W-:-:S04]  /*0090*/  ULDC.64 UR18, c[0x0][0x118] ;  /* 0x0000460000127ab9 */ /* 0x000fc80000000a00 */
[----:B------:R-:W-:-:S05]  /*00a0*/  PLOP3.LUT P0, PT, PT, PT, UP0, 0x80, 0x0 ;  /* 0x000000000000781c */ /* 0x000fca0003f0f008 */
[----:B------:R-:W-:Y:S02]  /*00b0*/  @UP0 UMOV UR4, 0x4 ;  /* 0x0000000400040882 */ /* 0x000fe40000000000 */
[----:B------:R-:W-:-:S06]  /*00c0*/  @UP0 UIMAD.WIDE UR4, UR15, UR4, UR6 ;  /* 0x000000040f0402a5 */ /* 0x000fcc000f8e0206 */
[----:B------:R-:W-:Y:S02]  /*00d0*/  IMAD.U32 R2, RZ, RZ, UR4 ;  /* 0x00000004ff027e24 */ /* 0x000fe4000f8e00ff */
[----:B------:R-:W-:Y:S01]  /*00e0*/  IMAD.U32 R3, RZ, RZ, UR5 ;  /* 0x00000005ff037e24 */ /* 0x000fe2000f8e00ff */
[----:B------:R-:W1:Y:S01]  /*00f0*/  S2UR UR27, SR_CTAID.X ;  /* 0x00000000001b79c3 */ /* 0x000e620000002500 */
[----:B------:R-:W-:Y:S02]  /*0100*/  ULDC UR8, c[0x0][0x2c4] ;  /* 0x0000b10000087ab9 */ /* 0x000fe40000000800 */
[----:B------:R-:W-:Y:S01]  /*0110*/  ULDC.64 UR4, c[0x0][0x2c8] ;  /* 0x0000b20000047ab9 */ /* 0x000fe20000000a00 */
[----:B------:R-:W2:Y:S01]  /*0120*/  @P0 LDG.E R2, [R2.64] ;  /* 0x0000001202020981 */ /* 0x000ea2000c1e1900 */
[----:B------:R-:W-:Y:S02]  /*0130*/  UISETP.NE.AND UP1, UPT, UR8, 0x1, UPT ;  /* 0x000000010800788c */ /* 0x000fe4000bf25270 */
[----:B------:R-:W-:Y:S01]  /*0140*/  ULDC UR10, c[0x0][0x1d0] ;  /* 0x00007400000a7ab9 */ /* 0x000fe20000000800 */
[----:B------:R-:W3:Y:S01]  /*0150*/  S2UR UR11, SR_CTAID.Y ;  /* 0x00000000000b79c3 */ /* 0x000ee20000002600 */
[----:B------:R-:W4:Y:S01]  /*0160*/  S2R R44, SR_TID.X ;  /* 0x00000000002c7919 */ /* 0x000f220000002100 */
[----:B------:R-:W-:-:S02]  /*0170*/  ULDC UR9, c[0x0][0x168] ;  /* 0x00005a0000097ab9 */ /* 0x000fc40000000800 */
[----:B------:R-:W-:Y:S02]  /*0180*/  UP2UR UR14, UPR, URZ, 0x2 ;  /* 0x000000023f0e7883 */ /* 0x000fe40008000000 */
[----:B-1----:R-:W-:-:S04]  /*0190*/  USHF.L.U32 UR27, UR27, 0x7, URZ ;  /* 0x000000071b1b7899 */ /* 0x002fc8000800063f */
[----:B------:R-:W-:Y:S02]  /*01a0*/  @UP1 UIADD3 UR12, UR27, 0x7f, URZ ;  /* 0x0000007f1b0c1890 */ /* 0x000fe4000fffe03f */
[----:B------:R-:W-:Y:S02]  /*01b0*/  UIADD3 UR6, UR27, 0x7f, URZ ;  /* 0x0000007f1b067890 */ /* 0x000fe4000fffe03f */
[----:B------:R-:W-:-:S03]  /*01c0*/  UIMAD.WIDE.U32 UR12, UR12, UR4, URZ ;  /* 0x000000040c0c72a5 */ /* 0x000fc6000f8e003f */
[----:B------:R-:W-:Y:S02]  /*01d0*/  ULDC UR4, c[0x0][0x2ac] ;  /* 0x0000ab0000047ab9 */ /* 0x000fe40000000800 */
[----:B------:R-:W-:Y:S02]  /*01e0*/  UIMAD UR10, UR4, UR10, URZ ;  /* 0x0000000a040a72a4 */ /* 0x000fe4000f8e023f */
[----:B------:R-:W-:Y:S02]  /*01f0*/  @UP1 UMOV UR7, UR13 ;  /* 0x0000000d00071c82 */ /* 0x000fe40008000000 */
[----:B------:R-:W-:Y:S02]  /*0200*/  @UP1 USHF.R.U32.HI UR6, URZ, UR5, UR7 ;  /* 0x000000053f061299 */ /* 0x000fe40008011607 */
[----:B------:R-:W-:Y:S02]  /*0210*/  UMOV UR12, URZ ;  /* 0x0000003f000c7c82 */ /* 0x000fe40008000000 */
[----:B------:R-:W-:-:S02]  /*0220*/  UMOV UR7, 0x1 ;  /* 0x0000000100077882 */ /* 0x000fc40000000000 */
[----:B------:R-:W-:Y:S02]  /*0230*/  ULDC.64 UR4, c[0x0][0x328] ;  /* 0x0000ca0000047ab9 */ /* 0x000fe40000000a00 */
[----:B------:R-:W-:Y:S02]  /*0240*/  UISETP.LE.AND UP0, UPT, UR7, UR5, UPT ;  /* 0x000000050700728c */ /* 0x000fe4000bf03270 */
[----:B------:R-:W-:Y:S02]  /*0250*/  UIADD3 UR9, UR10, -UR9, UR7 ;  /* 0x800000090a097290 */ /* 0x000fe4000fffe007 */
[----:B------:R-:W-:Y:S02]  /*0260*/  UP2UR UR13, UPR, URZ, 0x1 ;  /* 0x000000013f0d7883 */ /* 0x000fe40008000000 */
[----:B------:R-:W-:Y:S02]  /*0270*/  UIADD3 UR5, UR9, UR6, URZ ;  /* 0x0000000609057290 */ /* 0x000fe4000fffe03f */
[----:B---3--:R-:W-:-:S02]  /*0280*/  USHF.R.S32.HI UR9, URZ, 0x1f, UR11 ;  /* 0x0000001f3f097899 */ /* 0x008fc4000801140b */
[----:B------:R-:W-:Y:S01]  /*0290*/  UIADD3 UR6, UR5, UR4, URZ ;  /* 0x0000000405067290 */ /* 0x000fe2000fffe03f */
[----:B--2---:R1:W2:Y:S01]  /*02a0*/  @P0 R2UR UR12, R2 ;  /* 0x00000000020c03c2 */ /* 0x0042a200000e0000 */
[----:B------:R-:W-:-:S13]  /*02b0*/  PLOP3.LUT P0, PT, PT, PT, UP0, 0x40, 0x0 ;  /* 0x000000000000781c */ /* 0x000fda0003f0e808 */
[----:B------:R-:W-:Y:S05]  /*02c0*/  @P0 BRA `(.L_x_163) ;  /* 0x0000016000000947 */ /* 0x000fea0003800000 */
[----:B----4-:R-:W-:Y:S01]  /*02d0*/  ISETP.LT.AND P0, PT, RZ, UR5, PT ;  /* 0x00000005ff007c0c */ /* 0x010fe2000bf01270 */
[----:B------:R-:W-:-:S12]  /*02e0*/  UIADD3 UR16, UR5, -0x1, URZ ;  /* 0xffffffff05107890 */ /* 0x000fd8000fffe03f */
[----:B------:R-:W-:Y:S05]  /*02f0*/  @P0 BRA `(.L_x_164) ;  /* 0x0000009000000947 */ /* 0x000fea0003800000 */
[----:B------:R-:W-:Y:S02]  /*0300*/  ULDC UR4, c[0x0][0x32c] ;  /* 0x0000cb0000047ab9 */ /* 0x000fe40000000800 */
[----:B------:R-:W-:Y:S02]  /*0310*/  UISETP.NE.AND UP0, UPT, UR7, UR4, UPT ;  /* 0x000000040700728c */ /* 0x000fe4000bf05270 */
[----:B------:R-:W-:-:S03]  /*0320*/  UIADD3 UR16, -UR5, URZ, URZ ;  /* 0x0000003f05107290 */ /* 0x000fc6000fffe13f */
[----:B------:R-:W-:Y:S02]  /*0330*/  ULDC.64 UR4, c[0x0][0x330] ;  /* 0x0000cc0000047ab9 */ /* 0x000fe40000000a00 */
[----:B------:R-:W-:-:S07]  /*0340*/  UIMAD.WIDE.U32 UR20, UR16, UR4, URZ ;  /* 0x00000004101472a5 */ /* 0x000fce000f8e003f */
[----:B------:R-:W-:Y:S02]  /*0350*/  @UP0 UMOV UR7, UR21 ;  /* 0x0000001500070c82 */ /* 0x000fe40008000000 */
[----:B------:R-:W-:-:S04]  /*0360*/  @UP0 USHF.R.U32.HI UR16, URZ, UR5, UR7 ;  /* 0x000000053f100299 */ /* 0x000fc80008011607 */
[----:B------:R-:W-:Y:S01]  /*0370*/  ULOP3.LUT UR16, URZ, UR16, URZ, 0x33, !UPT ;  /* 0x000000103f107292 */ /* 0x000fe2000f8e333f */
[----:B------:R-:W-:Y:S05]  /*0380*/  BRA `(.L_x_165) ;  /* 0x0000006000007947 */ /* 0x000fea0003800000 */
.L_x_164:
[----:B------:R-:W-:Y:S02]  /*0390*/  ULDC UR4, c[0x0][0x32c] ;  /* 0x0000cb0000047ab9 */ /* 0x000fe40000000800 */
[----:B------:R-:W-:-:S03]  /*03a0*/  UISETP.NE.AND UP0, UPT, UR7, UR4, UPT ;  /* 0x000000040700728c */ /* 0x000fc6000bf05270 */
[----:B------:R-:W-:Y:S02]  /*03b0*/  ULDC.64 UR4, c[0x0][0x330] ;  /* 0x0000cc0000047ab9 */ /* 0x000fe40000000a00 */
[----:B------:R-:W-:-:S07]  /*03c0*/  UIMAD.WIDE.U32 UR20, UR16, UR4, URZ ;  /* 0x00000004101472a5 */ /* 0x000fce000f8e003f */
[----:B------:R-:W-:Y:S02]  /*03d0*/  @UP0 UMOV UR7, UR21 ;  /* 0x0000001500070c82 */ /* 0x000fe40008000000 */
[----:B------:R-:W-:Y:S02]  /*03e0*/  @UP0 USHF.R.U32.HI UR16, URZ, UR5, UR7 ;  /* 0x000000053f100299 */ /* 0x000fe40008011607 */
.L_x_165:
[----:B------:R-:W-:Y:S02]  /*03f0*/  ULDC UR4, c[0x0][0x32c] ;  /* 0x0000cb0000047ab9 */ /* 0x000fe40000000800 */
[----:B------:R-:W-:-:S04]  /*0400*/  UIMAD UR4, UR16, UR4, UR4 ;  /* 0x00000004100472a4 */ /* 0x000fc8000f8e0204 */
[----:B------:R-:W-:-:S04]  /*0410*/  UISETP.LT.AND UP0, UPT, UR6, UR4, UPT ;  /* 0x000000040600728c */ /* 0x000fc8000bf01270 */
[----:B------:R-:W-:Y:S02]  /*0420*/  USEL UR6, UR6, UR4, UP0 ;  /* 0x0000000406067287 */ /* 0x000fe40008000000 */
.L_x_163:
[----:B----4-:R-:W-:Y:S02]  /*0430*/  UISETP.NE.AND UP0, UPT, UR8, 0x1, UPT ;  /* 0x000000010800788c */ /* 0x010fe4000bf05270 */
[----:B------:R-:W-:Y:S02]  /*0440*/  UIADD3 UR7, UR10, 0x2f, URZ ;  /* 0x0000002f0a077890 */ /* 0x000fe4000fffe03f */
[----:B------:R-:W-:Y:S02]  /*0450*/  ULDC.64 UR4, c[0x0][0x2c8] ;  /* 0x0000b20000047ab9 */ /* 0x000fe40000000a00 */
[----:B------:R-:W-:Y:S02]  /*0460*/  UIMAD.WIDE.U32 UR16, UR27, UR4, URZ ;  /* 0x000000041b1072a5 */ /* 0x000fe4000f8e003f */
[----:B------:R-:W-:Y:S02]  /*0470*/  UIMAD.WIDE UR20, UR7, 0x2aaaaaab, URZ ;  /* 0x2aaaaaab071478a5 */ /* 0x000fe4000f8e023f */
[----:B------:R-:W-:-:S02]  /*0480*/  UIADD3 UR6, UR6, 0x2f, URZ ;  /* 0x0000002f06067890 */ /* 0x000fc4000fffe03f */
[----:B------:R-:W-:Y:S02]  /*0490*/  UISETP.NE.AND UP1, UPT, UR13, URZ, UPT ;  /* 0x0000003f0d00728c */ /* 0x000fe4000bf25270 */
[----:B------:R-:W-:Y:S02]  /*04a0*/  UMOV UR4, UR27 ;  /* 0x0000001b00047c82 */ /* 0x000fe40008000000 */
[----:B------:R-:W-:Y:S02]  /*04b0*/  UIMAD.WIDE UR6, UR6, 0x2aaaaaab, URZ ;  /* 0x2aaaaaab060678a5 */ /* 0x000fe4000f8e023f */
[----:B------:R-:W-:Y:S01]  /*04c0*/  @UP0 USHF.R.U32.HI UR4, URZ, UR5, UR17 ;  /* 0x000000053f040299 */ /* 0x000fe20008011611 */
[----:B------:R-:W-:Y:S01]  /*04d0*/  PLOP3.LUT P0, PT, PT, PT, UP1, 0x40, 0x0 ;  /* 0x000000000000781c */ /* 0x000fe20003f0e818 */
[----:B------:R-:W-:Y:S02]  /*04e0*/  USHF.R.U32.HI UR6, URZ, 0x1f, UR7 ;  /* 0x0000001f3f067899 */ /* 0x000fe40008011607 */
[----:B------:R-:W-:-:S02]  /*04f0*/  UMOV UR17, UR21 ;  /* 0x0000001500117c82 */ /* 0x000fc40008000000 */
[----:B------:R-:W-:Y:S02]  /*0500*/  USHF.R.U32.HI UR16, URZ, 0x1f, UR17 ;  /* 0x0000001f3f107899 */ /* 0x000fe40008011611 */
[----:B------:R-:W-:Y:S02]  /*0510*/  ULDC UR26, c[0x0][0x168] ;  /* 0x00005a00001a7ab9 */ /* 0x000fe40000000800 */
[----:B------:R-:W-:Y:S02]  /*0520*/  UIADD3 UR26, UR10, -UR26, URZ ;  /* 0x8000001a0a1a7290 */ /* 0x000fe4000fffe03f */
[----:B------:R-:W-:Y:S02]  /*0530*/  ULEA.HI.SX32 UR16, UR17, UR16, 0x1d ;  /* 0x0000001011107291 */ /* 0x000fe4000f8fea3f */
[----:B------:R-:W-:Y:S02]  /*0540*/  ULEA.HI.SX32 UR7, UR7, UR6, 0x1d ;  /* 0x0000000607077291 */ /* 0x000fe4000f8fea3f */
[----:B------:R-:W-:-:S02]  /*0550*/  UIADD3 UR4, UR26, UR4, URZ ;  /* 0x000000041a047290 */ /* 0x000fc4000fffe03f */
[----:B------:R-:W-:Y:S02]  /*0560*/  UISETP.LT.AND UP0, UPT, UR16, UR7, UPT ;  /* 0x000000071000728c */ /* 0x000fe4000bf01270 */
[----:B------:R-:W-:Y:S02]  /*0570*/  ULDC UR5, c[0x0][0x324] ;  /* 0x0000c90000057ab9 */ /* 0x000fe40000000800 */
[----:B------:R-:W-:Y:S02]  /*0580*/  UIADD3 UR6, UR4, -UR5, URZ ;  /* 0x8000000504067290 */ /* 0x000fe4000fffe03f */
[----:B------:R-:W-:Y:S01]  /*0590*/  USEL UR23, UR16, UR7, UP0 ;  /* 0x0000000710177287 */ /* 0x000fe20008000000 */
[----:B------:R-:W-:Y:S05]  /*05a0*/  @P0 BRA `(.L_x_166) ;  /* 0x0000015000000947 */ /* 0x000fea0003800000 */
[----:B------:R-:W-:Y:S02]  /*05b0*/  UMOV UR7, UR4 ;  /* 0x0000000400077c82 */ /* 0x000fe40008000000 */
[----:B------:R-:W-:-:S06]  /*05c0*/  UISETP.GT.AND UP0, UPT, UR7, -0x1, UPT ;  /* 0xffffffff0700788c */ /* 0x000fcc000bf04270 */
[----:B------:R-:W-:-:S13]  /*05d0*/  PLOP3.LUT P0, PT, PT, PT, UP0, 0x80, 0x0 ;  /* 0x000000000000781c */ /* 0x000fda0003f0f008 */
[----:B------:R-:W-:Y:S05]  /*05e0*/  @P0 BRA `(.L_x_167) ;  /* 0x0000008000000947 */ /* 0x000fea0003800000 */
[----:B------:R-:W-:Y:S02]  /*05f0*/  ULDC UR4, c[0x0][0x32c] ;  /* 0x0000cb0000047ab9 */ /* 0x000fe40000000800 */
[----:B------:R-:W-:Y:S02]  /*0600*/  UISETP.NE.AND UP0, UPT, UR4, 0x1, UPT ;  /* 0x000000010400788c */ /* 0x000fe4000bf05270 */
[----:B------:R-:W-:Y:S02]  /*0610*/  ULOP3.LUT UR7, URZ, UR7, URZ, 0x33, !UPT ;  /* 0x000000073f077292 */ /* 0x000fe4000f8e333f */
[----:B------:R-:W-:Y:S02]  /*0620*/  ULDC.64 UR4, c[0x0][0x330] ;  /* 0x0000cc0000047ab9 */ /* 0x000fe40000000a00 */
[----:B------:R-:W-:-:S05]  /*0630*/  UIMAD.WIDE.U32 UR16, UR7, UR4, URZ ;  /* 0x00000004071072a5 */ /* 0x000fca000f8e003f */
[----:B------:R-:W-:-:S04]  /*0640*/  @UP0 USHF.R.U32.HI UR7, URZ, UR5, UR17 ;  /* 0x000000053f070299 */ /* 0x000fc80008011611 */
[----:B------:R-:W-:Y:S01]  /*0650*/  ULOP3.LUT UR7, URZ, UR7, URZ, 0x33, !UPT ;  /* 0x000000073f077292 */ /* 0x000fe2000f8e333f */
[----:B------:R-:W-:Y:S05]  /*0660*/  BRA `(.L_x_168) ;  /* 0x0000005000007947 */ /* 0x000fea0003800000 */
.L_x_167:
[----:B------:R-:W-:Y:S02]  /*0670*/  ULDC UR4, c[0x0][0x32c] ;  /* 0x0000cb0000047ab9 */ /* 0x000fe40000000800 */
[----:B------:R-:W-:-:S03]  /*0680*/  UISETP.NE.AND UP0, UPT, UR4, 0x1, UPT ;  /* 0x000000010400788c */ /* 0x000fc6000bf05270 */
[----:B------:R-:W-:Y:S02]  /*0690*/  ULDC.64 UR4, c[0x0][0x330] ;  /* 0x0000cc0000047ab9 */ /* 0x000fe40000000a00 */
[----:B------:R-:W-:-:S06]  /*06a0*/  UIMAD.WIDE.U32 UR16, UR7, UR4, URZ ;  /* 0x00000004071072a5 */ /* 0x000fcc000f8e003f */
[----:B------:R-:W-:Y:S02]  /*06b0*/  @UP0 USHF.R.U32.HI UR7, URZ, UR5, UR17 ;  /* 0x000000053f070299 */ /* 0x000fe40008011611 */
.L_x_168:
[----:B------:R-:W-:Y:S02]  /*06c0*/  ULDC UR4, c[0x0][0x32c] ;  /* 0x0000cb0000047ab9 */ /* 0x000fe40000000800 */
[----:B------:R-:W-:-:S04]  /*06d0*/  UIMAD UR4, UR7, UR4, URZ ;  /* 0x00000004070472a4 */ /* 0x000fc8000f8e023f */
[----:B------:R-:W-:-:S04]  /*06e0*/  UISETP.LT.AND UP0, UPT, UR6, UR4, UPT ;  /* 0x000000040600728c */ /* 0x000fc8000bf01270 */
[----:B------:R-:W-:-:S04]  /*06f0*/  USEL UR6, UR6, UR4, !UP0 ;  /* 0x0000000406067287 */ /* 0x000fc8000c000000 */
.L_x_166:
[----:B------:R-:W-:Y:S01]  /*0700*/  UIMAD.WIDE UR4, UR6, 0x2aaaaaab, URZ ;  /* 0x2aaaaaab060478a5 */ /* 0x000fe2000f8e023f */
[----:B------:R-:W-:Y:S01]  /*0710*/  PLOP3.LUT P2, PT, PT, PT, PT, 0x80, 0x0 ;  /* 0x000000000000781c */ /* 0x000fe20003f4f070 */
[----:B------:R-:W-:Y:S01]  /*0720*/  CS2R R130, SRZ ;  /* 0x0000000000827805 */ /* 0x000fe2000001ff00 */
[----:B------:R-:W-:Y:S01]  /*0730*/  IMAD.MOV.U32 R23, RZ, RZ, RZ ;  /* 0x000000ffff177224 */ /* 0x000fe200078e00ff */
[----:B------:R-:W-:Y:S01]  /*0740*/  USHF.R.U32.HI UR4, URZ, 0x1f, UR5 ;  /* 0x0000001f3f047899 */ /* 0x000fe20008011605 */
[----:B------:R-:W-:Y:S01]  /*0750*/  IMAD.MOV.U32 R128, RZ, RZ, RZ ;  /* 0x000000ffff807224 */ /* 0x000fe200078e00ff */
[----:B------:R-:W-:Y:S01]  /*0760*/  CS2R R126, SRZ ;  /* 0x00000000007e7805 */ /* 0x000fe2000001ff00 */
[----:B------:R-:W-:Y:S01]  /*0770*/  CS2R R24, SRZ ;  /* 0x0000000000187805 */ /* 0x000fe2000001ff00 */
[----:B------:R-:W-:Y:S01]  /*0780*/  ULEA.HI.SX32 UR4, UR5, UR4, 0x1d ;  /* 0x0000000405047291 */ /* 0x000fe2000f8fea3f */
[----:B------:R-:W-:Y:S01]  /*0790*/  MOV R124, RZ ;  /* 0x000000ff007c7202 */ /* 0x000fe20000000f00 */
[----:B------:R-:W-:Y:S01]  /*07a0*/  CS2R R122, SRZ ;  /* 0x00000000007a7805 */ /* 0x000fe2000001ff00 */
[----:B------:R-:W-:Y:S01]  /*07b0*/  IMAD.MOV.U32 R120, RZ, RZ, RZ ;  /* 0x000000ffff787224 */ /* 0x000fe200078e00ff */
[----:B------:R-:W-:Y:S01]  /*07c0*/  UISETP.LT.AND UP0, UPT, URZ, UR4, UPT ;  /* 0x000000043f00728c */ /* 0x000fe2000bf01270 */
[----:B------:R-:W-:Y:S01]  /*07d0*/  CS2R R118, SRZ ;  /* 0x0000000000767805 */ /* 0x000fe2000001ff00 */
[----:B------:R-:W-:Y:S01]  /*07e0*/  CS2R R26, SRZ ;  /* 0x00000000001a7805 */ /* 0x000fe2000001ff00 */
[----:B------:R-:W-:Y:S01]  /*07f0*/  MOV R116, RZ ;  /* 0x000000ff00747202 */ /* 0x000fe20000000f00 */
[----:B------:R-:W-:Y:S01]  /*0800*/  USEL UR7, URZ, UR4, !UP0 ;  /* 0x000000043f077287 */ /* 0x000fe2000c000000 */
[----:B------:R-:W-:Y:S01]  /*0810*/  CS2R R114, SRZ ;  /* 0x0000000000727805 */ /* 0x000fe2000001ff00 */
[----:B------:R-:W-:Y:S01]  /*0820*/  IMAD.MOV.U32 R112, RZ, RZ, RZ ;  /* 0x000000ffff707224 */ /* 0x000fe200078e00ff */
[----:B------:R-:W-:Y:S01]  /*0830*/  CS2R R110, SRZ ;  /* 0x00000000006e7805 */ /* 0x000fe2000001ff00 */
[----:B------:R-:W-:Y:S01]  /*0840*/  UISETP.GT.AND UP0, UPT, UR23, UR7, UPT ;  /* 0x000000071700728c */ /* 0x000fe2000bf04270 */
[----:B------:R-:W-:Y:S01]  /*0850*/  CS2R R28, SRZ ;  /* 0x00000000001c7805 */ /* 0x000fe2000001ff00 */
[----:B------:R-:W-:Y:S01]  /*0860*/  MOV R108, RZ ;  /* 0x000000ff006c7202 */ /* 0x000fe20000000f00 */
[----:B------:R-:W-:Y:S01]  /*0870*/  CS2R R106, SRZ ;  /* 0x00000000006a7805 */ /* 0x000fe2000001ff00 */
[----:B------:R-:W-:Y:S01]  /*0880*/  IMAD.MOV.U32 R104, RZ, RZ, RZ ;  /* 0x000000ffff687224 */ /* 0x000fe200078e00ff */
[----:B------:R-:W-:Y:S01]  /*0890*/  CS2R R102, SRZ ;  /* 0x0000000000667805 */ /* 0x000fe2000001ff00 */
[----:B------:R-:W-:Y:S01]  /*08a0*/  PLOP3.LUT P0, PT, PT, PT, UP0, 0x80, 0x0 ;  /* 0x000000000000781c */ /* 0x000fe20003f0f008 */
[----:B------:R-:W-:Y:S01]  /*08b0*/  CS2R R100, SRZ ;  /* 0x0000000000647805 */ /* 0x000fe2000001ff00 */
[----:B------:R-:W-:Y:S01]  /*08c0*/  CS2R R98, SRZ ;  /* 0x0000000000627805 */ /* 0x000fe2000001ff00 */
[----:B------:R-:W-:Y:S01]  /*08d0*/  CS2R R96, SRZ ;  /* 0x0000000000607805 */ /* 0x000fe2000001ff00 */
[----:B------:R-:W-:Y:S01]  /*08e0*/  CS2R R94, SRZ ;  /* 0x00000000005e7805 */ /* 0x000fe2000001ff00 */
[----:B------:R-:W-:Y:S01]  /*08f0*/  CS2R R32, SRZ ;  /* 0x0000000000207805 */ /* 0x000fe2000001ff00 */
[----:B------:R-:W-:Y:S01]  /*0900*/  MOV R92, RZ ;  /* 0x000000ff005c7202 */ /* 0x000fe20000000f00 */
        /* <DEDUP_REMOVED lines=47> */
[----:B------:R-:W-:Y:S05]  /*0c00*/  @!P0 BRA `(.L_x_169) ;  /* 0x000106c000008947 */ /* 0x000fea0003800000 */
[----:B------:R-:W-:Y:S02]  /*0c10*/  ULDC.64 UR4, c[0x0][0x340] ;  /* 0x0000d00000047ab9 */ /* 0x000fe40000000a00 */
[----:B------:R-:W-:-:S02]  /*0c20*/  UISETP.NE.U32.AND UP0, UPT, URZ, UR4, UPT ;  /* 0x000000043f00728c */ /* 0x000fc4000bf05070 */
[----:B------:R-:W-:Y:S02]  /*0c30*/  ULDC.64 UR16, c[0x0][0x340] ;  /* 0x0000d00000107ab9 */ /* 0x000fe40000000a00 */
[----:B------:R-:W-:Y:S02]  /*0c40*/  UISETP.NE.AND.EX UP0, UPT, URZ, UR5, UPT, UP0 ;  /* 0x000000053f00728c */ /* 0x000fe4000bf05300 */
[----:B------:R-:W-:-:S04]  /*0c50*/  UISETP.NE.AND UP1, UPT, UR14, URZ, UPT ;  /* 0x0000003f0e00728c */ /* 0x000fc8000bf25270 */
[----:B------:R-:W-:-:S05]  /*0c60*/  PLOP3.LUT P0, PT, PT, PT, UP0, 0x80, 0x0 ;  /* 0x000000000000781c */ /* 0x000fca0003f0f008 */
[----:B------:R-:W-:Y:S02]  /*0c70*/  @UP0 UMOV UR4, 0x4 ;  /* 0x0000000400040882 */ /* 0x000fe40000000000 */
[----:B------:R-:W-:-:S06]  /*0c80*/  @UP0 UIMAD.WIDE UR4, UR15, UR4, UR16 ;  /* 0x000000040f0402a5 */ /* 0x000fcc000f8e0210 */
[----:B-1----:R-:W-:Y:S02]  /*0c90*/  IMAD.U32 R2, RZ, RZ, UR4 ;  /* 0x00000004ff027e24 */ /* 0x002fe4000f8e00ff */
[----:B------:R-:W-:Y:S01]  /*0ca0*/  IMAD.U32 R3, RZ, RZ, UR5 ;  /* 0x00000005ff037e24 */ /* 0x000fe2000f8e00ff */
[----:B------:R-:W-:Y:S01]  /*0cb0*/  SHF.R.S32.HI R66, RZ, 0x1f, R44 ;  /* 0x0000001fff427819 */ /* 0x000fe2000001142c */
[----:B------:R-:W-:Y:S02]  /*0cc0*/  UMOV UR29, 0x30 ;  /* 0x00000030001d7882 */ /* 0x000fe40000000000 */
[----:B------:R-:W-:Y:S01]  /*0cd0*/  UIMAD UR22, UR23, UR29, -0x30 ;  /* 0xffffffd0171674a4 */ /* 0x000fe2000f8e021d */
[----:B------:R-:W3:Y:S01]  /*0ce0*/  @P0 LDG.E R2, [R2.64] ;  /* 0x0000001202020981 */ /* 0x000ee2000c1e1900 */
[----:B------:R-:W-:Y:S01]  /*0cf0*/  IMAD.MOV.U32 R4, RZ, RZ, c[0x0][0x2b8] ;  /* 0x0000ae00ff047624 */ /* 0x000fe200078e00ff */
[----:B------:R-:W-:Y:S01]  /*0d00*/  ULDC.64 UR4, c[0x0][0x2b0] ;  /* 0x0000ac0000047ab9 */ /* 0x000fe20000000a00 */
[----:B------:R-:W-:Y:S01]  /*0d10*/  IMAD.MOV.U32 R22, RZ, RZ, RZ ;  /* 0x000000ffff167224 */ /* 0x000fe200078e00ff */
[----:B------:R-:W-:Y:S02]  /*0d20*/  BAR.SYNC.DEFER_BLOCKING 0x0 ;  /* 0x0000000000007b1d */ /* 0x000fe40000010000 */
[----:B------:R-:W-:Y:S01]  /*0d30*/  ISETP.NE.AND P1, PT, R4, 0x1, PT ;  /* 0x000000010400780c */ /* 0x000fe20003f25270 */
[----:B------:R-:W-:-:S03]  /*0d40*/  USHF.R.S32.HI UR21, URZ, 0x1f, UR15 ;  /* 0x0000001f3f157899 */ /* 0x000fc6000801140f */
[----:B---3--:R1:W3:Y:S02]  /*0d50*/  @P0 R2UR UR20, R2 ;  /* 0x00000000021403c2 */ /* 0x0082e400000e0000 */
[----:B---3--:R-:W-:Y:S02]  /*0d60*/  @!UP0 UMOV UR20, UR15 ;  /* 0x0000000f00148c82 */ /* 0x008fe40008000000 */
[----:B------:R-:W-:Y:S02]  /*0d70*/  USHF.R.S32.HI UR6, URZ, 0x1f, UR20 ;  /* 0x0000001f3f067899 */ /* 0x000fe40008011414 */
[----:B------:R-:W-:Y:S02]  /*0d80*/  UIMAD.WIDE.U32 UR16, UR20, UR4, URZ ;  /* 0x00000004141072a5 */ /* 0x000fe4000f8e003f */
[----:B------:R-:W-:-:S04]  /*0d90*/  UIMAD UR6, UR6, UR4, URZ ;  /* 0x00000004060672a4 */ /* 0x000fc8000f8e023f */
[----:B------:R-:W-:-:S03]  /*0da0*/  UIMAD UR6, UR20, UR5, UR6 ;  /* 0x00000005140672a4 */ /* 0x000fc6000f8e0206 */
[----:B------:R-:W-:Y:S02]  /*0db0*/  ULDC.64 UR4, c[0x0][0x1b8] ;  /* 0x00006e0000047ab9 */ /* 0x000fe40000000a00 */
[----:B------:R-:W-:Y:S01]  /*0dc0*/  UIADD3 UR6, UR17, UR6, URZ ;  /* 0x0000000611067290 */ /* 0x000fe2000fffe03f */
[----:B-1----:R-:W-:-:S04]  /*0dd0*/  LEA.HI R2, R66, R44, RZ, 0x3 ;  /* 0x0000002c42027211 */ /* 0x002fc800078f18ff */
[----:B------:R-:W-:Y:S02]  /*0de0*/  LOP3.LUT R0, R2, 0xfffffff8, RZ, 0xc0, !PT ;  /* 0xfffffff802007812 */ /* 0x000fe400078ec0ff */
[----:B------:R-:W-:-:S03]  /*0df0*/  SHF.R.S32.HI R21, RZ, 0x3, R2 ;  /* 0x00000003ff157819 */ /* 0x000fc60000011402 */
[----:B------:R-:W-:-:S04]  /*0e00*/  IMAD.IADD R19, R44, 0x1, -R0 ;  /* 0x000000012c137824 */ /* 0x000fc800078e0a00 */
[----:B------:R-:W-:-:S05]  /*0e10*/  IMAD R31, R19, 0x20, R21 ;  /* 0x00000020131f7824 */ /* 0x000fca00078e0215 */
[C---:B------:R-:W-:Y:S01]  /*0e20*/  IADD3 R0, R31.reuse, UR22, RZ ;  /* 0x000000161f007c10 */ /* 0x040fe2000fffe0ff */
[----:B------:R-:W-:Y:S01]  /*0e30*/  UIMAD UR20, UR9, UR4, URZ ;  /* 0x00000004091472a4 */ /* 0x000fe2000f8e023f */
[----:B------:R-:W-:Y:S01]  /*0e40*/  IADD3 R5, R31, UR27, RZ ;  /* 0x0000001b1f057c10 */ /* 0x000fe2000fffe0ff */
[----:B------:R-:W-:Y:S01]  /*0e50*/  UIMAD.WIDE.U32 UR24, UR11, UR4, URZ ;  /* 0x000000040b1872a5 */ /* 0x000fe2000f8e003f */
[C---:B------:R-:W-:Y:S01]  /*0e60*/  ISETP.GE.AND P0, PT, R0.reuse, UR10, PT ;  /* 0x0000000a00007c0c */ /* 0x040fe2000bf06270 */
[----:B------:R-:W-:Y:S01]  /*0e70*/  IMAD.SHL.U32 R39, R19, 0x8, RZ ;  /* 0x0000000813277824 */ /* 0x000fe200078e00ff */
[----:B--2---:R-:W-:Y:S01]  /*0e80*/  IADD3 R10, R0, UR12, RZ ;  /* 0x0000000c000a7c10 */ /* 0x004fe2000fffe0ff */
[----:B------:R-:W-:Y:S01]  /*0e90*/  UIMAD UR29, UR23, -0x30, UR29 ;  /* 0xffffffd0171d78a4 */ /* 0x000fe2000f8e021d */
[----:B------:R-:W-:Y:S01]  /*0ea0*/  ISETP.GT.OR P0, PT, R31, 0x2f, P0 ;  /* 0x0000002f1f00780c */ /* 0x000fe20000704670 */
[----:B------:R-:W-:Y:S02]  /*0eb0*/  STL [R1+0x48], R31 ;  /* 0x0000481f01007387 */ /* 0x000fe40000100800 */
        /* <DEDUP_REMOVED lines=8> */
[----:B------:R-:W-:Y:S01]  /*0f40*/  PLOP3.LUT P1, PT, PT, PT, UP1, 0x80, 0x0 ;  /* 0x000000000000781c */ /* 0x000fe20003f2f018 */
[----:B------:R-:W-:Y:S01]  /*0f50*/  UIMAD UR20, UR11, UR5, UR20 ;  /* 0x000000050b1472a4 */ /* 0x000fe2000f8e0214 */
[----:B------:R-:W-:Y:S01]  /*0f60*/  PLOP3.LUT P0, PT, PT, PT, UP1, 0x80, 0x0 ;  /* 0x000000000000781c */ /* 0x000fe20003f0f018 */
[--C-:B------:R-:W-:Y:S01]  /*0f70*/  IMAD.MOV.U32 R4, RZ, RZ, R5.reuse ;  /* 0x000000ffff047224 */ /* 0x100fe200078e0005 */
[----:B------:R-:W-:Y:S01]  /*0f80*/  ULDC.64 UR4, c[0x0][0x1c0] ;  /* 0x0000700000047ab9 */ /* 0x000fe20000000a00 */
[----:B------:R-:W-:Y:S01]  /*0f90*/  IADD3 R29, R39, 0x80, RZ ;  /* 0x00000080271d7810 */ /* 0x000fe20007ffe0ff */
[----:B------:R-:W-:Y:S01]  /*0fa0*/  UIADD3 UR25, UR25, UR20, URZ ;  /* 0x0000001419197290 */ /* 0x000fe2000fffe03f */
[----:B------:R-:W-:Y:S01]  /*0fb0*/  IADD3 R17, R21, UR27, RZ ;  /* 0x0000001b15117c10 */ /* 0x000fe2000fffe0ff */
[----:B------:R-:W-:Y:S01]  /*0fc0*/  UIMAD UR21, UR21, UR4, URZ ;  /* 0x00000004151572a4 */ /* 0x000fe2000f8e023f */
[C---:B------:R-:W-:Y:S01]  /*0fd0*/  IADD3 R30, R39.reuse, 0x40, RZ ;  /* 0x00000040271e7810 */ /* 0x040fe20007ffe0ff */
[----:B------:R-:W-:Y:S01]  /*0fe0*/  UIMAD.WIDE.U32 UR24, UR15, UR4, UR24 ;  /* 0x000000040f1872a5 */ /* 0x000fe2000f8e0018 */
[----:B------:R-:W-:Y:S01]  /*0ff0*/  ISETP.GE.AND P3, PT, R39, c[0x0][0x198], PT ;  /* 0x0000660027007a0c */ /* 0x000fe20003f66270 */
[----:B------:R-:W-:Y:S01]  /*1000*/  UIMAD UR5, UR15, UR5, UR21 ;  /* 0x000000050f0572a4 */ /* 0x000fe2000f8e0215 */
[----:B------:R-:W-:Y:S01]  /*1010*/  @P1 IMAD.HI.U32 R0, R5, c[0x0][0x2c8], RZ ;  /* 0x0000b20005001a27 */ /* 0x000fe200078e00ff */
[----:B------:R-:W-:Y:S01]  /*1020*/  IADD3 R28, R39, 0xc0, RZ ;  /* 0x000000c0271c7810 */ /* 0x000fe20007ffe0ff */
[----:B------:R-:W-:Y:S01]  /*1030*/  ULDC UR15, c[0x0][0x168] ;  /* 0x00005a00000f7ab9 */ /* 0x000fe20000000800 */
[----:B------:R-:W-:Y:S01]  /*1040*/  ISETP.GE.AND P4, PT, R30, c[0x0][0x198], PT ;  /* 0x000066001e007a0c */ /* 0x000fe20003f86270 */
[----:B------:R-:W-:Y:S01]  /*1050*/  UIADD3 UR5, UR25, UR5, URZ ;  /* 0x0000000519057290 */ /* 0x000fe2000fffe03f */
[----:B------:R-:W-:Y:S01]  /*1060*/  @P0 SHF.R.U32.HI R4, RZ, c[0x0][0x2cc], R0 ;  /* 0x0000b300ff040a19 */ /* 0x000fe20000011600 */
[----:B------:R-:W-:Y:S01]  /*1070*/  UIMAD UR15, UR8, UR15, URZ ;  /* 0x0000000f080f72a4 */ /* 0x000fe2000f8e023f */
[----:B------:R-:W-:Y:S01]  /*1080*/  SHF.R.S32.HI R8, RZ, 0x1f, R28 ;  /* 0x0000001fff087819 */ /* 0x000fe2000001141c */
[----:B------:R-:W-:Y:S01]  /*1090*/  UIADD3 UR28, UR29, UR10, URZ ;  /* 0x0000000a1d1c7290 */ /* 0x000fe2000fffe03f */
[--C-:B------:R-:W-:Y:S01]  /*10a0*/  SHF.R.S32.HI R6, RZ, 0x1f, R4.reuse ;  /* 0x0000001fff067819 */ /* 0x100fe20000011404 */
[----:B------:R-:W-:Y:S01]  /*10b0*/  IMAD.MOV R0, RZ, RZ, -R4 ;  /* 0x000000ffff007224 */ /* 0x000fe200078e0a04 */
[----:B------:R-:W-:Y:S01]  /*10c0*/  ISETP.GE.AND P5, PT, R29, c[0x0][0x198], PT ;  /* 0x000066001d007a0c */ /* 0x000fe20003fa6270 */
[----:B-1----:R-:W-:Y:S01]  /*10d0*/  IMAD.U32 R3, RZ, RZ, UR25 ;  /* 0x00000019ff037e24 */ /* 0x002fe2000f8e00ff */
[----:B------:R-:W-:Y:S01]  /*10e0*/  LEA.HI R8, R8, R28, RZ, 0x3 ;  /* 0x0000001c08087211 */ /* 0x000fe200078f18ff */
[----:B------:R-:W-:Y:S01]  /*10f0*/  IMAD.U32 R2, RZ, RZ, UR24 ;  /* 0x00000018ff027e24 */ /* 0x000fe2000f8e00ff */
[----:B------:R-:W-:Y:S01]  /*1100*/  ISETP.GE.AND P6, PT, R28, c[0x0][0x198], PT ;  /* 0x000066001c007a0c */ /* 0x000fe20003fc6270 */
[----:B------:R-:W-:Y:S01]  /*1110*/  IMAD.U32 R3, RZ, RZ, UR5 ;  /* 0x00000005ff037e24 */ /* 0x000fe2000f8e00ff */
[----:B------:R-:W-:Y:S01]  /*1120*/  LOP3.LUT R36, R8, 0xfffffff8, RZ, 0xc0, !PT ;  /* 0xfffffff808247812 */ /* 0x000fe200078ec0ff */
[----:B------:R-:W-:Y:S01]  /*1130*/  IMAD R0, R0, c[0x0][0x2c4], R5 ;  /* 0x0000b10000007a24 */ /* 0x000fe200078e0205 */
[----:B------:R-:W-:Y:S01]  /*1140*/  ULDC.64 UR4, c[0x0][0x1e8] ;  /* 0x00007a0000047ab9 */ /* 0x000fe20000000a00 */
[----:B------:R-:W-:Y:S01]  /*1150*/  IMAD R6, R6, c[0x0][0x1b0], RZ ;  /* 0x00006c0006067a24 */ /* 0x000fe200078e02ff */
[----:B------:R-:W-:Y:S01]  /*1160*/  UIMAD UR8, UR9, UR4, URZ ;  /* 0x00000004090872a4 */ /* 0x000fe2000f8e023f */
[----:B------:R-:W-:Y:S01]  /*1170*/  IMAD.WIDE.U32 R2, R4, c[0x0][0x1b0], R2 ;  /* 0x00006c0004027a25 */ /* 0x000fe200078e0002 */
[----:B------:R-:W-:Y:S01]  /*1180*/  SHF.R.S32.HI R5, RZ, 0x1f, R0 ;  /* 0x0000001fff057819 */ /* 0x000fe20000011400 */
[----:B------:R-:W-:Y:S01]  /*1190*/  UIMAD.WIDE.U32 UR20, UR11, UR4, URZ ;  /* 0x000000040b1472a5 */ /* 0x000fe2000f8e003f */
[----:B------:R-:W-:Y:S01]  /*11a0*/  LEA.HI R65, R66, R44, RZ, 0x5 ;  /* 0x0000002c42417211 */ /* 0x000fe200078f28ff */
[----:B------:R-:W-:Y:S01]  /*11b0*/  IMAD R4, R4, c[0x0][0x1b4], R6 ;  /* 0x00006d0004047a24 */ /* 0x000fe200078e0206 */
[----:B------:R-:W-:Y:S01]  /*11c0*/  UIMAD UR8, UR11, UR5, UR8 ;  /* 0x000000050b0872a4 */ /* 0x000fe2000f8e0208 */
[----:B------:R-:W-:Y:S01]  /*11d0*/  BSSY B0, `(.L_x_170) ;  /* 0x0000121000007945 */ /* 0x000fe20003800000 */
[----:B------:R-:W-:Y:S01]  /*11e0*/  UISETP.LT.AND UP0, UPT, UR28, 0x30, UPT ;  /* 0x000000301c00788c */ /* 0x000fe2000bf01270 */
[----:B------:R-:W-:Y:S01]  /*11f0*/  IMAD.IADD R3, R3, 0x1, R4 ;  /* 0x0000000103037824 */ /* 0x000fe200078e0204 */
[----:B------:R-:W-:Y:S01]  /*1200*/  UIADD3 UR8, UR21, UR8, URZ ;  /* 0x0000000815087290 */ /* 0x000fe2000fffe03f */
[----:B------:R-:W-:Y:S01]  /*1210*/  IMAD R4, R5, c[0x0][0x1a8], RZ ;  /* 0x00006a0005047a24 */ /* 0x000fe200078e02ff */
[----:B------:R-:W-:Y:S01]  /*1220*/  USEL UR4, UR28, 0x30, UP0 ;  /* 0x000000301c047887 */ /* 0x000fe20008000000 */
[----:B------:R-:W-:Y:S01]  /*1230*/  IMAD.SHL.U32 R5, R21, 0x40, RZ ;  /* 0x0000004015057824 */ /* 0x000fe200078e00ff */
[----:B------:R-:W-:Y:S01]  /*1240*/  SHF.R.S32.HI R64, RZ, 0x5, R65 ;  /* 0x00000005ff407819 */ /* 0x000fe20000011441 */
[----:B------:R-:W-:-:S02]  /*1250*/  IMAD R4, R0, c[0x0][0x1ac], R4 ;  /* 0x00006b0000047a24 */ /* 0x000fc400078e0204 */
[----:B------:R-:W-:Y:S01]  /*1260*/  IMAD.WIDE.U32 R2, R0, c[0x0][0x1a8], R2 ;  /* 0x00006a0000027a25 */ /* 0x000fe200078e0002 */
[----:B------:R-:W-:-:S03]  /*1270*/  LOP3.LUT R0, R5, 0x1c0, RZ, 0xc0, !PT ;  /* 0x000001c005007812 */ /* 0x000fc600078ec0ff */
[----:B------:R-:W-:Y:S01]  /*1280*/  IMAD.IADD R3, R3, 0x1, R4 ;  /* 0x0000000103037824 */ /* 0x000fe200078e0204 */
[C---:B------:R-:W-:Y:S02]  /*1290*/  LEA R14, P0, R2.reuse, c[0x0][0x160], 0x1 ;  /* 0x00005800020e7a11 */ /* 0x040fe400078008ff */
[----:B------:R-:W-:Y:S02]  /*12a0*/  SHF.R.U32.HI R4, RZ, 0x3, R0 ;  /* 0x00000003ff047819 */ /* 0x000fe40000011600 */
[----:B------:R-:W-:Y:S01]  /*12b0*/  LEA.HI.X R15, R2, c[0x0][0x164], R3, 0x1, P0 ;  /* 0x00005900020f7a11 */ /* 0x000fe200000f0c03 */
[----:B------:R-:W-:Y:S01]  /*12c0*/  SHFL.IDX PT, R6, R14, 0x1, 0x181f ;  /* 0x00381f000e067f89 */ /* 0x000fe200000e0000 */
[----:B------:R-:W-:Y:S02]  /*12d0*/  LOP3.LUT R0, R0, 0x38, R39, 0xf8, !PT ;  /* 0x0000003800007812 */ /* 0x000fe400078ef827 */
[----:B------:R-:W-:Y:S01]  /*12e0*/  LEA.HI R2, R66, R44, RZ, 0x6 ;  /* 0x0000002c42027211 */ /* 0x000fe200078f30ff */
[----:B------:R-:W-:Y:S01]  /*12f0*/  SHFL.IDX PT, R3, R15, RZ, 0x181f ;  /* 0x00181fff0f037589 */ /* 0x000fe200000e0000 */
[----:B------:R-:W-:-:S02]  /*1300*/  LOP3.LUT R0, R0, R4, RZ, 0x3c, !PT ;  /* 0x0000000400007212 */ /* 0x000fc400078e3cff */
[----:B------:R-:W-:Y:S01]  /*1310*/  ISETP.GE.AND P0, PT, R17, UR15, PT ;  /* 0x0000000f11007c0c */ /* 0x000fe2000bf06270 */
[----:B------:R-:W-:Y:S02]  /*1320*/  IMAD.SHL.U32 R4, R2, 0x8, RZ ;  /* 0x0000000802047824 */ /* 0x000fe400078e00ff */
[----:B------:R-:W1:Y:S03]  /*1330*/  SHFL.IDX PT, R2, R14, RZ, 0x181f ;  /* 0x00181fff0e027589 */ /* 0x000e6600000e0000 */
[----:B------:R-:W-:Y:S02]  /*1340*/  LOP3.LUT R5, R0, 0xfffffe00, R4, 0xf8, !PT ;  /* 0xfffffe0000057812 */ /* 0x000fe400078ef804 */
[----:B------:R-:W-:Y:S02]  /*1350*/  SHF.R.S32.HI R0, RZ, 0x1f, R29 ;  /* 0x0000001fff007819 */ /* 0x000fe4000001141d */
[----:B------:R-:W-:Y:S01]  /*1360*/  SHF.R.S32.HI R4, RZ, 0x1f, R30 ;  /* 0x0000001fff047819 */ /* 0x000fe2000001141e */
[----:B------:R-:W-:Y:S01]  /*1370*/  IMAD.SHL.U32 R45, R5, 0x2, RZ ;  /* 0x00000002052d7824 */ /* 0x000fe200078e00ff */
[----:B------:R-:W-:-:S02]  /*1380*/  LEA.HI R0, R0, R29, RZ, 0x3 ;  /* 0x0000001d00007211 */ /* 0x000fc400078f18ff */
[----:B------:R-:W-:Y:S02]  /*1390*/  LEA.HI R4, R4, R30, RZ, 0x3 ;  /* 0x0000001e04047211 */ /* 0x000fe400078f18ff */
[----:B------:R-:W-:Y:S01]  /*13a0*/  LOP3.LUT R37, R0, 0xfffffff8, RZ, 0xc0, !PT ;  /* 0xfffffff800257812 */ /* 0x000fe200078ec0ff */
[----:B------:R-:W-:Y:S01]  /*13b0*/  IMAD.MOV R0, RZ, RZ, -R7 ;  /* 0x000000ffff007224 */ /* 0x000fe200078e0a07 */
[----:B------:R-:W-:Y:S01]  /*13c0*/  LOP3.LUT R38, R4, 0xfffffff8, RZ, 0xc0, !PT ;  /* 0xfffffff804267812 */ /* 0x000fe200078ec0ff */
[----:B------:R-:W3:Y:S02]  /*13d0*/  SHFL.IDX PT, R7, R15, 0x1, 0x181f ;  /* 0x00381f000f077f89 */ /* 0x000ee400000e0000 */
[----:B------:R-:W-:Y:S01]  /*13e0*/  IMAD R23, R0, c[0x0][0x2b8], R10 ;  /* 0x0000ae0000177a24 */ /* 0x000fe200078e020a */
[----:B------:R-:W-:-:S04]  /*13f0*/  IADD3 R0, R17, 0x20, RZ ;  /* 0x0000002011007810 */ /* 0x000fc80007ffe0ff */
[----:B------:R-:W-:Y:S01]  /*1400*/  ISETP.GE.AND P1, PT, R0, UR15, PT ;  /* 0x0000000f00007c0c */ /* 0x000fe2000bf26270 */
[----:B-1----:R-:W-:Y:S01]  /*1410*/  @!P0 IMAD.WIDE R4, R39, 0x2, R2 ;  /* 0x0000000227048825 */ /* 0x002fe200078e0202 */
[----:B------:R-:W-:Y:S02]  /*1420*/  SHF.R.S32.HI R18, RZ, 0x1f, R23 ;  /* 0x0000001fff127819 */ /* 0x000fe40000011417 */
[----:B------:R-:W-:Y:S01]  /*1430*/  IADD3 R0, R17, 0x40, RZ ;  /* 0x0000004011007810 */ /* 0x000fe20007ffe0ff */
[----:B------:R-:W-:Y:S01]  /*1440*/  @!P0 IMAD.WIDE R8, R38, 0x2, R2 ;  /* 0x0000000226088825 */ /* 0x000fe200078e0202 */
[----:B------:R1:W-:Y:S04]  /*1450*/  @!P0 LDGSTS.E.BYPASS.LTC128B.128 [R45+0x4080], [R4.64], !P3 ;  /* 0x04080000042d8fae */ /* 0x0003e8000d901d52 */
[----:B------:R4:W-:Y:S03]  /*1460*/  @!P0 LDGSTS.E.BYPASS.LTC128B.128 [R45+0x8080], [R8.64], !P4 ;  /* 0x08080000082d8fae */ /* 0x0009e6000e101d52 */
[----:B---3--:R-:W-:-:S04]  /*1470*/  @!P1 IMAD.WIDE R12, R39, 0x2, R6 ;  /* 0x00000002270c9825 */ /* 0x008fc800078e0206 */
[----:B------:R-:W-:-:S04]  /*1480*/  @!P1 IMAD.WIDE R10, R38, 0x2, R6 ;  /* 0x00000002260a9825 */ /* 0x000fc800078e0206 */
[----:B-1----:R-:W-:-:S04]  /*1490*/  @!P0 IMAD.WIDE R4, R37, 0x2, R2 ;  /* 0x0000000225048825 */ /* 0x002fc800078e0202 */
[----:B------:R-:W-:Y:S01]  /*14a0*/  @!P0 IMAD.WIDE R2, R36, 0x2, R2 ;  /* 0x0000000224028825 */ /* 0x000fe200078e0202 */
[----:B------:R1:W-:Y:S03]  /*14b0*/  @!P0 LDGSTS.E.BYPASS.LTC128B.128 [R45+0xc080], [R4.64], !P5 ;  /* 0x0c080000042d8fae */ /* 0x0003e6000e901d52 */
[----:B----4-:R-:W-:Y:S01]  /*14c0*/  @!P1 IMAD.WIDE R8, R37, 0x2, R6 ;  /* 0x0000000225089825 */ /* 0x010fe200078e0206 */
[----:B------:R3:W-:Y:S01]  /*14d0*/  @!P0 LDGSTS.E.BYPASS.LTC128B.128 [R45+0x10080], [R2.64], !P6 ;  /* 0x10080000022d8fae */ /* 0x0007e2000f101d52 */
[----:B------:R-:W-:-:S03]  /*14e0*/  ISETP.GE.AND P0, PT, R0, UR15, PT ;  /* 0x0000000f00007c0c */ /* 0x000fc6000bf06270 */
[----:B------:R4:W-:Y:S04]  /*14f0*/  @!P1 LDGSTS.E.BYPASS.LTC128B.128 [R45+0x5080], [R12.64], !P3 ;  /* 0x050800000c2d9fae */ /* 0x0009e8000d901d52 */
[----:B------:R5:W-:Y:S04]  /*1500*/  @!P1 LDGSTS.E.BYPASS.LTC128B.128 [R45+0x9080], [R10.64], !P4 ;  /* 0x090800000a2d9fae */ /* 0x000be8000e101d52 */
[----:B------:R4:W-:Y:S01]  /*1510*/  @!P1 LDGSTS.E.BYPASS.LTC128B.128 [R45+0xd080], [R8.64], !P5 ;  /* 0x0d080000082d9fae */ /* 0x0009e2000e901d52 */
[----:B-1----:R-:W-:Y:S02]  /*1520*/  IMAD R4, R18, c[0x0][0x1e0], RZ ;  /* 0x0000780012047a24 */ /* 0x002fe400078e02ff */
[----:B---3--:R-:W-:-:S04]  /*1530*/  IMAD.WIDE.U32 R2, R23, c[0x0][0x1e0], RZ ;  /* 0x0000780017027a25 */ /* 0x008fc800078e00ff */
[----:B------:R-:W-:-:S04]  /*1540*/  IMAD R4, R23, c[0x0][0x1e4], R4 ;  /* 0x0000790017047a24 */ /* 0x000fc800078e0204 */
[----:B------:R-:W-:Y:S02]  /*1550*/  IMAD.IADD R5, R3, 0x1, R4 ;  /* 0x0000000103057824 */ /* 0x000fe400078e0204 */
[----:B------:R-:W-:Y:S01]  /*1560*/  IMAD.MOV.U32 R4, RZ, RZ, R2 ;  /* 0x000000ffff047224 */ /* 0x000fe200078e0002 */
[----:B------:R-:W-:Y:S01]  /*1570*/  SHFL.IDX PT, R3, R15, 0x2, 0x181f ;  /* 0x00581f000f037f89 */ /* 0x000fe200000e0000 */
[----:B----4-:R-:W-:-:S03]  /*1580*/  @!P1 IMAD.WIDE R8, R36, 0x2, R6 ;  /* 0x0000000224089825 */ /* 0x010fc600078e0206 */
[----:B------:R-:W1:Y:S04]  /*1590*/  SHFL.IDX PT, R2, R14, 0x2, 0x181f ;  /* 0x00581f000e027f89 */ /* 0x000e6800000e0000 */
[----:B------:R-:W-:Y:S04]  /*15a0*/  SHFL.IDX PT, R6, R14, 0x3, 0x181f ;  /* 0x00781f000e067f89 */ /* 0x000fe800000e0000 */
[----:B------:R3:W4:Y:S04]  /*15b0*/  SHFL.IDX PT, R7, R15, 0x3, 0x181f ;  /* 0x00781f000f077f89 */ /* 0x00072800000e0000 */
[----:B------:R2:W-:Y:S01]  /*15c0*/  @!P1 LDGSTS.E.BYPASS.LTC128B.128 [R45+0x11080], [R8.64], !P6 ;  /* 0x11080000082d9fae */ /* 0x0005e2000f101d52 */
[----:B-1----:R-:W-:-:S04]  /*15d0*/  @!P0 IMAD.WIDE R12, R38, 0x2, R2 ;  /* 0x00000002260c8825 */ /* 0x002fc800078e0202 */
[----:B-----5:R-:W-:Y:S01]  /*15e0*/  @!P0 IMAD.WIDE R10, R37, 0x2, R2 ;  /* 0x00000002250a8825 */ /* 0x020fe200078e0202 */
[----:B--2---:R-:W-:-:S03]  /*15f0*/  SHF.R.S32.HI R20, RZ, 0x1f, R22 ;  /* 0x0000001fff147819 */ /* 0x004fc60000011416 */
[----:B------:R-:W-:Y:S01]  /*1600*/  IMAD.WIDE.U32 R4, R22, c[0x0][0x1f0], R4 ;  /* 0x00007c0016047a25 */ /* 0x000fe200078e0004 */
[----:B------:R-:W-:Y:S03]  /*1610*/  STL [R1+0x24], R22 ;  /* 0x0000241601007387 */ /* 0x000fe60000100800 */
[----:B------:R-:W-:Y:S01]  /*1620*/  IMAD R0, R20, c[0x0][0x1f0], RZ ;  /* 0x00007c0014007a24 */ /* 0x000fe200078e02ff */
[----:B------:R-:W-:Y:S03]  /*1630*/  STL [R1+0x30], R39 ;  /* 0x0000302701007387 */ /* 0x000fe60000100800 */
[----:B------:R-:W-:Y:S01]  /*1640*/  IMAD R8, R22, c[0x0][0x1f4], R0 ;  /* 0x00007d0016087a24 */ /* 0x000fe200078e0200 */
[----:B------:R-:W-:Y:S01]  /*1650*/  IADD3 R0, P1, R4, UR20, RZ ;  /* 0x0000001404007c10 */ /* 0x000fe2000ff3e0ff */
[----:B------:R-:W-:Y:S03]  /*1660*/  STL [R1+0x8], R45 ;  /* 0x0000082d01007387 */ /* 0x000fe60000100800 */
[----:B------:R-:W-:Y:S01]  /*1670*/  IADD3.X R4, R5, UR8, R8, P1, !PT ;  /* 0x0000000805047c10 */ /* 0x000fe20008ffe408 */
[----:B------:R-:W-:Y:S01]  /*1680*/  @!P0 IMAD.WIDE R8, R36, 0x2, R2 ;  /* 0x0000000224088825 */ /* 0x000fe200078e0202 */
[----:B------:R-:W-:Y:S01]  /*1690*/  IADD3 R5, R17, 0x60, RZ ;  /* 0x0000006011057810 */ /* 0x000fe20007ffe0ff */
[----:B------:R-:W-:Y:S01]  /*16a0*/  STL [R1+0x60], R38 ;  /* 0x0000602601007387 */ /* 0x000fe20000100800 */
[----:B---3--:R-:W-:-:S02]  /*16b0*/  LEA R15, P1, R0, c[0x0][0x1c8], 0x1 ;  /* 0x00007200000f7a11 */ /* 0x008fc400078208ff */
[----:B------:R-:W-:Y:S01]  /*16c0*/  ISETP.GE.AND P2, PT, R5, UR15, PT ;  /* 0x0000000f05007c0c */ /* 0x000fe2000bf46270 */
[----:B------:R-:W-:Y:S01]  /*16d0*/  STL [R1+0x5c], R37 ;  /* 0x00005c2501007387 */ /* 0x000fe20000100800 */
[----:B------:R-:W-:Y:S01]  /*16e0*/  LEA.HI.X R14, R0, c[0x0][0x1cc], R4, 0x1, P1 ;  /* 0x00007300000e7a11 */ /* 0x000fe200008f0c04 */
[----:B------:R-:W-:Y:S02]  /*16f0*/  @!P0 IMAD.WIDE R4, R39, 0x2, R2 ;  /* 0x0000000227048825 */ /* 0x000fe400078e0202 */
[----:B------:R-:W-:Y:S02]  /*1700*/  SHFL.IDX PT, R2, R15, RZ, 0x181f ;  /* 0x00181fff0f027589 */ /* 0x000fe400000e0000 */
[----:B------:R-:W-:Y:S02]  /*1710*/  IMAD R0, R18, c[0x0][0x208], RZ ;  /* 0x0000820012007a24 */ /* 0x000fe400078e02ff */
[----:B------:R-:W1:Y:S02]  /*1720*/  SHFL.IDX PT, R3, R14, RZ, 0x181f ;  /* 0x00181fff0e037589 */ /* 0x000e6400000e0000 */
[----:B------:R-:W-:-:S02]  /*1730*/  IMAD R0, R23, c[0x0][0x20c], R0 ;  /* 0x0000830017007a24 */ /* 0x000fc400078e0200 */
[----:B------:R4:W-:Y:S04]  /*1740*/  @!P0 LDGSTS.E.BYPASS.LTC128B.128 [R45+0x6080], [R4.64], !P3 ;  /* 0x06080000042d8fae */ /* 0x0009e8000d901d52 */
[----:B------:R2:W-:Y:S04]  /*1750*/  @!P0 LDGSTS.E.BYPASS.LTC128B.128 [R45+0xa080], [R12.64], !P4 ;  /* 0x0a0800000c2d8fae */ /* 0x0005e8000e101d52 */
[----:B------:R3:W-:Y:S04]  /*1760*/  @!P0 LDGSTS.E.BYPASS.LTC128B.128 [R45+0xe080], [R10.64], !P5 ;  /* 0x0e0800000a2d8fae */ /* 0x0007e8000e901d52 */
[----:B------:R5:W-:Y:S01]  /*1770*/  @!P0 LDGSTS.E.BYPASS.LTC128B.128 [R45+0x12080], [R8.64], !P6 ;  /* 0x12080000082d8fae */ /* 0x000be2000f101d52 */
[----:B------:R-:W-:-:S03]  /*1780*/  ISETP.GE.AND P6, PT, R30, c[0x0][0x1d4], PT ;  /* 0x000075001e007a0c */ /* 0x000fc60003fc6270 */
[----:B------:R-:W-:Y:S04]  /*1790*/  STL [R1+0x34], R36 ;  /* 0x0000342401007387 */ /* 0x000fe80000100800 */
[----:B------:R-:W-:Y:S01]  /*17a0*/  STL [R1+0x28], R23 ;  /* 0x0000281701007387 */ /* 0x000fe20000100800 */
[----:B----4-:R-:W-:Y:S01]  /*17b0*/  @!P2 IMAD.WIDE R4, R39, 0x2, R6 ;  /* 0x000000022704a825 */ /* 0x010fe200078e0206 */
[----:B--2---:R-:W-:-:S04]  /*17c0*/  IADD3 R12, -R21, UR4, RZ ;  /* 0x00000004150c7c10 */ /* 0x004fc8000fffe1ff */
[----:B------:R2:W-:Y:S01]  /*17d0*/  @!P2 LDGSTS.E.BYPASS.LTC128B.128 [R45+0x7080], [R4.64], !P3 ;  /* 0x07080000042dafae */ /* 0x0005e2000d901d52 */
[----:B------:R-:W-:Y:S01]  /*17e0*/  ISETP.GE.AND P3, PT, R39, c[0x0][0x1d4], PT ;  /* 0x0000750027007a0c */ /* 0x000fe20003f66270 */
[----:B------:R-:W-:Y:S01]  /*17f0*/  ULDC.64 UR4, c[0x0][0x210] ;  /* 0x0000840000047ab9 */ /* 0x000fe20000000a00 */
[C---:B------:R-:W-:Y:S01]  /*1800*/  ISETP.GE.AND P1, PT, R12.reuse, 0x1, PT ;  /* 0x000000010c00780c */ /* 0x040fe20003f26270 */
[--C-:B---3--:R-:W-:Y:S01]  /*1810*/  @!P2 IMAD.WIDE R10, R37, 0x2, R6.reuse ;  /* 0x00000002250aa825 */ /* 0x108fe200078e0206 */
[----:B------:R-:W-:Y:S01]  /*1820*/  UIMAD.WIDE.U32 UR24, UR11, UR4, URZ ;  /* 0x000000040b1872a5 */ /* 0x000fe2000f8e003f */
[----:B------:R-:W-:Y:S01]  /*1830*/  ISETP.GT.AND P0, PT, R12, 0x20, PT ;  /* 0x000000200c00780c */ /* 0x000fe20003f04270 */
[----:B------:R-:W-:Y:S01]  /*1840*/  UIMAD UR4, UR9, UR4, URZ ;  /* 0x00000004090472a4 */ /* 0x000fe2000f8e023f */
[----:B-----5:R-:W-:-:S03]  /*1850*/  @!P2 IMAD.WIDE R8, R38, 0x2, R6 ;  /* 0x000000022608a825 */ /* 0x020fc600078e0206 */
[----:B------:R-:W-:Y:S01]  /*1860*/  UIMAD UR4, UR11, UR5, UR4 ;  /* 0x000000050b0472a4 */ /* 0x000fe2000f8e0204 */
[----:B------:R-:W-:Y:S01]  /*1870*/  @!P2 IMAD.WIDE R6, R36, 0x2, R6 ;  /* 0x000000022406a825 */ /* 0x000fe200078e0206 */
[----:B------:R1:W-:Y:S01]  /*1880*/  @!P2 LDGSTS.E.BYPASS.LTC128B.128 [R45+0xb080], [R8.64], !P4 ;  /* 0x0b080000082dafae */ /* 0x0003e2000e101d52 */
[----:B------:R-:W-:Y:S01]  /*1890*/  ISETP.GE.AND P4, PT, R28, c[0x0][0x198], PT ;  /* 0x000066001c007a0c */ /* 0x000fe20003f86270 */
[----:B------:R-:W-:Y:S02]  /*18a0*/  UIADD3 UR15, UR25, UR4, URZ ;  /* 0x00000004190f7290 */ /* 0x000fe4000fffe03f */
[----:B------:R3:W-:Y:S01]  /*18b0*/  @!P2 LDGSTS.E.BYPASS.LTC128B.128 [R45+0xf080], [R10.64], !P5 ;  /* 0x0f0800000a2dafae */ /* 0x0007e2000e901d52 */
[----:B------:R-:W-:Y:S01]  /*18c0*/  ISETP.GE.AND P5, PT, R29, c[0x0][0x1d4], PT ;  /* 0x000075001d007a0c */ /* 0x000fe20003fa6270 */
[----:B------:R-:W-:-:S08]  /*18d0*/  UIADD3 UR4, UR23, -0x1, URZ ;  /* 0xffffffff17047890 */ /* 0x000fd0000fffe03f */
[----:B------:R4:W-:Y:S01]  /*18e0*/  @!P2 LDGSTS.E.BYPASS.LTC128B.128 [R45+0x13080], [R6.64], !P4 ;  /* 0x13080000062dafae */ /* 0x0009e2000e101d52 */
[----:B------:R-:W-:Y:S01]  /*18f0*/  ISETP.GE.AND P4, PT, R28, c[0x0][0x1d4], PT ;  /* 0x000075001c007a0c */ /* 0x000fe20003f86270 */
[----:B--2---:R-:W-:Y:S02]  /*1900*/  IMAD.WIDE.U32 R4, R23, c[0x0][0x208], RZ ;  /* 0x0000820017047a25 */ /* 0x004fe400078e00ff */
[----:B------:R-:W0:Y:S02]  /*1910*/  LDGDEPBAR ;  /* 0x00000000000079af */ /* 0x000e240000000000 */
[----:B------:R-:W-:-:S04]  /*1920*/  IMAD.IADD R5, R5, 0x1, R0 ;  /* 0x0000000105057824 */ /* 0x000fc800078e0200 */
[----:B------:R-:W-:-:S04]  /*1930*/  IMAD.WIDE.U32 R4, R22, c[0x0][0x218], R4 ;  /* 0x0000860016047a25 */ /* 0x000fc800078e0004 */
[----:B-1----:R-:W-:Y:S01]  /*1940*/  @P1 IMAD.WIDE R8, R39, 0x2, R2 ;  /* 0x0000000227081825 */ /* 0x002fe200078e0202 */
[----:B---3--:R-:W-:-:S03]  /*1950*/  LEA.HI R10, R66, R44, RZ, 0x4 ;  /* 0x0000002c420a7211 */ /* 0x008fc600078f20ff */
[----:B------:R-:W-:Y:S01]  /*1960*/  IMAD.SHL.U32 R11, R21, 0x8, RZ ;  /* 0x00000008150b7824 */ /* 0x000fe200078e00ff */
[----:B------:R1:W-:Y:S01]  /*1970*/  @P1 LDGSTS.E.BYPASS.LTC128B.128 [R45+0x14080], [R8.64], !P3 ;  /* 0x14080000082d1fae */ /* 0x0003e2000d901d52 */
[----:B------:R-:W-:-:S05]  /*1980*/  LOP3.LUT R0, R10, 0xfffffff0, RZ, 0xc0, !PT ;  /* 0xfffffff00a007812 */ /* 0x000fca00078ec0ff */
[----:B------:R-:W-:Y:S02]  /*1990*/  IMAD.IADD R0, R44, 0x1, -R0 ;  /* 0x000000012c007824 */ /* 0x000fe400078e0a00 */
[----:B----4-:R-:W-:-:S05]  /*19a0*/  @P1 IMAD.WIDE R6, R38, 0x2, R2 ;  /* 0x0000000226061825 */ /* 0x010fca00078e0202 */
[----:B------:R2:W-:Y:S01]  /*19b0*/  @P1 LDGSTS.E.BYPASS.LTC128B.128 [R45+0x15880], [R6.64], !P6 ;  /* 0x15880000062d1fae */ /* 0x0005e2000f101d52 */
[----:B-1----:R-:W-:-:S05]  /*19c0*/  @P1 IMAD.WIDE R8, R37, 0x2, R2 ;  /* 0x0000000225081825 */ /* 0x002fca00078e0202 */
[----:B------:R1:W-:Y:S01]  /*19d0*/  @P1 LDGSTS.E.BYPASS.LTC128B.128 [R45+0x17080], [R8.64], !P5 ;  /* 0x17080000082d1fae */ /* 0x0003e2000e901d52 */
[----:B--2---:R-:W-:-:S03]  /*19e0*/  @P1 IMAD.WIDE R6, R36, 0x2, R2 ;  /* 0x0000000224061825 */ /* 0x004fc600078e0202 */
[----:B------:R-:W-:Y:S04]  /*19f0*/  SHFL.IDX PT, R2, R15, 0x1, 0x181f ;  /* 0x00381f000f027f89 */ /* 0x000fe800000e0000 */
[----:B------:R2:W3:Y:S04]  /*1a00*/  SHFL.IDX PT, R3, R14, 0x1, 0x181f ;  /* 0x00381f000e037f89 */ /* 0x0004e800000e0000 */
[----:B------:R4:W-:Y:S01]  /*1a10*/  @P1 LDGSTS.E.BYPASS.LTC128B.128 [R45+0x18880], [R6.64], !P4 ;  /* 0x18880000062d1fae */ /* 0x0009e2000e101d52 */
[----:B-1----:R-:W-:-:S04]  /*1a20*/  SHF.R.S32.HI R9, RZ, 0x4, R10 ;  /* 0x00000004ff097819 */ /* 0x002fc8000001140a */
[----:B------:R-:W-:Y:S01]  /*1a30*/  LEA.HI R8, R10, R9, RZ, 0x1 ;  /* 0x000000090a087211 */ /* 0x000fe200078f08ff */
[----:B------:R-:W-:-:S03]  /*1a40*/  IMAD.SHL.U32 R10, R19, 0x40, RZ ;  /* 0x00000040130a7824 */ /* 0x000fc600078e00ff */
[----:B------:R-:W-:Y:S02]  /*1a50*/  LOP3.LUT R8, R8, 0xfffffffe, RZ, 0xc0, !PT ;  /* 0xfffffffe08087812 */ /* 0x000fe400078ec0ff */
[----:B--2---:R-:W-:-:S03]  /*1a60*/  SHF.R.S32.HI R14, RZ, 0x1f, R0 ;  /* 0x0000001fff0e7819 */ /* 0x004fc60000011400 */
[----:B------:R-:W-:Y:S01]  /*1a70*/  IMAD.IADD R8, R9, 0x1, -R8 ;  /* 0x0000000109087824 */ /* 0x000fe200078e0a08 */
[----:B------:R-:W-:Y:S01]  /*1a80*/  LEA.HI R14, R14, R0, RZ, 0x3 ;  /* 0x000000000e0e7211 */ /* 0x000fe200078f18ff */
[----:B----4-:R-:W-:Y:S01]  /*1a90*/  IMAD R6, R20, c[0x0][0x218], RZ ;  /* 0x0000860014067a24 */ /* 0x010fe200078e02ff */
[----:B------:R-:W-:Y:S02]  /*1aa0*/  IADD3 R7, P1, R4, UR24, RZ ;  /* 0x0000001804077c10 */ /* 0x000fe4000ff3e0ff */
[----:B------:R-:W-:Y:S01]  /*1ab0*/  LOP3.LUT R4, R10, 0x1c0, RZ, 0xc0, !PT ;  /* 0x000001c00a047812 */ /* 0x000fe200078ec0ff */
[----:B------:R-:W-:-:S03]  /*1ac0*/  IMAD R6, R22, c[0x0][0x21c], R6 ;  /* 0x0000870016067a24 */ /* 0x000fc600078e0206 */
[----:B------:R-:W-:Y:S02]  /*1ad0*/  LOP3.LUT R10, R4, 0x8, R11, 0xf8, !PT ;  /* 0x00000008040a7812 */ /* 0x000fe400078ef80b */
[----:B------:R-:W-:Y:S02]  /*1ae0*/  IADD3.X R12, R5, UR15, R6, P1, !PT ;  /* 0x0000000f050c7c10 */ /* 0x000fe40008ffe406 */
[----:B------:R-:W-:Y:S01]  /*1af0*/  SHF.R.U32.HI R6, RZ, 0x3, R4 ;  /* 0x00000003ff067819 */ /* 0x000fe20000011604 */
[----:B---3--:R-:W-:Y:S01]  /*1b00*/  @P0 IMAD.WIDE R4, R39, 0x2, R2 ;  /* 0x0000000227040825 */ /* 0x008fe200078e0202 */
[----:B------:R-:W-:Y:S02]  /*1b10*/  LOP3.LUT R11, R14, 0xfffffff8, RZ, 0xc0, !PT ;  /* 0xfffffff80e0b7812 */ /* 0x000fe400078ec0ff */
[----:B------:R-:W-:Y:S02]  /*1b20*/  LOP3.LUT R6, R10, R6, RZ, 0x3c, !PT ;  /* 0x000000060a067212 */ /* 0x000fe400078e3cff */
[C---:B------:R-:W-:Y:S01]  /*1b30*/  LEA R15, P1, R7.reuse, c[0x0][0x1f8], 0x1 ;  /* 0x00007e00070f7a11 */ /* 0x040fe200078208ff */
[----:B------:R-:W-:Y:S01]  /*1b40*/  IMAD.IADD R13, R0, 0x1, -R11 ;  /* 0x00000001000d7824 */ /* 0x000fe200078e0a0b */
[----:B------:R1:W-:Y:S01]  /*1b50*/  @P0 LDGSTS.E.BYPASS.LTC128B.128 [R45+0x15080], [R4.64], !P3 ;  /* 0x15080000042d0fae */ /* 0x0003e2000d901d52 */
[----:B------:R-:W-:Y:S01]  /*1b60*/  IMAD R0, R8, 0x200, R6 ;  /* 0x0000020008007824 */ /* 0x000fe200078e0206 */
[----:B------:R-:W-:Y:S01]  /*1b70*/  LEA.HI.X R12, R7, c[0x0][0x1fc], R12, 0x1, P1 ;  /* 0x00007f00070c7a11 */ /* 0x000fe200008f0c0c */
[----:B------:R-:W-:-:S04]  /*1b80*/  @P0 IMAD.WIDE R6, R38, 0x2, R2 ;  /* 0x0000000226060825 */ /* 0x000fc800078e0202 */
[----:B------:R-:W-:Y:S01]  /*1b90*/  IMAD.SHL.U32 R11, R8, 0x8, RZ ;  /* 0x00000008080b7824 */ /* 0x000fe200078e00ff */
[----:B------:R2:W-:Y:S01]  /*1ba0*/  @P0 LDGSTS.E.BYPASS.LTC128B.128 [R45+0x16880], [R6.64], !P6 ;  /* 0x16880000062d0fae */ /* 0x0005e2000f101d52 */
[----:B------:R-:W-:-:S04]  /*1bb0*/  @P0 IMAD.WIDE R8, R36, 0x2, R2 ;  /* 0x0000000224080825 */ /* 0x000fc800078e0202 */
[----:B------:R-:W-:Y:S02]  /*1bc0*/  IMAD.SHL.U32 R10, R13, 0x40, RZ ;  /* 0x000000400d0a7824 */ /* 0x000fe400078e00ff */
[----:B------:R-:W-:-:S03]  /*1bd0*/  IMAD.SHL.U32 R236, R0, 0x2, RZ ;  /* 0x0000000200ec7824 */ /* 0x000fc600078e00ff */
[----:B------:R-:W-:Y:S02]  /*1be0*/  LOP3.LUT R10, R10, 0x1c0, RZ, 0xc0, !PT ;  /* 0x000001c00a0a7812 */ /* 0x000fe400078ec0ff */
[C---:B------:R-:W-:Y:S02]  /*1bf0*/  IADD3 R0, R236.reuse, 0x14080, RZ ;  /* 0x00014080ec007810 */ /* 0x040fe40007ffe0ff */
[----:B------:R-:W-:Y:S01]  /*1c00*/  IADD3 R243, R236, 0x140a0, RZ ;  /* 0x000140a0ecf37810 */ /* 0x000fe20007ffe0ff */
[----:B-1----:R-:W-:Y:S01]  /*1c10*/  @P0 IMAD.WIDE R4, R37, 0x2, R2 ;  /* 0x0000000225040825 */ /* 0x002fe200078e0202 */
[----:B------:R-:W-:Y:S02]  /*1c20*/  LOP3.LUT R3, R10, 0x8, R11, 0xf8, !PT ;  /* 0x000000080a037812 */ /* 0x000fe400078ef80b */
[----:B------:R-:W-:Y:S02]  /*1c30*/  SHF.R.U32.HI R2, RZ, 0x3, R10 ;  /* 0x00000003ff027819 */ /* 0x000fe4000001160a */
[----:B------:R1:W-:Y:S02]  /*1c40*/  @P0 LDGSTS.E.BYPASS.LTC128B.128 [R45+0x18080], [R4.64], !P5 ;  /* 0x18080000042d0fae */ /* 0x0003e4000e901d52 */
[----:B------:R-:W-:-:S02]  /*1c50*/  LOP3.LUT R2, R3, R2, RZ, 0x3c, !PT ;  /* 0x0000000203027212 */ /* 0x000fc400078e3cff */
[----:B------:R3:W-:Y:S01]  /*1c60*/  @P0 LDGSTS.E.BYPASS.LTC128B.128 [R45+0x19880], [R8.64], !P4 ;  /* 0x19880000082d0fae */ /* 0x0007e2000e101d52 */
[----:B------:R-:W-:Y:S02]  /*1c70*/  LOP3.LUT P0, RZ, R19, 0x2, RZ, 0xc0, !PT ;  /* 0x0000000213ff7812 */ /* 0x000fe4000780c0ff */
[----:B--2---:R-:W-:Y:S01]  /*1c80*/  IADD3 R6, -R21, UR28, RZ ;  /* 0x0000001c15067c10 */ /* 0x004fe2000fffe1ff */
[----:B------:R-:W0:Y:S01]  /*1c90*/  LDGDEPBAR ;  /* 0x00000000000079af */ /* 0x000e220000000000 */
[----:B------:R-:W-:Y:S02]  /*1ca0*/  R2P PR, R13, 0x6 ;  /* 0x000000060d007804 */ /* 0x000fe40000000000 */
[----:B------:R-:W-:Y:S02]  /*1cb0*/  ISETP.GE.AND P3, PT, R39, c[0x0][0x1d4], PT ;  /* 0x0000750027007a0c */ /* 0x000fe40003f66270 */
[----:B------:R-:W-:-:S05]  /*1cc0*/  SHF.R.S32.HI R7, RZ, 0x1f, R39 ;  /* 0x0000001fff077819 */ /* 0x000fca0000011427 */
[----:B------:R-:W-:Y:S01]  /*1cd0*/  @P0 IADD3 R243, R0, -0x20, RZ ;  /* 0xffffffe000f30810 */ /* 0x000fe20007ffe0ff */
[----:B------:R-:W-:Y:S01]  /*1ce0*/  IMAD.MOV.U32 R0, RZ, RZ, 0x20 ;  /* 0x00000020ff007424 */ /* 0x000fe200078e00ff */
[----:B------:R-:W-:Y:S01]  /*1cf0*/  ISETP.LT.OR P0, PT, R6, 0x1, P3 ;  /* 0x000000010600780c */ /* 0x000fe20001f01670 */
[----:B------:R2:W-:Y:S01]  /*1d00*/  STL [R1+0x70], R7 ;  /* 0x0000700701007387 */ /* 0x0005e20000100800 */
[----:B------:R-:W-:Y:S02]  /*1d10*/  ISETP.GT.AND P3, PT, R31, 0x2f, PT ;  /* 0x0000002f1f00780c */ /* 0x000fe40003f64270 */
[----:B------:R-:W-:Y:S02]  /*1d20*/  SEL R0, R0, 0xffffffe0, !P2 ;  /* 0xffffffe000007807 */ /* 0x000fe40005000000 */
[----:B------:R-:W-:Y:S01]  /*1d30*/  ISETP.GE.AND P2, PT, R29, c[0x0][0x1d4], PT ;  /* 0x000075001d007a0c */ /* 0x000fe20003f46270 */
[----:B-1----:R-:W-:Y:S02]  /*1d40*/  IMAD.SHL.U32 R4, R14, 0x40, RZ ;  /* 0x000000400e047824 */ /* 0x002fe400078e00ff */
[----:B------:R-:W-:Y:S01]  /*1d50*/  IMAD.MOV.U32 R5, RZ, RZ, 0x10 ;  /* 0x00000010ff057424 */ /* 0x000fe200078e00ff */
[----:B---3--:R-:W-:Y:S01]  /*1d60*/  SHFL.IDX PT, R8, R15, RZ, 0x181f ;  /* 0x00181fff0f087589 */ /* 0x008fe200000e0000 */
[----:B------:R-:W-:-:S04]  /*1d70*/  DEPBAR.LE SB0, 0x1 ;  /* 0x000080400000791a */ /* 0x000fc80000000000 */
[----:B------:R-:W-:Y:S01]  /*1d80*/  LOP3.LUT R4, R2, 0xfffffe00, R4, 0xf8, !PT ;  /* 0xfffffe0002047812 */ /* 0x000fe200078ef804 */
[----:B------:R-:W1:Y:S01]  /*1d90*/  SHFL.IDX PT, R9, R12, RZ, 0x181f ;  /* 0x00181fff0c097589 */ /* 0x000e6200000e0000 */
[----:B------:R-:W-:-:S03]  /*1da0*/  SEL R5, R5, 0xfffffff0, !P1 ;  /* 0xfffffff005057807 */ /* 0x000fc60004800000 */
[----:B------:R-:W-:Y:S01]  /*1db0*/  BAR.SYNC.DEFER_BLOCKING 0x0 ;  /* 0x0000000000007b1d */ /* 0x000fe20000010000 */
[----:B------:R-:W-:Y:S01]  /*1dc0*/  IMAD R220, R64, 0x400, R4 ;  /* 0x0000040040dc7824 */ /* 0x000fe200078e0204 */
[----:B------:R-:W-:Y:S02]  /*1dd0*/  ISETP.GE.AND P1, PT, R30, c[0x0][0x1d4], PT ;  /* 0x000075001e007a0c */ /* 0x000fe40003f26270 */
[----:B--2---:R-:W-:Y:S02]  /*1de0*/  SHF.R.S32.HI R7, RZ, 0x1f, R36 ;  /* 0x0000001fff077819 */ /* 0x004fe40000011424 */
[C---:B------:R-:W-:Y:S01]  /*1df0*/  LEA R228, R220.reuse, 0x4080, 0x1 ;  /* 0x00004080dce47811 */ /* 0x040fe200078e08ff */
[----:B------:R-:W-:-:S04]  /*1e00*/  IMAD.SHL.U32 R220, R220, 0x2, RZ ;  /* 0x00000002dcdc7824 */ /* 0x000fc800078e00ff */
[--C-:B------:R-:W-:Y:S02]  /*1e10*/  IMAD R224, R5, 0x2, R228.reuse ;  /* 0x0000000205e07824 */ /* 0x100fe400078e02e4 */
[C---:B------:R-:W-:Y:S02]  /*1e20*/  IMAD R228, R0.reuse, 0x2, R228 ;  /* 0x0000000200e47824 */ /* 0x040fe400078e02e4 */
[----:B------:R-:W-:Y:S02]  /*1e30*/  IMAD R232, R0, 0x2, R224 ;  /* 0x0000000200e87824 */ /* 0x000fe400078e02e0 */
[----:B-1----:R-:W-:Y:S01]  /*1e40*/  IMAD.WIDE R2, R39, 0x2, R8 ;  /* 0x0000000227027825 */ /* 0x002fe200078e0208 */
[----:B------:R-:W1:Y:S04]  /*1e50*/  LDSM.16.M88.4 R160, [R220+0x4080] ;  /* 0x00408000dca0783b */ /* 0x000e680000000200 */
[----:B------:R-:W2:Y:S04]  /*1e60*/  LDSM.16.M88.4 R188, [R220+0x8080] ;  /* 0x00808000dcbc783b */ /* 0x000ea80000000200 */
[----:B------:R-:W3:Y:S04]  /*1e70*/  LDSM.16.M88.4 R204, [R220+0xc080] ;  /* 0x00c08000dccc783b */ /* 0x000ee80000000200 */
[----:B------:R-:W4:Y:S04]  /*1e80*/  LDSM.16.M88.4 R164, [R224] ;  /* 0x00000000e0a4783b */ /* 0x000f280000000200 */
[----:B------:R-:W1:Y:S04]  /*1e90*/  LDSM.16.M88.4 R192, [R224+0x4000] ;  /* 0x00400000e0c0783b */ /* 0x000e680000000200 */
[----:B------:R-:W1:Y:S04]  /*1ea0*/  LDSM.16.M88.4 R208, [R224+0x8000] ;  /* 0x00800000e0d0783b */ /* 0x000e680000000200 */
[----:B------:R-:W1:Y:S04]  /*1eb0*/  LDSM.16.M88.4 R180, [R228] ;  /* 0x00000000e4b4783b */ /* 0x000e680000000200 */
[----:B------:R-:W1:Y:S04]  /*1ec0*/  LDSM.16.M88.4 R196, [R228+0x4000] ;  /* 0x00400000e4c4783b */ /* 0x000e680000000200 */
[----:B------:R-:W1:Y:S04]  /*1ed0*/  LDSM.16.M88.4 R212, [R228+0x8000] ;  /* 0x00800000e4d4783b */ /* 0x000e680000000200 */
[----:B------:R-:W1:Y:S04]  /*1ee0*/  LDSM.16.M88.4 R184, [R232] ;  /* 0x00000000e8b8783b */ /* 0x000e680000000200 */
[----:B------:R-:W1:Y:S04]  /*1ef0*/  LDSM.16.M88.4 R200, [R232+0x4000] ;  /* 0x00400000e8c8783b */ /* 0x000e680000000200 */
[----:B------:R-:W1:Y:S04]  /*1f00*/  LDSM.16.M88.4 R216, [R232+0x8000] ;  /* 0x00800000e8d8783b */ /* 0x000e680000000200 */
[----:B------:R-:W1:Y:S04]  /*1f10*/  LDSM.16.M88.4 R220, [R220+0x10080] ;  /* 0x01008000dcdc783b */ /* 0x000e680000000200 */
[----:B------:R-:W1:Y:S04]  /*1f20*/  LDSM.16.M88.4 R224, [R224+0xc000] ;  /* 0x00c00000e0e0783b */ /* 0x000e680000000200 */
[----:B------:R-:W1:Y:S04]  /*1f30*/  LDSM.16.M88.4 R228, [R228+0xc000] ;  /* 0x00c00000e4e4783b */ /* 0x000e680000000200 */
[----:B------:R-:W1:Y:S04]  /*1f40*/  LDSM.16.M88.4 R232, [R232+0xc000] ;  /* 0x00c00000e8e8783b */ /* 0x000e680000000200 */
[----:B------:R-:W-:Y:S06]  /*1f50*/  BAR.SYNC.DEFER_BLOCKING 0x0 ;  /* 0x0000000000007b1d */ /* 0x000fec0000010000 */
[----:B------:R-:W-:-:S04]  /*1f60*/  DEPBAR.LE SB0, 0x0 ;  /* 0x000080000000791a */ /* 0x000fc80000000000 */
[----:B------:R-:W-:Y:S06]  /*1f70*/  BAR.SYNC.DEFER_BLOCKING 0x0 ;  /* 0x0000000000007b1d */ /* 0x000fec0000010000 */
[----:B------:R-:W1:Y:S04]  /*1f80*/  LDSM.16.M88.4 R20, [R236+0x14080] ;  /* 0x01408000ec14783b */ /* 0x000e680000000200 */
[----:B------:R-:W1:Y:S04]  /*1f90*/  LDSM.16.M88.4 R24, [R236+0x14880] ;  /* 0x01488000ec18783b */ /* 0x000e680000000200 */
[----:B------:R-:W1:Y:S04]  /*1fa0*/  LDSM.16.M88.4 R32, [R236+0x15080] ;  /* 0x01508000ec20783b */ /* 0x000e680000000200 */
[----:B------:R-:W1:Y:S04]  /*1fb0*/  LDSM.16.M88.4 R40, [R243] ;  /* 0x00000000f328783b */ /* 0x000e680000000200 */
[----:B------:R-:W1:Y:S04]  /*1fc0*/  LDSM.16.M88.4 R48, [R243+0x800] ;  /* 0x00080000f330783b */ /* 0x000e680000000200 */
[----:B------:R-:W1:Y:S04]  /*1fd0*/  LDSM.16.M88.4 R56, [R243+0x1000] ;  /* 0x00100000f338783b */ /* 0x000e680000000200 */
[----:B------:R-:W-:Y:S01]  /*1fe0*/  @!PT LDS RZ, [RZ] ;  /* 0x00000000fffff984 */ /* 0x000fe20000000800 */
[----:B------:R-:W-:Y:S01]  /*1ff0*/  @!PT LDS RZ, [RZ] ;  /* 0x00000000fffff984 */ /* 0x000fe20000000800 */
[----:B------:R-:W-:Y:S01]  /*2000*/  @!PT LDS RZ, [RZ] ;  /* 0x00000000fffff984 */ /* 0x000fe20000000800 */
[----:B------:R5:W-:Y:S01]  /*2010*/  LDGSTS.E.BYPASS.LTC128B.128 [R45+0x4080], [R2.64], !P0 ;  /* 0x04080000022d7fae */ /* 0x000be2000c101d52 */
[----:B------:R-:W-:-:S02]  /*2020*/  ISETP.LT.OR P0, PT, R6, 0x1, P1 ;  /* 0x000000010600780c */ /* 0x000fc40000f01670 */
[----:B------:R-:W-:Y:S01]  /*2030*/  ISETP.GE.AND P1, PT, R28, c[0x0][0x1d4], PT ;  /* 0x000075001c007a0c */ /* 0x000fe20003f26270 */
[----:B-----5:R-:W-:-:S10]  /*2040*/  IMAD.WIDE R2, R38, 0x2, R8 ;  /* 0x0000000226027825 */ /* 0x020fd400078e0208 */
[----:B------:R5:W-:Y:S01]  /*2050*/  LDGSTS.E.BYPASS.LTC128B.128 [R45+0x5880], [R2.64], !P0 ;  /* 0x05880000022d7fae */ /* 0x000be2000c101d52 */
[----:B------:R-:W-:Y:S01]  /*2060*/  ISETP.LT.OR P0, PT, R6, 0x1, P2 ;  /* 0x000000010600780c */ /* 0x000fe20001701670 */
[----:B-----5:R-:W-:-:S12]  /*2070*/  IMAD.WIDE R2, R37, 0x2, R8 ;  /* 0x0000000225027825 */ /* 0x020fd800078e0208 */
[----:B------:R5:W-:Y:S01]  /*2080*/  LDGSTS.E.BYPASS.LTC128B.128 [R45+0x7080], [R2.64], !P0 ;  /* 0x07080000022d7fae */ /* 0x000be2000c101d52 */
[----:B------:R-:W-:Y:S01]  /*2090*/  ISETP.LT.OR P0, PT, R6, 0x1, P1 ;  /* 0x000000010600780c */ /* 0x000fe20000f01670 */
[----:B-----5:R-:W-:-:S12]  /*20a0*/  IMAD.WIDE R2, R36, 0x2, R8 ;  /* 0x0000000224027825 */ /* 0x020fd800078e0208 */
[----:B------:R5:W-:Y:S01]  /*20b0*/  LDGSTS.E.BYPASS.LTC128B.128 [R45+0x8880], [R2.64], !P0 ;  /* 0x08880000022d7fae */ /* 0x000be2000c101d52 */
[----:B------:R-:W-:Y:S02]  /*20c0*/  ISETP.GT.AND P0, PT, R44, 0x7f, PT ;  /* 0x0000007f2c00780c */ /* 0x000fe40003f04270 */
[----:B-----5:R-:W-:Y:S02]  /*20d0*/  SHF.R.S32.HI R3, RZ, 0x1f, R38 ;  /* 0x0000001fff037819 */ /* 0x020fe40000011426 */
[----:B------:R-:W-:-:S03]  /*20e0*/  SHF.R.S32.HI R2, RZ, 0x1f, R37 ;  /* 0x0000001fff027819 */ /* 0x000fc60000011425 */
[----:B------:R5:W-:Y:S04]  /*20f0*/  STL [R1+0x68], R3 ;  /* 0x0000680301007387 */ /* 0x000be80000100800 */
[----:B------:R1:W-:Y:S04]  /*2100*/  STL [R1+0x64], R2 ;  /* 0x0000640201007387 */ /* 0x0003e80000100800 */
[----:B------:R2:W-:Y:S01]  /*2110*/  STL [R1+0x50], R7 ;  /* 0x0000500701007387 */ /* 0x0005e20000100800 */
[C---:B-----5:R-:W-:Y:S02]  /*2120*/  IADD3 R3, R243.reuse, 0x800, RZ ;  /* 0x00000800f3037810 */ /* 0x060fe40007ffe0ff */
[----:B-1----:R-:W-:-:S03]  /*2130*/  IADD3 R2, R243, 0x1000, RZ ;  /* 0x00001000f3027810 */ /* 0x002fc60007ffe0ff */
[----:B------:R1:W-:Y:S04]  /*2140*/  STL [R1+0x4], R3 ;  /* 0x0000040301007387 */ /* 0x0003e80000100800 */
[----:B------:R1:W-:Y:S01]  /*2150*/  STL [R1], R2 ;  /* 0x0000000201007387 */ /* 0x0003e20000100800 */
[----:B------:R-:W-:Y:S05]  /*2160*/  @P0 BRA `(.L_x_171) ;  /* 0x0000027000000947 */ /* 0x000fea0003800000 */
[----:B--234-:R-:W-:Y:S05]  /*2170*/  BRA.DIV ~URZ, `(.L_x_172) ;  /* 0x000117627f007947 */ /* 0x01cfea000b800000 */
[----:B------:R2:W3:Y:S04]  /*2180*/  SHFL.IDX PT, R7, R12, 0x1, 0x181f ;  /* 0x00381f000c077f89 */ /* 0x0004e800000e0000 */
[----:B-1----:R2:W1:Y:S02]  /*2190*/  SHFL.IDX PT, R2, R15, 0x1, 0x181f ;  /* 0x00381f000f027f89 */ /* 0x00246400000e0000 */
.L_x_237:
[----:B------:R-:W4:Y:S04]  /*21a0*/  LDL R8, [R1+0x5c] ;  /* 0x00005c0001087983 */ /* 0x000f280000100800 */
[----:B------:R-:W5:Y:S04]  /*21b0*/  LDL R9, [R1+0x64] ;  /* 0x0000640001097983 */ /* 0x000f680000100800 */
[----:B--2---:R-:W2:Y:S04]  /*21c0*/  LDL R14, [R1+0x8] ;  /* 0x00000800010e7983 */ /* 0x004ea80000100800 */
[----:B---3--:R-:W3:Y:S04]  /*21d0*/  LDL R15, [R1+0x34] ;  /* 0x00003400010f7983 */ /* 0x008ee80000100800 */
[----:B------:R-:W2:Y:S01]  /*21e0*/  LDL R16, [R1+0x50] ;  /* 0x0000500001107983 */ /* 0x000ea20000100800 */
[----:B------:R-:W-:-:S02]  /*21f0*/  SHF.R.S32.HI R10, RZ, 0x1f, R30 ;  /* 0x0000001fff0a7819 */ /* 0x000fc4000001141e */
[----:B------:R-:W-:Y:S02]  /*2200*/  SHF.R.S32.HI R11, RZ, 0x1f, R30 ;  /* 0x0000001fff0b7819 */ /* 0x000fe4000001141e */
[-C--:B------:R-:W-:Y:S02]  /*2210*/  LEA.HI R10, R10, R30.reuse, RZ, 0x3 ;  /* 0x0000001e0a0a7211 */ /* 0x080fe400078f18ff */
[----:B------:R-:W-:Y:S02]  /*2220*/  LEA.HI R11, R11, R30, RZ, 0x3 ;  /* 0x0000001e0b0b7211 */ /* 0x000fe400078f18ff */
[----:B------:R-:W-:Y:S02]  /*2230*/  LOP3.LUT R10, R10, 0xfffffff8, RZ, 0xc0, !PT ;  /* 0xfffffff80a0a7812 */ /* 0x000fe400078ec0ff */
[----:B------:R-:W-:Y:S02]  /*2240*/  LOP3.LUT R11, R11, 0xfffffff8, RZ, 0xc0, !PT ;  /* 0xfffffff80b0b7812 */ /* 0x000fe400078ec0ff */
[----:B-1----:R-:W-:-:S02]  /*2250*/  LEA R12, P0, R10, R2, 0x1 ;  /* 0x000000020a0c7211 */ /* 0x002fc400078008ff */
[----:B------:R-:W-:Y:S01]  /*2260*/  SHF.R.S32.HI R11, RZ, 0x1f, R11 ;  /* 0x0000001fff0b7819 */ /* 0x000fe2000001140b */
[C---:B------:R-:W-:Y:S02]  /*2270*/  IMAD.SHL.U32 R3, R19.reuse, 0x8, RZ ;  /* 0x0000000813037824 */ /* 0x040fe400078e00ff */
[----:B------:R-:W-:Y:S01]  /*2280*/  IMAD.SHL.U32 R17, R19, 0x8, RZ ;  /* 0x0000000813117824 */ /* 0x000fe200078e00ff */
[----:B------:R-:W-:-:S04]  /*2290*/  LEA.HI.X R13, R10, R7, R11, 0x1, P0 ;  /* 0x000000070a0d7211 */ /* 0x000fc800000f0c0b */
[----:B------:R-:W-:Y:S02]  /*22a0*/  SHF.R.S32.HI R17, RZ, 0x1f, R17 ;  /* 0x0000001fff117819 */ /* 0x000fe40000011411 */
[----:B----4-:R-:W-:-:S04]  /*22b0*/  LEA R10, P0, R8, R2, 0x1 ;  /* 0x00000002080a7211 */ /* 0x010fc800078008ff */
[----:B-----5:R-:W-:Y:S02]  /*22c0*/  LEA.HI.X R11, R8, R7, R9, 0x1, P0 ;  /* 0x00000007080b7211 */ /* 0x020fe400000f0c09 */
[----:B------:R-:W-:-:S04]  /*22d0*/  LEA R8, P0, R3, R2, 0x1 ;  /* 0x0000000203087211 */ /* 0x000fc800078008ff */
[C---:B------:R-:W-:Y:S02]  /*22e0*/  LEA.HI.X R9, R3.reuse, R7, R17, 0x1, P0 ;  /* 0x0000000703097211 */ /* 0x040fe400000f0c11 */
[----:B------:R-:W-:-:S04]  /*22f0*/  ISETP.GE.AND P0, PT, R3, c[0x0][0x1d4], PT ;  /* 0x0000750003007a0c */ /* 0x000fc80003f06270 */
[----:B------:R-:W-:-:S13]  /*2300*/  ISETP.LT.OR P0, PT, R6, 0x21, P0 ;  /* 0x000000210600780c */ /* 0x000fda0000701670 */
[----:B------:R-:W-:Y:S01]  /*2310*/  @!PT LDS RZ, [RZ] ;  /* 0x00000000fffff984 */ /* 0x000fe20000000800 */
[----:B------:R-:W-:Y:S01]  /*2320*/  @!PT LDS RZ, [RZ] ;  /* 0x00000000fffff984 */ /* 0x000fe20000000800 */
[----:B------:R-:W-:Y:S01]  /*2330*/  @!PT LDS RZ, [RZ] ;  /* 0x00000000fffff984 */ /* 0x000fe20000000800 */
[----:B--2---:R1:W-:Y:S01]  /*2340*/  LDGSTS.E.BYPASS.LTC128B.128 [R14+0x5080], [R8.64], !P0 ;  /* 0x05080000080e7fae */ /* 0x0043e2000c101d52 */
[----:B---3--:R-:W-:-:S04]  /*2350*/  LEA R2, P0, R15, R2, 0x1 ;  /* 0x000000020f027211 */ /* 0x008fc800078008ff */
[----:B------:R-:W-:Y:S02]  /*2360*/  LEA.HI.X R3, R15, R7, R16, 0x1, P0 ;  /* 0x000000070f037211 */ /* 0x000fe400000f0c10 */
[----:B------:R-:W-:-:S04]  /*2370*/  ISETP.GE.AND P0, PT, R30, c[0x0][0x1d4], PT ;  /* 0x000075001e007a0c */ /* 0x000fc80003f06270 */
[----:B------:R-:W-:-:S13]  /*2380*/  ISETP.LT.OR P0, PT, R6, 0x21, P0 ;  /* 0x000000210600780c */ /* 0x000fda0000701670 */
[----:B------:R1:W-:Y:S01]  /*2390*/  LDGSTS.E.BYPASS.LTC128B.128 [R14+0x6880], [R12.64], !P0 ;  /* 0x068800000c0e7fae */ /* 0x0003e2000c101d52 */
[----:B------:R-:W-:-:S13]  /*23a0*/  ISETP.LT.OR P0, PT, R6, 0x21, P2 ;  /* 0x000000210600780c */ /* 0x000fda0001701670 */
[----:B------:R1:W-:Y:S01]  /*23b0*/  LDGSTS.E.BYPASS.LTC128B.128 [R14+0x8080], [R10.64], !P0 ;  /* 0x080800000a0e7fae */ /* 0x0003e2000c101d52 */
[----:B------:R-:W-:-:S13]  /*23c0*/  ISETP.LT.OR P0, PT, R6, 0x21, P1 ;  /* 0x000000210600780c */ /* 0x000fda0000f01670 */
[----:B------:R1:W-:Y:S02]  /*23d0*/  LDGSTS.E.BYPASS.LTC128B.128 [R14+0x9880], [R2.64], !P0 ;  /* 0x09880000020e7fae */ /* 0x0003e4000c101d52 */
.L_x_171:
[----:B--234-:R-:W-:Y:S05]  /*23e0*/  BSYNC B0 ;  /* 0x0000000000007941 */ /* 0x01cfea0003800000 */
.L_x_170:
[----:B-1----:R-:W-:Y:S01]  /*23f0*/  IMAD.MOV.U32 R2, RZ, RZ, 0x40 ;  /* 0x00000040ff027424 */ /* 0x002fe200078e00ff */
[----:B------:R-:W-:Y:S01]  /*2400*/  LOP3.LUT P0, RZ, R19, 0x4, RZ, 0xc0, !PT ;  /* 0x0000000413ff7812 */ /* 0x000fe2000780c0ff */
[----:B------:R-:W0:Y:S01]  /*2410*/  LDGDEPBAR ;  /* 0x00000000000079af */ /* 0x000e220000000000 */
[----:B------:R-:W-:Y:S01]  /*2420*/  WARPSYNC 0xffffffff ;  /* 0xffffffff00007948 */ /* 0x000fe20003800000 */
[C---:B------:R-:W-:Y:S01]  /*2430*/  HMMA.16816.F32 R8, R160.reuse, R22, RZ ;  /* 0x00000016a008723c */ /* 0x040fe200000018ff */
[----:B------:R-:W-:Y:S01]  /*2440*/  SEL R2, R2, 0xffffffc0, !P0 ;  /* 0xffffffc002027807 */ /* 0x000fe20004000000 */
[----:B------:R-:W-:Y:S01]  /*2450*/  LDSM.16.M88.4 R60, [R243+0x5800] ;  /* 0x00580000f33c783b */ /* 0x000fe20000000200 */
[----:B------:R-:W-:Y:S01]  /*2460*/  UISETP.GT.AND UP0, UPT, UR4, UR7, UPT ;  /* 0x000000070400728c */ /* 0x000fe2000bf04270 */
[C---:B------:R-:W-:Y:S02]  /*2470*/  IADD3 R252, R243.reuse, 0x1800, RZ ;  /* 0x00001800f3fc7810 */ /* 0x040fe40007ffe0ff */
[--C-:B------:R-:W-:Y:S01]  /*2480*/  IMAD.IADD R242, R236, 0x1, R2.reuse ;  /* 0x00000001ecf27824 */ /* 0x100fe200078e0202 */
[C---:B------:R-:W-:Y:S01]  /*2490*/  IADD3 R251, R243.reuse, 0x2000, RZ ;  /* 0x00002000f3fb7810 */ /* 0x040fe20007ffe0ff */
[----:B------:R-:W-:Y:S01]  /*24a0*/  HMMA.16816.F32 R12, R160, R20, RZ ;  /* 0x00000014a00c723c */ /* 0x000fe200000018ff */
[C---:B------:R-:W-:Y:S01]  /*24b0*/  IMAD.IADD R239, R243.reuse, 0x1, R2 ;  /* 0x00000001f3ef7824 */ /* 0x040fe200078e0202 */
[----:B------:R-:W-:Y:S01]  /*24c0*/  PLOP3.LUT P0, PT, PT, PT, UP0, 0x40, 0x0 ;  /* 0x000000000000781c */ /* 0x000fe20003f0e808 */
[----:B------:R-:W1:Y:S01]  /*24d0*/  LDSM.16.M88.4 R36, [R242+0x14080] ;  /* 0x01408000f224783b */ /* 0x000e620000000200 */
[----:B------:R-:W-:-:S02]  /*24e0*/  IADD3 R250, R243, 0x2800, RZ ;  /* 0x00002800f3fa7810 */ /* 0x000fc40007ffe0ff */
[C---:B------:R-:W-:Y:S01]  /*24f0*/  IADD3 R249, R243.reuse, 0x3000, RZ ;  /* 0x00003000f3f97810 */ /* 0x040fe20007ffe0ff */
[----:B------:R-:W2:Y:S01]  /*2500*/  LDSM.16.M88.4 R44, [R242+0x14880] ;  /* 0x01488000f22c783b */ /* 0x000ea20000000200 */
[C---:B------:R-:W-:Y:S01]  /*2510*/  HMMA.16816.F32 R16, R160.reuse, R24, RZ ;  /* 0x00000018a010723c */ /* 0x040fe200000018ff */
[C---:B------:R-:W-:Y:S02]  /*2520*/  IADD3 R248, R243.reuse, 0x3800, RZ ;  /* 0x00003800f3f87810 */ /* 0x040fe40007ffe0ff */
[----:B------:R-:W3:Y:S01]  /*2530*/  LDSM.16.M88.4 R52, [R242+0x15080] ;  /* 0x01508000f234783b */ /* 0x000ee20000000200 */
[C---:B------:R-:W-:Y:S02]  /*2540*/  IADD3 R247, R243.reuse, 0x4000, RZ ;  /* 0x00004000f3f77810 */ /* 0x040fe40007ffe0ff */
[C---:B------:R-:W-:Y:S02]  /*2550*/  IADD3 R246, R243.reuse, 0x4800, RZ ;  /* 0x00004800f3f67810 */ /* 0x040fe40007ffe0ff */
[----:B------:R-:W-:Y:S01]  /*2560*/  HMMA.16816.F32 R20, R160, R26, RZ ;  /* 0x0000001aa014723c */ /* 0x000fe200000018ff */
[----:B------:R-:W-:-:S02]  /*2570*/  IADD3 R245, R243, 0x5000, RZ ;  /* 0x00005000f3f57810 */ /* 0x000fc40007ffe0ff */
[----:B------:R-:W-:-:S05]  /*2580*/  IADD3 R244, R243, 0x5800, RZ ;  /* 0x00005800f3f47810 */ /* 0x000fca0007ffe0ff */
[C---:B------:R-:W-:Y:S08]  /*2590*/  HMMA.16816.F32 R24, R160.reuse, R32, RZ ;  /* 0x00000020a018723c */ /* 0x040ff000000018ff */
[----:B------:R-:W-:Y:S08]  /*25a0*/  HMMA.16816.F32 R32, R160, R34, RZ ;  /* 0x00000022a020723c */ /* 0x000ff000000018ff */
[C---:B------:R-:W-:Y:S08]  /*25b0*/  HMMA.16816.F32 R8, R164.reuse, R42, R8 ;  /* 0x0000002aa408723c */ /* 0x040ff00000001808 */
[C---:B------:R-:W-:Y:S01]  /*25c0*/  HMMA.16816.F32 R12, R164.reuse, R40, R12 ;  /* 0x00000028a40c723c */ /* 0x040fe2000000180c */
[----:B------:R-:W4:Y:S07]  /*25d0*/  LDSM.16.M88.4 R40, [R239] ;  /* 0x00000000ef28783b */ /* 0x000f2e0000000200 */
[C---:B------:R-:W-:Y:S08]  /*25e0*/  HMMA.16816.F32 R16, R164.reuse, R48, R16 ;  /* 0x00000030a410723c */ /* 0x040ff00000001810 */
[C---:B------:R-:W-:Y:S01]  /*25f0*/  HMMA.16816.F32 R20, R164.reuse, R50, R20 ;  /* 0x00000032a414723c */ /* 0x040fe20000001814 */
[----:B------:R-:W5:Y:S07]  /*2600*/  LDSM.16.M88.4 R48, [R239+0x800] ;  /* 0x00080000ef30783b */ /* 0x000f6e0000000200 */
[C---:B------:R-:W-:Y:S08]  /*2610*/  HMMA.16816.F32 R24, R164.reuse, R56, R24 ;  /* 0x00000038a418723c */ /* 0x040ff00000001818 */
[----:B------:R-:W-:Y:S01]  /*2620*/  HMMA.16816.F32 R32, R164, R58, R32 ;  /* 0x0000003aa420723c */ /* 0x000fe20000001820 */
[----:B------:R-:W4:Y:S07]  /*2630*/  LDSM.16.M88.4 R56, [R239+0x1000] ;  /* 0x00100000ef38783b */ /* 0x000f2e0000000200 */
[C---:B-1----:R-:W-:Y:S08]  /*2640*/  HMMA.16816.F32 R8, R180.reuse, R38, R8 ;  /* 0x00000026b408723c */ /* 0x042ff00000001808 */
[C---:B------:R-:W-:Y:S01]  /*2650*/  HMMA.16816.F32 R28, R180.reuse, R36, R12 ;  /* 0x00000024b41c723c */ /* 0x040fe2000000180c */
[----:B------:R-:W1:Y:S04]  /*2660*/  LDSM.16.M88.4 R12, [R236+0x15880] ;  /* 0x01588000ec0c783b */ /* 0x000e680000000200 */
[----:B------:R-:W-:Y:S03]  /*2670*/  LDSM.16.M88.4 R36, [R243+0x1800] ;  /* 0x00180000f324783b */ /* 0x000fe60000000200 */
[C---:B--2---:R-:W-:Y:S08]  /*2680*/  HMMA.16816.F32 R16, R180.reuse, R44, R16 ;  /* 0x0000002cb410723c */ /* 0x044ff00000001810 */
[C---:B------:R-:W-:Y:S01]  /*2690*/  HMMA.16816.F32 R20, R180.reuse, R46, R20 ;  /* 0x0000002eb414723c */ /* 0x040fe20000001814 */
[----:B------:R-:W2:Y:S07]  /*26a0*/  LDSM.16.M88.4 R44, [R236+0x16080] ;  /* 0x01608000ec2c783b */ /* 0x000eae0000000200 */
[C---:B---3--:R-:W-:Y:S08]  /*26b0*/  HMMA.16816.F32 R24, R180.reuse, R52, R24 ;  /* 0x00000034b418723c */ /* 0x048ff00000001818 */
[----:B------:R-:W-:Y:S01]  /*26c0*/  HMMA.16816.F32 R32, R180, R54, R32 ;  /* 0x00000036b420723c */ /* 0x000fe20000001820 */
[----:B------:R-:W3:Y:S07]  /*26d0*/  LDSM.16.M88.4 R52, [R236+0x16880] ;  /* 0x01688000ec34783b */ /* 0x000eee0000000200 */
[C---:B----4-:R-:W-:Y:S08]  /*26e0*/  HMMA.16816.F32 R8, R184.reuse, R42, R8 ;  /* 0x0000002ab808723c */ /* 0x050ff00000001808 */
[C---:B------:R-:W-:Y:S01]  /*26f0*/  HMMA.16816.F32 R28, R184.reuse, R40, R28 ;  /* 0x00000028b81c723c */ /* 0x040fe2000000181c */
[----:B------:R-:W-:Y:S07]  /*2700*/  LDSM.16.M88.4 R40, [R242+0x16080] ;  /* 0x01608000f228783b */ /* 0x000fee0000000200 */
[C---:B-----5:R-:W-:Y:S08]  /*2710*/  HMMA.16816.F32 R16, R184.reuse, R48, R16 ;  /* 0x00000030b810723c */ /* 0x060ff00000001810 */
[C---:B------:R-:W-:Y:S01]  /*2720*/  HMMA.16816.F32 R20, R184.reuse, R50, R20 ;  /* 0x00000032b814723c */ /* 0x040fe20000001814 */
[----:B------:R-:W4:Y:S07]  /*2730*/  LDSM.16.M88.4 R48, [R243+0x2000] ;  /* 0x00200000f330783b */ /* 0x000f2e0000000200 */
[C---:B------:R-:W-:Y:S08]  /*2740*/  HMMA.16816.F32 R24, R184.reuse, R56, R24 ;  /* 0x00000038b818723c */ /* 0x040ff00000001818 */
[----:B------:R-:W-:Y:S01]  /*2750*/  HMMA.16816.F32 R32, R184, R58, R32 ;  /* 0x0000003ab820723c */ /* 0x000fe20000001820 */
[----:B------:R-:W5:Y:S07]  /*2760*/  LDSM.16.M88.4 R56, [R243+0x2800] ;  /* 0x00280000f338783b */ /* 0x000f6e0000000200 */
[C---:B-1----:R-:W-:Y:S08]  /*2770*/  HMMA.16816.F32 R8, R188.reuse, R14, R8 ;  /* 0x0000000ebc08723c */ /* 0x042ff00000001808 */
[C---:B------:R-:W-:Y:S01]  /*2780*/  HMMA.16816.F32 R28, R188.reuse, R12, R28 ;  /* 0x0000000cbc1c723c */ /* 0x040fe2000000181c */
[----:B------:R-:W1:Y:S07]  /*2790*/  LDSM.16.M88.4 R12, [R242+0x15880] ;  /* 0x01588000f20c783b */ /* 0x000e6e0000000200 */
[C---:B--2---:R-:W-:Y:S08]  /*27a0*/  HMMA.16816.F32 R16, R188.reuse, R44, R16 ;  /* 0x0000002cbc10723c */ /* 0x044ff00000001810 */
[C---:B------:R-:W-:Y:S01]  /*27b0*/  HMMA.16816.F32 R20, R188.reuse, R46, R20 ;  /* 0x0000002ebc14723c */ /* 0x040fe20000001814 */
[----:B------:R-:W-:Y:S07]  /*27c0*/  LDSM.16.M88.4 R44, [R239+0x2000] ;  /* 0x00200000ef2c783b */ /* 0x000fee0000000200 */
[C---:B---3--:R-:W-:Y:S08]  /*27d0*/  HMMA.16816.F32 R24, R188.reuse, R52, R24 ;  /* 0x00000034bc18723c */ /* 0x048ff00000001818 */
[----:B------:R-:W-:Y:S01]  /*27e0*/  HMMA.16816.F32 R32, R188, R54, R32 ;  /* 0x00000036bc20723c */ /* 0x000fe20000001820 */
[----:B------:R-:W2:Y:S07]  /*27f0*/  LDSM.16.M88.4 R52, [R242+0x16880] ;  /* 0x01688000f234783b */ /* 0x000eae0000000200 */
[C---:B------:R-:W-:Y:S08]  /*2800*/  HMMA.16816.F32 R8, R192.reuse, R38, R8 ;  /* 0x00000026c008723c */ /* 0x040ff00000001808 */
[C---:B------:R-:W-:Y:S01]  /*2810*/  HMMA.16816.F32 R28, R192.reuse, R36, R28 ;  /* 0x00000024c01c723c */ /* 0x040fe2000000181c */
[----:B------:R-:W3:Y:S07]  /*2820*/  LDSM.16.M88.4 R36, [R239+0x1800] ;  /* 0x00180000ef24783b */ /* 0x000eee0000000200 */
[C---:B----4-:R-:W-:Y:S08]  /*2830*/  HMMA.16816.F32 R16, R192.reuse, R48, R16 ;  /* 0x00000030c010723c */ /* 0x050ff00000001810 */
[C---:B------:R-:W-:Y:S01]  /*2840*/  HMMA.16816.F32 R20, R192.reuse, R50, R20 ;  /* 0x00000032c014723c */ /* 0x040fe20000001814 */
[----:B------:R-:W-:Y:S07]  /*2850*/  LDSM.16.M88.4 R48, [R236+0x18080] ;  /* 0x01808000ec30783b */ /* 0x000fee0000000200 */
[C---:B-----5:R-:W-:Y:S08]  /*2860*/  HMMA.16816.F32 R24, R192.reuse, R56, R24 ;  /* 0x00000038c018723c */ /* 0x060ff00000001818 */
[----:B------:R-:W-:Y:S01]  /*2870*/  HMMA.16816.F32 R32, R192, R58, R32 ;  /* 0x0000003ac020723c */ /* 0x000fe20000001820 */
[----:B------:R-:W4:Y:S07]  /*2880*/  LDSM.16.M88.4 R56, [R239+0x2800] ;  /* 0x00280000ef38783b */ /* 0x000f2e0000000200 */
[C---:B-1----:R-:W-:Y:S08]  /*2890*/  HMMA.16816.F32 R8, R196.reuse, R14, R8 ;  /* 0x0000000ec408723c */ /* 0x042ff00000001808 */
[C---:B------:R-:W-:Y:S01]  /*28a0*/  HMMA.16816.F32 R28, R196.reuse, R12, R28 ;  /* 0x0000000cc41c723c */ /* 0x040fe2000000181c */
[----:B------:R-:W1:Y:S07]  /*28b0*/  LDSM.16.M88.4 R12, [R236+0x17080] ;  /* 0x01708000ec0c783b */ /* 0x000e6e0000000200 */
[C---:B------:R-:W-:Y:S08]  /*28c0*/  HMMA.16816.F32 R16, R196.reuse, R40, R16 ;  /* 0x00000028c410723c */ /* 0x040ff00000001810 */
[C---:B------:R-:W-:Y:S01]  /*28d0*/  HMMA.16816.F32 R20, R196.reuse, R42, R20 ;  /* 0x0000002ac414723c */ /* 0x040fe20000001814 */
[----:B------:R-:W5:Y:S07]  /*28e0*/  LDSM.16.M88.4 R40, [R236+0x17880] ;  /* 0x01788000ec28783b */ /* 0x000f6e0000000200 */
[C---:B--2---:R-:W-:Y:S08]  /*28f0*/  HMMA.16816.F32 R24, R196.reuse, R52, R24 ;  /* 0x00000034c418723c */ /* 0x044ff00000001818 */
[----:B------:R-:W-:Y:S01]  /*2900*/  HMMA.16816.F32 R32, R196, R54, R32 ;  /* 0x00000036c420723c */ /* 0x000fe20000001820 */
[----:B------:R-:W-:Y:S07]  /*2910*/  LDSM.16.M88.4 R52, [R243+0x4000] ;  /* 0x00400000f334783b */ /* 0x000fee0000000200 */
[C---:B---3--:R-:W-:Y:S08]  /*2920*/  HMMA.16816.F32 R8, R200.reuse, R38, R8 ;  /* 0x00000026c808723c */ /* 0x048ff00000001808 */
[C---:B------:R-:W-:Y:S01]  /*2930*/  HMMA.16816.F32 R28, R200.reuse, R36, R28 ;  /* 0x00000024c81c723c */ /* 0x040fe2000000181c */
[----:B------:R-:W2:Y:S07]  /*2940*/  LDSM.16.M88.4 R36, [R243+0x3000] ;  /* 0x00300000f324783b */ /* 0x000eae0000000200 */
[C---:B------:R-:W-:Y:S08]  /*2950*/  HMMA.16816.F32 R16, R200.reuse, R44, R16 ;  /* 0x0000002cc810723c */ /* 0x040ff00000001810 */
[C---:B------:R-:W-:Y:S01]  /*2960*/  HMMA.16816.F32 R20, R200.reuse, R46, R20 ;  /* 0x0000002ec814723c */ /* 0x040fe20000001814 */
[----:B------:R-:W3:Y:S07]  /*2970*/  LDSM.16.M88.4 R44, [R243+0x3800] ;  /* 0x00380000f32c783b */ /* 0x000eee0000000200 */
[C---:B----4-:R-:W-:Y:S08]  /*2980*/  HMMA.16816.F32 R24, R200.reuse, R56, R24 ;  /* 0x00000038c818723c */ /* 0x050ff00000001818 */
[----:B------:R-:W-:Y:S01]  /*2990*/  HMMA.16816.F32 R32, R200, R58, R32 ;  /* 0x0000003ac820723c */ /* 0x000fe20000001820 */
[----:B------:R-:W-:Y:S07]  /*29a0*/  LDSM.16.M88.4 R56, [R239+0x4000] ;  /* 0x00400000ef38783b */ /* 0x000fee0000000200 */
[C---:B-1----:R-:W-:Y:S08]  /*29b0*/  HMMA.16816.F32 R8, R204.reuse, R14, R8 ;  /* 0x0000000ecc08723c */ /* 0x042ff00000001808 */
[C---:B------:R-:W-:Y:S01]  /*29c0*/  HMMA.16816.F32 R28, R204.reuse, R12, R28 ;  /* 0x0000000ccc1c723c */ /* 0x040fe2000000181c */
[----:B------:R-:W1:Y:S07]  /*29d0*/  LDSM.16.M88.4 R12, [R242+0x17080] ;  /* 0x01708000f20c783b */ /* 0x000e6e0000000200 */
[C---:B-----5:R-:W-:Y:S08]  /*29e0*/  HMMA.16816.F32 R16, R204.reuse, R40, R16 ;  /* 0x00000028cc10723c */ /* 0x060ff00000001810 */
[C---:B------:R-:W-:Y:S01]  /*29f0*/  HMMA.16816.F32 R20, R204.reuse, R42, R20 ;  /* 0x0000002acc14723c */ /* 0x040fe20000001814 */
[----:B------:R-:W4:Y:S07]  /*2a00*/  LDSM.16.M88.4 R40, [R242+0x17880] ;  /* 0x01788000f228783b */ /* 0x000f2e0000000200 */
[C---:B------:R-:W-:Y:S08]  /*2a10*/  HMMA.16816.F32 R24, R204.reuse, R48, R24 ;  /* 0x00000030cc18723c */ /* 0x040ff00000001818 */
[----:B------:R-:W-:Y:S01]  /*2a20*/  HMMA.16816.F32 R32, R204, R50, R32 ;  /* 0x00000032cc20723c */ /* 0x000fe20000001820 */
[----:B------:R-:W5:Y:S07]  /*2a30*/  LDSM.16.M88.4 R48, [R242+0x18080] ;  /* 0x01808000f230783b */ /* 0x000f6e0000000200 */
[C---:B--2---:R-:W-:Y:S08]  /*2a40*/  HMMA.16816.F32 R8, R208.reuse, R38, R8 ;  /* 0x00000026d008723c */ /* 0x044ff00000001808 */
[C---:B------:R-:W-:Y:S01]  /*2a50*/  HMMA.16816.F32 R28, R208.reuse, R36, R28 ;  /* 0x00000024d01c723c */ /* 0x040fe2000000181c */
[----:B------:R-:W2:Y:S07]  /*2a60*/  LDSM.16.M88.4 R36, [R239+0x3000] ;  /* 0x00300000ef24783b */ /* 0x000eae0000000200 */
[C---:B---3--:R-:W-:Y:S08]  /*2a70*/  HMMA.16816.F32 R16, R208.reuse, R44, R16 ;  /* 0x0000002cd010723c */ /* 0x048ff00000001810 */
[C---:B------:R-:W-:Y:S01]  /*2a80*/  HMMA.16816.F32 R20, R208.reuse, R46, R20 ;  /* 0x0000002ed014723c */ /* 0x040fe20000001814 */
[----:B------:R-:W3:Y:S07]  /*2a90*/  LDSM.16.M88.4 R44, [R239+0x3800] ;  /* 0x00380000ef2c783b */ /* 0x000eee0000000200 */
[C---:B------:R-:W-:Y:S08]  /*2aa0*/  HMMA.16816.F32 R24, R208.reuse, R52, R24 ;  /* 0x00000034d018723c */ /* 0x040ff00000001818 */
[----:B------:R-:W-:Y:S01]  /*2ab0*/  HMMA.16816.F32 R32, R208, R54, R32 ;  /* 0x00000036d020723c */ /* 0x000fe20000001820 */
[----:B------:R-:W-:Y:S07]  /*2ac0*/  LDSM.16.M88.4 R52, [R236+0x19880] ;  /* 0x01988000ec34783b */ /* 0x000fee0000000200 */
[C---:B-1----:R-:W-:Y:S08]  /*2ad0*/  HMMA.16816.F32 R8, R212.reuse, R14, R8 ;  /* 0x0000000ed408723c */ /* 0x042ff00000001808 */
[C---:B------:R-:W-:Y:S08]  /*2ae0*/  HMMA.16816.F32 R28, R212.reuse, R12, R28 ;  /* 0x0000000cd41c723c */ /* 0x040ff0000000181c */
[C---:B----4-:R-:W-:Y:S08]  /*2af0*/  HMMA.16816.F32 R16, R212.reuse, R40, R16 ;  /* 0x00000028d410723c */ /* 0x050ff00000001810 */
[C---:B------:R-:W-:Y:S01]  /*2b00*/  HMMA.16816.F32 R20, R212.reuse, R42, R20 ;  /* 0x0000002ad414723c */ /* 0x040fe20000001814 */
[----:B------:R-:W1:Y:S07]  /*2b10*/  LDSM.16.M88.4 R40, [R236+0x18880] ;  /* 0x01888000ec28783b */ /* 0x000e6e0000000200 */
[C---:B-----5:R-:W-:Y:S08]  /*2b20*/  HMMA.16816.F32 R24, R212.reuse, R48, R24 ;  /* 0x00000030d418723c */ /* 0x060ff00000001818 */
[----:B------:R-:W-:Y:S01]  /*2b30*/  HMMA.16816.F32 R32, R212, R50, R32 ;  /* 0x00000032d420723c */ /* 0x000fe20000001820 */
[----:B------:R-:W4:Y:S07]  /*2b40*/  LDSM.16.M88.4 R48, [R236+0x19080] ;  /* 0x01908000ec30783b */ /* 0x000f2e0000000200 */
        /* <DEDUP_REMOVED lines=10> */
[C---:B------:R-:W-:Y:S01]  /*2bf0*/  HMMA.16816.F32 R28, R220.reuse, R40, R28 ;  /* 0x00000028dc1c723c */ /* 0x040fe2000000181c */
[----:B------:R-:W-:Y:S07]  /*2c00*/  LDSM.16.M88.4 R40, [R239+0x5000] ;  /* 0x00500000ef28783b */ /* 0x000fee0000000200 */
[C---:B----4-:R-:W-:Y:S08]  /*2c10*/  HMMA.16816.F32 R12, R220.reuse, R48, R8 ;  /* 0x00000030dc0c723c */ /* 0x050ff00000001808 */
[C---:B------:R-:W-:Y:S01]  /*2c20*/  HMMA.16816.F32 R8, R220.reuse, R50, R20 ;  /* 0x00000032dc08723c */ /* 0x040fe20000001814 */
[----:B------:R-:W1:Y:S07]  /*2c30*/  LDSM.16.M88.4 R48, [R242+0x18880] ;  /* 0x01888000f230783b */ /* 0x000e6e0000000200 */
[C---:B------:R-:W-:Y:S08]  /*2c40*/  HMMA.16816.F32 R24, R220.reuse, R52, R24 ;  /* 0x00000034dc18723c */ /* 0x040ff00000001818 */
[----:B------:R-:W-:Y:S01]  /*2c50*/  HMMA.16816.F32 R32, R220, R54, R32 ;  /* 0x00000036dc20723c */ /* 0x000fe20000001820 */
[----:B------:R-:W4:Y:S07]  /*2c60*/  LDSM.16.M88.4 R52, [R242+0x19080] ;  /* 0x01908000f234783b */ /* 0x000f2e0000000200 */
[C---:B--2---:R-:W-:Y:S08]  /*2c70*/  HMMA.16816.F32 R20, R224.reuse, R38, R16 ;  /* 0x00000026e014723c */ /* 0x044ff00000001810 */
[C---:B------:R-:W-:Y:S01]  /*2c80*/  HMMA.16816.F32 R28, R224.reuse, R36, R28 ;  /* 0x00000024e01c723c */ /* 0x040fe2000000181c */
[----:B------:R-:W-:Y:S07]  /*2c90*/  LDSM.16.M88.4 R36, [R239+0x5800] ;  /* 0x00580000ef24783b */ /* 0x000fee0000000200 */
[C---:B---3--:R-:W-:Y:S08]  /*2ca0*/  HMMA.16816.F32 R16, R224.reuse, R44, R12 ;  /* 0x0000002ce010723c */ /* 0x048ff0000000180c */
[----:B------:R-:W-:Y:S01]  /*2cb0*/  HMMA.16816.F32 R12, R224, R46, R8 ;  /* 0x0000002ee00c723c */ /* 0x000fe20000001808 */
[----:B------:R-:W2:Y:S01]  /*2cc0*/  LDSM.16.M88.4 R44, [R239+0x4800] ;  /* 0x00480000ef2c783b */ /* 0x000ea20000000200 */
[----:B------:R-:W-:-:S06]  /*2cd0*/  DEPBAR.LE SB0, 0x0 ;  /* 0x000080000000791a */ /* 0x000fcc0000000000 */
[C---:B------:R-:W-:Y:S08]  /*2ce0*/  HMMA.16816.F32 R8, R224.reuse, R60, R24 ;  /* 0x0000003ce008723c */ /* 0x040ff00000001818 */
[----:B------:R-:W-:Y:S08]  /*2cf0*/  HMMA.16816.F32 R32, R224, R62, R32 ;  /* 0x0000003ee020723c */ /* 0x000ff00000001820 */
[C---:B-1----:R-:W-:Y:S08]  /*2d00*/  HMMA.16816.F32 R24, R228.reuse, R50, R20 ;  /* 0x00000032e418723c */ /* 0x042ff00000001814 */
[C---:B------:R-:W-:Y:S08]  /*2d10*/  HMMA.16816.F32 R28, R228.reuse, R48, R28 ;  /* 0x00000030e41c723c */ /* 0x040ff0000000181c */
[C---:B----4-:R-:W-:Y:S08]  /*2d20*/  HMMA.16816.F32 R20, R228.reuse, R52, R16 ;  /* 0x00000034e414723c */ /* 0x050ff00000001810 */
[C---:B------:R-:W-:Y:S08]  /*2d30*/  HMMA.16816.F32 R16, R228.reuse, R54, R12 ;  /* 0x00000036e410723c */ /* 0x040ff0000000180c */
[C---:B------:R-:W-:Y:S08]  /*2d40*/  HMMA.16816.F32 R12, R228.reuse, R56, R8 ;  /* 0x00000038e40c723c */ /* 0x040ff00000001808 */
[----:B------:R-:W-:Y:S08]  /*2d50*/  HMMA.16816.F32 R8, R228, R58, R32 ;  /* 0x0000003ae408723c */ /* 0x000ff00000001820 */
[C---:B--2---:R-:W-:Y:S08]  /*2d60*/  HMMA.16816.F32 R32, R232.reuse, R44, R28 ;  /* 0x0000002ce820723c */ /* 0x044ff0000000181c */
[C---:B------:R-:W-:Y:S08]  /*2d70*/  HMMA.16816.F32 R44, R232.reuse, R46, R24 ;  /* 0x0000002ee82c723c */ /* 0x040ff00000001818 */
[C---:B------:R-:W-:Y:S08]  /*2d80*/  HMMA.16816.F32 R28, R232.reuse, R40, R20 ;  /* 0x00000028e81c723c */ /* 0x040ff00000001814 */
[C---:B------:R-:W-:Y:S08]  /*2d90*/  HMMA.16816.F32 R24, R232.reuse, R36, R12 ;  /* 0x00000024e818723c */ /* 0x040ff0000000180c */
[C---:B------:R-:W-:Y:S08]  /*2da0*/  HMMA.16816.F32 R40, R232.reuse, R42, R16 ;  /* 0x0000002ae828723c */ /* 0x040ff00000001810 */
[----:B------:R-:W-:Y:S01]  /*2db0*/  HMMA.16816.F32 R36, R232, R38, R8 ;  /* 0x00000026e824723c */ /* 0x000fe20000001808 */
[----:B------:R-:W-:Y:S06]  /*2dc0*/  BAR.SYNC.DEFER_BLOCKING 0x0 ;  /* 0x0000000000007b1d */ /* 0x000fec0000010000 */
[----:B------:R-:W-:Y:S05]  /*2dd0*/  @P0 BRA `(.L_x_173) ;  /* 0x0000058000000947 */ /* 0x000fea0003800000 */
[----:B------:R-:W2:Y:S04]  /*2de0*/  LDL R3, [R1+0x70] ;  /* 0x0000700001037983 */ /* 0x000ea80000100800 */
[----:B------:R-:W3:Y:S04]  /*2df0*/  LDL R6, [R1+0x68] ;  /* 0x0000680001067983 */ /* 0x000ee80000100800 */
[----:B------:R-:W4:Y:S04]  /*2e00*/  LDL R7, [R1+0x60] ;  /* 0x0000600001077983 */ /* 0x000f280000100800 */
[----:B------:R-:W1:Y:S01]  /*2e10*/  S2R R75, SR_TID.X ;  /* 0x00000000004b7919 */ /* 0x000e620000002100 */
[----:B------:R-:W-:-:S02]  /*2e20*/  IMAD.MOV.U32 R74, RZ, RZ, c[0x0][0x2b8] ;  /* 0x0000ae00ff4a7624 */ /* 0x000fc400078e00ff */
[----:B------:R-:W-:Y:S01]  /*2e30*/  IMAD.U32 R2, RZ, RZ, UR12 ;  /* 0x0000000cff027e24 */ /* 0x000fe2000f8e00ff */
[----:B------:R-:W5:Y:S02]  /*2e40*/  LDL R70, [R1+0x5c] ;  /* 0x00005c0001467983 */ /* 0x000f640000100800 */
[----:B------:R-:W-:Y:S02]  /*2e50*/  ISETP.NE.AND P1, PT, R74, 0x1, PT ;  /* 0x000000014a00780c */ /* 0x000fe40003f25270 */
[----:B------:R-:W5:Y:S04]  /*2e60*/  LDL R71, [R1+0x64] ;  /* 0x0000640001477983 */ /* 0x000f680000100800 */
[----:B------:R-:W5:Y:S04]  /*2e70*/  LDL R68, [R1+0x34] ;  /* 0x0000340001447983 */ /* 0x000f680000100800 */
[----:B------:R-:W5:Y:S04]  /*2e80*/  LDL R69, [R1+0x50] ;  /* 0x0000500001457983 */ /* 0x000f680000100800 */
[----:B------:R-:W5:Y:S01]  /*2e90*/  LDL R67, [R1+0x8] ;  /* 0x0000080001437983 */ /* 0x000f620000100800 */
[----:B-1----:R-:W-:-:S02]  /*2ea0*/  LEA.HI R72, R66, R75, RZ, 0x3 ;  /* 0x0000004b42487211 */ /* 0x002fc400078f18ff */
[----:B------:R-:W-:Y:S02]  /*2eb0*/  LEA.HI R73, R66, R75, RZ, 0x3 ;  /* 0x0000004b42497211 */ /* 0x000fe400078f18ff */
[----:B------:R-:W-:Y:S02]  /*2ec0*/  LOP3.LUT R72, R72, 0xfffffff8, RZ, 0xc0, !PT ;  /* 0xfffffff848487812 */ /* 0x000fe400078ec0ff */
[----:B------:R-:W-:-:S03]  /*2ed0*/  SHF.R.S32.HI R73, RZ, 0x3, R73 ;  /* 0x00000003ff497819 */ /* 0x000fc60000011449 */
[----:B------:R-:W-:-:S04]  /*2ee0*/  IMAD.IADD R72, R75, 0x1, -R72 ;  /* 0x000000014b487824 */ /* 0x000fc800078e0a48 */
[----:B------:R-:W-:-:S05]  /*2ef0*/  IMAD R72, R72, 0x20, R73 ;  /* 0x0000002048487824 */ /* 0x000fca00078e0249 */
[----:B------:R-:W-:Y:S01]  /*2f00*/  IADD3 R2, R72, UR22, R2 ;  /* 0x0000001648027c10 */ /* 0x000fe2000fffe002 */
[----:B------:R-:W-:Y:S02]  /*2f10*/  IMAD.MOV.U32 R9, RZ, RZ, RZ ;  /* 0x000000ffff097224 */ /* 0x000fe400078e00ff */
[----:B--2---:R-:W-:Y:S01]  /*2f20*/  IMAD.MOV.U32 R75, RZ, RZ, R3 ;  /* 0x000000ffff4b7224 */ /* 0x004fe200078e0003 */
[----:B------:R-:W-:Y:S01]  /*2f30*/  IADD3 R3, R2, -0x30, RZ ;  /* 0xffffffd002037810 */ /* 0x000fe20007ffe0ff */
[----:B---3--:R-:W-:-:S04]  /*2f40*/  IMAD.MOV.U32 R74, RZ, RZ, R6 ;  /* 0x000000ffff4a7224 */ /* 0x008fc800078e0006 */
[----:B------:R-:W-:-:S04]  /*2f50*/  @P1 IMAD.HI.U32 R6, R3, c[0x0][0x2bc], RZ ;  /* 0x0000af0003061a27 */ /* 0x000fc800078e00ff */
[----:B------:R-:W-:Y:S01]  /*2f60*/  IMAD.MOV.U32 R2, RZ, RZ, R3 ;  /* 0x000000ffff027224 */ /* 0x000fe200078e0003 */
[----:B------:R-:W-:Y:S01]  /*2f70*/  @P1 SHF.R.U32.HI R2, RZ, c[0x0][0x2c0], R6 ;  /* 0x0000b000ff021a19 */ /* 0x000fe20000011606 */
[----:B----4-:R-:W-:-:S03]  /*2f80*/  IMAD.MOV.U32 R73, RZ, RZ, R7 ;  /* 0x000000ffff497224 */ /* 0x010fc600078e0007 */
[----:B------:R-:W-:-:S04]  /*2f90*/  @!P3 IADD3 R7, P0, R2, UR16, RZ ;  /* 0x000000100207bc10 */ /* 0x000fc8000ff1e0ff */
[----:B------:R-:W-:Y:S02]  /*2fa0*/  @!P3 LEA.HI.X.SX32 R8, R2, UR6, 0x1, P0 ;  /* 0x000000060208bc11 */ /* 0x000fe400080f0eff */
[----:B------:R-:W-:-:S04]  /*2fb0*/  @!P3 LEA R6, P0, R7, c[0x0][0x2a0], 0x2 ;  /* 0x0000a8000706ba11 */ /* 0x000fc800078010ff */
[----:B------:R-:W-:-:S05]  /*2fc0*/  @!P3 LEA.HI.X R7, R7, c[0x0][0x2a4], R8, 0x2, P0 ;  /* 0x0000a9000707ba11 */ /* 0x000fca00000f1408 */
[----:B------:R1:W2:Y:S01]  /*2fd0*/  @!P3 LDG.E R9, [R6.64] ;  /* 0x000000120609b981 */ /* 0x0002a2000c1e1900 */
[----:B------:R-:W-:-:S04]  /*2fe0*/  IMAD.MOV R2, RZ, RZ, -R2 ;  /* 0x000000ffff027224 */ /* 0x000fc800078e0a02 */
[----:B------:R-:W-:-:S05]  /*2ff0*/  IMAD R10, R2, c[0x0][0x2b8], R3 ;  /* 0x0000ae00020a7a24 */ /* 0x000fca00078e0203 */
[----:B------:R-:W-:Y:S01]  /*3000*/  SHF.R.S32.HI R2, RZ, 0x1f, R10 ;  /* 0x0000001fff027819 */ /* 0x000fe2000001140a */
[----:B------:R-:W3:Y:S04]  /*3010*/  S2R R76, SR_TID.X ;  /* 0x00000000004c7919 */ /* 0x000ee80000002100 */
[----:B-1----:R-:W-:Y:S02]  /*3020*/  IMAD R6, R2, c[0x0][0x1e0], RZ ;  /* 0x0000780002067a24 */ /* 0x002fe400078e02ff */
[----:B------:R-:W-:-:S04]  /*3030*/  IMAD.WIDE.U32 R2, R10, c[0x0][0x1e0], RZ ;  /* 0x000078000a027a25 */ /* 0x000fc800078e00ff */
[----:B------:R-:W-:-:S04]  /*3040*/  IMAD R6, R10, c[0x0][0x1e4], R6 ;  /* 0x000079000a067a24 */ /* 0x000fc800078e0206 */
[----:B------:R-:W-:Y:S01]  /*3050*/  IMAD.IADD R3, R3, 0x1, R6 ;  /* 0x0000000103037824 */ /* 0x000fe200078e0206 */
[----:B------:R1:W-:Y:S01]  /*3060*/  STL [R1+0x28], R10 ;  /* 0x0000280a01007387 */ /* 0x0003e20000100800 */
[----:B---3--:R-:W-:-:S04]  /*3070*/  LEA.HI R72, R66, R76, RZ, 0x3 ;  /* 0x0000004c42487211 */ /* 0x008fc800078f18ff */
[----:B------:R-:W-:Y:S02]  /*3080*/  LOP3.LUT R72, R72, 0xfffffff8, RZ, 0xc0, !PT ;  /* 0xfffffff848487812 */ /* 0x000fe400078ec0ff */
[----:B-1----:R-:W-:-:S04]  /*3090*/  LEA.HI R10, R66, R76, RZ, 0x3 ;  /* 0x0000004c420a7211 */ /* 0x002fc800078f18ff */
[----:B------:R-:W-:-:S04]  /*30a0*/  SHF.R.S32.HI R10, RZ, 0x3, R10 ;  /* 0x00000003ff0a7819 */ /* 0x000fc8000001140a */
[----:B------:R-:W-:-:S04]  /*30b0*/  IADD3 R10, -R10, 0x30, RZ ;  /* 0x000000300a0a7810 */ /* 0x000fc80007ffe1ff */
[----:B------:R-:W-:Y:S01]  /*30c0*/  ISETP.GE.AND P1, PT, R10, 0x1, PT ;  /* 0x000000010a00780c */ /* 0x000fe20003f26270 */
[----:B------:R-:W-:-:S04]  /*30d0*/  IMAD.IADD R72, R76, 0x1, -R72 ;  /* 0x000000014c487824 */ /* 0x000fc800078e0a48 */
[----:B------:R-:W-:Y:S01]  /*30e0*/  IMAD.SHL.U32 R72, R72, 0x8, RZ ;  /* 0x0000000848487824 */ /* 0x000fe200078e00ff */
[----:B--2---:R-:W-:Y:S01]  /*30f0*/  SHF.R.S32.HI R6, RZ, 0x1f, R9 ;  /* 0x0000001fff067819 */ /* 0x004fe20000011409 */
[----:B------:R-:W-:-:S04]  /*3100*/  IMAD.WIDE.U32 R2, R9, c[0x0][0x1f0], R2 ;  /* 0x00007c0009027a25 */ /* 0x000fc800078e0002 */
[----:B------:R-:W-:Y:S01]  /*3110*/  IMAD R6, R6, c[0x0][0x1f0], RZ ;  /* 0x00007c0006067a24 */ /* 0x000fe200078e02ff */
[----:B------:R-:W-:-:S03]  /*3120*/  IADD3 R2, P0, R2, UR20, RZ ;  /* 0x0000001402027c10 */ /* 0x000fc6000ff1e0ff */
[----:B------:R-:W-:Y:S01]  /*3130*/  IMAD R6, R9, c[0x0][0x1f4], R6 ;  /* 0x00007d0009067a24 */ /* 0x000fe200078e0206 */
[----:B------:R1:W-:Y:S04]  /*3140*/  STL [R1+0x24], R9 ;  /* 0x0000240901007387 */ /* 0x0003e80000100800 */
[----:B------:R-:W-:Y:S02]  /*3150*/  IADD3.X R3, R3, UR8, R6, P0, !PT ;  /* 0x0000000803037c10 */ /* 0x000fe400087fe406 */
[----:B-1----:R-:W-:-:S04]  /*3160*/  LEA R9, P0, R2, c[0x0][0x1c8], 0x1 ;  /* 0x0000720002097a11 */ /* 0x002fc800078008ff */
[----:B------:R-:W-:Y:S02]  /*3170*/  LEA.HI.X R8, R2, c[0x0][0x1cc], R3, 0x1, P0 ;  /* 0x0000730002087a11 */ /* 0x000fe400000f0c03 */
[----:B------:R-:W1:Y:S04]  /*3180*/  SHFL.IDX PT, R2, R9, RZ, 0x181f ;  /* 0x00181fff09027589 */ /* 0x000e6800000e0000 */
[----:B------:R-:W2:Y:S01]  /*3190*/  SHFL.IDX PT, R3, R8, RZ, 0x181f ;  /* 0x00181fff08037589 */ /* 0x000ea200000e0000 */
[----:B-1----:R-:W-:-:S04]  /*31a0*/  @P1 LEA R16, P0, R72, R2, 0x1 ;  /* 0x0000000248101211 */ /* 0x002fc800078008ff */
[----:B--2---:R-:W-:Y:S02]  /*31b0*/  @P1 LEA.HI.X R17, R72, R3, R75, 0x1, P0 ;  /* 0x0000000348111211 */ /* 0x004fe400000f0c4b */
[----:B------:R-:W-:-:S04]  /*31c0*/  @P1 LEA R14, P0, R73, R2, 0x1 ;  /* 0x00000002490e1211 */ /* 0x000fc800078008ff */
[----:B------:R-:W-:Y:S02]  /*31d0*/  @P1 LEA.HI.X R15, R73, R3, R74, 0x1, P0 ;  /* 0x00000003490f1211 */ /* 0x000fe400000f0c4a */
[----:B-----5:R-:W-:-:S04]  /*31e0*/  @P1 LEA R12, P0, R70, R2, 0x1 ;  /* 0x00000002460c1211 */ /* 0x020fc800078008ff */
[-C--:B------:R-:W-:Y:S02]  /*31f0*/  @P1 LEA.HI.X R13, R70, R3.reuse, R71, 0x1, P0 ;  /* 0x00000003460d1211 */ /* 0x080fe400000f0c47 */
[C---:B------:R-:W-:Y:S02]  /*3200*/  @P1 LEA R6, P0, R68.reuse, R2, 0x1 ;  /* 0x0000000244061211 */ /* 0x040fe400078008ff */
[----:B------:R-:W1:Y:S02]  /*3210*/  SHFL.IDX PT, R2, R9, 0x1, 0x181f ;  /* 0x00381f0009027f89 */ /* 0x000e6400000e0000 */
[----:B------:R-:W-:Y:S02]  /*3220*/  @P1 LEA.HI.X R7, R68, R3, R69, 0x1, P0 ;  /* 0x0000000344071211 */ /* 0x000fe400000f0c45 */
[----:B------:R-:W2:Y:S01]  /*3230*/  SHFL.IDX PT, R3, R8, 0x1, 0x181f ;  /* 0x00381f0008037f89 */ /* 0x000ea200000e0000 */
[----:B------:R-:W-:-:S13]  /*3240*/  ISETP.GE.AND P0, PT, R10, 0x21, PT ;  /* 0x000000210a00780c */ /* 0x000fda0003f06270 */
[----:B-1----:R-:W-:-:S04]  /*3250*/  @P0 LEA R10, P2, R72, R2, 0x1 ;  /* 0x00000002480a0211 */ /* 0x002fc800078408ff */
[----:B--2---:R-:W-:Y:S02]  /*3260*/  @P0 LEA.HI.X R11, R72, R3, R75, 0x1, P2 ;  /* 0x00000003480b0211 */ /* 0x004fe400010f0c4b */
[----:B------:R-:W-:-:S04]  /*3270*/  @P0 LEA R8, P2, R73, R2, 0x1 ;  /* 0x0000000249080211 */ /* 0x000fc800078408ff */
[----:B------:R-:W-:Y:S02]  /*3280*/  @P0 LEA.HI.X R9, R73, R3, R74, 0x1, P2 ;  /* 0x0000000349090211 */ /* 0x000fe400010f0c4a */
[----:B------:R-:W-:-:S13]  /*3290*/  ISETP.GE.AND P2, PT, R72, c[0x0][0x1d4], PT ;  /* 0x0000750048007a0c */ /* 0x000fda0003f46270 */
[----:B------:R1:W-:Y:S04]  /*32a0*/  @P1 LDGSTS.E.BYPASS.LTC128B.128 [R67+0x14080], [R16.64], !P2 ;  /* 0x1408000010431fae */ /* 0x0003e8000d101d52 */
[----:B------:R1:W-:Y:S04]  /*32b0*/  @P1 LDGSTS.E.BYPASS.LTC128B.128 [R67+0x15880], [R14.64], !P6 ;  /* 0x158800000e431fae */ /* 0x0003e8000f101d52 */
[----:B------:R1:W-:Y:S04]  /*32c0*/  @P1 LDGSTS.E.BYPASS.LTC128B.128 [R67+0x17080], [R12.64], !P5 ;  /* 0x170800000c431fae */ /* 0x0003e8000e901d52 */
[----:B------:R2:W-:Y:S04]  /*32d0*/  @P1 LDGSTS.E.BYPASS.LTC128B.128 [R67+0x18880], [R6.64], !P4 ;  /* 0x1888000006431fae */ /* 0x0005e8000e101d52 */
[----:B------:R1:W-:Y:S04]  /*32e0*/  @P0 LDGSTS.E.BYPASS.LTC128B.128 [R67+0x15080], [R10.64], !P2 ;  /* 0x150800000a430fae */ /* 0x0003e8000d101d52 */
[----:B------:R1:W-:Y:S01]  /*32f0*/  @P0 LDGSTS.E.BYPASS.LTC128B.128 [R67+0x16880], [R8.64], !P6 ;  /* 0x1688000008430fae */ /* 0x0003e2000f101d52 */
[----:B--2---:R-:W-:-:S04]  /*3300*/  @P0 LEA R6, P1, R70, R2, 0x1 ;  /* 0x0000000246060211 */ /* 0x004fc800078208ff */
[----:B------:R-:W-:Y:S02]  /*3310*/  @P0 LEA.HI.X R7, R70, R3, R71, 0x1, P1 ;  /* 0x0000000346070211 */ /* 0x000fe400008f0c47 */
[----:B------:R-:W-:-:S03]  /*3320*/  @P0 LEA R2, P1, R68, R2, 0x1 ;  /* 0x0000000244020211 */ /* 0x000fc600078208ff */
[----:B------:R1:W-:Y:S01]  /*3330*/  @P0 LDGSTS.E.BYPASS.LTC128B.128 [R67+0x18080], [R6.64], !P5 ;  /* 0x1808000006430fae */ /* 0x0003e2000e901d52 */
[----:B------:R-:W-:-:S05]  /*3340*/  @P0 LEA.HI.X R3, R68, R3, R69, 0x1, P1 ;  /* 0x0000000344030211 */ /* 0x000fca00008f0c45 */
[----:B------:R1:W-:Y:S04]  /*3350*/  @P0 LDGSTS.E.BYPASS.LTC128B.128 [R67+0x19880], [R2.64], !P4 ;  /* 0x1988000002430fae */ /* 0x0003e8000e101d52 */
.L_x_173:
[----:B-1----:R-:W1:Y:S01]  /*3360*/  S2R R8, SR_TID.X ;  /* 0x0000000000087919 */ /* 0x002e620000002100 */
[----:B------:R-:W-:Y:S01]  /*3370*/  LOP3.LUT R2, R65, 0xffffffe0, RZ, 0xc0, !PT ;  /* 0xffffffe041027812 */ /* 0x000fe200078ec0ff */
[----:B------:R-:W-:Y:S01]  /*3380*/  UISETP.NE.AND UP1, UPT, UR14, URZ, UPT ;  /* 0x0000003f0e00728c */ /* 0x000fe2000bf25270 */
[----:B------:R-:W-:Y:S01]  /*3390*/  SHF.R.S32.HI R7, RZ, 0x1f, R64 ;  /* 0x0000001fff077819 */ /* 0x000fe20000011440 */
[----:B------:R-:W-:Y:S01]  /*33a0*/  UISETP.NE.AND UP0, UPT, UR13, URZ, UPT ;  /* 0x0000003f0d00728c */ /* 0x000fe2000bf05270 */
[----:B------:R-:W0:Y:S01]  /*33b0*/  LDGDEPBAR ;  /* 0x00000000000079af */ /* 0x000e220000000000 */
[----:B------:R-:W-:Y:S01]  /*33c0*/  ULDC UR22, c[0x0][0x324] ;  /* 0x0000c90000167ab9 */ /* 0x000fe20000000800 */
[----:B------:R-:W-:Y:S01]  /*33d0*/  LEA.HI R7, R7, R64, RZ, 0x3 ;  /* 0x0000004007077211 */ /* 0x000fe200078f18ff */
[----:B------:R-:W-:Y:S01]  /*33e0*/  ULDC UR4, c[0x0][0x1d0] ;  /* 0x0000740000047ab9 */ /* 0x000fe20000000800 */
[----:B------:R-:W-:Y:S01]  /*33f0*/  PLOP3.LUT P0, PT, PT, PT, UP1, 0x80, 0x0 ;  /* 0x000000000000781c */ /* 0x000fe20003f0f018 */
[----:B------:R-:W-:Y:S01]  /*3400*/  ULOP3.LUT UR22, URZ, UR22, URZ, 0x33, !UPT ;  /* 0x000000163f167292 */ /* 0x000fe2000f8e333f */
[----:B------:R-:W-:-:S05]  /*3410*/  LOP3.LUT R7, R7, 0xffffff8, RZ, 0xc0, !PT ;  /* 0x0ffffff807077812 */ /* 0x000fca00078ec0ff */
[----:B------:R-:W-:Y:S01]  /*3420*/  IMAD.IADD R9, R64, 0x1, -R7 ;  /* 0x0000000140097824 */ /* 0x000fe200078e0a07 */
[----:B-1----:R-:W-:Y:S01]  /*3430*/  LEA.HI R3, R66, R8, RZ, 0x2 ;  /* 0x0000000842037211 */ /* 0x002fe200078f10ff */
[----:B------:R-:W-:-:S03]  /*3440*/  IMAD.IADD R2, R8, 0x1, -R2 ;  /* 0x0000000108027824 */ /* 0x000fc600078e0a02 */
[----:B------:R-:W-:Y:S02]  /*3450*/  LOP3.LUT R3, R3, 0xfffffffc, RZ, 0xc0, !PT ;  /* 0xfffffffc03037812 */ /* 0x000fe400078ec0ff */
[----:B------:R-:W-:-:S03]  /*3460*/  SHF.R.S32.HI R6, RZ, 0x1f, R2 ;  /* 0x0000001fff067819 */ /* 0x000fc60000011402 */
[----:B------:R-:W-:Y:S01]  /*3470*/  IMAD.IADD R3, R8, 0x1, -R3 ;  /* 0x0000000108037824 */ /* 0x000fe200078e0a03 */
[----:B------:R-:W-:-:S04]  /*3480*/  LEA.HI R6, R6, R2, RZ, 0x2 ;  /* 0x0000000206067211 */ /* 0x000fc800078f10ff */
[----:B------:R-:W-:Y:S02]  /*3490*/  LEA.HI R8, R3, R3, RZ, 0x1 ;  /* 0x0000000303087211 */ /* 0x000fe400078f08ff */
[----:B------:R-:W-:Y:S02]  /*34a0*/  LEA.HI.SX32 R7, R6, UR27, 0x1e ;  /* 0x0000001b06077c11 */ /* 0x000fe4000f8ff2ff */
[----:B------:R-:W-:-:S03]  /*34b0*/  LOP3.LUT R8, R8, 0x1ffffffe, RZ, 0xc0, !PT ;  /* 0x1ffffffe08087812 */ /* 0x000fc600078ec0ff */
[----:B------:R-:W-:Y:S02]  /*34c0*/  IMAD R7, R9, 0x10, R7 ;  /* 0x0000001009077824 */ /* 0x000fe400078e0207 */
[----:B------:R-:W-:-:S04]  /*34d0*/  IMAD.IADD R3, R3, 0x1, -R8 ;  /* 0x0000000103037824 */ /* 0x000fc800078e0a08 */
[----:B------:R-:W-:-:S04]  /*34e0*/  IMAD R10, R3, 0x8, R7 ;  /* 0x00000008030a7824 */ /* 0x000fc800078e0207 */
[----:B------:R-:W-:Y:S01]  /*34f0*/  @P0 IMAD.HI.U32 R3, R10, c[0x0][0x2c8], RZ ;  /* 0x0000b2000a030a27 */ /* 0x000fe200078e00ff */
[----:B------:R-:W-:Y:S01]  /*3500*/  PLOP3.LUT P0, PT, PT, PT, UP1, 0x80, 0x0 ;  /* 0x000000000000781c */ /* 0x000fe20003f0f018 */
[----:B------:R1:W-:Y:S02]  /*3510*/  STL [R1+0x58], R10 ;  /* 0x0000580a01007387 */ /* 0x0003e40000100800 */
[----:B------:R-:W-:-:S10]  /*3520*/  IMAD.MOV.U32 R7, RZ, RZ, R10 ;  /* 0x000000ffff077224 */ /* 0x000fd400078e000a */
[----:B------:R-:W-:Y:S02]  /*3530*/  @P0 SHF.R.U32.HI R7, RZ, c[0x0][0x2cc], R3 ;  /* 0x0000b300ff070a19 */ /* 0x000fe40000011603 */
[----:B------:R-:W-:Y:S02]  /*3540*/  LOP3.LUT R3, R6, 0x7ffffffc, RZ, 0xc0, !PT ;  /* 0x7ffffffc06037812 */ /* 0x000fe400078ec0ff */
[----:B------:R-:W-:Y:S01]  /*3550*/  PLOP3.LUT P0, PT, PT, PT, UP0, 0x40, 0x0 ;  /* 0x000000000000781c */ /* 0x000fe20003f0e808 */
[----:B------:R-:W2:Y:S02]  /*3560*/  SHFL.IDX PT, R6, R7, RZ, 0x1c1f ;  /* 0x001c1fff07067589 */ /* 0x000ea400000e0000 */
[----:B------:R-:W-:Y:S02]  /*3570*/  IMAD.IADD R3, R2, 0x1, -R3 ;  /* 0x0000000102037824 */ /* 0x000fe400078e0a03 */
[----:B------:R-:W-:Y:S01]  /*3580*/  IMAD.U32 R2, RZ, RZ, UR28 ;  /* 0x0000001cff027e24 */ /* 0x000fe2000f8e00ff */
[----:B------:R-:W-:Y:S01]  /*3590*/  ULDC UR28, c[0x0][0x2ac] ;  /* 0x0000ab00001c7ab9 */ /* 0x000fe20000000800 */
[----:B------:R-:W-:Y:S01]  /*35a0*/  IMAD.SHL.U32 R11, R3, 0x2, RZ ;  /* 0x00000002030b7824 */ /* 0x000fe200078e00ff */
[----:B------:R-:W-:-:S04]  /*35b0*/  UIMAD UR4, UR28, UR4, UR29 ;  /* 0x000000041c0472a4 */ /* 0x000fc8000f8e021d */
[C---:B------:R-:W-:Y:S01]  /*35c0*/  IADD3 R2, -R11.reuse, 0x1, R2 ;  /* 0x000000010b027810 */ /* 0x040fe20007ffe102 */
[----:B------:R3:W-:Y:S01]  /*35d0*/  STL [R1+0x54], R11 ;  /* 0x0000540b01007387 */ /* 0x0007e20000100800 */
[----:B------:R-:W-:Y:S02]  /*35e0*/  IADD3 R9, -R11, UR4, RZ ;  /* 0x000000040b097c10 */ /* 0x000fe4000fffe1ff */
[----:B------:R-:W-:-:S04]  /*35f0*/  IADD3 R2, R2, -c[0x0][0x168], RZ ;  /* 0x80005a0002027a10 */ /* 0x000fc80007ffe0ff */
[C---:B------:R-:W-:Y:S02]  /*3600*/  IADD3 R8, R2.reuse, c[0x0][0x328], RZ ;  /* 0x0000ca0002087a10 */ /* 0x040fe40007ffe0ff */
[----:B-1----:R-:W-:-:S03]  /*3610*/  IADD3 R10, R2, UR22, RZ ;  /* 0x00000016020a7c10 */ /* 0x002fc6000fffe0ff */
[--C-:B--2---:R-:W-:Y:S02]  /*3620*/  IMAD.IADD R3, R8, 0x1, R6.reuse ;  /* 0x0000000108037824 */ /* 0x104fe400078e0206 */
[----:B------:R-:W-:-:S03]  /*3630*/  IMAD.IADD R2, R10, 0x1, R6 ;  /* 0x000000010a027824 */ /* 0x000fc600078e0206 */
[----:B------:R-:W-:Y:S02]  /*3640*/  IMNMX R3, R3, R9, PT ;  /* 0x0000000903037217 */ /* 0x000fe40003800200 */
[----:B---3--:R-:W-:Y:S01]  /*3650*/  IADD3 R11, -R11, UR29, RZ ;  /* 0x0000001d0b0b7c10 */ /* 0x008fe2000fffe1ff */
[----:B------:R-:W-:Y:S05]  /*3660*/  @P0 BRA `(.L_x_174) ;  /* 0x0000015000000947 */ /* 0x000fea0003800000 */
[----:B------:R-:W-:Y:S01]  /*3670*/  IMAD.U32 R12, RZ, RZ, UR10 ;  /* 0x0000000aff0c7e24 */ /* 0x000fe2000f8e00ff */
[----:B------:R-:W-:Y:S04]  /*3680*/  BSSY B0, `(.L_x_175) ;  /* 0x000000f000007945 */ /* 0x000fe80003800000 */
[----:B------:R-:W-:-:S04]  /*3690*/  IADD3 R6, R12, -c[0x0][0x168], R6 ;  /* 0x80005a000c067a10 */ /* 0x000fc80007ffe006 */
[----:B------:R-:W-:-:S13]  /*36a0*/  ISETP.GT.AND P0, PT, R6, -0x1, PT ;  /* 0xffffffff0600780c */ /* 0x000fda0003f04270 */
[----:B------:R-:W-:Y:S05]  /*36b0*/  @P0 BRA `(.L_x_176) ;  /* 0x0000007000000947 */ /* 0x000fea0003800000 */
[----:B------:R-:W-:Y:S01]  /*36c0*/  IMAD.MOV.U32 R12, RZ, RZ, c[0x0][0x32c] ;  /* 0x0000cb00ff0c7624 */ /* 0x000fe200078e00ff */
[----:B------:R-:W-:-:S04]  /*36d0*/  LOP3.LUT R6, RZ, R6, RZ, 0x33, !PT ;  /* 0x00000006ff067212 */ /* 0x000fc800078e33ff */
[----:B------:R-:W-:-:S13]  /*36e0*/  ISETP.NE.AND P0, PT, R12, 0x1, PT ;  /* 0x000000010c00780c */ /* 0x000fda0003f05270 */
[----:B------:R-:W-:-:S05]  /*36f0*/  @P0 IMAD.HI.U32 R12, R6, c[0x0][0x330], RZ ;  /* 0x0000cc00060c0a27 */ /* 0x000fca00078e00ff */
[----:B------:R-:W-:-:S04]  /*3700*/  @P0 SHF.R.U32.HI R6, RZ, c[0x0][0x334], R12 ;  /* 0x0000cd00ff060a19 */ /* 0x000fc8000001160c */
[----:B------:R-:W-:Y:S01]  /*3710*/  LOP3.LUT R6, RZ, R6, RZ, 0x33, !PT ;  /* 0x00000006ff067212 */ /* 0x000fe200078e33ff */
[----:B------:R-:W-:Y:S05]  /*3720*/  BRA `(.L_x_177) ;  /* 0x0000004000007947 */ /* 0x000fea0003800000 */
.L_x_176:
[----:B------:R-:W-:-:S04]  /*3730*/  MOV R12, c[0x0][0x32c] ;  /* 0x0000cb00000c7a02 */ /* 0x000fc80000000f00 */
[----:B------:R-:W-:-:S13]  /*3740*/  ISETP.NE.AND P0, PT, R12, 0x1, PT ;  /* 0x000000010c00780c */ /* 0x000fda0003f05270 */
[----:B------:R-:W-:-:S05]  /*3750*/  @P0 IMAD.HI.U32 R12, R6, c[0x0][0x330], RZ ;  /* 0x0000cc00060c0a27 */ /* 0x000fca00078e00ff */
[----:B------:R-:W-:Y:S02]  /*3760*/  @P0 SHF.R.U32.HI R6, RZ, c[0x0][0x334], R12 ;  /* 0x0000cd00ff060a19 */ /* 0x000fe4000001160c */
.L_x_177:
[----:B------:R-:W-:Y:S05]  /*3770*/  BSYNC B0 ;  /* 0x0000000000007941 */ /* 0x000fea0003800000 */
.L_x_175:
[----:B------:R-:W-:-:S05]  /*3780*/  IMAD R6, R6, c[0x0][0x32c], R11 ;  /* 0x0000cb0006067a24 */ /* 0x000fca00078e020b */
[----:B------:R-:W-:Y:S02]  /*3790*/  IADD3 R12, R6, c[0x0][0x32c], RZ ;  /* 0x0000cb00060c7a10 */ /* 0x000fe40007ffe0ff */
[----:B------:R-:W-:Y:S02]  /*37a0*/  IMNMX R2, R2, R6, !PT ;  /* 0x0000000602027217 */ /* 0x000fe40007800200 */
[----:B------:R-:W-:Y:S02]  /*37b0*/  IMNMX R3, R3, R12, PT ;  /* 0x0000000c03037217 */ /* 0x000fe40003800200 */
.L_x_174:
[----:B------:R-:W-:Y:S01]  /*37c0*/  UISETP.GE.AND UP0, UPT, UR29, 0x1, UPT ;  /* 0x000000011d00788c */ /* 0x000fe2000bf06270 */
[----:B------:R-:W1:Y:S01]  /*37d0*/  SHFL.IDX PT, R6, R7, 0x1, 0x1c1f ;  /* 0x003c1f0007067f89 */ /* 0x000e6200000e0000 */
[----:B------:R-:W-:Y:S02]  /*37e0*/  UISETP.GE.AND UP6, UPT, UR29, 0x12, UPT ;  /* 0x000000121d00788c */ /* 0x000fe4000bfc6270 */
[----:B------:R-:W-:Y:S02]  /*37f0*/  UP2UR UR32, UPR, URZ, 0x1 ;  /* 0x000000013f207883 */ /* 0x000fe40008000000 */
[----:B------:R-:W-:Y:S01]  /*3800*/  PLOP3.LUT P0, PT, PT, PT, UP0, 0x40, 0x0 ;  /* 0x000000000000781c */ /* 0x000fe20003f0e808 */
[----:B------:R-:W-:-:S02]  /*3810*/  UISETP.GE.AND UP0, UPT, UR29, 0x2, UPT ;  /* 0x000000021d00788c */ /* 0x000fc4000bf06270 */
[----:B------:R-:W-:Y:S01]  /*3820*/  UISETP.GE.AND UP5, UPT, UR29, 0x19, UPT ;  /* 0x000000191d00788c */ /* 0x000fe2000bfa6270 */
[----:B------:R-:W-:Y:S01]  /*3830*/  ISETP.GT.AND P0, PT, R2, RZ, P0 ;  /* 0x000000ff0200720c */ /* 0x000fe20000704270 */
[----:B------:R-:W-:Y:S02]  /*3840*/  UP2UR UR31, UPR, URZ, 0x1 ;  /* 0x000000013f1f7883 */ /* 0x000fe40008000000 */
[----:B------:R-:W-:Y:S01]  /*3850*/  UISETP.GE.AND UP4, UPT, UR29, 0x1a, UPT ;  /* 0x0000001a1d00788c */ /* 0x000fe2000bf86270 */
[----:B------:R-:W-:Y:S01]  /*3860*/  ISETP.LT.OR P0, PT, R3, 0x1, P0 ;  /* 0x000000010300780c */ /* 0x000fe20000701670 */
[----:B------:R-:W-:Y:S02]  /*3870*/  UISETP.GE.AND UP3, UPT, UR29, 0x21, UPT ;  /* 0x000000211d00788c */ /* 0x000fe4000bf66270 */
[----:B------:R-:W-:Y:S01]  /*3880*/  UISETP.GE.AND UP2, UPT, UR29, 0x22, UPT ;  /* 0x000000221d00788c */ /* 0x000fe2000bf46270 */
[----:B------:R-:W-:Y:S01]  /*3890*/  FSEL R15, R32, -INF , !P0 ;  /* 0xff800000200f7808 */ /* 0x000fe20004000000 */
[----:B------:R-:W-:Y:S01]  /*38a0*/  UISETP.GE.AND UP1, UPT, UR29, 0x29, UPT ;  /* 0x000000291d00788c */ /* 0x000fe2000bf26270 */
[----:B------:R-:W-:Y:S01]  /*38b0*/  PLOP3.LUT P0, PT, PT, PT, UP0, 0x40, 0x0 ;  /* 0x000000000000781c */ /* 0x000fe20003f0e808 */
[----:B------:R-:W-:-:S02]  /*38c0*/  UISETP.GE.AND UP0, UPT, UR29, 0x9, UPT ;  /* 0x000000091d00788c */ /* 0x000fc4000bf06270 */
[----:B------:R-:W-:Y:S01]  /*38d0*/  UP2UR UR33, UPR, URZ, 0x40 ;  /* 0x000000403f217883 */ /* 0x000fe20008000000 */
[----:B------:R-:W-:Y:S01]  /*38e0*/  ISETP.GT.AND P0, PT, R2, 0x1, P0 ;  /* 0x000000010200780c */ /* 0x000fe20000704270 */
[----:B------:R-:W-:-:S03]  /*38f0*/  UP2UR UR30, UPR, URZ, 0x1 ;  /* 0x000000013f1e7883 */ /* 0x000fc60008000000 */
[----:B------:R-:W-:-:S04]  /*3900*/  ISETP.LT.OR P0, PT, R3, 0x2, P0 ;  /* 0x000000020300780c */ /* 0x000fc80000701670 */
[----:B------:R-:W-:Y:S02]  /*3910*/  FSEL R14, R33, -INF , !P0 ;  /* 0xff800000210e7808 */ /* 0x000fe40004000000 */
[----:B------:R-:W-:Y:S01]  /*3920*/  PLOP3.LUT P0, PT, PT, PT, UP0, 0x40, 0x0 ;  /* 0x000000000000781c */ /* 0x000fe20003f0e808 */
[----:B------:R-:W-:-:S03]  /*3930*/  UISETP.GE.AND UP0, UPT, UR29, 0xa, UPT ;  /* 0x0000000a1d00788c */ /* 0x000fc6000bf06270 */
        /* <DEDUP_REMOVED lines=12> */
[----:B------:R-:W-:-:S04]  /*3a00*/  ISETP.GT.AND P0, PT, R2, 0x10, P0 ;  /* 0x000000100200780c */ /* 0x000fc80000704270 */
[----:B------:R-:W-:-:S04]  /*3a10*/  ISETP.LT.OR P0, PT, R3, 0x11, P0 ;  /* 0x000000110300780c */ /* 0x000fc80000701670 */
[----:B------:R-:W-:Y:S02]  /*3a20*/  FSEL R19, R28, -INF , !P0 ;  /* 0xff8000001c137808 */ /* 0x000fe40004000000 */
[----:B------:R-:W-:Y:S01]  /*3a30*/  PLOP3.LUT P0, PT, PT, PT, UP6, 0x40, 0x0 ;  /* 0x000000000000781c */ /* 0x000fe20003f0e868 */
[----:B------:R-:W-:-:S03]  /*3a40*/  UISETP.NE.AND UP6, UPT, UR13, URZ, UPT ;  /* 0x0000003f0d00728c */ /* 0x000fc6000bfc5270 */
[----:B------:R-:W-:-:S04]  /*3a50*/  ISETP.GT.AND P0, PT, R2, 0x11, P0 ;  /* 0x000000110200780c */ /* 0x000fc80000704270 */
[----:B------:R-:W-:-:S04]  /*3a60*/  ISETP.LT.OR P0, PT, R3, 0x12, P0 ;  /* 0x000000120300780c */ /* 0x000fc80000701670 */
[----:B------:R-:W-:Y:S02]  /*3a70*/  FSEL R18, R29, -INF , !P0 ;  /* 0xff8000001d127808 */ /* 0x000fe40004000000 */
[----:B------:R-:W-:-:S04]  /*3a80*/  PLOP3.LUT P0, PT, PT, PT, UP5, 0x40, 0x0 ;  /* 0x000000000000781c */ /* 0x000fc80003f0e858 */
        /* <DEDUP_REMOVED lines=20> */
[----:B------:R-:W-:Y:S01]  /*3bd0*/  ISETP.GT.AND P0, PT, R2, 0x29, P0 ;  /* 0x000000290200780c */ /* 0x000fe20000704270 */
[----:B-1----:R-:W-:-:S03]  /*3be0*/  IMAD.IADD R2, R10, 0x1, R6 ;  /* 0x000000010a027824 */ /* 0x002fc600078e0206 */
[----:B------:R-:W-:Y:S01]  /*3bf0*/  ISETP.LT.OR P0, PT, R3, 0x2a, P0 ;  /* 0x0000002a0300780c */ /* 0x000fe20000701670 */
[----:B------:R-:W-:-:S03]  /*3c00*/  IMAD.IADD R3, R8, 0x1, R6 ;  /* 0x0000000108037824 */ /* 0x000fc600078e0206 */
[----:B------:R-:W-:Y:S02]  /*3c10*/  FSEL R93, R37, -INF , !P0 ;  /* 0xff800000255d7808 */ /* 0x000fe40004000000 */
[----:B------:R-:W-:Y:S01]  /*3c20*/  PLOP3.LUT P0, PT, PT, PT, UP6, 0x40, 0x0 ;  /* 0x000000000000781c */ /* 0x000fe20003f0e868 */
[----:B------:R-:W-:Y:S01]  /*3c30*/  UISETP.NE.AND UP6, UPT, UR33, URZ, UPT ;  /* 0x0000003f2100728c */ /* 0x000fe2000bfc5270 */
[----:B------:R-:W-:-:S11]  /*3c40*/  IMNMX R3, R3, R9, PT ;  /* 0x0000000903037217 */ /* 0x000fd60003800200 */
        /* <DEDUP_REMOVED lines=13> */
.L_x_180:
[----:B------:R-:W-:-:S04]  /*3d20*/  MOV R7, c[0x0][0x32c] ;  /* 0x0000cb0000077a02 */ /* 0x000fc80000000f00 */
[----:B------:R-:W-:-:S13]  /*3d30*/  ISETP.NE.AND P0, PT, R7, 0x1, PT ;  /* 0x000000010700780c */ /* 0x000fda0003f05270 */
[----:B------:R-:W-:-:S05]  /*3d40*/  @P0 IMAD.HI.U32 R7, R6, c[0x0][0x330], RZ ;  /* 0x0000cc0006070a27 */ /* 0x000fca00078e00ff */
[----:B------:R-:W-:Y:S02]  /*3d50*/  @P0 SHF.R.U32.HI R6, RZ, c[0x0][0x334], R7 ;  /* 0x0000cd00ff060a19 */ /* 0x000fe40000011607 */
.L_x_181:
[----:B------:R-:W-:Y:S05]  /*3d60*/  BSYNC B0 ;  /* 0x0000000000007941 */ /* 0x000fea0003800000 */
.L_x_179:
[----:B------:R-:W-:-:S05]  /*3d70*/  IMAD R6, R6, c[0x0][0x32c], R11 ;  /* 0x0000cb0006067a24 */ /* 0x000fca00078e020b */
[----:B------:R-:W-:Y:S02]  /*3d80*/  IADD3 R7, R6, c[0x0][0x32c], RZ ;  /* 0x0000cb0006077a10 */ /* 0x000fe40007ffe0ff */
[----:B------:R-:W-:Y:S02]  /*3d90*/  IMNMX R2, R2, R6, !PT ;  /* 0x0000000602027217 */ /* 0x000fe40007800200 */
[----:B------:R-:W-:Y:S02]  /*3da0*/  IMNMX R3, R3, R7, PT ;  /* 0x0000000703037217 */ /* 0x000fe40003800200 */
.L_x_178:
[----:B------:R-:W-:Y:S01]  /*3db0*/  UP2UR UR29, UPR, URZ, 0x10 ;  /* 0x000000103f1d7883 */ /* 0x000fe20008000000 */
[----:B------:R-:W-:Y:S01]  /*3dc0*/  FMNMX.FTZ R133, R15, R14, !PT ;  /* 0x0000000e0f857209 */ /* 0x000fe20007810000 */
[----:B------:R-:W-:Y:S01]  /*3dd0*/  UISETP.NE.AND UP4, UPT, UR32, URZ, UPT ;  /* 0x0000003f2000728c */ /* 0x000fe2000bf85270 */
[----:B------:R-:W-:Y:S01]  /*3de0*/  IMAD.SHL.U32 R237, R4, 0x2, RZ ;  /* 0x0000000204ed7824 */ /* 0x000fe200078e00ff */
[----:B------:R-:W-:Y:S01]  /*3df0*/  UP2UR UR32, UPR, URZ, 0x8 ;  /* 0x000000083f207883 */ /* 0x000fe20008000000 */
[----:B------:R-:W-:Y:S01]  /*3e00*/  FMNMX.FTZ R133, R21, R133, !PT ;  /* 0x0000008515857209 */ /* 0x000fe20007810000 */
[----:B------:R-:W-:Y:S01]  /*3e10*/  UISETP.NE.AND UP3, UPT, UR31, URZ, UPT ;  /* 0x0000003f1f00728c */ /* 0x000fe2000bf65270 */
[----:B------:R-:W-:Y:S01]  /*3e20*/  IMAD R238, R5, 0x2, R237 ;  /* 0x0000000205ee7824 */ /* 0x000fe200078e02ed */
[----:B------:R-:W-:Y:S01]  /*3e30*/  PLOP3.LUT P0, PT, PT, PT, UP4, 0x40, 0x0 ;  /* 0x000000000000781c */ /* 0x000fe20003f0e848 */
[----:B------:R-:W-:Y:S01]  /*3e40*/  UP2UR UR31, UPR, URZ, 0x4 ;  /* 0x000000043f1f7883 */ /* 0x000fe20008000000 */
[----:B------:R-:W-:Y:S01]  /*3e50*/  FMNMX.FTZ R133, R20, R133, !PT ;  /* 0x0000008514857209 */ /* 0x000fe20007810000 */
[----:B------:R-:W-:Y:S01]  /*3e60*/  UISETP.NE.AND UP2, UPT, UR30, URZ, UPT ;  /* 0x0000003f1e00728c */ /* 0x000fe2000bf45270 */
[----:B------:R-:W-:Y:S01]  /*3e70*/  ISETP.GT.AND P0, PT, R2, RZ, P0 ;  /* 0x000000ff0200720c */ /* 0x000fe20000704270 */
[----:B------:R-:W-:Y:S01]  /*3e80*/  UP2UR UR30, UPR, URZ, 0x2 ;  /* 0x000000023f1e7883 */ /* 0x000fe20008000000 */
[----:B------:R-:W-:Y:S01]  /*3e90*/  FMNMX.FTZ R133, R19, R133, !PT ;  /* 0x0000008513857209 */ /* 0x000fe20007810000 */
[----:B------:R-:W-:Y:S01]  /*3ea0*/  UISETP.NE.AND UP1, UPT, UR5, URZ, UPT ;  /* 0x0000003f0500728c */ /* 0x000fe2000bf25270 */
[----:B------:R-:W-:Y:S01]  /*3eb0*/  ISETP.LT.OR P0, PT, R3, 0x1, P0 ;  /* 0x000000010300780c */ /* 0x000fe20000701670 */
[----:B------:R-:W-:Y:S01]  /*3ec0*/  UP2UR UR5, UPR, URZ, 0x1 ;  /* 0x000000013f057883 */ /* 0x000fe20008000000 */
[----:B------:R-:W-:Y:S01]  /*3ed0*/  FMNMX.FTZ R133, R18, R133, !PT ;  /* 0x0000008512857209 */ /* 0x000fe20007810000 */
[----:B------:R-:W-:Y:S01]  /*3ee0*/  UISETP.NE.AND UP0, UPT, UR4, URZ, UPT ;  /* 0x0000003f0400728c */ /* 0x000fe2000bf05270 */
[----:B------:R-:W-:Y:S01]  /*3ef0*/  FSEL R6, R34, -INF , !P0 ;  /* 0xff80000022067808 */ /* 0x000fe20004000000 */
[----:B------:R-:W-:Y:S01]  /*3f00*/  UISETP.NE.AND UP4, UPT, UR29, URZ, UPT ;  /* 0x0000003f1d00728c */ /* 0x000fe2000bf85270 */
[----:B------:R-:W-:Y:S01]  /*3f10*/  PLOP3.LUT P0, PT, PT, PT, UP3, 0x40, 0x0 ;  /* 0x000000000000781c */ /* 0x000fe20003f0e838 */
[----:B------:R-:W-:Y:S01]  /*3f20*/  UISETP.NE.AND UP3, UPT, UR32, URZ, UPT ;  /* 0x0000003f2000728c */ /* 0x000fe2000bf65270 */
[----:B------:R-:W-:Y:S01]  /*3f30*/  FMNMX.FTZ R133, R17, R133, !PT ;  /* 0x0000008511857209 */ /* 0x000fe20007810000 */
[----:B------:R-:W-:Y:S01]  /*3f40*/  IMAD R240, R0, 0x2, R238 ;  /* 0x0000000200f07824 */ /* 0x000fe200078e02ee */
[----:B------:R-:W-:Y:S01]  /*3f50*/  ISETP.GT.AND P0, PT, R2, 0x1, P0 ;  /* 0x000000010200780c */ /* 0x000fe20000704270 */
[----:B------:R-:W-:Y:S01]  /*3f60*/  LDSM.16.MT88.4 R64, [R237+0x5880] ;  /* 0x00588000ed40783b */ /* 0x000fe20000004200 */
[----:B------:R-:W-:-:S02]  /*3f70*/  FMNMX.FTZ R133, R16, R133, !PT ;  /* 0x0000008510857209 */ /* 0x000fc40007810000 */
[----:B------:R-:W-:Y:S01]  /*3f80*/  ISETP.LT.OR P0, PT, R3, 0x2, P0 ;  /* 0x000000020300780c */ /* 0x000fe20000701670 */
[----:B------:R-:W-:Y:S01]  /*3f90*/  LDSM.16.MT88.4 R60, [R240+0x4880] ;  /* 0x00488000f03c783b */ /* 0x000fe20000004200 */
[----:B------:R-:W-:Y:S02]  /*3fa0*/  FMNMX.FTZ R133, R98, R133, !PT ;  /* 0x0000008562857209 */ /* 0x000fe40007810000 */
[----:B------:R-:W-:Y:S01]  /*3fb0*/  FSEL R9, R35, -INF , !P0 ;  /* 0xff80000023097808 */ /* 0x000fe20004000000 */
[----:B------:R-:W-:Y:S01]  /*3fc0*/  LDSM.16.MT88.4 R68, [R238+0x5880] ;  /* 0x00588000ee44783b */ /* 0x000fe20000004200 */
[----:B------:R-:W-:Y:S01]  /*3fd0*/  PLOP3.LUT P0, PT, PT, PT, UP2, 0x40, 0x0 ;  /* 0x000000000000781c */ /* 0x000fe20003f0e828 */
[----:B------:R-:W-:Y:S01]  /*3fe0*/  UISETP.NE.AND UP2, UPT, UR31, URZ, UPT ;  /* 0x0000003f1f00728c */ /* 0x000fe2000bf45270 */
[----:B------:R-:W-:Y:S01]  /*3ff0*/  FMNMX.FTZ R133, R97, R133, !PT ;  /* 0x0000008561857209 */ /* 0x000fe20007810000 */
[----:B------:R-:W-:Y:S01]  /*4000*/  LDSM.16.MT88.4 R32, [R238+0x4080] ;  /* 0x00408000ee20783b */ /* 0x000fe20000004200 */
[----:B------:R-:W-:-:S02]  /*4010*/  ISETP.GT.AND P0, PT, R2, 0x8, P0 ;  /* 0x000000080200780c */ /* 0x000fc40000704270 */
[----:B------:R-:W-:Y:S01]  /*4020*/  FMNMX.FTZ R133, R96, R133, !PT ;  /* 0x0000008560857209 */ /* 0x000fe20007810000 */
[----:B------:R-:W-:Y:S01]  /*4030*/  LDSM.16.MT88.4 R56, [R237+0x6080] ;  /* 0x00608000ed38783b */ /* 0x000fe20000004200 */
[----:B------:R-:W-:Y:S02]  /*4040*/  ISETP.LT.OR P0, PT, R3, 0x9, P0 ;  /* 0x000000090300780c */ /* 0x000fe40000701670 */
[----:B------:R-:W-:Y:S01]  /*4050*/  FMNMX.FTZ R133, R93, R133, !PT ;  /* 0x000000855d857209 */ /* 0x000fe20007810000 */
[----:B------:R-:W-:Y:S01]  /*4060*/  LDSM.16.MT88.4 R52, [R238+0x6080] ;  /* 0x00608000ee34783b */ /* 0x000fe20000004200 */
[----:B------:R-:W-:Y:S02]  /*4070*/  FSEL R8, R46, -INF , !P0 ;  /* 0xff8000002e087808 */ /* 0x000fe40004000000 */
[----:B------:R-:W-:Y:S01]  /*4080*/  PLOP3.LUT P0, PT, PT, PT, UP1, 0x40, 0x0 ;  /* 0x000000000000781c */ /* 0x000fe20003f0e818 */
[----:B------:R-:W-:Y:S01]  /*4090*/  UISETP.NE.AND UP1, UPT, UR30, URZ, UPT ;  /* 0x0000003f1e00728c */ /* 0x000fe2000bf25270 */
[----:B------:R-:W-:Y:S01]  /*40a0*/  FMNMX.FTZ R132, R6, R9, !PT ;  /* 0x0000000906847209 */ /* 0x000fe20007810000 */
[----:B------:R-:W-:Y:S01]  /*40b0*/  STL [R1+0x74], R160 ;  /* 0x000074a001007387 */ /* 0x000fe20000100800 */
[----:B------:R-:W-:-:S02]  /*40c0*/  ISETP.GT.AND P0, PT, R2, 0x9, P0 ;  /* 0x000000090200780c */ /* 0x000fc40000704270 */
[----:B------:R-:W-:Y:S02]  /*40d0*/  FMNMX.FTZ R132, R8, R132, !PT ;  /* 0x0000008408847209 */ /* 0x000fe40007810000 */
[----:B------:R-:W-:Y:S02]  /*40e0*/  ISETP.LT.OR P0, PT, R3, 0xa, P0 ;  /* 0x0000000a0300780c */ /* 0x000fe40000701670 */
[----:B------:R-:W-:Y:S02]  /*40f0*/  LEA R241, R0, R237, 0x1 ;  /* 0x000000ed00f17211 */ /* 0x000fe400078e08ff */
[----:B------:R-:W-:Y:S02]  /*4100*/  FSEL R7, R47, -INF , !P0 ;  /* 0xff8000002f077808 */ /* 0x000fe40004000000 */
[----:B------:R-:W-:Y:S01]  /*4110*/  PLOP3.LUT P0, PT, PT, PT, UP0, 0x40, 0x0 ;  /* 0x000000000000781c */ /* 0x000fe20003f0e808 */
[----:B------:R-:W-:Y:S01]  /*4120*/  UISETP.NE.AND UP0, UPT, UR5, URZ, UPT ;  /* 0x0000003f0500728c */ /* 0x000fe2000bf05270 */
[----:B------:R-:W-:Y:S01]  /*4130*/  FMNMX.FTZ R132, R7, R132, !PT ;  /* 0x0000008407847209 */ /* 0x000fe20007810000 */
[----:B------:R-:W-:Y:S01]  /*4140*/  LDSM.16.MT88.4 R44, [R240+0x4080] ;  /* 0x00408000f02c783b */ /* 0x000fe20000004200 */
[----:B------:R-:W-:Y:S01]  /*4150*/  ISETP.GT.AND P0, PT, R2, 0x10, P0 ;  /* 0x000000100200780c */ /* 0x000fe20000704270 */
[----:B------:R-:W-:-:S02]  /*4160*/  ULDC.64 UR4, c[0x0][0x2c8] ;  /* 0x0000b20000047ab9 */ /* 0x000fc40000000a00 */
[----:B------:R-:W-:Y:S01]  /*4170*/  LDSM.16.MT88.4 R76, [R241+0x5880] ;  /* 0x00588000f14c783b */ /* 0x000fe20000004200 */
[----:B------:R-:W-:-:S03]  /*4180*/  ISETP.LT.OR P0, PT, R3, 0x11, P0 ;  /* 0x000000110300780c */ /* 0x000fc60000701670 */
[----:B------:R-:W-:Y:S01]  /*4190*/  LDSM.16.MT88.4 R72, [R241+0x4880] ;  /* 0x00488000f148783b */ /* 0x000fe20000004200 */
[----:B------:R-:W-:Y:S02]  /*41a0*/  FSEL R12, R30, -INF , !P0 ;  /* 0xff8000001e0c7808 */ /* 0x000fe40004000000 */
[----:B------:R-:W-:Y:S01]  /*41b0*/  PLOP3.LUT P0, PT, PT, PT, UP6, 0x40, 0x0 ;  /* 0x000000000000781c */ /* 0x000fe20003f0e868 */
[----:B------:R-:W-:Y:S01]  /*41c0*/  LDSM.16.MT88.4 R80, [R241+0x6080] ;  /* 0x00608000f150783b */ /* 0x000fe20000004200 */
[----:B------:R-:W-:Y:S01]  /*41d0*/  FMNMX.FTZ R132, R12, R132, !PT ;  /* 0x000000840c847209 */ /* 0x000fe20007810000 */
[----:B------:R-:W-:Y:S01]  /*41e0*/  UISETP.NE.AND UP6, UPT, UR13, URZ, UPT ;  /* 0x0000003f0d00728c */ /* 0x000fe2000bfc5270 */
[----:B------:R-:W-:-:S04]  /*41f0*/  ISETP.GT.AND P0, PT, R2, 0x11, P0 ;  /* 0x000000110200780c */ /* 0x000fc80000704270 */
[----:B------:R-:W-:-:S04]  /*4200*/  ISETP.LT.OR P0, PT, R3, 0x12, P0 ;  /* 0x000000120300780c */ /* 0x000fc80000701670 */
        /* <DEDUP_REMOVED lines=8> */
[----:B------:R-:W-:Y:S02]  /*4290*/  PLOP3.LUT P0, PT, PT, PT, UP4, 0x40, 0x0 ;  /* 0x000000000000781c */ /* 0x000fe40003f0e848 */
[----:B------:R-:W-:Y:S02]  /*42a0*/  FMNMX.FTZ R132, R10, R132, !PT ;  /* 0x000000840a847209 */ /* 0x000fe40007810000 */
        /* <DEDUP_REMOVED lines=13> */
[----:B------:R-:W-:Y:S01]  /*4380*/  PLOP3.LUT P0, PT, PT, PT, UP1, 0x40, 0x0 ;  /* 0x000000000000781c */ /* 0x000fe20003f0e818 */
[----:B------:R-:W-:Y:S01]  /*4390*/  LDSM.16.MT88.4 R24, [R241+0x4080] ;  /* 0x00408000f118783b */ /* 0x000fe20000004200 */
[----:B------:R-:W-:Y:S02]  /*43a0*/  FMNMX.FTZ R132, R95, R132, !PT ;  /* 0x000000845f847209 */ /* 0x000fe40007810000 */
[----:B------:R-:W-:-:S04]  /*43b0*/  ISETP.GT.AND P0, PT, R2, 0x28, P0 ;  /* 0x000000280200780c */ /* 0x000fc80000704270 */
[----:B------:R-:W-:-:S04]  /*43c0*/  ISETP.LT.OR P0, PT, R3, 0x29, P0 ;  /* 0x000000290300780c */ /* 0x000fc80000701670 */
[----:B------:R-:W-:Y:S02]  /*43d0*/  FSEL R99, R38, -INF , !P0 ;  /* 0xff80000026637808 */ /* 0x000fe40004000000 */
[----:B------:R-:W-:Y:S02]  /*43e0*/  PLOP3.LUT P0, PT, PT, PT, UP0, 0x40, 0x0 ;  /* 0x000000000000781c */ /* 0x000fe40003f0e808 */
[----:B------:R-:W-:Y:S02]  /*43f0*/  FMNMX.FTZ R132, R99, R132, !PT ;  /* 0x0000008463847209 */ /* 0x000fe40007810000 */
[----:B------:R-:W-:Y:S02]  /*4400*/  ISETP.GT.AND P0, PT, R2, 0x29, P0 ;  /* 0x000000290200780c */ /* 0x000fe40000704270 */
[----:B------:R-:W1:Y:S02]  /*4410*/  SHFL.BFLY PT, R2, R133, 0x2, 0x1f ;  /* 0x0c401f0085027f89 */ /* 0x000e6400000e0000 */
[----:B------:R-:W-:-:S04]  /*4420*/  ISETP.LT.OR P0, PT, R3, 0x2a, P0 ;  /* 0x0000002a0300780c */ /* 0x000fc80000701670 */
[----:B------:R-:W-:Y:S02]  /*4430*/  FSEL R94, R39, -INF , !P0 ;  /* 0xff800000275e7808 */ /* 0x000fe40004000000 */
[----:B------:R-:W-:Y:S02]  /*4440*/  LDSM.16.MT88.4 R36, [R237+0x4880] ;  /* 0x00488000ed24783b */ /* 0x000fe40000004200 */
[----:B------:R-:W-:Y:S02]  /*4450*/  FMNMX.FTZ R132, R94, R132, !PT ;  /* 0x000000845e847209 */ /* 0x000fe40007810000 */
[----:B-1----:R-:W-:-:S05]  /*4460*/  FMNMX.FTZ R133, R133, R2, !PT ;  /* 0x0000000285857209 */ /* 0x002fca0007810000 */
[----:B------:R-:W1:Y:S02]  /*4470*/  SHFL.BFLY PT, R2, R133, 0x1, 0x1f ;  /* 0x0c201f0085027f89 */ /* 0x000e6400000e0000 */
[----:B-1----:R-:W-:Y:S02]  /*4480*/  FMNMX.FTZ R133, R133, R2, !PT ;  /* 0x0000000285857209 */ /* 0x002fe40007810000 */
[----:B------:R-:W1:Y:S02]  /*4490*/  SHFL.BFLY PT, R2, R132, 0x2, 0x1f ;  /* 0x0c401f0084027f89 */ /* 0x000e6400000e0000 */
[C---:B------:R-:W-:Y:S01]  /*44a0*/  FSETP.NEU.FTZ.AND P0, PT, R133.reuse, -INF , PT ;  /* 0xff8000008500780b */ /* 0x040fe20003f1d000 */
[----:B------:R-:W-:-:S05]  /*44b0*/  FMUL.FTZ R3, R133, c[0x0][0x2d0] ;  /* 0x0000b40085037a20 */ /* 0x000fca0000410000 */
[----:B------:R-:W-:-:S05]  /*44c0*/  FSEL R3, R3, RZ, P0 ;  /* 0x000000ff03037208 */ /* 0x000fca0000000000 */
[--C-:B------:R-:W-:Y:S02]  /*44d0*/  FFMA.FTZ R19, R19, c[0x0][0x2d0], -R3.reuse ;  /* 0x0000b40013137a23 */ /* 0x100fe40000010803 */
[--C-:B------:R-:W-:Y:S02]  /*44e0*/  FFMA.FTZ R18, R18, c[0x0][0x2d0], -R3.reuse ;  /* 0x0000b40012127a23 */ /* 0x100fe40000010803 */
[--C-:B------:R-:W-:Y:S01]  /*44f0*/  FFMA.FTZ R17, R17, c[0x0][0x2d0], -R3.reuse ;  /* 0x0000b40011117a23 */ /* 0x100fe20000010803 */
[----:B------:R-:W-:Y:S01]  /*4500*/  MUFU.EX2 R116, R19 ;  /* 0x0000001300747308 */ /* 0x000fe20000000800 */
[--C-:B------:R-:W-:Y:S02]  /*4510*/  FFMA.FTZ R16, R16, c[0x0][0x2d0], -R3.reuse ;  /* 0x0000b40010107a23 */ /* 0x100fe40000010803 */
[--C-:B------:R-:W-:Y:S02]  /*4520*/  FFMA.FTZ R15, R15, c[0x0][0x2d0], -R3.reuse ;  /* 0x0000b4000f0f7a23 */ /* 0x100fe40000010803 */
[--C-:B------:R-:W-:Y:S01]  /*4530*/  FFMA.FTZ R14, R14, c[0x0][0x2d0], -R3.reuse ;  /* 0x0000b4000e0e7a23 */ /* 0x100fe20000010803 */
[----:B-1----:R-:W-:Y:S01]  /*4540*/  FMNMX.FTZ R132, R132, R2, !PT ;  /* 0x0000000284847209 */ /* 0x002fe20007810000 */
[--C-:B------:R-:W-:Y:S01]  /*4550*/  FFMA.FTZ R21, R21, c[0x0][0x2d0], -R3.reuse ;  /* 0x0000b40015157a23 */ /* 0x100fe20000010803 */
[----:B------:R-:W-:Y:S01]  /*4560*/  MUFU.EX2 R124, R18 ;  /* 0x00000012007c7308 */ /* 0x000fe20000000800 */
[----:B------:R-:W-:-:S02]  /*4570*/  FFMA.FTZ R20, R20, c[0x0][0x2d0], -R3 ;  /* 0x0000b40014147a23 */ /* 0x000fc40000010803 */
[----:B------:R-:W1:Y:S05]  /*4580*/  SHFL.BFLY PT, R2, R132, 0x1, 0x1f ;  /* 0x0c201f0084027f89 */ /* 0x000e6a00000e0000 */
[----:B------:R-:W-:Y:S08]  /*4590*/  MUFU.EX2 R125, R17 ;  /* 0x00000011007d7308 */ /* 0x000ff00000000800 */
[----:B------:R2:W-:Y:S08]  /*45a0*/  MUFU.EX2 R128, R16 ;  /* 0x0000001000807308 */ /* 0x0005f00000000800 */
[----:B------:R-:W-:Y:S01]  /*45b0*/  MUFU.EX2 R110, R15 ;  /* 0x0000000f006e7308 */ /* 0x000fe20000000800 */
[----:B-1----:R-:W-:-:S04]  /*45c0*/  FMNMX.FTZ R132, R132, R2, !PT ;  /* 0x0000000284847209 */ /* 0x002fc80007810000 */
[C---:B------:R-:W-:Y:S01]  /*45d0*/  FSETP.NEU.FTZ.AND P0, PT, R132.reuse, -INF , PT ;  /* 0xff8000008400780b */ /* 0x040fe20003f1d000 */
[----:B--2---:R-:W1:Y:S01]  /*45e0*/  LDSM.16.MT88.4 R16, [R237+0x4080] ;  /* 0x00408000ed10783b */ /* 0x004e620000004200 */
[----:B------:R-:W-:Y:S01]  /*45f0*/  FMUL.FTZ R2, R132, c[0x0][0x2d0] ;  /* 0x0000b40084027a20 */ /* 0x000fe20000410000 */
[----:B------:R-:W2:Y:S04]  /*4600*/  MUFU.EX2 R109, R14 ;  /* 0x0000000e006d7308 */ /* 0x000ea80000000800 */
[----:B------:R-:W-:-:S04]  /*4610*/  FSEL R2, R2, RZ, P0 ;  /* 0x000000ff02027208 */ /* 0x000fc80000000000 */
[----:B------:R-:W-:Y:S01]  /*4620*/  MUFU.EX2 R108, R21 ;  /* 0x00000015006c7308 */ /* 0x000fe20000000800 */
[--C-:B------:R-:W-:Y:S02]  /*4630*/  FFMA.FTZ R6, R6, c[0x0][0x2d0], -R2.reuse ;  /* 0x0000b40006067a23 */ /* 0x100fe40000010802 */
[--C-:B------:R-:W-:Y:S02]  /*4640*/  FFMA.FTZ R9, R9, c[0x0][0x2d0], -R2.reuse ;  /* 0x0000b40009097a23 */ /* 0x100fe40000010802 */
[--C-:B------:R-:W-:Y:S02]  /*4650*/  FFMA.FTZ R4, R8, c[0x0][0x2d0], -R2.reuse ;  /* 0x0000b40008047a23 */ /* 0x100fe40000010802 */
[----:B------:R-:W-:Y:S01]  /*4660*/  FFMA.FTZ R7, R7, c[0x0][0x2d0], -R2 ;  /* 0x0000b40007077a23 */ /* 0x000fe20000010802 */
[----:B------:R-:W-:Y:S01]  /*4670*/  MUFU.EX2 R117, R20 ;  /* 0x0000001400757308 */ /* 0x000fe20000000800 */
[----:B--2---:R-:W-:-:S07]  /*4680*/  F2FP.PACK_AB R8, R109, R110 ;  /* 0x0000006e6d08723e */ /* 0x004fce00000000ff */
[----:B------:R2:W-:Y:S08]  /*4690*/  MUFU.EX2 R86, R6 ;  /* 0x0000000600567308 */ /* 0x0005f00000000800 */
[----:B------:R-:W3:Y:S08]  /*46a0*/  MUFU.EX2 R85, R9 ;  /* 0x0000000900557308 */ /* 0x000ef00000000800 */
[----:B------:R4:W-:Y:S01]  /*46b0*/  MUFU.EX2 R84, R4 ;  /* 0x0000000400547308 */ /* 0x0009e20000000800 */
[----:B--2---:R-:W-:-:S07]  /*46c0*/  F2FP.PACK_AB R6, R128, R125 ;  /* 0x0000007d8006723e */ /* 0x004fce00000000ff */
[----:B------:R-:W2:Y:S01]  /*46d0*/  MUFU.EX2 R87, R7 ;  /* 0x0000000700577308 */ /* 0x000ea20000000800 */
[----:B---3--:R-:W-:Y:S01]  /*46e0*/  F2FP.PACK_AB R9, R85, R86 ;  /* 0x000000565509723e */ /* 0x008fe200000000ff */
[----:B----4-:R-:W-:-:S06]  /*46f0*/  FFMA.FTZ R4, R12, c[0x0][0x2d0], -R2 ;  /* 0x0000b4000c047a23 */ /* 0x010fcc0000010802 */
[----:B------:R3:W-:Y:S02]  /*4700*/  MUFU.EX2 R88, R4 ;  /* 0x0000000400587308 */ /* 0x0007e40000000800 */
[----:B---3--:R-:W-:Y:S01]  /*4710*/  FFMA.FTZ R4, R11, c[0x0][0x2d0], -R2 ;  /* 0x0000b4000b047a23 */ /* 0x008fe20000010802 */
[----:B--2---:R-:W-:-:S05]  /*4720*/  F2FP.PACK_AB R11, R87, R84 ;  /* 0x00000054570b723e */ /* 0x004fca00000000ff */
[----:B------:R2:W3:Y:S02]  /*4730*/  MUFU.EX2 R89, R4 ;  /* 0x0000000400597308 */ /* 0x0004e40000000800 */
[----:B--2---:R-:W-:Y:S01]  /*4740*/  FFMA.FTZ R4, R10, c[0x0][0x2d0], -R2 ;  /* 0x0000b4000a047a23 */ /* 0x004fe20000010802 */
[----:B------:R-:W-:Y:S02]  /*4750*/  F2FP.PACK_AB R10, R117, R108 ;  /* 0x0000006c750a723e */ /* 0x000fe400000000ff */
[----:B---3--:R-:W-:-:S03]  /*4760*/  F2FP.PACK_AB R5, R89, R88 ;  /* 0x000000585905723e */ /* 0x008fc600000000ff */
[----:B------:R2:W-:Y:S02]  /*4770*/  MUFU.EX2 R91, R4 ;  /* 0x00000004005b7308 */ /* 0x0005e40000000800 */
[C---:B-1----:R-:W-:Y:S08]  /*4780*/  HMMA.16816.F32 R20, R8.reuse, R18, RZ ;  /* 0x000000120814723c */ /* 0x042ff000000018ff */
[----:B------:R-:W-:Y:S01]  /*4790*/  HMMA.16816.F32 R40, R8, R26, RZ ;  /* 0x0000001a0828723c */ /* 0x000fe200000018ff */
[----:B--2---:R-:W-:-:S07]  /*47a0*/  FFMA.FTZ R4, R13, c[0x0][0x2d0], -R2 ;  /* 0x0000b4000d047a23 */ /* 0x004fce0000010802 */
[C---:B------:R-:W-:Y:S01]  /*47b0*/  HMMA.16816.F32 R12, R8.reuse, R16, RZ ;  /* 0x00000010080c723c */ /* 0x040fe200000018ff */
[----:B------:R1:W2:Y:S07]  /*47c0*/  MUFU.EX2 R90, R4 ;  /* 0x00000004005a7308 */ /* 0x0002ae0000000800 */
[----:B------:R-:W-:Y:S01]  /*47d0*/  HMMA.16816.F32 R16, R8, R32, RZ ;  /* 0x000000200810723c */ /* 0x000fe200000018ff */
[----:B-1----:R-:W-:Y:S02]  /*47e0*/  F2FP.PACK_AB R4, R124, R116 ;  /* 0x000000747c04723e */ /* 0x002fe400000000ff */
[----:B--2---:R-:W-:Y:S11]  /*47f0*/  F2FP.PACK_AB R7, R90, R91 ;  /* 0x0000005b5a07723e */ /* 0x004ff600000000ff */
[----:B------:R-:W-:Y:S02]  /*4800*/  @!UPT UIADD3 URZ, URZ, URZ, URZ ;  /* 0x0000003f3f3ff290 */ /* 0x000fe4000fffe03f */
[----:B------:R-:W-:Y:S08]  /*4810*/  HMMA.16816.F32 R156, R4, R36, R12 ;  /* 0x00000024049c723c */ /* 0x000ff0000000180c */
[----:B------:R-:W-:Y:S08]  /*4820*/  HMMA.16816.F32 R12, R8, R34, RZ ;  /* 0x00000022080c723c */ /* 0x000ff000000018ff */
[----:B------:R-:W-:Y:S08]  /*4830*/  HMMA.16816.F32 R48, R4, R38, R20 ;  /* 0x000000260430723c */ /* 0x000ff00000001814 */
[----:B------:R-:W-:Y:S08]  /*4840*/  HMMA.16816.F32 R36, R8, R44, RZ ;  /* 0x0000002c0824723c */ /* 0x000ff000000018ff */
[C---:B------:R-:W-:Y:S08]  /*4850*/  HMMA.16816.F32 R148, R4.reuse, R28, R16 ;  /* 0x0000001c0494723c */ /* 0x040ff00000001810 */
[----:B------:R-:W-:Y:S01]  /*4860*/  HMMA.16816.F32 R136, R4, R30, R12 ;  /* 0x0000001e0488723c */ /* 0x000fe2000000180c */
[----:B------:R-:W-:Y:S01]  /*4870*/  IMAD.MOV.U32 R178, RZ, RZ, R49 ;  /* 0x000000ffffb27224 */ /* 0x000fe200078e0031 */
[----:B------:R-:W-:Y:S01]  /*4880*/  MOV R177, R50 ;  /* 0x0000003200b17202 */ /* 0x000fe20000000f00 */
[----:B------:R-:W-:-:S02]  /*4890*/  IMAD.MOV.U32 R176, RZ, RZ, R51 ;  /* 0x000000ffffb07224 */ /* 0x000fc400078e0033 */
[----:B------:R-:W-:-:S03]  /*48a0*/  IMAD.MOV.U32 R175, RZ, RZ, R48 ;  /* 0x000000ffffaf7224 */ /* 0x000fc600078e0030 */
[C---:B------:R-:W-:Y:S08]  /*48b0*/  HMMA.16816.F32 R28, R8.reuse, R64, RZ ;  /* 0x00000040081c723c */ /* 0x040ff000000018ff */
[C---:B------:R-:W-:Y:S08]  /*48c0*/  HMMA.16816.F32 R48, R8.reuse, R24, RZ ;  /* 0x000000180830723c */ /* 0x040ff000000018ff */
[----:B------:R-:W-:Y:S01]  /*48d0*/  HMMA.16816.F32 R24, R8, R66, RZ ;  /* 0x000000420818723c */ /* 0x000fe200000018ff */
[----:B------:R-:W1:Y:S07]  /*48e0*/  LDSM.16.MT88.4 R64, [R237+0x7080] ;  /* 0x00708000ed40783b */ /* 0x000e6e0000004200 */
[----:B------:R-:W-:Y:S08]  /*48f0*/  HMMA.16816.F32 R36, R4, R60, R36 ;  /* 0x0000003c0424723c */ /* 0x000ff00000001824 */
[----:B------:R-:W-:Y:S08]  /*4900*/  HMMA.16816.F32 R20, R8, R68, RZ ;  /* 0x000000440814723c */ /* 0x000ff000000018ff */
[----:B------:R-:W-:Y:S08]  /*4910*/  HMMA.16816.F32 R28, R4, R56, R28 ;  /* 0x00000038041c723c */ /* 0x000ff0000000181c */
[----:B------:R-:W-:Y:S01]  /*4920*/  HMMA.16816.F32 R32, R8, R46, RZ ;  /* 0x0000002e0820723c */ /* 0x000fe200000018ff */
[----:B------:R-:W-:Y:S01]  /*4930*/  IMAD.MOV.U32 R154, RZ, RZ, R36 ;  /* 0x000000ffff9a7224 */ /* 0x000fe200078e0024 */
[----:B------:R-:W-:Y:S01]  /*4940*/  MOV R152, R38 ;  /* 0x0000002600987202 */ /* 0x000fe20000000f00 */
[----:B------:R-:W-:Y:S01]  /*4950*/  IMAD.MOV.U32 R153, RZ, RZ, R37 ;  /* 0x000000ffff997224 */ /* 0x000fe200078e0025 */
[----:B------:R-:W-:Y:S01]  /*4960*/  LDSM.16.MT88.4 R44, [R240+0x5880] ;  /* 0x00588000f02c783b */ /* 0x000fe20000004200 */
[----:B------:R-:W-:-:S03]  /*4970*/  IMAD.MOV.U32 R147, RZ, RZ, R39 ;  /* 0x000000ffff937224 */ /* 0x000fc600078e0027 */
[----:B------:R-:W-:Y:S01]  /*4980*/  HMMA.16816.F32 R12, R8, R76, RZ ;  /* 0x0000004c080c723c */ /* 0x000fe200000018ff */
[----:B------:R-:W2:Y:S07]  /*4990*/  LDSM.16.MT88.4 R36, [R237+0x7880] ;  /* 0x00788000ed24783b */ /* 0x000eae0000004200 */
[C---:B------:R-:W-:Y:S01]  /*49a0*/  HMMA.16816.F32 R100, R4.reuse, R74, R40 ;  /* 0x0000004a0464723c */ /* 0x040fe20000001828 */
[----:B------:R-:W-:Y:S01]  /*49b0*/  MOV R146, R28 ;  /* 0x0000001c00927202 */ /* 0x000fe20000000f00 */
[----:B------:R-:W-:Y:S01]  /*49c0*/  IMAD.MOV.U32 R145, RZ, RZ, R29 ;  /* 0x000000ffff917224 */ /* 0x000fe200078e001d */
[----:B------:R-:W-:Y:S01]  /*49d0*/  MOV R135, R31 ;  /* 0x0000001f00877202 */ /* 0x000fe20000000f00 */
[----:B------:R-:W-:Y:S01]  /*49e0*/  IMAD.MOV.U32 R144, RZ, RZ, R30 ;  /* 0x000000ffff907224 */ /* 0x000fe200078e001e */
[----:B------:R-:W-:Y:S03]  /*49f0*/  LDSM.16.MT88.4 R40, [R238+0x7080] ;  /* 0x00708000ee28783b */ /* 0x000fe60000004200 */
[C---:B------:R-:W-:Y:S08]  /*4a00*/  HMMA.16816.F32 R20, R4.reuse, R52, R20 ;  /* 0x000000340414723c */ /* 0x040ff00000001814 */
[C---:B------:R-:W-:Y:S08]  /*4a10*/  HMMA.16816.F32 R32, R4.reuse, R62, R32 ;  /* 0x0000003e0420723c */ /* 0x040ff00000001820 */
[----:B------:R-:W-:Y:S01]  /*4a20*/  HMMA.16816.F32 R12, R4, R80, R12 ;  /* 0x00000050040c723c */ /* 0x000fe2000000180c */
[----:B------:R-:W-:Y:S01]  /*4a30*/  IMAD.MOV.U32 R0, RZ, RZ, R102 ;  /* 0x000000ffff007224 */ /* 0x000fe200078e0066 */
[----:B------:R-:W-:Y:S01]  /*4a40*/  MOV R155, R103 ;  /* 0x00000067009b7202 */ /* 0x000fe20000000f00 */
[----:B------:R-:W-:-:S05]  /*4a50*/  IMAD.MOV.U32 R179, RZ, RZ, R101 ;  /* 0x000000ffffb37224 */ /* 0x000fca00078e0065 */
[----:B-1----:R-:W-:Y:S01]  /*4a60*/  HMMA.16816.F32 R28, R8, R64, RZ ;  /* 0x00000040081c723c */ /* 0x002fe200000018ff */
[----:B------:R-:W-:Y:S01]  /*4a70*/  IMAD.MOV.U32 R126, RZ, RZ, R21 ;  /* 0x000000ffff7e7224 */ /* 0x000fe200078e0015 */
[----:B------:R-:W-:Y:S01]  /*4a80*/  MOV R123, R22 ;  /* 0x00000016007b7202 */ /* 0x000fe20000000f00 */
[----:B------:R-:W-:Y:S02]  /*4a90*/  IMAD.MOV.U32 R122, RZ, RZ, R23 ;  /* 0x000000ffff7a7224 */ /* 0x000fe400078e0017 */
[----:B------:R-:W-:Y:S02]  /*4aa0*/  IMAD.MOV.U32 R121, RZ, RZ, R20 ;  /* 0x000000ffff797224 */ /* 0x000fe400078e0014 */
[----:B------:R-:W1:Y:S01]  /*4ab0*/  LDSM.16.MT88.4 R20, [R240+0x6080] ;  /* 0x00608000f014783b */ /* 0x000e620000004200 */
[----:B------:R-:W-:Y:S01]  /*4ac0*/  HMMA.16816.F32 R140, R4, R72, R48 ;  /* 0x00000048048c723c */ /* 0x000fe20000001830 */
[----:B------:R-:W-:Y:S01]  /*4ad0*/  IMAD.MOV.U32 R174, RZ, RZ, R33 ;  /* 0x000000ffffae7224 */ /* 0x000fe200078e0021 */
[----:B------:R-:W-:Y:S01]  /*4ae0*/  MOV R173, R34 ;  /* 0x0000002200ad7202 */ /* 0x000fe20000000f00 */
[----:B------:R-:W-:-:S02]  /*4af0*/  IMAD.MOV.U32 R172, RZ, RZ, R35 ;  /* 0x000000ffffac7224 */ /* 0x000fc400078e0023 */
[----:B------:R-:W-:Y:S02]  /*4b00*/  IMAD.MOV.U32 R171, RZ, RZ, R32 ;  /* 0x000000ffffab7224 */ /* 0x000fe400078e0020 */
[----:B------:R-:W-:Y:S01]  /*4b10*/  MOV R48, R100 ;  /* 0x0000006400307202 */ /* 0x000fe20000000f00 */
[----:B------:R-:W-:Y:S01]  /*4b20*/  HMMA.16816.F32 R16, R8, R70, RZ ;  /* 0x000000460810723c */ /* 0x000fe200000018ff */
[----:B------:R-:W-:Y:S01]  /*4b30*/  MOV R134, R12 ;  /* 0x0000000c00867202 */ /* 0x000fe20000000f00 */
[----:B------:R-:W-:Y:S01]  /*4b40*/  IMAD.MOV.U32 R131, RZ, RZ, R13 ;  /* 0x000000ffff837224 */ /* 0x000fe200078e000d */
[----:B------:R-:W-:Y:S01]  /*4b50*/  MOV R129, R15 ;  /* 0x0000000f00817202 */ /* 0x000fe20000000f00 */
[----:B------:R-:W-:Y:S02]  /*4b60*/  IMAD.MOV.U32 R65, RZ, RZ, R48 ;  /* 0x000000ffff417224 */ /* 0x000fe400078e0030 */
[----:B------:R-:W3:Y:S01]  /*4b70*/  LDSM.16.MT88.4 R48, [R241+0x7080] ;  /* 0x00708000f130783b */ /* 0x000ee20000004200 */
[----:B------:R-:W-:Y:S01]  /*4b80*/  IMAD.MOV.U32 R130, RZ, RZ, R14 ;  /* 0x000000ffff827224 */ /* 0x000fe200078e000e */
[C---:B------:R-:W-:Y:S01]  /*4b90*/  HMMA.16816.F32 R24, R4.reuse, R58, R24 ;  /* 0x0000003a0418723c */ /* 0x040fe20000001818 */
[----:B------:R-:W-:Y:S01]  /*4ba0*/  IMAD.MOV.U32 R64, RZ, RZ, R0 ;  /* 0x000000ffff407224 */ /* 0x000fe200078e0000 */
[----:B------:R-:W-:Y:S06]  /*4bb0*/  LDSM.16.MT88.4 R56, [R240+0x7080] ;  /* 0x00708000f038783b */ /* 0x000fec0000004200 */
[----:B--2---:R-:W-:Y:S08]  /*4bc0*/  HMMA.16816.F32 R28, R4, R36, R28 ;  /* 0x00000024041c723c */ /* 0x004ff0000000181c */
[C---:B------:R-:W-:Y:S08]  /*4bd0*/  HMMA.16816.F32 R12, R8.reuse, R44, RZ ;  /* 0x0000002c080c723c */ /* 0x040ff000000018ff */
[----:B------:R-:W-:Y:S01]  /*4be0*/  HMMA.16816.F32 R32, R8, R46, RZ ;  /* 0x0000002e0820723c */ /* 0x000fe200000018ff */
[----:B------:R-:W-:Y:S01]  /*4bf0*/  LDSM.16.MT88.4 R44, [R241+0x7880] ;  /* 0x00788000f12c783b */ /* 0x000fe20000004200 */
[----:B------:R-:W-:Y:S01]  /*4c00*/  IMAD.MOV.U32 R170, RZ, RZ, R25 ;  /* 0x000000ffffaa7224 */ /* 0x000fe200078e0019 */
[----:B------:R-:W-:Y:S01]  /*4c10*/  MOV R168, R27 ;  /* 0x0000001b00a87202 */ /* 0x000fe20000000f00 */
[----:B------:R-:W-:-:S02]  /*4c20*/  IMAD.MOV.U32 R169, RZ, RZ, R26 ;  /* 0x000000ffffa97224 */ /* 0x000fc400078e001a */
[----:B------:R-:W-:Y:S02]  /*4c30*/  IMAD.MOV.U32 R127, RZ, RZ, R24 ;  /* 0x000000ffff7f7224 */ /* 0x000fe400078e0018 */
[----:B------:R-:W-:Y:S01]  /*4c40*/  HMMA.16816.F32 R72, R4, R54, R16 ;  /* 0x000000360448723c */ /* 0x000fe20000001810 */
[----:B------:R-:W2:Y:S01]  /*4c50*/  LDSM.16.MT88.4 R52, [R238+0x7880] ;  /* 0x00788000ee34783b */ /* 0x000ea20000004200 */
[----:B------:R-:W-:Y:S01]  /*4c60*/  MOV R120, R29 ;  /* 0x0000001d00787202 */ /* 0x000fe20000000f00 */
[----:B------:R-:W-:Y:S01]  /*4c70*/  IMAD.MOV.U32 R119, RZ, RZ, R30 ;  /* 0x000000ffff777224 */ /* 0x000fe200078e001e */
[----:B------:R-:W-:Y:S01]  /*4c80*/  MOV R111, R28 ;  /* 0x0000001c006f7202 */ /* 0x000fe20000000f00 */
[----:B------:R-:W-:-:S03]  /*4c90*/  IMAD.MOV.U32 R118, RZ, RZ, R31 ;  /* 0x000000ffff767224 */ /* 0x000fc600078e001f */
[C---:B------:R-:W-:Y:S08]  /*4ca0*/  HMMA.16816.F32 R16, R8.reuse, R78, RZ ;  /* 0x0000004e0810723c */ /* 0x040ff000000018ff */
[----:B------:R-:W-:Y:S07]  /*4cb0*/  HMMA.16816.F32 R24, R8, R66, RZ ;  /* 0x000000420818723c */ /* 0x000fee00000018ff */
[----:B------:R-:W-:Y:S01]  /*4cc0*/  IMAD.MOV.U32 R66, RZ, RZ, R123 ;  /* 0x000000ffff427224 */ /* 0x000fe200078e007b */
[----:B-1----:R-:W-:Y:S01]  /*4cd0*/  HMMA.16816.F32 R60, R4, R20, R12 ;  /* 0x00000014043c723c */ /* 0x002fe2000000180c */
[----:B------:R-:W-:-:S07]  /*4ce0*/  MOV R67, R122 ;  /* 0x0000007a00437202 */ /* 0x000fce0000000f00 */
[----:B------:R-:W-:Y:S01]  /*4cf0*/  HMMA.16816.F32 R68, R4, R22, R32 ;  /* 0x000000160444723c */ /* 0x000fe20000001820 */
[----:B------:R-:W1:Y:S07]  /*4d00*/  LDSM.16.MT88.4 R32, [R240+0x7880] ;  /* 0x00788000f020783b */ /* 0x000e6e0000004200 */
[C---:B------:R-:W-:Y:S07]  /*4d10*/  HMMA.16816.F32 R28, R8.reuse, R42, RZ ;  /* 0x0000002a081c723c */ /* 0x040fee00000018ff */
[----:B------:R-:W-:Y:S01]  /*4d20*/  MOV R42, R173 ;  /* 0x000000ad002a7202 */ /* 0x000fe20000000f00 */
[----:B---3--:R-:W-:Y:S01]  /*4d30*/  HMMA.16816.F32 R20, R8, R50, RZ ;  /* 0x000000320814723c */ /* 0x008fe200000018ff */
[----:B------:R-:W-:-:S06]  /*4d40*/  IMAD.MOV.U32 R43, RZ, RZ, R172 ;  /* 0x000000ffff2b7224 */ /* 0x000fcc00078e00ac */
[----:B------:R-:W-:Y:S01]  /*4d50*/  IMAD.MOV.U32 R50, RZ, RZ, R178 ;  /* 0x000000ffff327224 */ /* 0x000fe200078e00b2 */
[----:B------:R-:W-:Y:S01]  /*4d60*/  HMMA.16816.F32 R12, R8, R40, RZ ;  /* 0x00000028080c723c */ /* 0x000fe200000018ff */
[----:B------:R-:W-:-:S06]  /*4d70*/  IMAD.MOV.U32 R51, RZ, RZ, R177 ;  /* 0x000000ffff337224 */ /* 0x000fcc00078e00b1 */
[----:B------:R-:W-:Y:S01]  /*4d80*/  IMAD.MOV.U32 R41, RZ, RZ, R174 ;  /* 0x000000ffff297224 */ /* 0x000fe200078e00ae */
[----:B------:R-:W-:Y:S01]  /*4d90*/  HMMA.16816.F32 R80, R4, R82, R16 ;  /* 0x000000520450723c */ /* 0x000fe20000001810 */
[----:B------:R-:W-:-:S07]  /*4da0*/  IMAD.MOV.U32 R40, RZ, RZ, R171 ;  /* 0x000000ffff287224 */ /* 0x000fce00078e00ab */
[----:B------:R-:W-:Y:S01]  /*4db0*/  HMMA.16816.F32 R16, R4, R38, R24 ;  /* 0x000000260410723c */ /* 0x000fe20000001818 */
[----:B------:R-:W3:Y:S07]  /*4dc0*/  LDSM.16.MT88.4 R36, [R237+0x8880] ;  /* 0x00888000ed24783b */ /* 0x000eee0000004200 */
[----:B------:R-:W-:Y:S07]  /*4dd0*/  HMMA.16816.F32 R24, R8, R48, RZ ;  /* 0x000000300818723c */ /* 0x000fee00000018ff */
[----:B------:R-:W-:Y:S01]  /*4de0*/  MOV R48, R176 ;  /* 0x000000b000307202 */ /* 0x000fe20000000f00 */
[----:B--2---:R-:W-:Y:S01]  /*4df0*/  HMMA.16816.F32 R104, R4, R54, R28 ;  /* 0x000000360468723c */ /* 0x004fe2000000181c */
[----:B------:R-:W-:-:S02]  /*4e00*/  IMAD.MOV.U32 R49, RZ, RZ, R65 ;  /* 0x000000ffff317224 */ /* 0x000fc400078e0041 */
[----:B------:R-:W-:-:S04]  /*4e10*/  IMAD.MOV.U32 R65, RZ, RZ, R126 ;  /* 0x000000ffff417224 */ /* 0x000fc800078e007e */
[----:B------:R-:W-:Y:S01]  /*4e20*/  IMAD.MOV.U32 R55, RZ, RZ, R111 ;  /* 0x000000ffff377224 */ /* 0x000fe200078e006f */
[C---:B------:R-:W-:Y:S01]  /*4e30*/  HMMA.16816.F32 R28, R4.reuse, R46, R20 ;  /* 0x0000002e041c723c */ /* 0x040fe20000001814 */
[----:B------:R-:W-:Y:S01]  /*4e40*/  IMAD.MOV.U32 R103, RZ, RZ, R17 ;  /* 0x000000ffff677224 */ /* 0x000fe200078e0011 */
[----:B------:R-:W-:Y:S01]  /*4e50*/  MOV R101, R19 ;  /* 0x0000001300657202 */ /* 0x000fe20000000f00 */
[----:B------:R-:W-:Y:S02]  /*4e60*/  IMAD.MOV.U32 R102, RZ, RZ, R18 ;  /* 0x000000ffff667224 */ /* 0x000fe400078e0012 */
[----:B------:R-:W-:Y:S02]  /*4e70*/  IMAD.MOV.U32 R100, RZ, RZ, R16 ;  /* 0x000000ffff647224 */ /* 0x000fe400078e0010 */
[----:B------:R-:W-:Y:S01]  /*4e80*/  IMAD.MOV.U32 R54, RZ, RZ, R101 ;  /* 0x000000ffff367224 */ /* 0x000fe200078e0065 */
[----:B------:R-:W-:Y:S02]  /*4e90*/  HMMA.16816.F32 R76, R4, R52, R12 ;  /* 0x00000034044c723c */ /* 0x000fe4000000180c */
[----:B------:R-:W-:-:S05]  /*4ea0*/  MOV R47, R100 ;  /* 0x00000064002f7202 */ /* 0x000fca0000000f00 */
[----:B------:R-:W-:Y:S01]  /*4eb0*/  MOV R52, R179 ;  /* 0x000000b300347202 */ /* 0x000fe20000000f00 */
[----:B------:R-:W-:Y:S01]  /*4ec0*/  HMMA.16816.F32 R12, R8, R58, RZ ;  /* 0x0000003a080c723c */ /* 0x000fe200000018ff */
[----:B------:R-:W-:Y:S02]  /*4ed0*/  IMAD.MOV.U32 R53, RZ, RZ, R64 ;  /* 0x000000ffff357224 */ /* 0x000fe400078e0040 */
[----:B------:R-:W-:-:S04]  /*4ee0*/  IMAD.MOV.U32 R64, RZ, RZ, R121 ;  /* 0x000000ffff407224 */ /* 0x000fc800078e0079 */
[----:B------:R-:W-:Y:S01]  /*4ef0*/  IMAD.MOV.U32 R58, RZ, RZ, R169 ;  /* 0x000000ffff3a7224 */ /* 0x000fe200078e00a9 */
[----:B------:R-:W-:Y:S01]  /*4f00*/  HMMA.16816.F32 R112, R4, R44, R24 ;  /* 0x0000002c0470723c */ /* 0x000fe20000001818 */
[----:B------:R-:W-:Y:S01]  /*4f10*/  MOV R21, R30 ;  /* 0x0000001e00157202 */ /* 0x000fe20000000f00 */
[----:B------:R-:W-:Y:S01]  /*4f20*/  IMAD.MOV.U32 R20, RZ, RZ, R31 ;  /* 0x000000ffff147224 */ /* 0x000fe200078e001f */
[----:B------:R-:W-:Y:S01]  /*4f30*/  MOV R0, R28 ;  /* 0x0000001c00007202 */ /* 0x000fe20000000f00 */
[----:B------:R-:W-:Y:S02]  /*4f40*/  IMAD.MOV.U32 R28, RZ, RZ, R120 ;  /* 0x000000ffff1c7224 */ /* 0x000fe400078e0078 */
[----:B------:R-:W-:Y:S01]  /*4f50*/  IMAD.MOV.U32 R30, RZ, RZ, R118 ;  /* 0x000000ffff1e7224 */ /* 0x000fe200078e0076 */
[----:B------:R-:W-:Y:S01]  /*4f60*/  MOV R44, R103 ;  /* 0x00000067002c7202 */ /* 0x000fe20000000f00 */
[----:B------:R-:W-:Y:S01]  /*4f70*/  HMMA.16816.F32 R16, R8, R56, RZ ;  /* 0x000000380810723c */ /* 0x000fe200000018ff */
[----:B------:R-:W-:-:S02]  /*4f80*/  IMAD.MOV.U32 R45, RZ, RZ, R102 ;  /* 0x000000ffff2d7224 */ /* 0x000fc400078e0066 */
[----:B------:R-:W-:Y:S01]  /*4f90*/  IMAD.MOV.U32 R24, RZ, RZ, R29 ;  /* 0x000000ffff187224 */ /* 0x000fe200078e001d */
[----:B------:R-:W-:Y:S01]  /*4fa0*/  MOV R29, R119 ;  /* 0x00000077001d7202 */ /* 0x000fe20000000f00 */
[----:B------:R-:W-:Y:S02]  /*4fb0*/  IMAD.MOV.U32 R31, RZ, RZ, R175 ;  /* 0x000000ffff1f7224 */ /* 0x000fe400078e00af */
[----:B------:R-:W-:Y:S01]  /*4fc0*/  MOV R57, R170 ;  /* 0x000000aa00397202 */ /* 0x000fe20000000f00 */
[----:B-1----:R-:W-:Y:S01]  /*4fd0*/  HMMA.16816.F32 R100, R4, R34, R12 ;  /* 0x000000220464723c */ /* 0x002fe2000000180c */
[----:B------:R-:W-:Y:S01]  /*4fe0*/  IMAD.MOV.U32 R59, RZ, RZ, R168 ;  /* 0x000000ffff3b7224 */ /* 0x000fe200078e00a8 */
[----:B------:R-:W-:-:S05]  /*4ff0*/  MOV R56, R127 ;  /* 0x0000007f00387202 */ /* 0x000fca0000000f00 */
[----:B------:R-:W-:Y:S01]  /*5000*/  IMAD.MOV.U32 R34, RZ, RZ, R21 ;  /* 0x000000ffff227224 */ /* 0x000fe200078e0015 */
[----:B------:R-:W-:Y:S01]  /*5010*/  MOV R26, R113 ;  /* 0x00000071001a7202 */ /* 0x000fe20000000f00 */
[----:B------:R-:W-:Y:S01]  /*5020*/  IMAD.MOV.U32 R35, RZ, RZ, R20 ;  /* 0x000000ffff237224 */ /* 0x000fe200078e0014 */
[----:B---3--:R-:W-:Y:S01]  /*5030*/  HMMA.16816.F32 R12, R8, R38, RZ ;  /* 0x00000026080c723c */ /* 0x008fe200000018ff */
[----:B------:R-:W1:Y:S01]  /*5040*/  LDSM.16.MT88.4 R20, [R237+0x9080] ;  /* 0x00908000ed14783b */ /* 0x000e620000004200 */
[----:B------:R-:W-:Y:S02]  /*5050*/  IMAD.MOV.U32 R27, RZ, RZ, R114 ;  /* 0x000000ffff1b7224 */ /* 0x000fe400078e0072 */
[----:B------:R-:W-:Y:S02]  /*5060*/  IMAD.MOV.U32 R25, RZ, RZ, R112 ;  /* 0x000000ffff197224 */ /* 0x000fe400078e0070 */
[----:B------:R-:W-:Y:S02]  /*5070*/  IMAD.MOV.U32 R160, RZ, RZ, R115 ;  /* 0x000000ffffa07224 */ /* 0x000fe400078e0073 */
[----:B------:R-:W-:Y:S01]  /*5080*/  HMMA.16816.F32 R112, R4, R32, R16 ;  /* 0x000000200470723c */ /* 0x000fe20000001810 */
[----:B------:R-:W-:-:S06]  /*5090*/  IMAD.MOV.U32 R46, RZ, RZ, R27 ;  /* 0x000000ffff2e7224 */ /* 0x000fcc00078e001b */
[----:B------:R-:W-:Y:S01]  /*50a0*/  IMAD.MOV.U32 R33, RZ, RZ, R26 ;  /* 0x000000ffff217224 */ /* 0x000fe200078e001a */
[----:B------:R-:W-:Y:S01]  /*50b0*/  HMMA.16816.F32 R16, R8, R36, RZ ;  /* 0x000000240810723c */ /* 0x000fe200000018ff */
[----:B------:R-:W-:-:S06]  /*50c0*/  MOV R32, R25 ;  /* 0x0000001900207202 */ /* 0x000fcc0000000f00 */
[----:B------:R-:W-:Y:S01]  /*50d0*/  MOV R37, R24 ;  /* 0x0000001800257202 */ /* 0x000fe20000000f00 */
[----:B------:R-:W-:Y:S01]  /*50e0*/  IMAD.MOV.U32 R36, RZ, RZ, R0 ;  /* 0x000000ffff247224 */ /* 0x000fe200078e0000 */
[----:B------:R-:W2:Y:S01]  /*50f0*/  LDSM.16.MT88.4 R24, [R238+0x8880] ;  /* 0x00888000ee18783b */ /* 0x000ea20000004200 */
[----:B------:R-:W-:-:S04]  /*5100*/  FADD.FTZ R0, R110, R109 ;  /* 0x0000006d6e007221 */ /* 0x000fc80000010000 */
[----:B------:R-:W-:-:S10]  /*5110*/  FADD.FTZ R0, R108, R0 ;  /* 0x000000006c007221 */ /* 0x000fd40000010000 */
[C---:B-1----:R-:W-:Y:S01]  /*5120*/  HMMA.16816.F32 R176, R4.reuse, R20, R16 ;  /* 0x0000001404b0723c */ /* 0x042fe20000001810 */
[----:B------:R-:W1:Y:S07]  /*5130*/  LDSM.16.MT88.4 R16, [R238+0x9080] ;  /* 0x00908000ee10783b */ /* 0x000e6e0000004200 */
[----:B------:R-:W-:Y:S01]  /*5140*/  HMMA.16816.F32 R120, R4, R22, R12 ;  /* 0x000000160478723c */ /* 0x000fe2000000180c */
[----:B------:R-:W3:Y:S07]  /*5150*/  LDSM.16.MT88.4 R20, [R241+0x8880] ;  /* 0x00888000f114783b */ /* 0x000eee0000004200 */
[----:B--2---:R-:W-:Y:S11]  /*5160*/  HMMA.16816.F32 R12, R8, R24, RZ ;  /* 0x00000018080c723c */ /* 0x004ff600000018ff */
[----:B------:R-:W-:Y:S11]  /*5170*/  @!UPT UIADD3 URZ, URZ, URZ, URZ ;  /* 0x0000003f3f3ff290 */ /* 0x000ff6000fffe03f */
[----:B------:R-:W-:Y:S02]  /*5180*/  @!UPT UIADD3 URZ, URZ, URZ, URZ ;  /* 0x0000003f3f3ff290 */ /* 0x000fe4000fffe03f */
[----:B-1----:R-:W-:Y:S07]  /*5190*/  HMMA.16816.F32 R108, R4, R16, R12 ;  /* 0x00000010046c723c */ /* 0x002fee000000180c */
[----:B------:R-:W-:Y:S02]  /*51a0*/  FADD.FTZ R12, R117, R0 ;  /* 0x00000000750c7221 */ /* 0x000fe40000010000 */
[----:B------:R-:W-:Y:S02]  /*51b0*/  FADD.FTZ R0, R86, R85 ;  /* 0x0000005556007221 */ /* 0x000fe40000010000 */
[----:B------:R-:W-:-:S02]  /*51c0*/  FADD.FTZ R16, R116, R12 ;  /* 0x0000000c74107221 */ /* 0x000fc40000010000 */
[----:B------:R-:W-:Y:S01]  /*51d0*/  HMMA.16816.F32 R12, R8, R26, RZ ;  /* 0x0000001a080c723c */ /* 0x000fe200000018ff */
[----:B------:R-:W-:Y:S01]  /*51e0*/  FADD.FTZ R0, R84, R0 ;  /* 0x0000000054007221 */ /* 0x000fe20000010000 */
[----:B------:R-:W-:Y:S01]  /*51f0*/  MOV R84, R32 ;  /* 0x0000002000547202 */ /* 0x000fe20000000f00 */
[----:B------:R-:W-:Y:S02]  /*5200*/  FADD.FTZ R24, R124, R16 ;  /* 0x000000107c187221 */ /* 0x000fe40000010000 */
[----:B------:R-:W-:Y:S02]  /*5210*/  FADD.FTZ R0, R87, R0 ;  /* 0x0000000057007221 */ /* 0x000fe40000010000 */
[----:B------:R-:W-:Y:S02]  /*5220*/  IMAD.MOV.U32 R86, RZ, RZ, R46 ;  /* 0x000000ffff567224 */ /* 0x000fe400078e002e */
[----:B------:R-:W-:Y:S11]  /*5230*/  IMAD.MOV.U32 R85, RZ, RZ, R33 ;  /* 0x000000ffff557224 */ /* 0x000ff600078e0021 */
[----:B------:R-:W-:Y:S04]  /*5240*/  @!UPT UIADD3 URZ, URZ, URZ, URZ ;  /* 0x0000003f3f3ff290 */ /* 0x000fe8000fffe03f */
[----:B------:R-:W-:Y:S01]  /*5250*/  HMMA.16816.F32 R116, R4, R18, R12 ;  /* 0x000000120474723c */ /* 0x000fe2000000180c */
[----:B------:R-:W1:Y:S01]  /*5260*/  LDSM.16.MT88.4 R16, [R241+0x9080] ;  /* 0x00908000f110783b */ /* 0x000e620000004200 */
[----:B------:R-:W-:Y:S01]  /*5270*/  FADD.FTZ R0, R88, R0 ;  /* 0x0000000058007221 */ /* 0x000fe20000010000 */
[----:B------:R-:W-:Y:S01]  /*5280*/  MOV R32, R31 ;  /* 0x0000001f00207202 */ /* 0x000fe20000000f00 */
[----:B------:R-:W-:Y:S01]  /*5290*/  FADD.FTZ R24, R125, R24 ;  /* 0x000000187d187221 */ /* 0x000fe20000010000 */
[----:B------:R-:W-:-:S03]  /*52a0*/  MOV R87, R160 ;  /* 0x000000a000577202 */ /* 0x000fc60000000f00 */
[----:B---3--:R-:W-:Y:S01]  /*52b0*/  HMMA.16816.F32 R12, R8, R20, RZ ;  /* 0x00000014080c723c */ /* 0x008fe200000018ff */
[----:B------:R-:W-:Y:S01]  /*52c0*/  IMAD.MOV.U32 R46, RZ, RZ, R144 ;  /* 0x000000ffff2e7224 */ /* 0x000fe200078e0090 */
[----:B------:R2:W5:Y:S01]  /*52d0*/  LDL.LU R160, [R1+0x74] ;  /* 0x0000740001a07983 */ /* 0x0005620000300800 */
[----:B------:R-:W-:-:S04]  /*52e0*/  IMAD.MOV.U32 R33, RZ, RZ, R50 ;  /* 0x000000ffff217224 */ /* 0x000fc800078e0032 */
[--C-:B------:R-:W-:Y:S02]  /*52f0*/  FFMA.FTZ R21, R97, c[0x0][0x2d0], -R3.reuse ;  /* 0x0000b40061157a23 */ /* 0x100fe40000010803 */
[----:B------:R-:W-:Y:S11]  /*5300*/  FFMA.FTZ R20, R96, c[0x0][0x2d0], -R3 ;  /* 0x0000b40060147a23 */ /* 0x000ff60000010803 */
[----:B------:R-:W-:Y:S04]  /*5310*/  @!UPT UIADD3 URZ, URZ, URZ, URZ ;  /* 0x0000003f3f3ff290 */ /* 0x000fe8000fffe03f */
[----:B-1----:R-:W-:Y:S08]  /*5320*/  HMMA.16816.F32 R172, R4, R16, R12 ;  /* 0x0000001004ac723c */ /* 0x002ff0000000180c */
[----:B------:R-:W-:Y:S01]  /*5330*/  HMMA.16816.F32 R12, R8, R22, RZ ;  /* 0x00000016080c723c */ /* 0x000fe200000018ff */
[----:B------:R-:W-:-:S06]  /*5340*/  IMAD.MOV.U32 R97, RZ, RZ, R44 ;  /* 0x000000ffff617224 */ /* 0x000fcc00078e002c */
[--C-:B------:R-:W-:Y:S02]  /*5350*/  FFMA.FTZ R22, R98, c[0x0][0x2d0], -R3.reuse ;  /* 0x0000b40062167a23 */ /* 0x100fe40000010803 */
[----:B------:R-:W-:Y:S11]  /*5360*/  FADD.FTZ R23, R89, R0 ;  /* 0x0000000059177221 */ /* 0x000ff60000010000 */
[----:B------:R-:W-:Y:S04]  /*5370*/  @!UPT UIADD3 URZ, URZ, URZ, URZ ;  /* 0x0000003f3f3ff290 */ /* 0x000fe8000fffe03f */
[----:B------:R-:W-:Y:S01]  /*5380*/  HMMA.16816.F32 R168, R4, R18, R12 ;  /* 0x0000001204a8723c */ /* 0x000fe2000000180c */
[----:B------:R-:W1:Y:S01]  /*5390*/  LDSM.16.MT88.4 R12, [R240+0x8880] ;  /* 0x00888000f00c783b */ /* 0x000e620000004200 */
[----:B------:R-:W-:Y:S01]  /*53a0*/  FFMA.FTZ R3, R93, c[0x0][0x2d0], -R3 ;  /* 0x0000b4005d037a23 */ /* 0x000fe20000010803 */
[----:B------:R-:W-:Y:S01]  /*53b0*/  MOV R98, R45 ;  /* 0x0000002d00627202 */ /* 0x000fe20000000f00 */
[----:B------:R-:W-:Y:S01]  /*53c0*/  IMAD.MOV.U32 R31, RZ, RZ, R155 ;  /* 0x000000ffff1f7224 */ /* 0x000fe200078e009b */
[----:B------:R-:W-:Y:S01]  /*53d0*/  MOV R44, R146 ;  /* 0x00000092002c7202 */ /* 0x000fe20000000f00 */
[----:B------:R-:W-:Y:S02]  /*53e0*/  IMAD.MOV.U32 R50, RZ, RZ, R152 ;  /* 0x000000ffff327224 */ /* 0x000fe400078e0098 */
[----:B------:R-:W-:Y:S01]  /*53f0*/  FFMA.FTZ R0, R92, c[0x0][0x2d0], -R2 ;  /* 0x0000b4005c007a23 */ /* 0x000fe20000010802 */
[----:B-1----:R-:W-:Y:S01]  /*5400*/  HMMA.16816.F32 R16, R8, R12, RZ ;  /* 0x0000000c0810723c */ /* 0x002fe200000018ff */
[----:B------:R-:W-:Y:S01]  /*5410*/  MOV R93, R28 ;  /* 0x0000001c005d7202 */ /* 0x000fe20000000f00 */
[----:B------:R-:W-:-:S03]  /*5420*/  IMAD.MOV.U32 R45, RZ, RZ, R145 ;  /* 0x000000ffff2d7224 */ /* 0x000fc600078e0091 */
[----:B------:R-:W-:Y:S03]  /*5430*/  MUFU.EX2 R0, R0 ;  /* 0x0000000000007308 */ /* 0x000fe60000000800 */
[----:B------:R-:W-:Y:S01]  /*5440*/  HMMA.16816.F32 R8, R8, R14, RZ ;  /* 0x0000000e0808723c */ /* 0x000fe200000018ff */
[----:B------:R-:W1:Y:S01]  /*5450*/  LDSM.16.MT88.4 R12, [R240+0x9080] ;  /* 0x00908000f00c783b */ /* 0x000e620000004200 */
[----:B------:R-:W-:Y:S01]  /*5460*/  IMAD.MOV.U32 R28, RZ, RZ, R49 ;  /* 0x000000ffff1c7224 */ /* 0x000fe200078e0031 */
[----:B------:R-:W-:Y:S01]  /*5470*/  MOV R49, R153 ;  /* 0x0000009900317202 */ /* 0x000fe20000000f00 */
[----:B------:R-:W-:Y:S11]  /*5480*/  IMAD.MOV.U32 R92, RZ, RZ, R55 ;  /* 0x000000ffff5c7224 */ /* 0x000ff600078e0037 */
[----:B------:R-:W-:Y:S01]  /*5490*/  @!UPT UIADD3 URZ, URZ, URZ, URZ ;  /* 0x0000003f3f3ff290 */ /* 0x000fe2000fffe03f */
[C---:B-1----:R-:W-:Y:S01]  /*54a0*/  HMMA.16816.F32 R124, R4.reuse, R12, R16 ;  /* 0x0000000c047c723c */ /* 0x042fe20000001810 */
[----:B------:R1:W-:Y:S07]  /*54b0*/  MUFU.EX2 R13, R3 ;  /* 0x00000003000d7308 */ /* 0x0003ee0000000800 */
[----:B------:R-:W-:Y:S01]  /*54c0*/  HMMA.16816.F32 R16, R4, R14, R8 ;  /* 0x0000000e0410723c */ /* 0x000fe20000001808 */
[----:B------:R3:W-:Y:S06]  /*54d0*/  MUFU.EX2 R9, R22 ;  /* 0x0000001600097308 */ /* 0x0007ec0000000800 */
[----:B------:R-:W-:-:S02]  /*54e0*/  FADD.FTZ R4, R91, R23 ;  /* 0x000000175b047221 */ /* 0x000fc40000010000 */
[----:B------:R-:W-:Y:S01]  /*54f0*/  IMAD.MOV.U32 R23, RZ, RZ, R35 ;  /* 0x000000ffff177224 */ /* 0x000fe200078e0023 */
[----:B------:R-:W-:Y:S01]  /*5500*/  MOV R35, R48 ;  /* 0x0000003000237202 */ /* 0x000fe20000000f00 */
[----:B------:R-:W-:Y:S01]  /*5510*/  IMAD.MOV.U32 R48, RZ, RZ, R154 ;  /* 0x000000ffff307224 */ /* 0x000fe200078e009a */
[----:B------:R4:W2:Y:S01]  /*5520*/  MUFU.EX2 R8, R21 ;  /* 0x0000001500087308 */ /* 0x0008a20000000800 */
[----:B------:R-:W-:Y:S01]  /*5530*/  LDSM.16.MT88.4 R152, [R237+0x5080] ;  /* 0x00508000ed98783b */ /* 0x000fe20000004200 */
[----:B-1----:R-:W-:Y:S02]  /*5540*/  FFMA.FTZ R3, R95, c[0x0][0x2d0], -R2 ;  /* 0x0000b4005f037a23 */ /* 0x002fe40000010802 */
[----:B---3--:R-:W-:Y:S02]  /*5550*/  IMAD.MOV.U32 R22, RZ, RZ, R34 ;  /* 0x000000ffff167224 */ /* 0x008fe400078e0022 */
[----:B------:R-:W-:Y:S02]  /*5560*/  IMAD.MOV.U32 R34, RZ, RZ, R51 ;  /* 0x000000ffff227224 */ /* 0x000fe400078e0033 */
[----:B------:R1:W-:Y:S01]  /*5570*/  MUFU.EX2 R6, R3 ;  /* 0x0000000300067308 */ /* 0x0003e20000000800 */
[----:B------:R-:W-:-:S02]  /*5580*/  IMAD.MOV.U32 R51, RZ, RZ, R147 ;  /* 0x000000ffff337224 */ /* 0x000fc400078e0093 */
[----:B------:R-:W3:Y:S01]  /*5590*/  LDSM.16.MT88.4 R144, [R238+0x5080] ;  /* 0x00508000ee90783b */ /* 0x000ee20000004200 */
[----:B------:R-:W-:-:S04]  /*55a0*/  FFMA.FTZ R5, R99, c[0x0][0x2d0], -R2 ;  /* 0x0000b40063057a23 */ /* 0x000fc80000010802 */
[----:B------:R2:W2:Y:S01]  /*55b0*/  MUFU.EX2 R7, R20 ;  /* 0x0000001400077308 */ /* 0x0004a20000000800 */
[----:B------:R-:W-:Y:S01]  /*55c0*/  MOV R55, R129 ;  /* 0x0000008100377202 */ /* 0x000fe20000000f00 */
[----:B------:R-:W-:Y:S01]  /*55d0*/  IMAD.MOV.U32 R96, RZ, RZ, R47 ;  /* 0x000000ffff607224 */ /* 0x000fe200078e002f */
[----:B----4-:R-:W-:Y:S01]  /*55e0*/  MOV R21, R37 ;  /* 0x0000002500157202 */ /* 0x010fe20000000f00 */
[----:B-1----:R-:W-:-:S04]  /*55f0*/  FFMA.FTZ R3, R94, c[0x0][0x2d0], -R2 ;  /* 0x0000b4005e037a23 */ /* 0x002fc80000010802 */
[----:B------:R-:W-:Y:S01]  /*5600*/  MUFU.EX2 R5, R5 ;  /* 0x0000000500057308 */ /* 0x000fe20000000800 */
[----:B------:R-:W-:Y:S02]  /*5610*/  IMAD.MOV.U32 R95, RZ, RZ, R30 ;  /* 0x000000ffff5f7224 */ /* 0x000fe400078e001e */
[----:B------:R-:W-:Y:S02]  /*5620*/  IMAD.MOV.U32 R99, RZ, RZ, R54 ;  /* 0x000000ffff637224 */ /* 0x000fe400078e0036 */
[----:B--2---:R-:W-:-:S03]  /*5630*/  IMAD.MOV.U32 R20, RZ, RZ, R36 ;  /* 0x000000ffff147224 */ /* 0x004fc600078e0024 */
[----:B------:R-:W1:Y:S01]  /*5640*/  MUFU.EX2 R3, R3 ;  /* 0x0000000300037308 */ /* 0x000e620000000800 */
[----:B------:R-:W-:Y:S01]  /*5650*/  MOV R30, R53 ;  /* 0x00000035001e7202 */ /* 0x000fe20000000f00 */
[----:B------:R-:W-:Y:S01]  /*5660*/  IMAD.MOV.U32 R54, RZ, RZ, R130 ;  /* 0x000000ffff367224 */ /* 0x000fe200078e0082 */
[----:B------:R-:W-:Y:S01]  /*5670*/  MOV R53, R131 ;  /* 0x0000008300357202 */ /* 0x000fe20000000f00 */
[----:B------:R-:W-:Y:S01]  /*5680*/  FADD.FTZ R2, R128, R24 ;  /* 0x0000001880027221 */ /* 0x000fe20000010000 */
[----:B------:R-:W-:Y:S02]  /*5690*/  F2FP.PACK_AB R128, R8, R9 ;  /* 0x000000090880723e */ /* 0x000fe400000000ff */
[----:B------:R-:W-:Y:S02]  /*56a0*/  F2FP.PACK_AB R130, R13, R7 ;  /* 0x000000070d82723e */ /* 0x000fe400000000ff */
[----:B------:R-:W-:Y:S02]  /*56b0*/  F2FP.PACK_AB R129, R6, R0 ;  /* 0x000000000681723e */ /* 0x000fe400000000ff */
[----:B-1----:R-:W-:-:S07]  /*56c0*/  F2FP.PACK_AB R131, R3, R5 ;  /* 0x000000050383723e */ /* 0x002fce00000000ff */
[C---:B---3--:R-:W-:Y:S08]  /*56d0*/  HMMA.16816.F32 R148, R128.reuse, R144, R148 ;  /* 0x000000908094723c */ /* 0x048ff00000001894 */
[C---:B------:R-:W-:Y:S01]  /*56e0*/  HMMA.16816.F32 R144, R128.reuse, R146, R136 ;  /* 0x000000928090723c */ /* 0x040fe20000001888 */
[----:B------:R-:W1:Y:S07]  /*56f0*/  LDSM.16.MT88.4 R136, [R241+0x5080] ;  /* 0x00508000f188783b */ /* 0x000e6e0000004200 */
[C---:B------:R-:W-:Y:S08]  /*5700*/  HMMA.16816.F32 R156, R128.reuse, R152, R156 ;  /* 0x00000098809c723c */ /* 0x040ff0000000189c */
[----:B------:R-:W-:Y:S01]  /*5710*/  HMMA.16816.F32 R152, R128, R154, R32 ;  /* 0x0000009a8098723c */ /* 0x000fe20000001820 */
[----:B------:R-:W2:Y:S01]  /*5720*/  LDSM.16.MT88.4 R32, [R240+0x5080] ;  /* 0x00508000f020783b */ /* 0x000ea20000004200 */
[----:B------:R-:W-:-:S02]  /*5730*/  IMAD.MOV.U32 R94, RZ, RZ, R29 ;  /* 0x000000ffff5e7224 */ /* 0x000fc400078e001d */
[----:B------:R-:W-:-:S04]  /*5740*/  IMAD.MOV.U32 R29, RZ, RZ, R52 ;  /* 0x000000ffff1d7224 */ /* 0x000fc800078e0034 */
[C---:B-1----:R-:W-:Y:S08]  /*5750*/  HMMA.16816.F32 R140, R128.reuse, R136, R140 ;  /* 0x00000088808c723c */ /* 0x042ff0000000188c */
[C---:B------:R-:W-:Y:S08]  /*5760*/  HMMA.16816.F32 R136, R128.reuse, R138, R28 ;  /* 0x0000008a8088723c */ /* 0x040ff0000000181c */
[C---:B--2---:R-:W-:Y:S01]  /*5770*/  HMMA.16816.F32 R28, R128.reuse, R32, R48 ;  /* 0x00000020801c723c */ /* 0x044fe20000001830 */
[----:B------:R-:W-:Y:S01]  /*5780*/  MOV R47, R135 ;  /* 0x00000087002f7202 */ /* 0x000fe20000000f00 */
[----:B------:R-:W-:Y:S06]  /*5790*/  LDSM.16.MT88.4 R48, [R238+0x6880] ;  /* 0x00688000ee30783b */ /* 0x000fec0000004200 */
[----:B------:R-:W-:Y:S01]  /*57a0*/  HMMA.16816.F32 R32, R128, R34, R40 ;  /* 0x000000228020723c */ /* 0x000fe20000001828 */
[----:B------:R-:W1:Y:S01]  /*57b0*/  LDSM.16.MT88.4 R40, [R237+0x6880] ;  /* 0x00688000ed28783b */ /* 0x000e620000004200 */
[----:B------:R-:W-:-:S06]  /*57c0*/  IMAD.MOV.U32 R52, RZ, RZ, R134 ;  /* 0x000000ffff347224 */ /* 0x000fcc00078e0086 */
[C---:B-1----:R-:W-:Y:S08]  /*57d0*/  HMMA.16816.F32 R36, R128.reuse, R40, R44 ;  /* 0x000000288024723c */ /* 0x042ff0000000182c */
[C---:B------:R-:W-:Y:S01]  /*57e0*/  HMMA.16816.F32 R40, R128.reuse, R42, R56 ;  /* 0x0000002a8028723c */ /* 0x040fe20000001838 */
[----:B------:R-:W1:Y:S07]  /*57f0*/  LDSM.16.MT88.4 R56, [R241+0x6880] ;  /* 0x00688000f138783b */ /* 0x000e6e0000004200 */
[C---:B------:R-:W-:Y:S01]  /*5800*/  HMMA.16816.F32 R44, R128.reuse, R48, R64 ;  /* 0x00000030802c723c */ /* 0x040fe20000001840 */
[----:B------:R-:W2:Y:S07]  /*5810*/  LDSM.16.MT88.4 R64, [R240+0x6880] ;  /* 0x00688000f040783b */ /* 0x000eae0000004200 */
[C---:B------:R-:W-:Y:S01]  /*5820*/  HMMA.16816.F32 R48, R128.reuse, R50, R72 ;  /* 0x000000328030723c */ /* 0x040fe20000001848 */
[----:B------:R-:W3:Y:S07]  /*5830*/  LDSM.16.MT88.4 R72, [R237+0x8080] ;  /* 0x00808000ed48783b */ /* 0x000eee0000004200 */
[C---:B-1----:R-:W-:Y:S08]  /*5840*/  HMMA.16816.F32 R52, R128.reuse, R56, R52 ;  /* 0x000000388034723c */ /* 0x042ff00000001834 */
[C---:B------:R-:W-:Y:S01]  /*5850*/  HMMA.16816.F32 R56, R128.reuse, R58, R80 ;  /* 0x0000003a8038723c */ /* 0x040fe20000001850 */
[----:B------:R-:W1:Y:S07]  /*5860*/  LDSM.16.MT88.4 R80, [R238+0x8080] ;  /* 0x00808000ee50783b */ /* 0x000e6e0000004200 */
[C---:B--2---:R-:W-:Y:S08]  /*5870*/  HMMA.16816.F32 R60, R128.reuse, R64, R60 ;  /* 0x00000040803c723c */ /* 0x044ff0000000183c */
[C---:B------:R-:W-:Y:S08]  /*5880*/  HMMA.16816.F32 R64, R128.reuse, R66, R68 ;  /* 0x000000428040723c */ /* 0x040ff00000001844 */
[C---:B---3--:R-:W-:Y:S08]  /*5890*/  HMMA.16816.F32 R68, R128.reuse, R72, R92 ;  /* 0x000000488044723c */ /* 0x048ff0000000185c */
[C---:B------:R-:W-:Y:S01]  /*58a0*/  HMMA.16816.F32 R72, R128.reuse, R74, R96 ;  /* 0x0000004a8048723c */ /* 0x040fe20000001860 */
[----:B------:R-:W2:Y:S07]  /*58b0*/  LDSM.16.MT88.4 R96, [R240+0x8080] ;  /* 0x00808000f060783b */ /* 0x000eae0000004200 */
[C---:B-1----:R-:W-:Y:S08]  /*58c0*/  HMMA.16816.F32 R76, R128.reuse, R80, R76 ;  /* 0x00000050804c723c */ /* 0x042ff0000000184c */
[----:B------:R-:W-:Y:S01]  /*58d0*/  HMMA.16816.F32 R80, R128, R82, R104 ;  /* 0x000000528050723c */ /* 0x000fe20000001868 */
[----:B------:R-:W1:Y:S01]  /*58e0*/  LDSM.16.MT88.4 R104, [R237+0x9880] ;  /* 0x00988000ed68783b */ /* 0x000e620000004200 */
[----:B------:R-:W-:-:S02]  /*58f0*/  FADD.FTZ R2, R9, R2 ;  /* 0x0000000209027221 */ /* 0x000fc40000010000 */
[----:B------:R-:W-:Y:S02]  /*5900*/  FADD.FTZ R4, R90, R4 ;  /* 0x000000045a047221 */ /* 0x000fe40000010000 */
[----:B------:R-:W-:Y:S01]  /*5910*/  FADD.FTZ R2, R8, R2 ;  /* 0x0000000208027221 */ /* 0x000fe20000010000 */
[----:B------:R-:W-:Y:S04]  /*5920*/  LDSM.16.MT88.4 R88, [R241+0x8080] ;  /* 0x00808000f158783b */ /* 0x000fe80000004200 */
[----:B------:R-:W-:Y:S01]  /*5930*/  LDSM.16.MT88.4 R8, [R240+0x9880] ;  /* 0x00988000f008783b */ /* 0x000fe20000004200 */
[----:B------:R-:W-:Y:S01]  /*5940*/  FADD.FTZ R12, R7, R2 ;  /* 0x00000002070c7221 */ /* 0x000fe20000010000 */
[C---:B--2---:R-:W-:Y:S02]  /*5950*/  HMMA.16816.F32 R92, R128.reuse, R96, R112 ;  /* 0x00000060805c723c */ /* 0x044fe40000001870 */
[----:B------:R-:W2:Y:S06]  /*5960*/  LDSM.16.MT88.4 R112, [R238+0x9880] ;  /* 0x00988000ee70783b */ /* 0x000eac0000004200 */
[C---:B------:R-:W-:Y:S08]  /*5970*/  HMMA.16816.F32 R96, R128.reuse, R98, R100 ;  /* 0x000000628060723c */ /* 0x040ff00000001864 */
[C---:B-1----:R-:W-:Y:S08]  /*5980*/  HMMA.16816.F32 R100, R128.reuse, R104, R176 ;  /* 0x000000688064723c */ /* 0x042ff000000018b0 */
[----:B------:R-:W-:Y:S01]  /*5990*/  HMMA.16816.F32 R104, R128, R106, R120 ;  /* 0x0000006a8068723c */ /* 0x000fe20000001878 */
[----:B------:R-:W1:Y:S01]  /*59a0*/  LDSM.16.MT88.4 R120, [R241+0x9880] ;  /* 0x00988000f178783b */ /* 0x000e620000004200 */
[----:B------:R-:W-:-:S02]  /*59b0*/  FADD.FTZ R2, R0, R4 ;  /* 0x0000000400027221 */ /* 0x000fc40000010000 */
[----:B------:R-:W-:Y:S02]  /*59c0*/  FADD.FTZ R0, R13, R12 ;  /* 0x0000000c0d007221 */ /* 0x000fe40000010000 */
[----:B------:R-:W-:-:S04]  /*59d0*/  FADD.FTZ R6, R6, R2 ;  /* 0x0000000206067221 */ /* 0x000fc80000010000 */
[----:B------:R-:W-:Y:S01]  /*59e0*/  FADD.FTZ R5, R5, R6 ;  /* 0x0000000605057221 */ /* 0x000fe20000010000 */
[----:B------:R3:W-:Y:S01]  /*59f0*/  STL [R1+0x44], R0 ;  /* 0x0000440001007387 */ /* 0x0007e20000100800 */
[----:B------:R-:W-:Y:S01]  /*5a00*/  UIMAD.WIDE.U32 UR30, UR27, UR4, URZ ;  /* 0x000000041b1e72a5 */ /* 0x000fe2000f8e003f */
[----:B------:R-:W-:-:S06]  /*5a10*/  PLOP3.LUT P0, PT, PT, PT, UP6, 0x40, 0x0 ;  /* 0x000000000000781c */ /* 0x000fcc0003f0e868 */
[----:B------:R-:W-:Y:S02]  /*5a20*/  @UP5 UMOV UR29, UR31 ;  /* 0x0000001f001d5c82 */ /* 0x000fe40008000000 */
[----:B------:R-:W-:Y:S01]  /*5a30*/  @UP5 USHF.R.U32.HI UR27, URZ, UR5, UR29 ;  /* 0x000000053f1b5299 */ /* 0x000fe2000801161d */
[----:B---3--:R-:W-:-:S05]  /*5a40*/  FADD.FTZ R0, R3, R5 ;  /* 0x0000000503007221 */ /* 0x008fca0000010000 */
[----:B------:R3:W-:Y:S01]  /*5a50*/  STL [R1+0x4c], R0 ;  /* 0x00004c0001007387 */ /* 0x0007e20000100800 */
[----:B--2---:R-:W-:Y:S01]  /*5a60*/  HMMA.16816.F32 R108, R128, R112, R108 ;  /* 0x00000070806c723c */ /* 0x004fe2000000186c */
[----:B------:R-:W-:-:S03]  /*5a70*/  UIADD3 UR4, UR26, UR27, URZ ;  /* 0x0000001b1a047290 */ /* 0x000fc6000fffe03f */
[----:B------:R-:W-:-:S04]  /*5a80*/  ULDC UR27, c[0x0][0x328] ;  /* 0x0000ca00001b7ab9 */ /* 0x000fc80000000800 */
[----:B------:R-:W-:Y:S01]  /*5a90*/  HMMA.16816.F32 R112, R128, R114, R116 ;  /* 0x000000728070723c */ /* 0x000fe20000001874 */
[----:B------:R-:W-:Y:S02]  /*5aa0*/  UIADD3 UR23, UR23, -0x2, URZ ;  /* 0xfffffffe17177890 */ /* 0x000fe4000fffe03f */
[----:B------:R-:W-:-:S05]  /*5ab0*/  UIADD3 UR27, UR4, UR27, URZ ;  /* 0x0000001b041b7290 */ /* 0x000fca000fffe03f */
[C---:B------:R-:W-:Y:S08]  /*5ac0*/  HMMA.16816.F32 R84, R128.reuse, R88, R84 ;  /* 0x000000588054723c */ /* 0x040ff00000001854 */
[C---:B-1----:R-:W-:Y:S08]  /*5ad0*/  HMMA.16816.F32 R116, R128.reuse, R120, R172 ;  /* 0x000000788074723c */ /* 0x042ff000000018ac */
[C---:B------:R-:W-:Y:S08]  /*5ae0*/  HMMA.16816.F32 R88, R128.reuse, R90, R20 ;  /* 0x0000005a8058723c */ /* 0x040ff00000001814 */
[C---:B------:R-:W-:Y:S08]  /*5af0*/  HMMA.16816.F32 R120, R128.reuse, R122, R168 ;  /* 0x0000007a8078723c */ /* 0x040ff000000018a8 */
[C---:B------:R-:W-:Y:S08]  /*5b00*/  HMMA.16816.F32 R124, R128.reuse, R8, R124 ;  /* 0x00000008807c723c */ /* 0x040ff0000000187c */
[----:B------:R-:W-:Y:S01]  /*5b10*/  HMMA.16816.F32 R128, R128, R10, R16 ;  /* 0x0000000a8080723c */ /* 0x000fe20000001810 */
[----:B------:R-:W-:Y:S07]  /*5b20*/  @P0 BRA `(.L_x_182) ;  /* 0x0000013000000947 */ /* 0x000fee0003800000 */
[----:B---3--:R-:W-:Y:S01]  /*5b30*/  ISETP.LT.AND P0, PT, RZ, UR4, PT ;  /* 0x00000004ff007c0c */ /* 0x008fe2000bf01270 */
[----:B------:R-:W-:-:S02]  /*5b40*/  UIADD3 UR29, UR4, -0x1, URZ ;  /* 0xffffffff041d7890 */ /* 0x000fc4000fffe03f */
[----:B------:R-:W-:-:S10]  /*5b50*/  ULDC UR26, c[0x0][0x32c] ;  /* 0x0000cb00001a7ab9 */ /* 0x000fd40000000800 */
[----:B------:R-:W-:Y:S05]  /*5b60*/  @P0 BRA `(.L_x_183) ;  /* 0x0000007000000947 */ /* 0x000fea0003800000 */
[----:B------:R-:W-:Y:S02]  /*5b70*/  UISETP.NE.AND UP0, UPT, UR26, 0x1, UPT ;  /* 0x000000011a00788c */ /* 0x000fe4000bf05270 */
[----:B------:R-:W-:-:S03]  /*5b80*/  UIADD3 UR29, -UR4, URZ, URZ ;  /* 0x0000003f041d7290 */ /* 0x000fc6000fffe13f */
[----:B------:R-:W-:Y:S02]  /*5b90*/  ULDC.64 UR4, c[0x0][0x330] ;  /* 0x0000cc0000047ab9 */ /* 0x000fe40000000a00 */
[----:B------:R-:W-:-:S04]  /*5ba0*/  UIMAD.WIDE.U32 UR30, UR29, UR4, URZ ;  /* 0x000000041d1e72a5 */ /* 0x000fc8000f8e003f */
[----:B------:R-:W-:-:S04]  /*5bb0*/  @UP0 USHF.R.U32.HI UR29, URZ, UR5, UR31 ;  /* 0x000000053f1d0299 */ /* 0x000fc8000801161f */
[----:B------:R-:W-:Y:S01]  /*5bc0*/  ULOP3.LUT UR29, URZ, UR29, URZ, 0x33, !UPT ;  /* 0x0000001d3f1d7292 */ /* 0x000fe2000f8e333f */
[----:B------:R-:W-:Y:S05]  /*5bd0*/  BRA `(.L_x_184) ;  /* 0x0000004000007947 */ /* 0x000fea0003800000 */
.L_x_183:
[----:B------:R-:W-:Y:S02]  /*5be0*/  UISETP.NE.AND UP0, UPT, UR26, 0x1, UPT ;  /* 0x000000011a00788c */ /* 0x000fe4000bf05270 */
[----:B------:R-:W-:Y:S02]  /*5bf0*/  ULDC.64 UR4, c[0x0][0x330] ;  /* 0x0000cc0000047ab9 */ /* 0x000fe40000000a00 */
[----:B------:R-:W-:-:S07]  /*5c00*/  UIMAD.WIDE.U32 UR30, UR29, UR4, URZ ;  /* 0x000000041d1e72a5 */ /* 0x000fce000f8e003f */
[----:B------:R-:W-:Y:S02]  /*5c10*/  @UP0 USHF.R.U32.HI UR29, URZ, UR5, UR31 ;  /* 0x000000053f1d0299 */ /* 0x000fe4000801161f */
.L_x_184:
[----:B------:R-:W-:Y:S02]  /*5c20*/  ULDC UR4, c[0x0][0x32c] ;  /* 0x0000cb0000047ab9 */ /* 0x000fe40000000800 */
[----:B------:R-:W-:-:S04]  /*5c30*/  UIMAD UR4, UR29, UR26, UR4 ;  /* 0x0000001a1d0472a4 */ /* 0x000fc8000f8e0204 */
[----:B------:R-:W-:-:S04]  /*5c40*/  UISETP.LT.AND UP0, UPT, UR27, UR4, UPT ;  /* 0x000000041b00728c */ /* 0x000fc8000bf01270 */
[----:B------:R-:W-:-:S04]  /*5c50*/  USEL UR27, UR27, UR4, UP0 ;  /* 0x000000041b1b7287 */ /* 0x000fc80008000000 */
.L_x_182:
[----:B---3--:R-:W-:-:S04]  /*5c60*/  UIMAD.WIDE UR4, UR27, 0x2aaaaaab, URZ ;  /* 0x2aaaaaab1b0478a5 */ /* 0x008fc8000f8e023f */
[----:B------:R-:W-:-:S04]  /*5c70*/  USHF.R.U32.HI UR4, URZ, 0x1f, UR5 ;  /* 0x0000001f3f047899 */ /* 0x000fc80008011605 */
[----:B------:R-:W-:-:S04]  /*5c80*/  ULEA.HI.SX32 UR4, UR5, UR4, 0x1d ;  /* 0x0000000405047291 */ /* 0x000fc8000f8fea3f */
[----:B------:R-:W-:-:S04]  /*5c90*/  UISETP.LT.AND UP0, UPT, UR7, UR4, UPT ;  /* 0x000000040700728c */ /* 0x000fc8000bf01270 */
[----:B------:R-:W-:-:S04]  /*5ca0*/  USEL UR4, UR7, UR4, !UP0 ;  /* 0x0000000407047287 */ /* 0x000fc8000c000000 */
[----:B------:R-:W-:-:S06]  /*5cb0*/  UISETP.GE.AND UP0, UPT, UR23, UR4, UPT ;  /* 0x000000041700728c */ /* 0x000fcc000bf06270 */
[----:B------:R-:W-:-:S13]  /*5cc0*/  PLOP3.LUT P0, PT, PT, PT, UP0, 0x40, 0x0 ;  /* 0x000000000000781c */ /* 0x000fda0003f0e808 */
[----:B------:R-:W-:Y:S05]  /*5cd0*/  @P0 BRA `(.L_x_185) ;  /* 0x00003d2000000947 */ /* 0x000fea0003800000 */
[----:B------:R-:W2:Y:S04]  /*5ce0*/  LDL R5, [R1+0x30] ;  /* 0x0000300001057983 */ /* 0x000ea80000100800 */
[----:B------:R-:W2:Y:S04]  /*5cf0*/  LDL R6, [R1+0x70] ;  /* 0x0000700001067983 */ /* 0x000ea80000100800 */
[----:B------:R-:W3:Y:S04]  /*5d00*/  LDL R4, [R1+0x68] ;  /* 0x0000680001047983 */ /* 0x000ee80000100800 */
[----:B------:R-:W3:Y:S04]  /*5d10*/  LDL R3, [R1+0x60] ;  /* 0x0000600001037983 */ /* 0x000ee80000100800 */
[----:B------:R-:W4:Y:S04]  /*5d20*/  LDL R2, [R1+0x64] ;  /* 0x0000640001027983 */ /* 0x000f280000100800 */
[----:B------:R-:W4:Y:S01]  /*5d30*/  LDL R0, [R1+0x5c] ;  /* 0x00005c0001007983 */ /* 0x000f220000100800 */
[----:B------:R-:W-:-:S02]  /*5d40*/  IMAD.MOV.U32 R135, RZ, RZ, R132 ;  /* 0x000000ffff877224 */ /* 0x000fc400078e0084 */
[----:B------:R-:W-:Y:S01]  /*5d50*/  IMAD.MOV.U32 R134, RZ, RZ, R133 ;  /* 0x000000ffff867224 */ /* 0x000fe200078e0085 */
[----:B------:R-:W-:Y:S01]  /*5d60*/  UMOV UR5, UR23 ;  /* 0x0000001700057c82 */ /* 0x000fe20008000000 */
[C---:B--2---:R-:W-:Y:S02]  /*5d70*/  SHF.L.U64.HI R6, R5.reuse, 0x1, R6 ;  /* 0x0000000105067819 */ /* 0x044fe40000010206 */
[----:B------:R-:W-:-:S03]  /*5d80*/  SHF.L.U32 R5, R5, 0x1, RZ ;  /* 0x0000000105057819 */ /* 0x000fc600000006ff */
[----:B------:R1:W-:Y:S01]  /*5d90*/  STL [R1+0x1c], R6 ;  /* 0x00001c0601007387 */ /* 0x0003e20000100800 */
[C---:B---3--:R-:W-:Y:S01]  /*5da0*/  SHF.L.U64.HI R4, R3.reuse, 0x1, R4 ;  /* 0x0000000103047819 */ /* 0x048fe20000010204 */
[----:B------:R-:W-:Y:S02]  /*5db0*/  IMAD.SHL.U32 R3, R3, 0x2, RZ ;  /* 0x0000000203037824 */ /* 0x000fe400078e00ff */
[----:B------:R1:W-:Y:S01]  /*5dc0*/  STL [R1+0x6c], R5 ;  /* 0x00006c0501007387 */ /* 0x0003e20000100800 */
[C---:B----4-:R-:W-:Y:S02]  /*5dd0*/  SHF.L.U64.HI R2, R0.reuse, 0x1, R2 ;  /* 0x0000000100027819 */ /* 0x050fe40000010202 */
[----:B------:R-:W-:Y:S01]  /*5de0*/  SHF.L.U32 R0, R0, 0x1, RZ ;  /* 0x0000000100007819 */ /* 0x000fe200000006ff */
[----:B------:R1:W-:Y:S04]  /*5df0*/  STL [R1+0x20], R4 ;  /* 0x0000200401007387 */ /* 0x0003e80000100800 */
[----:B------:R1:W-:Y:S04]  /*5e00*/  STL [R1+0x2c], R3 ;  /* 0x00002c0301007387 */ /* 0x0003e80000100800 */
[----:B------:R1:W-:Y:S04]  /*5e10*/  STL [R1+0x38], R2 ;  /* 0x0000380201007387 */ /* 0x0003e80000100800 */
[----:B------:R1:W-:Y:S02]  /*5e20*/  STL [R1+0x3c], R0 ;  /* 0x00003c0001007387 */ /* 0x0003e40000100800 */
.L_x_198:
[----:B-1----:R-:W2:Y:S01]  /*5e30*/  LDL R2, [R1+0x4] ;  /* 0x0000040001027983 */ /* 0x002ea20000100800 */
[----:B------:R-:W-:Y:S04]  /*5e40*/  DEPBAR.LE SB0, 0x0 ;  /* 0x000080000000791a */ /* 0x000fe80000000000 */
[----:B------:R-:W3:Y:S01]  /*5e50*/  LDL R0, [R1] ;  /* 0x0000000001007983 */ /* 0x000ee20000100800 */
[----:B------:R-:W-:Y:S03]  /*5e60*/  UISETP.GT.AND UP0, UPT, UR7, UR5, UPT ;  /* 0x000000050700728c */ /* 0x000fe6000bf04270 */
[----:B------:R-:W-:Y:S03]  /*5e70*/  BAR.SYNC.DEFER_BLOCKING 0x0 ;  /* 0x0000000000007b1d */ /* 0x000fe60000010000 */
[----:B------:R-:W-:Y:S03]  /*5e80*/  PLOP3.LUT P0, PT, PT, PT, UP0, 0x80, 0x0 ;  /* 0x000000000000781c */ /* 0x000fe60003f0f008 */
[----:B------:R1:W4:Y:S04]  /*5e90*/  LDSM.16.M88.4 R8, [R236+0x14080] ;  /* 0x01408000ec08783b */ /* 0x0003280000000200 */
[----:B------:R1:W1:Y:S04]  /*5ea0*/  LDSM.16.M88.4 R16, [R236+0x14880] ;  /* 0x01488000ec10783b */ /* 0x0002680000000200 */
[----:B------:R1:W1:Y:S04]  /*5eb0*/  LDSM.16.M88.4 R24, [R236+0x15080] ;  /* 0x01508000ec18783b */ /* 0x0002680000000200 */
[----:B------:R1:W1:Y:S04]  /*5ec0*/  LDSM.16.M88.4 R168, [R243] ;  /* 0x00000000f3a8783b */ /* 0x0002680000000200 */
[----:B--2---:R2:W1:Y:S04]  /*5ed0*/  LDSM.16.M88.4 R172, [R2] ;  /* 0x0000000002ac783b */ /* 0x0044680000000200 */
[----:B---3--:R2:W3:Y:S01]  /*5ee0*/  LDSM.16.M88.4 R176, [R0] ;  /* 0x0000000000b0783b */ /* 0x0084e20000000200 */
[----:B------:R-:W-:-:S05]  /*5ef0*/  @P0 BRA `(.L_x_186) ;  /* 0x000004b000000947 */ /* 0x000fca0003800000 */
[----:B----4-:R-:W4:Y:S01]  /*5f00*/  LDL R4, [R1+0x28] ;  /* 0x0000280001047983 */ /* 0x010f220000100800 */
[----:B------:R-:W-:Y:S03]  /*5f10*/  BSSY B0, `(.L_x_186) ;  /* 0x0000049000007945 */ /* 0x000fe60003800000 */
[----:B--2---:R-:W2:Y:S04]  /*5f20*/  LDL R12, [R1+0x24] ;  /* 0x00002400010c7983 */ /* 0x004ea80000100800 */
[----:B---3--:R-:W3:Y:S04]  /*5f30*/  LDL R7, [R1+0x30] ;  /* 0x0000300001077983 */ /* 0x008ee80000100800 */
        /* <DEDUP_REMOVED lines=8> */
[----:B------:R-:W2:Y:S01]  /*5fc0*/  LDL R21, [R1+0x50] ;  /* 0x0000500001157983 */ /* 0x000ea20000100800 */
[----:B----4-:R-:W-:Y:S01]  /*5fd0*/  SHF.R.S32.HI R0, RZ, 0x1f, R4 ;  /* 0x0000001fff007819 */ /* 0x010fe20000011404 */
[----:B------:R-:W-:Y:S04]  /*5fe0*/  IMAD.WIDE.U32 R2, R4, c[0x0][0x208], RZ ;  /* 0x0000820004027a25 */ /* 0x000fe800078e00ff */
[----:B------:R-:W-:Y:S01]  /*5ff0*/  IMAD R0, R0, c[0x0][0x208], RZ ;  /* 0x0000820000007a24 */ /* 0x000fe200078e02ff */
[----:B---3--:R-:W-:Y:S03]  /*6000*/  ISETP.GE.AND P1, PT, R7, c[0x0][0x1d4], PT ;  /* 0x0000750007007a0c */ /* 0x008fe60003f26270 */
[----:B------:R-:W-:Y:S04]  /*6010*/  IMAD R0, R4, c[0x0][0x20c], R0 ;  /* 0x0000830004007a24 */ /* 0x000fe800078e0200 */
[----:B------:R-:W-:Y:S01]  /*6020*/  IMAD.IADD R3, R3, 0x1, R0 ;  /* 0x0000000103037824 */ /* 0x000fe200078e0200 */
[----:B--2---:R-:W-:Y:S03]  /*6030*/  SHF.R.S32.HI R0, RZ, 0x1f, R12 ;  /* 0x0000001fff007819 */ /* 0x004fe6000001140c */
[----:B------:R-:W-:Y:S04]  /*6040*/  IMAD.WIDE.U32 R2, R12, c[0x0][0x218], R2 ;  /* 0x000086000c027a25 */ /* 0x000fe800078e0002 */
[----:B------:R-:W-:Y:S01]  /*6050*/  IMAD R4, R0, c[0x0][0x218], RZ ;  /* 0x0000860000047a24 */ /* 0x000fe200078e02ff */
[----:B------:R-:W-:Y:S03]  /*6060*/  IADD3 R0, P0, R2, UR24, RZ ;  /* 0x0000001802007c10 */ /* 0x000fe6000ff1e0ff */
[----:B------:R-:W-:Y:S05]  /*6070*/  IMAD R4, R12, c[0x0][0x21c], R4 ;  /* 0x000087000c047a24 */ /* 0x000fea00078e0204 */
[----:B------:R-:W-:Y:S02]  /*6080*/  IADD3.X R3, R3, UR15, R4, P0, !PT ;  /* 0x0000000f03037c10 */ /* 0x000fe400087fe404 */
[C---:B------:R-:W-:Y:S04]  /*6090*/  LEA R12, P0, R0.reuse, c[0x0][0x1f8], 0x1 ;  /* 0x00007e00000c7a11 */ /* 0x040fe800078008ff */
[----:B------:R-:W-:Y:S02]  /*60a0*/  LEA.HI.X R3, R0, c[0x0][0x1fc], R3, 0x1, P0 ;  /* 0x00007f0000037a11 */ /* 0x000fe400000f0c03 */
[----:B------:R-:W2:Y:S04]  /*60b0*/  SHFL.IDX PT, R0, R12, RZ, 0x181f ;  /* 0x00181fff0c007589 */ /* 0x000ea800000e0000 */
[----:B------:R-:W3:Y:S01]  /*60c0*/  SHFL.IDX PT, R2, R3, RZ, 0x181f ;  /* 0x00181fff03027589 */ /* 0x000ee200000e0000 */
[----:B--2---:R-:W-:Y:S05]  /*60d0*/  IADD3 R6, P0, R0, R6, RZ ;  /* 0x0000000600067210 */ /* 0x004fea0007f1e0ff */
[----:B---3--:R-:W-:Y:S01]  /*60e0*/  IMAD.X R7, R2, 0x1, R132, P0 ;  /* 0x0000000102077824 */ /* 0x008fe200000e0684 */
[----:B------:R-:W-:Y:S04]  /*60f0*/  IADD3 R4, P0, R0, R5, RZ ;  /* 0x0000000500047210 */ /* 0x000fe80007f1e0ff */
[----:B------:R-:W-:Y:S01]  /*6100*/  @!PT LDS RZ, [RZ] ;  /* 0x00000000fffff984 */ /* 0x000fe20000000800 */
[----:B------:R2:W-:Y:S01]  /*6110*/  LDGSTS.E.BYPASS.LTC128B.128 [R15+0x4080], [R6.64], !P1 ;  /* 0x04080000060f7fae */ /* 0x0005e2000c901d52 */
[----:B------:R-:W-:Y:S05]  /*6120*/  IMAD.X R5, R2, 0x1, R23, P0 ;  /* 0x0000000102057824 */ /* 0x000fea00000e0617 */
[----:B------:R3:W-:Y:S01]  /*6130*/  LDGSTS.E.BYPASS.LTC128B.128 [R15+0x5880], [R4.64], !P6 ;  /* 0x05880000040f7fae */ /* 0x0007e2000f101d52 */
[C---:B--2---:R-:W-:Y:S01]  /*6140*/  IMAD.SHL.U32 R7, R13.reuse, 0x2, RZ ;  /* 0x000000020d077824 */ /* 0x044fe200078e00ff */
[----:B------:R-:W-:Y:S02]  /*6150*/  SHF.L.U64.HI R13, R13, 0x1, R21 ;  /* 0x000000010d0d7819 */ /* 0x000fe40000010215 */
[----:B---3--:R-:W-:Y:S05]  /*6160*/  IADD3 R4, P0, R0, R22, RZ ;  /* 0x0000001600047210 */ /* 0x008fea0007f1e0ff */
[----:B------:R-:W-:Y:S02]  /*6170*/  IMAD.X R5, R2, 0x1, R20, P0 ;  /* 0x0000000102057824 */ /* 0x000fe400000e0614 */
[----:B------:R-:W2:Y:S04]  /*6180*/  S2R R20, SR_TID.X ;  /* 0x0000000000147919 */ /* 0x000ea80000002100 */
[----:B------:R3:W-:Y:S01]  /*6190*/  LDGSTS.E.BYPASS.LTC128B.128 [R15+0x7080], [R4.64], !P5 ;  /* 0x07080000040f7fae */ /* 0x0007e2000e901d52 */
[----:B--2---:R-:W-:Y:S02]  /*61a0*/  ISETP.GT.AND P1, PT, R20, 0x7f, PT ;  /* 0x0000007f1400780c */ /* 0x004fe40003f24270 */
[----:B---3--:R-:W-:Y:S05]  /*61b0*/  IADD3 R4, P0, R0, R7, RZ ;  /* 0x0000000700047210 */ /* 0x008fea0007f1e0ff */
[----:B------:R-:W-:Y:S05]  /*61c0*/  IMAD.X R5, R2, 0x1, R13, P0 ;  /* 0x0000000102057824 */ /* 0x000fea00000e060d */
[----:B------:R2:W-:Y:S01]  /*61d0*/  LDGSTS.E.BYPASS.LTC128B.128 [R15+0x8880], [R4.64], !P4 ;  /* 0x08880000040f7fae */ /* 0x0005e2000e101d52 */
[----:B------:R-:W-:-:S05]  /*61e0*/  @P1 BRA `(.L_x_187) ;  /* 0x000001b000001947 */ /* 0x000fca0003800000 */
[----:B------:R-:W-:-:S05]  /*61f0*/  BRA.DIV ~URZ, `(.L_x_188) ;  /* 0x0000d7727f007947 */ /* 0x000fca000b800000 */
[----:B--2---:R2:W3:Y:S04]  /*6200*/  SHFL.IDX PT, R4, R3, 0x1, 0x181f ;  /* 0x00381f0003047f89 */ /* 0x0044e800000e0000 */
[----:B------:R2:W4:Y:S02]  /*6210*/  SHFL.IDX PT, R0, R12, 0x1, 0x181f ;  /* 0x00381f000c007f89 */ /* 0x00052400000e0000 */
.L_x_238:
[----:B--2---:R-:W2:Y:S04]  /*6220*/  LDL R3, [R1+0x30] ;  /* 0x0000300001037983 */ /* 0x004ea80000100800 */
[----:B----4-:R-:W4:Y:S04]  /*6230*/  LDL R2, [R1+0x6c] ;  /* 0x00006c0001027983 */ /* 0x010f280000100800 */
[----:B---3--:R-:W3:Y:S04]  /*6240*/  LDL R20, [R1+0x1c] ;  /* 0x00001c0001147983 */ /* 0x008ee80000100800 */
[----:B------:R-:W3:Y:S04]  /*6250*/  LDL R5, [R1+0x8] ;  /* 0x0000080001057983 */ /* 0x000ee80000100800 */
[----:B------:R-:W3:Y:S04]  /*6260*/  LDL R15, [R1+0x2c] ;  /* 0x00002c00010f7983 */ /* 0x000ee80000100800 */
[----:B------:R-:W3:Y:S04]  /*6270*/  LDL R14, [R1+0x20] ;  /* 0x00002000010e7983 */ /* 0x000ee80000100800 */
[----:B------:R-:W3:Y:S04]  /*6280*/  LDL R6, [R1+0x3c] ;  /* 0x00003c0001067983 */ /* 0x000ee80000100800 */
[----:B------:R-:W3:Y:S01]  /*6290*/  LDL R12, [R1+0x38] ;  /* 0x00003800010c7983 */ /* 0x000ee20000100800 */
[----:B--2---:R-:W-:Y:S02]  /*62a0*/  ISETP.GE.AND P1, PT, R3, c[0x0][0x1d4], PT ;  /* 0x0000750003007a0c */ /* 0x004fe40003f26270 */
[----:B----4-:R-:W-:Y:S05]  /*62b0*/  IADD3 R2, P0, R0, R2, RZ ;  /* 0x0000000200027210 */ /* 0x010fea0007f1e0ff */
[----:B---3--:R-:W-:Y:S06]  /*62c0*/  IMAD.X R3, R4, 0x1, R20, P0 ;  /* 0x0000000104037824 */ /* 0x008fec00000e0614 */
[----:B------:R-:W-:Y:S01]  /*62d0*/  @!PT LDS RZ, [RZ] ;  /* 0x00000000fffff984 */ /* 0x000fe20000000800 */
[----:B------:R-:W-:Y:S01]  /*62e0*/  @!PT LDS RZ, [RZ] ;  /* 0x00000000fffff984 */ /* 0x000fe20000000800 */
[----:B------:R-:W-:Y:S01]  /*62f0*/  @!PT LDS RZ, [RZ] ;  /* 0x00000000fffff984 */ /* 0x000fe20000000800 */
[----:B------:R2:W-:Y:S01]  /*6300*/  LDGSTS.E.BYPASS.LTC128B.128 [R5+0x5080], [R2.64], !P1 ;  /* 0x0508000002057fae */ /* 0x0005e2000c901d52 */
[C---:B------:R-:W-:Y:S02]  /*6310*/  IADD3 R6, P1, R0.reuse, R6, RZ ;  /* 0x0000000600067210 */ /* 0x040fe40007f3e0ff */
[----:B--2---:R-:W-:Y:S05]  /*6320*/  IADD3 R2, P0, R0, R15, RZ ;  /* 0x0000000f00027210 */ /* 0x004fea0007f1e0ff */
[----:B------:R-:W-:Y:S05]  /*6330*/  IMAD.X R3, R4, 0x1, R14, P0 ;  /* 0x0000000104037824 */ /* 0x000fea00000e060e */
[----:B------:R2:W-:Y:S02]  /*6340*/  LDGSTS.E.BYPASS.LTC128B.128 [R5+0x6880], [R2.64], !P6 ;  /* 0x0688000002057fae */ /* 0x0005e4000f101d52 */
[----:B--2---:R-:W-:Y:S01]  /*6350*/  IADD3 R2, P0, R0, R7, RZ ;  /* 0x0000000700027210 */ /* 0x004fe20007f1e0ff */
[C---:B------:R-:W-:Y:S04]  /*6360*/  IMAD.X R7, R4.reuse, 0x1, R12, P1 ;  /* 0x0000000104077824 */ /* 0x040fe800008e060c */
[----:B------:R-:W-:Y:S01]  /*6370*/  IMAD.X R3, R4, 0x1, R13, P0 ;  /* 0x0000000104037824 */ /* 0x000fe200000e060d */
[----:B------:R2:W-:Y:S04]  /*6380*/  LDGSTS.E.BYPASS.LTC128B.128 [R5+0x8080], [R6.64], !P5 ;  /* 0x0808000006057fae */ /* 0x0005e8000e901d52 */
[----:B------:R2:W-:Y:S03]  /*6390*/  LDGSTS.E.BYPASS.LTC128B.128 [R5+0x9880], [R2.64], !P4 ;  /* 0x0988000002057fae */ /* 0x0005e6000e101d52 */
.L_x_187:
[----:B------:R-:W-:Y:S05]  /*63a0*/  BSYNC B0 ;  /* 0x0000000000007941 */ /* 0x000fea0003800000 */
.L_x_186:
[----:B----4-:R-:W0:Y:S01]  /*63b0*/  LDGDEPBAR ;  /* 0x00000000000079af */ /* 0x010e220000000000 */
[----:B------:R-:W-:Y:S01]  /*63c0*/  WARPSYNC 0xffffffff ;  /* 0xffffffff00007948 */ /* 0x000fe20003800000 */
[C---:B--2--5:R-:W-:Y:S01]  /*63d0*/  HMMA.16816.F32 R4, R160.reuse, R8, RZ ;  /* 0x00000008a004723c */ /* 0x064fe200000018ff */
[----:B------:R-:W-:Y:S06]  /*63e0*/  UISETP.GT.AND UP0, UPT, UR5, UR7, UPT ;  /* 0x000000070500728c */ /* 0x000fec000bf04270 */
[----:B------:R-:W-:Y:S01]  /*63f0*/  PLOP3.LUT P0, PT, PT, PT, UP0, 0x40, 0x0 ;  /* 0x000000000000781c */ /* 0x000fe20003f0e808 */
[C---:B------:R-:W-:Y:S08]  /*6400*/  HMMA.16816.F32 R8, R160.reuse, R10, RZ ;  /* 0x0000000aa008723c */ /* 0x040ff000000018ff */
[C---:B-1----:R-:W-:Y:S08]  /*6410*/  HMMA.16816.F32 R12, R160.reuse, R16, RZ ;  /* 0x00000010a00c723c */ /* 0x042ff000000018ff */
[C---:B------:R-:W-:Y:S08]  /*6420*/  HMMA.16816.F32 R16, R160.reuse, R18, RZ ;  /* 0x00000012a010723c */ /* 0x040ff000000018ff */
[C---:B------:R-:W-:Y:S08]  /*6430*/  HMMA.16816.F32 R20, R160.reuse, R24, RZ ;  /* 0x00000018a014723c */ /* 0x040ff000000018ff */
[----:B------:R-:W-:Y:S08]  /*6440*/  HMMA.16816.F32 R24, R160, R26, RZ ;  /* 0x0000001aa018723c */ /* 0x000ff000000018ff */
[C---:B------:R-:W-:Y:S08]  /*6450*/  HMMA.16816.F32 R4, R164.reuse, R168, R4 ;  /* 0x000000a8a404723c */ /* 0x040ff00000001804 */
[C---:B------:R-:W-:Y:S01]  /*6460*/  HMMA.16816.F32 R8, R164.reuse, R170, R8 ;  /* 0x000000aaa408723c */ /* 0x040fe20000001808 */
[----:B------:R-:W1:Y:S07]  /*6470*/  LDSM.16.M88.4 R168, [R242+0x14080] ;  /* 0x01408000f2a8783b */ /* 0x000e6e0000000200 */
[C---:B------:R-:W-:Y:S08]  /*6480*/  HMMA.16816.F32 R12, R164.reuse, R172, R12 ;  /* 0x000000aca40c723c */ /* 0x040ff0000000180c */
[C---:B------:R-:W-:Y:S01]  /*6490*/  HMMA.16816.F32 R16, R164.reuse, R174, R16 ;  /* 0x000000aea410723c */ /* 0x040fe20000001810 */
[----:B------:R-:W2:Y:S07]  /*64a0*/  LDSM.16.M88.4 R172, [R242+0x14880] ;  /* 0x01488000f2ac783b */ /* 0x000eae0000000200 */
[C---:B---3--:R-:W-:Y:S08]  /*64b0*/  HMMA.16816.F32 R20, R164.reuse, R176, R20 ;  /* 0x000000b0a414723c */ /* 0x048ff00000001814 */
        /* <DEDUP_REMOVED lines=16> */
[C---:B--2---:R-:W-:Y:S08]  /*65c0*/  HMMA.16816.F32 R20, R184.reuse, R172, R20 ;  /* 0x000000acb814723c */ /* 0x044ff00000001814 */
[----:B------:R-:W-:Y:S01]  /*65d0*/  HMMA.16816.F32 R24, R184, R174, R24 ;  /* 0x000000aeb818723c */ /* 0x000fe20000001818 */
[----:B------:R-:W2:Y:S07]  /*65e0*/  LDSM.16.M88.4 R172, [R236+0x16080] ;  /* 0x01608000ecac783b */ /* 0x000eae0000000200 */
        /* <DEDUP_REMOVED lines=8> */
[----:B------:R-:W1:Y:S07]  /*6670*/  LDSM.16.M88.4 R168, [R251] ;  /* 0x00000000fba8783b */ /* 0x000e6e0000000200 */
[C---:B--2---:R-:W-:Y:S08]  /*6680*/  HMMA.16816.F32 R4, R192.reuse, R172, R4 ;  /* 0x000000acc004723c */ /* 0x044ff00000001804 */
[C---:B------:R-:W-:Y:S01]  /*6690*/  HMMA.16816.F32 R8, R192.reuse, R174, R8 ;  /* 0x000000aec008723c */ /* 0x040fe20000001808 */
[----:B------:R-:W2:Y:S07]  /*66a0*/  LDSM.16.M88.4 R172, [R250] ;  /* 0x00000000faac783b */ /* 0x000eae0000000200 */
        /* <DEDUP_REMOVED lines=11> */
[----:B------:R-:W2:Y:S07]  /*6760*/  LDSM.16.M88.4 R172, [R239+0x1800] ;  /* 0x00180000efac783b */ /* 0x000eae0000000200 */
        /* <DEDUP_REMOVED lines=77> */
[----:B------:R-:W2:Y:S01]  /*6c40*/  LDSM.16.M88.4 R172, [R239+0x5800] ;  /* 0x00580000efac783b */ /* 0x000ea20000000200 */
[----:B------:R-:W-:Y:S06]  /*6c50*/  DEPBAR.LE SB0, 0x0 ;  /* 0x000080000000791a */ /* 0x000fec0000000000 */
[----:B------:R-:W-:Y:S01]  /*6c60*/  BAR.SYNC.DEFER_BLOCKING 0x0 ;  /* 0x0000000000007b1d */ /* 0x000fe20000010000 */
[C---:B-1----:R-:W-:Y:S08]  /*6c70*/  HMMA.16816.F32 R12, R232.reuse, R168, R12 ;  /* 0x000000a8e80c723c */ /* 0x042ff0000000180c */
[C---:B------:R-:W-:Y:S08]  /*6c80*/  HMMA.16816.F32 R16, R232.reuse, R170, R16 ;  /* 0x000000aae810723c */ /* 0x040ff00000001810 */
[C---:B--2---:R-:W-:Y:S08]  /*6c90*/  HMMA.16816.F32 R20, R232.reuse, R172, R20 ;  /* 0x000000ace814723c */ /* 0x044ff00000001814 */
[----:B------:R-:W-:Y:S01]  /*6ca0*/  HMMA.16816.F32 R24, R232, R174, R24 ;  /* 0x000000aee818723c */ /* 0x000fe20000001818 */
[----:B------:R-:W-:-:S07]  /*6cb0*/  @P0 BRA `(.L_x_189) ;  /* 0x0000053000000947 */ /* 0x000fce0003800000 */
[----:B------:R-:W2:Y:S01]  /*6cc0*/  LDL R0, [R1+0x48] ;  /* 0x0000480001007983 */ /* 0x000ea20000100800 */
[----:B------:R-:W-:Y:S01]  /*6cd0*/  IMAD.MOV.U32 R2, RZ, RZ, c[0x0][0x2b8] ;  /* 0x0000ae00ff027624 */ /* 0x000fe200078e00ff */
[----:B------:R-:W-:Y:S01]  /*6ce0*/  UIMAD UR23, UR5, 0x30, UR12 ;  /* 0x00000030051778a4 */ /* 0x000fe2000f8e020c */
[----:B------:R-:W-:Y:S01]  /*6cf0*/  IMAD.MOV.U32 R168, RZ, RZ, RZ ;  /* 0x000000ffffa87224 */ /* 0x000fe200078e00ff */
[----:B------:R1:W-:Y:S02]  /*6d00*/  STL [R1+0x74], R4 ;  /* 0x0000740401007387 */ /* 0x0003e40000100800 */
[----:B------:R-:W-:Y:S02]  /*6d10*/  ISETP.NE.AND P1, PT, R2, 0x1, PT ;  /* 0x000000010200780c */ /* 0x000fe40003f25270 */
[----:B------:R-:W3:Y:S01]  /*6d20*/  LDL R169, [R1+0x30] ;  /* 0x0000300001a97983 */ /* 0x000ee20000100800 */
[----:B------:R-:W-:Y:S03]  /*6d30*/  IMAD.U32 R2, RZ, RZ, UR23 ;  /* 0x00000017ff027e24 */ /* 0x000fe6000f8e00ff */
[----:B------:R-:W4:Y:S04]  /*6d40*/  LDL R174, [R1+0x1c] ;  /* 0x00001c0001ae7983 */ /* 0x000f280000100800 */
[----:B------:R-:W4:Y:S04]  /*6d50*/  LDL R177, [R1+0x8] ;  /* 0x0000080001b17983 */ /* 0x000f280000100800 */
[----:B------:R-:W4:Y:S04]  /*6d60*/  LDL R175, [R1+0x2c] ;  /* 0x00002c0001af7983 */ /* 0x000f280000100800 */
[----:B------:R-:W4:Y:S04]  /*6d70*/  LDL R178, [R1+0x20] ;  /* 0x0000200001b27983 */ /* 0x000f280000100800 */
[----:B------:R-:W4:Y:S04]  /*6d80*/  LDL R179, [R1+0x3c] ;  /* 0x00003c0001b37983 */ /* 0x000f280000100800 */
[----:B-1----:R-:W4:Y:S04]  /*6d90*/  LDL R4, [R1+0x6c] ;  /* 0x00006c0001047983 */ /* 0x002f280000100800 */
[----:B------:R-:W4:Y:S01]  /*6da0*/  LDL R176, [R1+0x38] ;  /* 0x0000380001b07983 */ /* 0x000f220000100800 */
[----:B--2---:R-:W-:Y:S05]  /*6db0*/  IADD3 R2, R2, -0x30, R0 ;  /* 0xffffffd002027810 */ /* 0x004fea0007ffe000 */
[----:B------:R-:W-:Y:S01]  /*6dc0*/  @P1 IMAD.HI.U32 R3, R2, c[0x0][0x2bc], RZ ;  /* 0x0000af0002031a27 */ /* 0x000fe200078e00ff */
[----:B---3--:R-:W-:Y:S03]  /*6dd0*/  ISETP.GE.AND P2, PT, R169, c[0x0][0x1d4], PT ;  /* 0x00007500a9007a0c */ /* 0x008fe60003f46270 */
[----:B------:R-:W-:Y:S01]  /*6de0*/  IMAD.MOV.U32 R0, RZ, RZ, R2 ;  /* 0x000000ffff007224 */ /* 0x000fe200078e0002 */
[----:B------:R-:W-:Y:S04]  /*6df0*/  @P1 SHF.R.U32.HI R0, RZ, c[0x0][0x2c0], R3 ;  /* 0x0000b000ff001a19 */ /* 0x000fe80000011603 */
[C---:B------:R-:W-:Y:S04]  /*6e00*/  @!P3 IADD3 R3, P0, R0.reuse, UR16, RZ ;  /* 0x000000100003bc10 */ /* 0x040fe8000ff1e0ff */
[----:B------:R-:W-:Y:S01]  /*6e10*/  @!P3 LEA.HI.X.SX32 R133, R0, UR6, 0x1, P0 ;  /* 0x000000060085bc11 */ /* 0x000fe200080f0eff */
[----:B------:R-:W-:Y:S01]  /*6e20*/  IMAD.MOV R0, RZ, RZ, -R0 ;  /* 0x000000ffff007224 */ /* 0x000fe200078e0a00 */
[C---:B------:R-:W-:Y:S03]  /*6e30*/  @!P3 LEA R132, P0, R3.reuse, c[0x0][0x2a0], 0x2 ;  /* 0x0000a8000384ba11 */ /* 0x040fe600078010ff */
[----:B------:R-:W-:Y:S01]  /*6e40*/  IMAD R170, R0, c[0x0][0x2b8], R2 ;  /* 0x0000ae0000aa7a24 */ /* 0x000fe200078e0202 */
[----:B------:R-:W-:Y:S03]  /*6e50*/  @!P3 LEA.HI.X R133, R3, c[0x0][0x2a4], R133, 0x2, P0 ;  /* 0x0000a9000385ba11 */ /* 0x000fe600000f1485 */
[----:B------:R-:W-:Y:S01]  /*6e60*/  IMAD.WIDE.U32 R2, R170, c[0x0][0x1e0], RZ ;  /* 0x00007800aa027a25 */ /* 0x000fe200078e00ff */
[----:B------:R1:W-:Y:S01]  /*6e70*/  STL [R1+0x28], R170 ;  /* 0x000028aa01007387 */ /* 0x0003e20000100800 */
[----:B------:R-:W-:Y:S03]  /*6e80*/  SHF.R.S32.HI R0, RZ, 0x1f, R170 ;  /* 0x0000001fff007819 */ /* 0x000fe600000114aa */
[----:B------:R2:W3:Y:S02]  /*6e90*/  @!P3 LDG.E R168, [R132.64] ;  /* 0x0000001284a8b981 */ /* 0x0004e4000c1e1900 */
[----:B------:R-:W-:Y:S04]  /*6ea0*/  IMAD R0, R0, c[0x0][0x1e0], RZ ;  /* 0x0000780000007a24 */ /* 0x000fe800078e02ff */
[----:B------:R-:W-:Y:S04]  /*6eb0*/  IMAD R0, R170, c[0x0][0x1e4], R0 ;  /* 0x00007900aa007a24 */ /* 0x000fe800078e0200 */
[----:B------:R-:W-:Y:S01]  /*6ec0*/  IMAD.IADD R3, R3, 0x1, R0 ;  /* 0x0000000103037824 */ /* 0x000fe200078e0200 */
[----:B--2---:R-:W2:Y:S04]  /*6ed0*/  S2R R133, SR_TID.X ;  /* 0x0000000000857919 */ /* 0x004ea80000002100 */
[----:B---3--:R2:W-:Y:S01]  /*6ee0*/  STL [R1+0x24], R168 ;  /* 0x000024a801007387 */ /* 0x0085e20000100800 */
[----:B-1----:R-:W-:Y:S01]  /*6ef0*/  SHF.R.S32.HI R170, RZ, 0x1f, R168 ;  /* 0x0000001fffaa7819 */ /* 0x002fe200000114a8 */
[----:B------:R-:W-:Y:S02]  /*6f00*/  IMAD.WIDE.U32 R2, R168, c[0x0][0x1f0], R2 ;  /* 0x00007c00a8027a25 */ /* 0x000fe400078e0002 */
[----:B------:R-:W3:Y:S02]  /*6f10*/  LDL R172, [R1+0x34] ;  /* 0x0000340001ac7983 */ /* 0x000ee40000100800 */
[----:B------:R-:W-:Y:S01]  /*6f20*/  IMAD R170, R170, c[0x0][0x1f0], RZ ;  /* 0x00007c00aaaa7a24 */ /* 0x000fe200078e02ff */
[----:B------:R-:W-:Y:S01]  /*6f30*/  IADD3 R0, P0, R2, UR20, RZ ;  /* 0x0000001402007c10 */ /* 0x000fe2000ff1e0ff */
[----:B------:R-:W3:Y:S02]  /*6f40*/  LDL R173, [R1+0x50] ;  /* 0x0000500001ad7983 */ /* 0x000ee40000100800 */
[----:B------:R-:W-:Y:S05]  /*6f50*/  IMAD R170, R168, c[0x0][0x1f4], R170 ;  /* 0x00007d00a8aa7a24 */ /* 0x000fea00078e02aa */
[----:B------:R-:W-:Y:S02]  /*6f60*/  IADD3.X R170, R3, UR8, R170, P0, !PT ;  /* 0x0000000803aa7c10 */ /* 0x000fe400087fe4aa */
[C---:B------:R-:W-:Y:S04]  /*6f70*/  LEA R171, P0, R0.reuse, c[0x0][0x1c8], 0x1 ;  /* 0x0000720000ab7a11 */ /* 0x040fe800078008ff */
[----:B------:R-:W-:Y:S02]  /*6f80*/  LEA.HI.X R170, R0, c[0x0][0x1cc], R170, 0x1, P0 ;  /* 0x0000730000aa7a11 */ /* 0x000fe400000f0caa */
[----:B------:R-:W4:Y:S01]  /*6f90*/  SHFL.IDX PT, R0, R171, RZ, 0x181f ;  /* 0x00181fffab007589 */ /* 0x000f2200000e0000 */
[----:B--2---:R-:W-:Y:S03]  /*6fa0*/  SHF.R.S32.HI R168, RZ, 0x1f, R133 ;  /* 0x0000001fffa87819 */ /* 0x004fe60000011485 */
[----:B------:R-:W1:Y:S01]  /*6fb0*/  SHFL.IDX PT, R2, R170, RZ, 0x181f ;  /* 0x00181fffaa027589 */ /* 0x000e6200000e0000 */
[----:B------:R-:W-:Y:S04]  /*6fc0*/  LEA.HI R168, R168, R133, RZ, 0x3 ;  /* 0x00000085a8a87211 */ /* 0x000fe800078f18ff */
[----:B------:R-:W-:Y:S04]  /*6fd0*/  SHF.R.S32.HI R168, RZ, 0x3, R168 ;  /* 0x00000003ffa87819 */ /* 0x000fe800000114a8 */
[----:B------:R-:W-:Y:S04]  /*6fe0*/  IADD3 R3, -R168, 0x30, RZ ;  /* 0x00000030a8037810 */ /* 0x000fe80007ffe1ff */
[C---:B------:R-:W-:Y:S11]  /*6ff0*/  ISETP.GE.AND P0, PT, R3.reuse, 0x1, PT ;  /* 0x000000010300780c */ /* 0x040ff60003f06270 */
[----:B------:R-:W-:Y:S02]  /*7000*/  @!UPT UIADD3 URZ, URZ, URZ, URZ ;  /* 0x0000003f3f3ff290 */ /* 0x000fe4000fffe03f */
[----:B----4-:R-:W-:Y:S05]  /*7010*/  @P0 IADD3 R132, P1, R0, R4, RZ ;  /* 0x0000000400840210 */ /* 0x010fea0007f3e0ff */
[----:B-1----:R-:W-:Y:S01]  /*7020*/  @P0 IMAD.X R133, R2, 0x1, R174, P1 ;  /* 0x0000000102850824 */ /* 0x002fe200008e06ae */
[----:B------:R-:W-:Y:S04]  /*7030*/  @P0 IADD3 R168, P1, R0, R175, RZ ;  /* 0x000000af00a80210 */ /* 0x000fe80007f3e0ff */
[----:B------:R-:W-:Y:S01]  /*7040*/  @!PT LDS RZ, [RZ] ;  /* 0x00000000fffff984 */ /* 0x000fe20000000800 */
[----:B------:R1:W-:Y:S01]  /*7050*/  @P0 LDGSTS.E.BYPASS.LTC128B.128 [R177+0x14080], [R132.64], !P2 ;  /* 0x1408000084b10fae */ /* 0x0003e2000d101d52 */
[----:B------:R-:W-:Y:S05]  /*7060*/  @P0 IMAD.X R169, R2, 0x1, R178, P1 ;  /* 0x0000000102a90824 */ /* 0x000fea00008e06b2 */
[----:B------:R2:W-:Y:S01]  /*7070*/  @P0 LDGSTS.E.BYPASS.LTC128B.128 [R177+0x15880], [R168.64], !P6 ;  /* 0x15880000a8b10fae */ /* 0x0005e2000f101d52 */
[----:B-1----:R-:W-:Y:S05]  /*7080*/  @P0 IADD3 R132, P1, R0, R179, RZ ;  /* 0x000000b300840210 */ /* 0x002fea0007f3e0ff */
[----:B------:R-:W-:Y:S05]  /*7090*/  @P0 IMAD.X R133, R2, 0x1, R176, P1 ;  /* 0x0000000102850824 */ /* 0x000fea00008e06b0 */
[----:B------:R3:W-:Y:S02]  /*70a0*/  @P0 LDGSTS.E.BYPASS.LTC128B.128 [R177+0x17080], [R132.64], !P5 ;  /* 0x1708000084b10fae */ /* 0x0007e4000e901d52 */
[C---:B---3--:R-:W-:Y:S02]  /*70b0*/  @P0 LEA R132, P1, R172.reuse, R0, 0x1 ;  /* 0x00000000ac840211 */ /* 0x048fe400078208ff */
[----:B------:R-:W1:Y:S02]  /*70c0*/  SHFL.IDX PT, R0, R171, 0x1, 0x181f ;  /* 0x00381f00ab007f89 */ /* 0x000e6400000e0000 */
[--C-:B------:R-:W-:Y:S02]  /*70d0*/  @P0 LEA.HI.X R133, R172, R2, R173.reuse, 0x1, P1 ;  /* 0x00000002ac850211 */ /* 0x100fe400008f0cad */
[----:B------:R-:W3:Y:S04]  /*70e0*/  SHFL.IDX PT, R2, R170, 0x1, 0x181f ;  /* 0x00381f00aa027f89 */ /* 0x000ee800000e0000 */
[----:B------:R1:W-:Y:S01]  /*70f0*/  @P0 LDGSTS.E.BYPASS.LTC128B.128 [R177+0x18880], [R132.64], !P4 ;  /* 0x1888000084b10fae */ /* 0x0003e2000e101d52 */
[----:B------:R-:W-:Y:S11]  /*7100*/  ISETP.GE.AND P0, PT, R3, 0x21, PT ;  /* 0x000000210300780c */ /* 0x000ff60003f06270 */
[----:B------:R-:W-:Y:S02]  /*7110*/  @!UPT UIADD3 URZ, URZ, URZ, URZ ;  /* 0x0000003f3f3ff290 */ /* 0x000fe4000fffe03f */
[----:B-1----:R-:W-:Y:S02]  /*7120*/  @P0 IADD3 R132, P1, R0, R4, RZ ;  /* 0x0000000400840210 */ /* 0x002fe40007f3e0ff */
[----:B------:R1:W5:Y:S03]  /*7130*/  LDL.LU R4, [R1+0x74] ;  /* 0x0000740001047983 */ /* 0x0003660000300800 */
[----:B---3--:R-:W-:Y:S05]  /*7140*/  @P0 IMAD.X R133, R2, 0x1, R174, P1 ;  /* 0x0000000102850824 */ /* 0x008fea00008e06ae */
[----:B------:R3:W-:Y:S02]  /*7150*/  @P0 LDGSTS.E.BYPASS.LTC128B.128 [R177+0x15080], [R132.64], !P2 ;  /* 0x1508000084b10fae */ /* 0x0007e4000d101d52 */
[----:B---3--:R-:W-:Y:S05]  /*7160*/  @P0 IADD3 R132, P1, R0, R175, RZ ;  /* 0x000000af00840210 */ /* 0x008fea0007f3e0ff */
[----:B------:R-:W-:Y:S01]  /*7170*/  @P0 IMAD.X R133, R2, 0x1, R178, P1 ;  /* 0x0000000102850824 */ /* 0x000fe200008e06b2 */
[----:B--2---:R-:W-:Y:S04]  /*7180*/  @P0 IADD3 R168, P1, R0, R179, RZ ;  /* 0x000000b300a80210 */ /* 0x004fe80007f3e0ff */
[----:B------:R2:W-:Y:S01]  /*7190*/  @P0 LDGSTS.E.BYPASS.LTC128B.128 [R177+0x16880], [R132.64], !P6 ;  /* 0x1688000084b10fae */ /* 0x0005e2000f101d52 */
[----:B------:R-:W-:Y:S05]  /*71a0*/  @P0 IMAD.X R169, R2, 0x1, R176, P1 ;  /* 0x0000000102a90824 */ /* 0x000fea00008e06b0 */
[----:B------:R1:W-:Y:S01]  /*71b0*/  @P0 LDGSTS.E.BYPASS.LTC128B.128 [R177+0x18080], [R168.64], !P5 ;  /* 0x18080000a8b10fae */ /* 0x0003e2000e901d52 */
[C---:B--2---:R-:W-:Y:S04]  /*71c0*/  @P0 LEA R132, P1, R172.reuse, R0, 0x1 ;  /* 0x00000000ac840211 */ /* 0x044fe800078208ff */
[----:B------:R-:W-:Y:S05]  /*71d0*/  @P0 LEA.HI.X R133, R172, R2, R173, 0x1, P1 ;  /* 0x00000002ac850211 */ /* 0x000fea00008f0cad */
[----:B------:R1:W-:Y:S04]  /*71e0*/  @P0 LDGSTS.E.BYPASS.LTC128B.128 [R177+0x19880], [R132.64], !P4 ;  /* 0x1988000084b10fae */ /* 0x0003e8000e101d52 */
.L_x_189:
[----:B------:R-:W2:Y:S01]  /*71f0*/  LDL R2, [R1+0x58] ;  /* 0x0000580001027983 */ /* 0x000ea20000100800 */
[----:B------:R-:W-:Y:S02]  /*7200*/  UISETP.NE.AND UP1, UPT, UR14, URZ, UPT ;  /* 0x0000003f0e00728c */ /* 0x000fe4000bf25270 */
[----:B------:R-:W-:Y:S01]  /*7210*/  UIMAD UR23, UR5, -0x30, URZ ;  /* 0xffffffd0051778a4 */ /* 0x000fe2000f8e023f */
[----:B------:R-:W3:Y:S01]  /*7220*/  LDL R170, [R1+0x54] ;  /* 0x0000540001aa7983 */ /* 0x000ee20000100800 */
[----:B------:R-:W-:Y:S02]  /*7230*/  UISETP.NE.AND UP0, UPT, UR13, URZ, UPT ;  /* 0x0000003f0d00728c */ /* 0x000fe4000bf05270 */
[----:B------:R-:W-:Y:S01]  /*7240*/  PLOP3.LUT P0, PT, PT, PT, UP1, 0x80, 0x0 ;  /* 0x000000000000781c */ /* 0x000fe20003f0f018 */
[----:B------:R-:W0:Y:S11]  /*7250*/  LDGDEPBAR ;  /* 0x00000000000079af */ /* 0x000e360000000000 */
[----:B------:R-:W-:Y:S01]  /*7260*/  @!UPT UIADD3 URZ, URZ, URZ, URZ ;  /* 0x0000003f3f3ff290 */ /* 0x000fe2000fffe03f */
[----:B--2---:R-:W-:Y:S01]  /*7270*/  @P0 IMAD.HI.U32 R0, R2, c[0x0][0x2c8], RZ ;  /* 0x0000b20002000a27 */ /* 0x004fe200078e00ff */
[----:B------:R-:W-:Y:S03]  /*7280*/  PLOP3.LUT P0, PT, PT, PT, UP1, 0x80, 0x0 ;  /* 0x000000000000781c */ /* 0x000fe60003f0f018 */
[----:B-1----:R-:W-:Y:S02]  /*7290*/  IMAD.MOV.U32 R132, RZ, RZ, R2 ;  /* 0x000000ffff847224 */ /* 0x002fe400078e0002 */
[----:B------:R-:W-:Y:S08]  /*72a0*/  IMAD.U32 R2, RZ, RZ, UR28 ;  /* 0x0000001cff027e24 */ /* 0x000ff0000f8e00ff */
[----:B------:R-:W-:Y:S01]  /*72b0*/  @P0 SHF.R.U32.HI R132, RZ, c[0x0][0x2cc], R0 ;  /* 0x0000b300ff840a19 */ /* 0x000fe20000011600 */
[----:B------:R-:W-:Y:S01]  /*72c0*/  IMAD.U32 R0, RZ, RZ, UR23 ;  /* 0x00000017ff007e24 */ /* 0x000fe2000f8e00ff */
[----:B------:R-:W-:Y:S03]  /*72d0*/  PLOP3.LUT P0, PT, PT, PT, UP0, 0x40, 0x0 ;  /* 0x000000000000781c */ /* 0x000fe60003f0e808 */
[----:B------:R-:W1:Y:S01]  /*72e0*/  SHFL.IDX PT, R3, R132, RZ, 0x1c1f ;  /* 0x001c1fff84037589 */ /* 0x000e6200000e0000 */
[----:B---3--:R-:W-:Y:S05]  /*72f0*/  IADD3 R0, -R170, 0x1, R0 ;  /* 0x00000001aa007810 */ /* 0x008fea0007ffe100 */
[----:B------:R-:W-:Y:S05]  /*7300*/  IMAD R0, R2, c[0x0][0x1d0], R0 ;  /* 0x0000740002007a24 */ /* 0x000fea00078e0200 */
[----:B------:R-:W-:Y:S04]  /*7310*/  IADD3 R0, R0, -c[0x0][0x168], RZ ;  /* 0x80005a0000007a10 */ /* 0x000fe80007ffe0ff */
[C---:B------:R-:W-:Y:S02]  /*7320*/  IADD3 R169, R0.reuse, c[0x0][0x328], RZ ;  /* 0x0000ca0000a97a10 */ /* 0x040fe40007ffe0ff */
[----:B------:R-:W-:Y:S03]  /*7330*/  IADD3 R133, R0, UR22, RZ ;  /* 0x0000001600857c10 */ /* 0x000fe6000fffe0ff */
[----:B-1----:R-:W-:Y:S02]  /*7340*/  IMAD.IADD R2, R169, 0x1, R3 ;  /* 0x00000001a9027824 */ /* 0x002fe400078e0203 */
[----:B------:R-:W-:Y:S01]  /*7350*/  IMAD.IADD R0, R3, 0x1, R133 ;  /* 0x0000000103007824 */ /* 0x000fe200078e0285 */
[----:B------:R-:W-:-:S05]  /*7360*/  @P0 BRA `(.L_x_190) ;  /* 0x000001a000000947 */ /* 0x000fca0003800000 */
[----:B------:R-:W-:Y:S01]  /*7370*/  MOV R168, UR28 ;  /* 0x0000001c00a87c02 */ /* 0x000fe20008000f00 */
[----:B------:R-:W-:Y:S04]  /*7380*/  BSSY B0, `(.L_x_191) ;  /* 0x0000013000007945 */ /* 0x000fe80003800000 */
[----:B------:R-:W-:Y:S05]  /*7390*/  IMAD R3, R168, c[0x0][0x1d0], R3 ;  /* 0x00007400a8037a24 */ /* 0x000fea00078e0203 */
[----:B------:R-:W-:Y:S04]  /*73a0*/  IADD3 R3, R3, -c[0x0][0x168], RZ ;  /* 0x80005a0003037a10 */ /* 0x000fe80007ffe0ff */
[----:B------:R-:W-:Y:S11]  /*73b0*/  ISETP.GT.AND P0, PT, R3, -0x1, PT ;  /* 0xffffffff0300780c */ /* 0x000ff60003f04270 */
[----:B------:R-:W-:Y:S02]  /*73c0*/  @!UPT UIADD3 URZ, URZ, URZ, URZ ;  /* 0x0000003f3f3ff290 */ /* 0x000fe4000fffe03f */
[----:B------:R-:W-:-:S05]  /*73d0*/  @P0 BRA `(.L_x_192) ;  /* 0x0000008000000947 */ /* 0x000fca0003800000 */
[----:B------:R-:W-:Y:S01]  /*73e0*/  LOP3.LUT R3, RZ, R3, RZ, 0x33, !PT ;  /* 0x00000003ff037212 */ /* 0x000fe200078e33ff */
[----:B------:R-:W-:Y:S05]  /*73f0*/  IMAD.MOV.U32 R168, RZ, RZ, 0x1 ;  /* 0x00000001ffa87424 */ /* 0x000fea00078e00ff */
[----:B------:R-:W-:Y:S11]  /*7400*/  ISETP.NE.AND P0, PT, R168, c[0x0][0x32c], PT ;  /* 0x0000cb00a8007a0c */ /* 0x000ff60003f05270 */
[----:B------:R-:W-:Y:S02]  /*7410*/  @!UPT UIADD3 URZ, URZ, URZ, URZ ;  /* 0x0000003f3f3ff290 */ /* 0x000fe4000fffe03f */
[----:B------:R-:W-:Y:S05]  /*7420*/  @P0 IMAD.HI.U32 R168, R3, c[0x0][0x330], RZ ;  /* 0x0000cc0003a80a27 */ /* 0x000fea00078e00ff */
[----:B------:R-:W-:Y:S04]  /*7430*/  @P0 SHF.R.U32.HI R3, RZ, c[0x0][0x334], R168 ;  /* 0x0000cd00ff030a19 */ /* 0x000fe800000116a8 */
[----:B------:R-:W-:Y:S01]  /*7440*/  LOP3.LUT R3, RZ, R3, RZ, 0x33, !PT ;  /* 0x00000003ff037212 */ /* 0x000fe200078e33ff */
[----:B------:R-:W-:-:S05]  /*7450*/  BRA `(.L_x_193) ;  /* 0x0000005000007947 */ /* 0x000fca0003800000 */
.L_x_192:
[----:B------:R-:W-:Y:S04]  /*7460*/  MOV R168, 0x1 ;  /* 0x0000000100a87802 */ /* 0x000fe80000000f00 */
[----:B------:R-:W-:Y:S11]  /*7470*/  ISETP.NE.AND P0, PT, R168, c[0x0][0x32c], PT ;  /* 0x0000cb00a8007a0c */ /* 0x000ff60003f05270 */
[----:B------:R-:W-:Y:S02]  /*7480*/  @!UPT UIADD3 URZ, URZ, URZ, URZ ;  /* 0x0000003f3f3ff290 */ /* 0x000fe4000fffe03f */
[----:B------:R-:W-:Y:S05]  /*7490*/  @P0 IMAD.HI.U32 R168, R3, c[0x0][0x330], RZ ;  /* 0x0000cc0003a80a27 */ /* 0x000fea00078e00ff */
[----:B------:R-:W-:Y:S02]  /*74a0*/  @P0 SHF.R.U32.HI R3, RZ, c[0x0][0x334], R168 ;  /* 0x0000cd00ff030a19 */ /* 0x000fe400000116a8 */
.L_x_193:
[----:B------:R-:W-:Y:S05]  /*74b0*/  BSYNC B0 ;  /* 0x0000000000007941 */ /* 0x000fea0003800000 */
.L_x_191:
[----:B------:R-:W-:Y:S05]  /*74c0*/  IADD3 R168, -R170, UR23, RZ ;  /* 0x00000017aaa87c10 */ /* 0x000fea000fffe1ff */
[----:B------:R-:W-:Y:S05]  /*74d0*/  IMAD R3, R3, c[0x0][0x32c], R168 ;  /* 0x0000cb0003037a24 */ /* 0x000fea00078e02a8 */
[----:B------:R-:W-:Y:S02]  /*74e0*/  IMNMX R0, R0, R3, !PT ;  /* 0x0000000300007217 */ /* 0x000fe40007800200 */
[----:B------:R-:W-:Y:S04]  /*74f0*/  IADD3 R3, R3, c[0x0][0x32c], RZ ;  /* 0x0000cb0003037a10 */ /* 0x000fe80007ffe0ff */
[----:B------:R-:W-:Y:S02]  /*7500*/  IMNMX R2, R2, R3, PT ;  /* 0x0000000302027217 */ /* 0x000fe40003800200 */
.L_x_190:
[----:B------:R-:W-:Y:S02]  /*7510*/  UISETP.GE.AND UP0, UPT, UR23, 0x1, UPT ;  /* 0x000000011700788c */ /* 0x000fe4000bf06270 */
[----:B------:R-:W-:Y:S02]  /*7520*/  UISETP.GE.AND UP6, UPT, UR23, 0x12, UPT ;  /* 0x000000121700788c */ /* 0x000fe4000bfc6270 */
[----:B------:R-:W-:Y:S02]  /*7530*/  UP2UR UR31, UPR, URZ, 0x1 ;  /* 0x000000013f1f7883 */ /* 0x000fe40008000000 */
[----:B------:R-:W-:Y:S01]  /*7540*/  PLOP3.LUT P0, PT, PT, PT, UP0, 0x40, 0x0 ;  /* 0x000000000000781c */ /* 0x000fe20003f0e808 */
[----:B------:R-:W-:Y:S02]  /*7550*/  UISETP.GE.AND UP0, UPT, UR23, 0x2, UPT ;  /* 0x000000021700788c */ /* 0x000fe4000bf06270 */
[----:B------:R-:W-:Y:S01]  /*7560*/  UISETP.GE.AND UP5, UPT, UR23, 0x19, UPT ;  /* 0x000000191700788c */ /* 0x000fe2000bfa6270 */
[----:B------:R-:W-:Y:S01]  /*7570*/  ISETP.GT.AND P0, PT, R0, RZ, P0 ;  /* 0x000000ff0000720c */ /* 0x000fe20000704270 */
[----:B------:R-:W-:Y:S02]  /*7580*/  UP2UR UR30, UPR, URZ, 0x1 ;  /* 0x000000013f1e7883 */ /* 0x000fe40008000000 */
[----:B------:R-:W-:Y:S01]  /*7590*/  UISETP.GE.AND UP4, UPT, UR23, 0x1a, UPT ;  /* 0x0000001a1700788c */ /* 0x000fe2000bf86270 */
[----:B------:R-:W-:Y:S01]  /*75a0*/  ISETP.LT.OR P0, PT, R2, 0x1, P0 ;  /* 0x000000010200780c */ /* 0x000fe20000701670 */
[----:B------:R-:W-:Y:S02]  /*75b0*/  UISETP.GE.AND UP3, UPT, UR23, 0x21, UPT ;  /* 0x000000211700788c */ /* 0x000fe4000bf66270 */
[----:B------:R-:W-:Y:S01]  /*75c0*/  UISETP.GE.AND UP2, UPT, UR23, 0x22, UPT ;  /* 0x000000221700788c */ /* 0x000fe2000bf46270 */
[----:B-----5:R-:W-:Y:S01]  /*75d0*/  FSEL R168, R4, -INF , !P0 ;  /* 0xff80000004a87808 */ /* 0x020fe20004000000 */
[----:B------:R-:W-:Y:S01]  /*75e0*/  UISETP.GE.AND UP1, UPT, UR23, 0x29, UPT ;  /* 0x000000291700788c */ /* 0x000fe2000bf26270 */
[----:B------:R-:W-:Y:S01]  /*75f0*/  PLOP3.LUT P0, PT, PT, PT, UP0, 0x40, 0x0 ;  /* 0x000000000000781c */ /* 0x000fe20003f0e808 */
[----:B------:R-:W-:Y:S02]  /*7600*/  UISETP.GE.AND UP0, UPT, UR23, 0x9, UPT ;  /* 0x000000091700788c */ /* 0x000fe4000bf06270 */
[----:B------:R-:W-:Y:S01]  /*7610*/  UP2UR UR32, UPR, URZ, 0x40 ;  /* 0x000000403f207883 */ /* 0x000fe20008000000 */
[----:B------:R-:W-:Y:S01]  /*7620*/  ISETP.GT.AND P0, PT, R0, 0x1, P0 ;  /* 0x000000010000780c */ /* 0x000fe20000704270 */
[----:B------:R-:W-:Y:S03]  /*7630*/  UP2UR UR29, UPR, URZ, 0x1 ;  /* 0x000000013f1d7883 */ /* 0x000fe60008000000 */
[----:B------:R-:W-:Y:S04]  /*7640*/  ISETP.LT.OR P0, PT, R2, 0x2, P0 ;  /* 0x000000020200780c */ /* 0x000fe80000701670 */
[----:B------:R-:W-:Y:S02]  /*7650*/  FSEL R5, R5, -INF , !P0 ;  /* 0xff80000005057808 */ /* 0x000fe40004000000 */
[----:B------:R-:W-:Y:S01]  /*7660*/  PLOP3.LUT P0, PT, PT, PT, UP0, 0x40, 0x0 ;  /* 0x000000000000781c */ /* 0x000fe20003f0e808 */
[----:B------:R-:W-:Y:S03]  /*7670*/  UISETP.GE.AND UP0, UPT, UR23, 0xa, UPT ;  /* 0x0000000a1700788c */ /* 0x000fe6000bf06270 */
        /* <DEDUP_REMOVED lines=12> */
[----:B------:R-:W-:Y:S04]  /*7740*/  ISETP.GT.AND P0, PT, R0, 0x10, P0 ;  /* 0x000000100000780c */ /* 0x000fe80000704270 */
[----:B------:R-:W-:Y:S04]  /*7750*/  ISETP.LT.OR P0, PT, R2, 0x11, P0 ;  /* 0x000000110200780c */ /* 0x000fe80000701670 */
[----:B------:R-:W-:Y:S02]  /*7760*/  FSEL R12, R12, -INF , !P0 ;  /* 0xff8000000c0c7808 */ /* 0x000fe40004000000 */
[----:B------:R-:W-:Y:S01]  /*7770*/  PLOP3.LUT P0, PT, PT, PT, UP6, 0x40, 0x0 ;  /* 0x000000000000781c */ /* 0x000fe20003f0e868 */
[----:B------:R-:W-:Y:S03]  /*7780*/  UISETP.NE.AND UP6, UPT, UR13, URZ, UPT ;  /* 0x0000003f0d00728c */ /* 0x000fe6000bfc5270 */
[----:B------:R-:W-:Y:S04]  /*7790*/  ISETP.GT.AND P0, PT, R0, 0x11, P0 ;  /* 0x000000110000780c */ /* 0x000fe80000704270 */
[----:B------:R-:W-:Y:S04]  /*77a0*/  ISETP.LT.OR P0, PT, R2, 0x12, P0 ;  /* 0x000000120200780c */ /* 0x000fe80000701670 */
[----:B------:R-:W-:Y:S02]  /*77b0*/  FSEL R13, R13, -INF , !P0 ;  /* 0xff8000000d0d7808 */ /* 0x000fe40004000000 */
[----:B------:R-:W-:Y:S04]  /*77c0*/  PLOP3.LUT P0, PT, PT, PT, UP5, 0x40, 0x0 ;  /* 0x000000000000781c */ /* 0x000fe80003f0e858 */
        /* <DEDUP_REMOVED lines=20> */
[----:B------:R-:W-:Y:S02]  /*7910*/  ISETP.GT.AND P0, PT, R0, 0x29, P0 ;  /* 0x000000290000780c */ /* 0x000fe40000704270 */
[----:B------:R-:W1:Y:S02]  /*7920*/  SHFL.IDX PT, R0, R132, 0x1, 0x1c1f ;  /* 0x003c1f0084007f89 */ /* 0x000e6400000e0000 */
[----:B------:R-:W-:Y:S04]  /*7930*/  ISETP.LT.OR P0, PT, R2, 0x2a, P0 ;  /* 0x0000002a0200780c */ /* 0x000fe80000701670 */
[----:B------:R-:W-:Y:S02]  /*7940*/  FSEL R25, R25, -INF , !P0 ;  /* 0xff80000019197808 */ /* 0x000fe40004000000 */
[----:B------:R-:W-:Y:S01]  /*7950*/  PLOP3.LUT P0, PT, PT, PT, UP6, 0x40, 0x0 ;  /* 0x000000000000781c */ /* 0x000fe20003f0e868 */
[----:B------:R-:W-:Y:S01]  /*7960*/  UISETP.NE.AND UP6, UPT, UR32, URZ, UPT ;  /* 0x0000003f2000728c */ /* 0x000fe2000bfc5270 */
[--C-:B-1----:R-:W-:Y:S02]  /*7970*/  IMAD.IADD R3, R169, 0x1, R0.reuse ;  /* 0x00000001a9037824 */ /* 0x102fe400078e0200 */
[----:B------:R-:W-:Y:S09]  /*7980*/  IMAD.IADD R2, R133, 0x1, R0 ;  /* 0x0000000185027824 */ /* 0x000ff200078e0200 */
        /* <DEDUP_REMOVED lines=16> */
.L_x_196:
[----:B------:R-:W-:Y:S04]  /*7a90*/  MOV R4, 0x1 ;  /* 0x0000000100047802 */ /* 0x000fe80000000f00 */
[----:B------:R-:W-:Y:S11]  /*7aa0*/  ISETP.NE.AND P0, PT, R4, c[0x0][0x32c], PT ;  /* 0x0000cb0004007a0c */ /* 0x000ff60003f05270 */
[----:B------:R-:W-:Y:S02]  /*7ab0*/  @!UPT UIADD3 URZ, URZ, URZ, URZ ;  /* 0x0000003f3f3ff290 */ /* 0x000fe4000fffe03f */
[----:B------:R-:W-:Y:S05]  /*7ac0*/  @P0 IMAD.HI.U32 R4, R0, c[0x0][0x330], RZ ;  /* 0x0000cc0000040a27 */ /* 0x000fea00078e00ff */
[----:B------:R-:W-:Y:S02]  /*7ad0*/  @P0 SHF.R.U32.HI R0, RZ, c[0x0][0x334], R4 ;  /* 0x0000cd00ff000a19 */ /* 0x000fe40000011604 */
.L_x_197:
[----:B------:R-:W-:Y:S05]  /*7ae0*/  BSYNC B0 ;  /* 0x0000000000007941 */ /* 0x000fea0003800000 */
.L_x_195:
[----:B------:R-:W-:Y:S05]  /*7af0*/  IADD3 R4, -R170, UR23, RZ ;  /* 0x00000017aa047c10 */ /* 0x000fea000fffe1ff */
[----:B------:R-:W-:Y:S05]  /*7b00*/  IMAD R0, R0, c[0x0][0x32c], R4 ;  /* 0x0000cb0000007a24 */ /* 0x000fea00078e0204 */
[----:B------:R-:W-:Y:S02]  /*7b10*/  IMNMX R2, R2, R0, !PT ;  /* 0x0000000002027217 */ /* 0x000fe40007800200 */
[----:B------:R-:W-:Y:S04]  /*7b20*/  IADD3 R0, R0, c[0x0][0x32c], RZ ;  /* 0x0000cb0000007a10 */ /* 0x000fe80007ffe0ff */
[----:B------:R-:W-:Y:S02]  /*7b30*/  IMNMX R3, R3, R0, PT ;  /* 0x0000000003037217 */ /* 0x000fe40003800200 */
.L_x_194:
[----:B------:R-:W-:Y:S01]  /*7b40*/  FMNMX.FTZ R133, R168, R134, !PT ;  /* 0x00000086a8857209 */ /* 0x000fe20007810000 */
[----:B------:R-:W-:Y:S02]  /*7b50*/  UP2UR UR23, UPR, URZ, 0x10 ;  /* 0x000000103f177883 */ /* 0x000fe40008000000 */
[----:B------:R-:W-:Y:S01]  /*7b60*/  UISETP.NE.AND UP4, UPT, UR31, URZ, UPT ;  /* 0x0000003f1f00728c */ /* 0x000fe2000bf85270 */
        /* <DEDUP_REMOVED lines=22> */
[----:B-1----:R-:W-:Y:S04]  /*7cd0*/  FMNMX.FTZ R133, R133, R0, !PT ;  /* 0x0000000085857209 */ /* 0x002fe80007810000 */
[C---:B------:R-:W-:Y:S01]  /*7ce0*/  FSETP.NEU.FTZ.AND P0, PT, R133.reuse, -INF , PT ;  /* 0xff8000008500780b */ /* 0x040fe20003f1d000 */
[C---:B------:R-:W-:Y:S03]  /*7cf0*/  FMUL.FTZ R4, R133.reuse, c[0x0][0x2d0] ;  /* 0x0000b40085047a20 */ /* 0x040fe60000410000 */
[----:B------:R-:W-:Y:S02]  /*7d00*/  FSEL R0, R133, RZ, P0 ;  /* 0x000000ff85007208 */ /* 0x000fe40000000000 */
[----:B------:R-:W-:Y:S02]  /*7d10*/  FSEL R4, R4, RZ, P0 ;  /* 0x000000ff04047208 */ /* 0x000fe40000000000 */
[----:B------:R-:W-:Y:S01]  /*7d20*/  PLOP3.LUT P0, PT, PT, PT, UP4, 0x40, 0x0 ;  /* 0x000000000000781c */ /* 0x000fe20003f0e848 */
[----:B------:R-:W-:Y:S01]  /*7d30*/  FADD.FTZ R0, -R0, R134 ;  /* 0x0000008600007221 */ /* 0x000fe20000010100 */
[----:B------:R-:W-:Y:S01]  /*7d40*/  UISETP.NE.AND UP4, UPT, UR23, URZ, UPT ;  /* 0x0000003f1700728c */ /* 0x000fe2000bf85270 */
[----:B------:R-:W2:Y:S01]  /*7d50*/  LDL.LU R134, [R1+0x44] ;  /* 0x0000440001867983 */ /* 0x000ea20000300800 */
[----:B------:R-:W-:Y:S01]  /*7d60*/  ISETP.GT.AND P0, PT, R2, RZ, P0 ;  /* 0x000000ff0200720c */ /* 0x000fe20000704270 */
[--C-:B------:R-:W-:Y:S01]  /*7d70*/  FFMA.FTZ R168, R168, c[0x0][0x2d0], -R4.reuse ;  /* 0x0000b400a8a87a23 */ /* 0x100fe20000010804 */
[----:B------:R-:W-:Y:S01]  /*7d80*/  UIADD3 UR23, UR5, -0x1, URZ ;  /* 0xffffffff05177890 */ /* 0x000fe2000fffe03f */
[----:B------:R-:W-:Y:S01]  /*7d90*/  FMUL.FTZ R0, R0, c[0x0][0x2d0] ;  /* 0x0000b40000007a20 */ /* 0x000fe20000410000 */
[----:B------:R-:W-:Y:S01]  /*7da0*/  ISETP.LT.OR P0, PT, R3, 0x1, P0 ;  /* 0x000000010300780c */ /* 0x000fe20000701670 */
[--C-:B------:R-:W-:Y:S02]  /*7db0*/  FFMA.FTZ R5, R5, c[0x0][0x2d0], -R4.reuse ;  /* 0x0000b40005057a23 */ /* 0x100fe40000010804 */
[----:B------:R-:W-:Y:S01]  /*7dc0*/  MUFU.EX2 R168, R168 ;  /* 0x000000a800a87308 */ /* 0x000fe20000000800 */
[----:B------:R-:W-:Y:S01]  /*7dd0*/  FSEL R6, R6, -INF , !P0 ;  /* 0xff80000006067808 */ /* 0x000fe20004000000 */
[--C-:B------:R-:W-:Y:S01]  /*7de0*/  FFMA.FTZ R8, R8, c[0x0][0x2d0], -R4.reuse ;  /* 0x0000b40008087a23 */ /* 0x100fe20000010804 */
[----:B------:R-:W-:Y:S01]  /*7df0*/  PLOP3.LUT P0, PT, PT, PT, UP3, 0x40, 0x0 ;  /* 0x000000000000781c */ /* 0x000fe20003f0e838 */
[----:B------:R-:W-:Y:S01]  /*7e00*/  UISETP.NE.AND UP3, UPT, UR31, URZ, UPT ;  /* 0x0000003f1f00728c */ /* 0x000fe2000bf65270 */
[--C-:B------:R-:W-:Y:S02]  /*7e10*/  FFMA.FTZ R9, R9, c[0x0][0x2d0], -R4.reuse ;  /* 0x0000b40009097a23 */ /* 0x100fe40000010804 */
[----:B------:R-:W-:Y:S01]  /*7e20*/  ISETP.GT.AND P0, PT, R2, 0x1, P0 ;  /* 0x000000010200780c */ /* 0x000fe20000704270 */
[--C-:B------:R-:W-:Y:S02]  /*7e30*/  FFMA.FTZ R17, R17, c[0x0][0x2d0], -R4.reuse ;  /* 0x0000b40011117a23 */ /* 0x100fe40000010804 */
[----:B------:R-:W-:Y:S01]  /*7e40*/  MUFU.EX2 R5, R5 ;  /* 0x0000000500057308 */ /* 0x000fe20000000800 */
[----:B------:R-:W-:Y:S01]  /*7e50*/  ISETP.LT.OR P0, PT, R3, 0x2, P0 ;  /* 0x000000020300780c */ /* 0x000fe20000701670 */
[--C-:B------:R-:W-:Y:S02]  /*7e60*/  FFMA.FTZ R21, R21, c[0x0][0x2d0], -R4.reuse ;  /* 0x0000b40015157a23 */ /* 0x100fe40000010804 */
[--C-:B------:R-:W-:Y:S01]  /*7e70*/  FFMA.FTZ R24, R24, c[0x0][0x2d0], -R4.reuse ;  /* 0x0000b40018187a23 */ /* 0x100fe20000010804 */
[----:B------:R-:W-:Y:S01]  /*7e80*/  FSEL R7, R7, -INF , !P0 ;  /* 0xff80000007077808 */ /* 0x000fe20004000000 */
[--C-:B------:R-:W-:Y:S01]  /*7e90*/  FFMA.FTZ R25, R25, c[0x0][0x2d0], -R4.reuse ;  /* 0x0000b40019197a23 */ /* 0x100fe20000010804 */
[----:B------:R-:W-:Y:S01]  /*7ea0*/  PLOP3.LUT P0, PT, PT, PT, UP2, 0x40, 0x0 ;  /* 0x000000000000781c */ /* 0x000fe20003f0e828 */
[----:B------:R-:W-:Y:S01]  /*7eb0*/  UISETP.NE.AND UP2, UPT, UR30, URZ, UPT ;  /* 0x0000003f1e00728c */ /* 0x000fe2000bf45270 */
[--C-:B------:R-:W-:Y:S01]  /*7ec0*/  FFMA.FTZ R170, R12, c[0x0][0x2d0], -R4.reuse ;  /* 0x0000b4000caa7a23 */ /* 0x100fe20000010804 */
[----:B------:R-:W-:Y:S01]  /*7ed0*/  MUFU.EX2 R8, R8 ;  /* 0x0000000800087308 */ /* 0x000fe20000000800 */
[----:B------:R-:W-:Y:S01]  /*7ee0*/  ISETP.GT.AND P0, PT, R2, 0x8, P0 ;  /* 0x000000080200780c */ /* 0x000fe20000704270 */
[--C-:B------:R-:W-:Y:S02]  /*7ef0*/  FFMA.FTZ R179, R13, c[0x0][0x2d0], -R4.reuse ;  /* 0x0000b4000db37a23 */ /* 0x100fe40000010804 */
[--C-:B------:R-:W-:Y:S01]  /*7f00*/  FFMA.FTZ R16, R16, c[0x0][0x2d0], -R4.reuse ;  /* 0x0000b40010107a23 */ /* 0x100fe20000010804 */
[C---:B------:R-:W-:Y:S01]  /*7f10*/  ISETP.LT.OR P0, PT, R3.reuse, 0x9, P0 ;  /* 0x000000090300780c */ /* 0x040fe20000701670 */
[----:B------:R-:W-:Y:S01]  /*7f20*/  FFMA.FTZ R169, R20, c[0x0][0x2d0], -R4 ;  /* 0x0000b40014a97a23 */ /* 0x000fe20000010804 */
[----:B------:R-:W-:Y:S02]  /*7f30*/  MOV R20, R17 ;  /* 0x0000001100147202 */ /* 0x000fe40000000f00 */
[----:B------:R-:W-:Y:S01]  /*7f40*/  FSEL R10, R10, -INF , !P0 ;  /* 0xff8000000a0a7808 */ /* 0x000fe20004000000 */
[----:B------:R-:W1:Y:S01]  /*7f50*/  MUFU.EX2 R9, R9 ;  /* 0x0000000900097308 */ /* 0x000e620000000800 */
[----:B------:R-:W-:Y:S01]  /*7f60*/  PLOP3.LUT P0, PT, PT, PT, UP1, 0x40, 0x0 ;  /* 0x000000000000781c */ /* 0x000fe20003f0e818 */
[----:B------:R-:W-:Y:S03]  /*7f70*/  UISETP.NE.AND UP1, UPT, UR29, URZ, UPT ;  /* 0x0000003f1d00728c */ /* 0x000fe6000bf25270 */
[C---:B------:R-:W-:Y:S04]  /*7f80*/  ISETP.GT.AND P0, PT, R2.reuse, 0x9, P0 ;  /* 0x000000090200780c */ /* 0x040fe80000704270 */
[----:B------:R-:W-:Y:S04]  /*7f90*/  ISETP.LT.OR P0, PT, R3, 0xa, P0 ;  /* 0x0000000a0300780c */ /* 0x000fe80000701670 */
[----:B------:R-:W-:Y:S02]  /*7fa0*/  FSEL R171, R11, -INF , !P0 ;  /* 0xff8000000bab7808 */ /* 0x000fe40004000000 */
[----:B------:R-:W-:Y:S01]  /*7fb0*/  PLOP3.LUT P0, PT, PT, PT, UP0, 0x40, 0x0 ;  /* 0x000000000000781c */ /* 0x000fe20003f0e808 */
[----:B------:R-:W-:Y:S01]  /*7fc0*/  UISETP.NE.AND UP0, UPT, UR27, URZ, UPT ;  /* 0x0000003f1b00728c */ /* 0x000fe2000bf05270 */
[----:B------:R-:W-:Y:S02]  /*7fd0*/  MOV R11, R16 ;  /* 0x00000010000b7202 */ /* 0x000fe40000000f00 */
[----:B------:R-:W-:Y:S04]  /*7fe0*/  ISETP.GT.AND P0, PT, R2, 0x10, P0 ;  /* 0x000000100200780c */ /* 0x000fe80000704270 */
[C---:B------:R-:W-:Y:S04]  /*7ff0*/  ISETP.LT.OR P0, PT, R3.reuse, 0x11, P0 ;  /* 0x000000110300780c */ /* 0x040fe80000701670 */
[----:B------:R-:W-:Y:S02]  /*8000*/  FSEL R172, R14, -INF , !P0 ;  /* 0xff8000000eac7808 */ /* 0x000fe40004000000 */
[----:B------:R-:W-:Y:S02]  /*8010*/  PLOP3.LUT P0, PT, PT, PT, UP6, 0x40, 0x0 ;  /* 0x000000000000781c */ /* 0x000fe40003f0e868 */
[----:B------:R-:W-:Y:S02]  /*8020*/  MOV R14, R179 ;  /* 0x000000b3000e7202 */ /* 0x000fe40000000f00 */
[C---:B------:R-:W-:Y:S04]  /*8030*/  ISETP.GT.AND P0, PT, R2.reuse, 0x11, P0 ;  /* 0x000000110200780c */ /* 0x040fe80000704270 */
[----:B------:R-:W-:Y:S04]  /*8040*/  ISETP.LT.OR P0, PT, R3, 0x12, P0 ;  /* 0x000000120300780c */ /* 0x000fe80000701670 */
[----:B------:R-:W-:Y:S02]  /*8050*/  FSEL R173, R15, -INF , !P0 ;  /* 0xff8000000fad7808 */ /* 0x000fe40004000000 */
[----:B------:R-:W-:Y:S02]  /*8060*/  PLOP3.LUT P0, PT, PT, PT, UP5, 0x40, 0x0 ;  /* 0x000000000000781c */ /* 0x000fe40003f0e858 */
[----:B------:R-:W-:Y:S02]  /*8070*/  MOV R15, R170 ;  /* 0x000000aa000f7202 */ /* 0x000fe40000000f00 */
[----:B------:R-:W-:Y:S02]  /*8080*/  ISETP.GT.AND P0, PT, R2, 0x18, P0 ;  /* 0x000000180200780c */ /* 0x000fe40000704270 */
[----:B-1----:R-:W-:Y:S02]  /*8090*/  F2FP.PACK_AB R170, R9, R8 ;  /* 0x0000000809aa723e */ /* 0x002fe400000000ff */
[C---:B------:R-:W-:Y:S04]  /*80a0*/  ISETP.LT.OR P0, PT, R3.reuse, 0x19, P0 ;  /* 0x000000190300780c */ /* 0x040fe80000701670 */
[----:B------:R-:W-:Y:S02]  /*80b0*/  FSEL R174, R18, -INF , !P0 ;  /* 0xff80000012ae7808 */ /* 0x000fe40004000000 */
[----:B------:R-:W-:Y:S04]  /*80c0*/  PLOP3.LUT P0, PT, PT, PT, UP4, 0x40, 0x0 ;  /* 0x000000000000781c */ /* 0x000fe80003f0e848 */
[C---:B------:R-:W-:Y:S04]  /*80d0*/  ISETP.GT.AND P0, PT, R2.reuse, 0x19, P0 ;  /* 0x000000190200780c */ /* 0x040fe80000704270 */
[----:B------:R-:W-:Y:S04]  /*80e0*/  ISETP.LT.OR P0, PT, R3, 0x1a, P0 ;  /* 0x0000001a0300780c */ /* 0x000fe80000701670 */
[----:B------:R-:W-:Y:S02]  /*80f0*/  FSEL R175, R19, -INF , !P0 ;  /* 0xff80000013af7808 */ /* 0x000fe40004000000 */
[----:B------:R-:W-:Y:S04]  /*8100*/  PLOP3.LUT P0, PT, PT, PT, UP3, 0x40, 0x0 ;  /* 0x000000000000781c */ /* 0x000fe80003f0e838 */
[----:B------:R-:W-:Y:S04]  /*8110*/  ISETP.GT.AND P0, PT, R2, 0x20, P0 ;  /* 0x000000200200780c */ /* 0x000fe80000704270 */
        /* <DEDUP_REMOVED lines=10> */
[----:B------:R-:W-:Y:S01]  /*81c0*/  PLOP3.LUT P0, PT, PT, PT, UP0, 0x40, 0x0 ;  /* 0x000000000000781c */ /* 0x000fe20003f0e808 */
[----:B------:R-:W-:Y:S03]  /*81d0*/  UISETP.GT.AND UP0, UPT, UR5, UR4, UPT ;  /* 0x000000040500728c */ /* 0x000fe6000bf04270 */
[----:B------:R-:W-:Y:S01]  /*81e0*/  ISETP.GT.AND P0, PT, R2, 0x29, P0 ;  /* 0x000000290200780c */ /* 0x000fe20000704270 */
[----:B------:R-:W-:Y:S01]  /*81f0*/  UMOV UR5, UR23 ;  /* 0x0000001700057c82 */ /* 0x000fe20008000000 */
[----:B------:R-:W1:Y:S02]  /*8200*/  MUFU.EX2 R2, R0 ;  /* 0x0000000000027308 */ /* 0x000e640000000800 */
[----:B------:R-:W-:Y:S04]  /*8210*/  ISETP.LT.OR P0, PT, R3, 0x2a, P0 ;  /* 0x0000002a0300780c */ /* 0x000fe80000701670 */
[----:B------:R-:W-:Y:S01]  /*8220*/  FSEL R132, R27, -INF , !P0 ;  /* 0xff8000001b847808 */ /* 0x000fe20004000000 */
[C---:B-1----:R-:W-:Y:S02]  /*8230*/  FMUL.FTZ R16, R2.reuse, R144 ;  /* 0x0000009002107220 */ /* 0x042fe40000410000 */
[C---:B------:R-:W-:Y:S01]  /*8240*/  FMUL.FTZ R12, R2.reuse, R148 ;  /* 0x00000094020c7220 */ /* 0x040fe20000410000 */
[----:B------:R-:W-:Y:S01]  /*8250*/  MOV R148, R11 ;  /* 0x0000000b00947202 */ /* 0x000fe20000000f00 */
[C---:B------:R-:W-:Y:S01]  /*8260*/  FMUL.FTZ R13, R2.reuse, R149 ;  /* 0x00000095020d7220 */ /* 0x040fe20000410000 */
[----:B------:R-:W-:Y:S01]  /*8270*/  MOV R149, R14 ;  /* 0x0000000e00957202 */ /* 0x000fe20000000f00 */
[C---:B------:R-:W-:Y:S01]  /*8280*/  FMUL.FTZ R17, R2.reuse, R145 ;  /* 0x0000009102117220 */ /* 0x040fe20000410000 */
[----:B------:R-:W-:Y:S01]  /*8290*/  MOV R145, R15 ;  /* 0x0000000f00917202 */ /* 0x000fe20000000f00 */
        /* <DEDUP_REMOVED lines=54> */
[----:B------:R-:W-:Y:S01]  /*8600*/  FADD.FTZ R4, R5, R0 ;  /* 0x0000000005047221 */ /* 0x000fe20000010000 */
[----:B------:R-:W-:Y:S01]  /*8610*/  FMNMX.FTZ R0, R6, R135, !PT ;  /* 0x0000008706007209 */ /* 0x000fe20007810000 */
[----:B------:R-:W-:Y:S01]  /*8620*/  FMUL.FTZ R5, R2, R157 ;  /* 0x0000009d02057220 */ /* 0x000fe20000410000 */
[----:B------:R-:W-:Y:S01]  /*8630*/  MOV R157, R25 ;  /* 0x00000019009d7202 */ /* 0x000fe20000000f00 */
[----:B------:R-:W-:Y:S01]  /*8640*/  FADD.FTZ R4, R8, R4 ;  /* 0x0000000408047221 */ /* 0x000fe20000010000 */
[----:B------:R-:W-:Y:S01]  /*8650*/  FMNMX.FTZ R0, R7, R0, !PT ;  /* 0x0000000007007209 */ /* 0x000fe20007810000 */
[----:B------:R-:W-:Y:S02]  /*8660*/  FMUL.FTZ R25, R2, R137 ;  /* 0x0000008902197220 */ /* 0x000fe40000410000 */
[----:B------:R-:W-:Y:S01]  /*8670*/  FADD.FTZ R179, R9, R4 ;  /* 0x0000000409b37221 */ /* 0x000fe20000010000 */
[----:B------:R-:W-:Y:S01]  /*8680*/  FMNMX.FTZ R0, R10, R0, !PT ;  /* 0x000000000a007209 */ /* 0x000fe20007810000 */
[C---:B------:R-:W-:Y:S01]  /*8690*/  FMUL.FTZ R4, R2.reuse, R156 ;  /* 0x0000009c02047220 */ /* 0x040fe20000410000 */
[----:B------:R-:W-:Y:S01]  /*86a0*/  MOV R156, R20 ;  /* 0x00000014009c7202 */ /* 0x000fe20000000f00 */
[C---:B------:R-:W-:Y:S01]  /*86b0*/  FMUL.FTZ R20, R2.reuse, R140 ;  /* 0x0000008c02147220 */ /* 0x040fe20000410000 */
[----:B------:R-:W-:Y:S01]  /*86c0*/  FMNMX.FTZ R0, R171, R0, !PT ;  /* 0x00000000ab007209 */ /* 0x000fe20007810000 */
[----:B------:R-:W2:Y:S01]  /*86d0*/  LDL.LU R140, [R1+0x4c] ;  /* 0x00004c00018c7983 */ /* 0x000ea20000300800 */
[C---:B------:R-:W-:Y:S01]  /*86e0*/  FMUL.FTZ R8, R2.reuse, R152 ;  /* 0x0000009802087220 */ /* 0x040fe20000410000 */
[----:B------:R-:W-:Y:S01]  /*86f0*/  MOV R152, R24 ;  /* 0x0000001800987202 */ /* 0x000fe20000000f00 */
[----:B------:R-:W-:Y:S01]  /*8700*/  FMUL.FTZ R24, R2, R136 ;  /* 0x0000008802187220 */ /* 0x000fe20000410000 */
[----:B------:R-:W-:Y:S01]  /*8710*/  FMNMX.FTZ R0, R172, R0, !PT ;  /* 0x00000000ac007209 */ /* 0x000fe20007810000 */
[C---:B------:R-:W-:Y:S01]  /*8720*/  FMUL.FTZ R9, R2.reuse, R153 ;  /* 0x0000009902097220 */ /* 0x040fe20000410000 */
[----:B------:R-:W-:Y:S01]  /*8730*/  MOV R153, R21 ;  /* 0x0000001500997202 */ /* 0x000fe20000000f00 */
[----:B------:R-:W-:Y:S01]  /*8740*/  FMUL.FTZ R21, R2, R141 ;  /* 0x0000008d02157220 */ /* 0x000fe20000410000 */
[----:B------:R-:W-:Y:S01]  /*8750*/  FMNMX.FTZ R0, R173, R0, !PT ;  /* 0x00000000ad007209 */ /* 0x000fe20007810000 */
[----:B------:R-:W-:Y:S03]  /*8760*/  MUFU.EX2 R156, R156 ;  /* 0x0000009c009c7308 */ /* 0x000fe60000000800 */
[----:B------:R-:W-:Y:S04]  /*8770*/  FMNMX.FTZ R0, R174, R0, !PT ;  /* 0x00000000ae007209 */ /* 0x000fe80007810000 */
[----:B------:R-:W-:Y:S03]  /*8780*/  FMNMX.FTZ R0, R175, R0, !PT ;  /* 0x00000000af007209 */ /* 0x000fe60007810000 */
[----:B------:R-:W-:Y:S01]  /*8790*/  MUFU.EX2 R152, R152 ;  /* 0x0000009800987308 */ /* 0x000fe20000000800 */
        /* <DEDUP_REMOVED lines=14> */
[----:B------:R-:W-:Y:S01]  /*8880*/  MOV R135, R169 ;  /* 0x000000a900877202 */ /* 0x000fe20000000f00 */
[--C-:B------:R-:W-:Y:S02]  /*8890*/  FFMA.FTZ R169, R6, c[0x0][0x2d0], -R134.reuse ;  /* 0x0000b40006a97a23 */ /* 0x100fe40000010886 */
[----:B------:R-:W-:Y:S02]  /*88a0*/  FMUL.FTZ R0, R0, c[0x0][0x2d0] ;  /* 0x0000b40000007a20 */ /* 0x000fe40000410000 */
[--C-:B------:R-:W-:Y:S02]  /*88b0*/  FFMA.FTZ R7, R7, c[0x0][0x2d0], -R134.reuse ;  /* 0x0000b40007077a23 */ /* 0x100fe40000010886 */
[----:B------:R-:W-:Y:S01]  /*88c0*/  MUFU.EX2 R169, R169 ;  /* 0x000000a900a97308 */ /* 0x000fe20000000800 */
[--C-:B------:R-:W-:Y:S09]  /*88d0*/  FFMA.FTZ R2, R10, c[0x0][0x2d0], -R134.reuse ;  /* 0x0000b4000a027a23 */ /* 0x100ff20000010886 */
[----:B------:R-:W1:Y:S10]  /*88e0*/  MUFU.EX2 R0, R0 ;  /* 0x0000000000007308 */ /* 0x000e740000000800 */
[----:B------:R3:W4:Y:S01]  /*88f0*/  MUFU.EX2 R144, R7 ;  /* 0x0000000700907308 */ /* 0x0007220000000800 */
[C---:B-1----:R-:W-:Y:S02]  /*8900*/  FMUL.FTZ R26, R0.reuse, R138 ;  /* 0x0000008a001a7220 */ /* 0x042fe40000410000 */
[C---:B------:R-:W-:Y:S02]  /*8910*/  FMUL.FTZ R27, R0.reuse, R139 ;  /* 0x0000008b001b7220 */ /* 0x040fe40000410000 */
[----:B------:R-:W1:Y:S01]  /*8920*/  LDSM.16.MT88.4 R136, [R237+0x4080] ;  /* 0x00408000ed88783b */ /* 0x000e620000004200 */
[C---:B------:R-:W-:Y:S02]  /*8930*/  FMUL.FTZ R10, R0.reuse, R154 ;  /* 0x0000009a000a7220 */ /* 0x040fe40000410000 */
[C---:B------:R-:W-:Y:S02]  /*8940*/  FMUL.FTZ R11, R0.reuse, R155 ;  /* 0x0000009b000b7220 */ /* 0x040fe40000410000 */
[C---:B------:R-:W-:Y:S02]  /*8950*/  FMUL.FTZ R22, R0.reuse, R142 ;  /* 0x0000008e00167220 */ /* 0x040fe40000410000 */
[C---:B------:R-:W-:Y:S02]  /*8960*/  FMUL.FTZ R23, R0.reuse, R143 ;  /* 0x0000008f00177220 */ /* 0x040fe40000410000 */
[C---:B------:R-:W-:Y:S01]  /*8970*/  FMUL.FTZ R6, R0.reuse, R158 ;  /* 0x0000009e00067220 */ /* 0x040fe20000410000 */
[----:B------:R-:W-:Y:S01]  /*8980*/  MOV R158, R135 ;  /* 0x00000087009e7202 */ /* 0x000fe20000000f00 */
[C---:B---3--:R-:W-:Y:S02]  /*8990*/  FMUL.FTZ R7, R0.reuse, R159 ;  /* 0x0000009f00077220 */ /* 0x048fe40000410000 */
        /* <DEDUP_REMOVED lines=61> */
[C---:B----4-:R-:W-:Y:S01]  /*8d70*/  F2FP.PACK_AB R169, R144.reuse, R169 ;  /* 0x000000a990a9723e */ /* 0x050fe200000000ff */
[----:B------:R-:W-:Y:S01]  /*8d80*/  FFMA.FTZ R0, R171, c[0x0][0x2d0], -R134 ;  /* 0x0000b400ab007a23 */ /* 0x000fe20000010886 */
[----:B------:R-:W-:Y:S01]  /*8d90*/  LDSM.16.MT88.4 R140, [R237+0x4880] ;  /* 0x00488000ed8c783b */ /* 0x000fe20000004200 */
[----:B------:R-:W-:Y:S02]  /*8da0*/  FADD.FTZ R144, R144, R150 ;  /* 0x0000009690907221 */ /* 0x000fe40000010000 */
[----:B------:R-:W2:Y:S02]  /*8db0*/  MUFU.EX2 R146, R0 ;  /* 0x0000000000927308 */ /* 0x000ea40000000800 */
[----:B--2---:R-:W-:Y:S01]  /*8dc0*/  F2FP.PACK_AB R171, R146, R147 ;  /* 0x0000009392ab723e */ /* 0x004fe200000000ff */
[--C-:B------:R-:W-:Y:S07]  /*8dd0*/  FFMA.FTZ R0, R172, c[0x0][0x2d0], -R134.reuse ;  /* 0x0000b400ac007a23 */ /* 0x100fee0000010886 */
[----:B------:R2:W-:Y:S01]  /*8de0*/  MUFU.EX2 R148, R0 ;  /* 0x0000000000947308 */ /* 0x0005e20000000800 */
[C---:B-1----:R-:W-:Y:S08]  /*8df0*/  HMMA.16816.F32 R4, R168.reuse, R136, R4 ;  /* 0x00000088a804723c */ /* 0x042ff00000001804 */
[C---:B------:R-:W-:Y:S01]  /*8e00*/  HMMA.16816.F32 R8, R168.reuse, R138, R8 ;  /* 0x0000008aa808723c */ /* 0x040fe20000001808 */
[----:B------:R-:W1:Y:S03]  /*8e10*/  LDSM.16.MT88.4 R136, [R238+0x4080] ;  /* 0x00408000ee88783b */ /* 0x000e660000004200 */
[--C-:B--2---:R-:W-:Y:S04]  /*8e20*/  FFMA.FTZ R0, R173, c[0x0][0x2d0], -R134.reuse ;  /* 0x0000b400ad007a23 */ /* 0x104fe80000010886 */
[----:B------:R2:W3:Y:S01]  /*8e30*/  MUFU.EX2 R149, R0 ;  /* 0x0000000000957308 */ /* 0x0004e20000000800 */
[C---:B-1----:R-:W-:Y:S03]  /*8e40*/  HMMA.16816.F32 R12, R168.reuse, R136, R12 ;  /* 0x00000088a80c723c */ /* 0x042fe6000000180c */
[--C-:B--2---:R-:W-:Y:S06]  /*8e50*/  FFMA.FTZ R0, R174, c[0x0][0x2d0], -R134.reuse ;  /* 0x0000b400ae007a23 */ /* 0x104fec0000010886 */
[----:B------:R1:W-:Y:S01]  /*8e60*/  MUFU.EX2 R135, R0 ;  /* 0x0000000000877308 */ /* 0x0003e20000000800 */
[C---:B------:R-:W-:Y:S01]  /*8e70*/  HMMA.16816.F32 R16, R168.reuse, R138, R16 ;  /* 0x0000008aa810723c */ /* 0x040fe20000001810 */
[----:B------:R-:W2:Y:S02]  /*8e80*/  LDSM.16.MT88.4 R136, [R241+0x4080] ;  /* 0x00408000f188783b */ /* 0x000ea40000004200 */
[----:B-1----:R-:W-:Y:S06]  /*8e90*/  FFMA.FTZ R0, R175, c[0x0][0x2d0], -R134 ;  /* 0x0000b400af007a23 */ /* 0x002fec0000010886 */
[----:B------:R-:W-:Y:S10]  /*8ea0*/  MUFU.EX2 R175, R158 ;  /* 0x0000009e00af7308 */ /* 0x000ff40000000800 */
[----:B------:R1:W4:Y:S01]  /*8eb0*/  MUFU.EX2 R174, R0 ;  /* 0x0000000000ae7308 */ /* 0x0003220000000800 */
[C---:B--2---:R-:W-:Y:S08]  /*8ec0*/  HMMA.16816.F32 R20, R168.reuse, R136, R20 ;  /* 0x00000088a814723c */ /* 0x044ff00000001814 */
[C---:B------:R-:W-:Y:S01]  /*8ed0*/  HMMA.16816.F32 R24, R168.reuse, R138, R24 ;  /* 0x0000008aa818723c */ /* 0x040fe20000001818 */
[----:B------:R-:W2:Y:S03]  /*8ee0*/  LDSM.16.MT88.4 R136, [R240+0x4080] ;  /* 0x00408000f088783b */ /* 0x000ea60000004200 */
[----:B-1----:R-:W-:Y:S02]  /*8ef0*/  FADD.FTZ R0, R2, R179 ;  /* 0x000000b302007221 */ /* 0x002fe40000010000 */
[----:B------:R-:W-:Y:S02]  /*8f00*/  MUFU.EX2 R179, R153 ;  /* 0x0000009900b37308 */ /* 0x000fe40000000800 */
[----:B------:R-:W-:Y:S04]  /*8f10*/  FADD.FTZ R150, R145, R0 ;  /* 0x0000000091967221 */ /* 0x000fe80000010000 */
[----:B------:R-:W-:Y:S04]  /*8f20*/  FADD.FTZ R0, R147, R144 ;  /* 0x0000009093007221 */ /* 0x000fe80000010000 */
[----:B------:R-:W1:Y:S01]  /*8f30*/  MUFU.EX2 R153, R157 ;  /* 0x0000009d00997308 */ /* 0x000e620000000800 */
        /* <DEDUP_REMOVED lines=38> */
[----:B------:R-:W-:Y:S04]  /*91a0*/  HMMA.16816.F32 R128, R168, R138, R128 ;  /* 0x0000008aa880723c */ /* 0x000fe80000001880 */
[----:B---3--:R-:W-:Y:S01]  /*91b0*/  F2FP.PACK_AB R137, R149, R148 ;  /* 0x000000949589723e */ /* 0x008fe200000000ff */
[----:B------:R-:W-:Y:S02]  /*91c0*/  FADD.FTZ R2, R146, R0 ;  /* 0x0000000092027221 */ /* 0x000fe40000010000 */
[----:B------:R-:W-:Y:S01]  /*91d0*/  F2FP.PACK_AB R138, R156, R151 ;  /* 0x000000979c8a723e */ /* 0x000fe200000000ff */
[----:B------:R-:W-:Y:S01]  /*91e0*/  LDSM.16.MT88.4 R144, [R240+0x9080] ;  /* 0x00908000f090783b */ /* 0x000fe20000004200 */
[----:B----4-:R-:W-:Y:S03]  /*91f0*/  F2FP.PACK_AB R139, R174, R135 ;  /* 0x00000087ae8b723e */ /* 0x010fe600000000ff */
[----:B------:R-:W-:Y:S01]  /*9200*/  FFMA.FTZ R0, R176, c[0x0][0x2d0], -R134 ;  /* 0x0000b400b0007a23 */ /* 0x000fe20000010886 */
[----:B-1----:R-:W-:Y:S01]  /*9210*/  MOV R176, R153 ;  /* 0x0000009900b07202 */ /* 0x002fe20000000f00 */
[----:B------:R-:W-:Y:S01]  /*9220*/  FADD.FTZ R2, R148, R2 ;  /* 0x0000000294027221 */ /* 0x000fe20000010000 */
[----:B------:R-:W-:Y:S01]  /*9230*/  F2FP.PACK_AB R168, R179, R175 ;  /* 0x000000afb3a8723e */ /* 0x000fe200000000ff */
[C---:B------:R-:W-:Y:S01]  /*9240*/  HMMA.16816.F32 R4, R136.reuse, R140, R4 ;  /* 0x0000008c8804723c */ /* 0x040fe20000001804 */
[----:B------:R1:W2:Y:S04]  /*9250*/  MUFU.EX2 R172, R0 ;  /* 0x0000000000ac7308 */ /* 0x0002a80000000800 */
[----:B------:R-:W-:Y:S03]  /*9260*/  FADD.FTZ R2, R149, R2 ;  /* 0x0000000295027221 */ /* 0x000fe60000010000 */
[C---:B------:R-:W-:Y:S01]  /*9270*/  HMMA.16816.F32 R8, R136.reuse, R142, R8 ;  /* 0x0000008e8808723c */ /* 0x040fe20000001808 */
[----:B------:R-:W3:Y:S03]  /*9280*/  LDSM.16.MT88.4 R140, [R238+0x4880] ;  /* 0x00488000ee8c783b */ /* 0x000ee60000004200 */
[----:B------:R-:W-:Y:S01]  /*9290*/  FADD.FTZ R2, R135, R2 ;  /* 0x0000000287027221 */ /* 0x000fe20000010000 */
[----:B------:R-:W-:Y:S03]  /*92a0*/  MOV R135, R3 ;  /* 0x0000000300877202 */ /* 0x000fe60000000f00 */
[----:B------:R-:W-:Y:S04]  /*92b0*/  FADD.FTZ R2, R174, R2 ;  /* 0x00000002ae027221 */ /* 0x000fe80000010000 */
[----:B-1----:R-:W-:Y:S01]  /*92c0*/  FFMA.FTZ R0, R177, c[0x0][0x2d0], -R134 ;  /* 0x0000b400b1007a23 */ /* 0x002fe20000010886 */
[----:B------:R-:W-:Y:S01]  /*92d0*/  MOV R177, R152 ;  /* 0x0000009800b17202 */ /* 0x000fe20000000f00 */
[----:B--2---:R-:W-:Y:S01]  /*92e0*/  FADD.FTZ R2, R172, R2 ;  /* 0x00000002ac027221 */ /* 0x004fe20000010000 */
[----:B------:R-:W-:Y:S01]  /*92f0*/  LDSM.16.MT88.4 R152, [R237+0x5080] ;  /* 0x00508000ed98783b */ /* 0x000fe20000004200 */
[----:B------:R-:W1:Y:S01]  /*9300*/  MUFU.EX2 R173, R0 ;  /* 0x0000000000ad7308 */ /* 0x000e620000000800 */
[----:B------:R-:W-:Y:S01]  /*9310*/  F2FP.PACK_AB R170, R176, R177 ;  /* 0x000000b1b0aa723e */ /* 0x000fe200000000ff */
[C---:B---3--:R-:W-:Y:S03]  /*9320*/  HMMA.16816.F32 R12, R136.reuse, R140, R12 ;  /* 0x0000008c880c723c */ /* 0x048fe6000000180c */
[----:B-1----:R-:W-:Y:S01]  /*9330*/  F2FP.PACK_AB R169, R173, R172 ;  /* 0x000000acada9723e */ /* 0x002fe200000000ff */
[--C-:B------:R-:W-:Y:S02]  /*9340*/  FFMA.FTZ R0, R178, c[0x0][0x2d0], -R134.reuse ;  /* 0x0000b400b2007a23 */ /* 0x100fe40000010886 */
[----:B------:R-:W-:Y:S02]  /*9350*/  FFMA.FTZ R134, R132, c[0x0][0x2d0], -R134 ;  /* 0x0000b40084867a23 */ /* 0x000fe40000010886 */
[C---:B------:R-:W-:Y:S01]  /*9360*/  HMMA.16816.F32 R16, R136.reuse, R142, R16 ;  /* 0x0000008e8810723c */ /* 0x040fe20000001810 */
[----:B------:R-:W1:Y:S01]  /*9370*/  LDSM.16.MT88.4 R140, [R241+0x4880] ;  /* 0x00488000f18c783b */ /* 0x000e620000004200 */
[----:B------:R2:W-:Y:S10]  /*9380*/  MUFU.EX2 R132, R0 ;  /* 0x0000000000847308 */ /* 0x0005f40000000800 */
[----:B------:R-:W3:Y:S01]  /*9390*/  MUFU.EX2 R134, R134 ;  /* 0x0000008600867308 */ /* 0x000ee20000000800 */
[----:B--2---:R-:W-:Y:S04]  /*93a0*/  FADD.FTZ R0, R151, R150 ;  /* 0x0000009697007221 */ /* 0x004fe80000010000 */
[----:B------:R-:W-:Y:S04]  /*93b0*/  FADD.FTZ R0, R156, R0 ;  /* 0x000000009c007221 */ /* 0x000fe80000010000 */
[----:B------:R-:W-:Y:S01]  /*93c0*/  FADD.FTZ R0, R175, R0 ;  /* 0x00000000af007221 */ /* 0x000fe20000010000 */
[----:B---3--:R-:W-:Y:S03]  /*93d0*/  F2FP.PACK_AB R171, R134, R132 ;  /* 0x0000008486ab723e */ /* 0x008fe600000000ff */
        /* <DEDUP_REMOVED lines=38> */
[C---:B------:R-:W-:Y:S08]  /*9640*/  HMMA.16816.F32 R120, R136.reuse, R142, R120 ;  /* 0x0000008e8878723c */ /* 0x040ff00000001878 */
[C---:B------:R-:W-:Y:S08]  /*9650*/  HMMA.16816.F32 R124, R136.reuse, R144, R124 ;  /* 0x00000090887c723c */ /* 0x040ff0000000187c */
[----:B------:R-:W-:Y:S01]  /*9660*/  HMMA.16816.F32 R128, R136, R146, R128 ;  /* 0x000000928880723c */ /* 0x000fe20000001880 */
[----:B------:R-:W1:Y:S07]  /*9670*/  LDSM.16.MT88.4 R144, [R238+0x5080] ;  /* 0x00508000ee90783b */ /* 0x000e6e0000004200 */
[C---:B------:R-:W-:Y:S01]  /*9680*/  HMMA.16816.F32 R156, R168.reuse, R152, R4 ;  /* 0x00000098a89c723c */ /* 0x040fe20000001804 */
[----:B------:R-:W2:Y:S07]  /*9690*/  LDSM.16.MT88.4 R136, [R241+0x5080] ;  /* 0x00508000f188783b */ /* 0x000eae0000004200 */
[C---:B------:R-:W-:Y:S01]  /*96a0*/  HMMA.16816.F32 R152, R168.reuse, R154, R8 ;  /* 0x0000009aa898723c */ /* 0x040fe20000001808 */
[----:B------:R-:W3:Y:S08]  /*96b0*/  LDSM.16.MT88.4 R4, [R240+0x5080] ;  /* 0x00508000f004783b */ /* 0x000ef00000004200 */
[----:B------:R-:W4:Y:S01]  /*96c0*/  LDSM.16.MT88.4 R8, [R237+0x6880] ;  /* 0x00688000ed08783b */ /* 0x000f220000004200 */
[C---:B-1----:R-:W-:Y:S07]  /*96d0*/  HMMA.16816.F32 R148, R168.reuse, R144, R12 ;  /* 0x00000090a894723c */ /* 0x042fee000000180c */
[----:B------:R-:W1:Y:S01]  /*96e0*/  LDSM.16.MT88.4 R12, [R238+0x6880] ;  /* 0x00688000ee0c783b */ /* 0x000e620000004200 */
[C---:B------:R-:W-:Y:S08]  /*96f0*/  HMMA.16816.F32 R144, R168.reuse, R146, R16 ;  /* 0x00000092a890723c */ /* 0x040ff00000001810 */
[C---:B--2---:R-:W-:Y:S08]  /*9700*/  HMMA.16816.F32 R140, R168.reuse, R136, R20 ;  /* 0x00000088a88c723c */ /* 0x044ff00000001814 */
[C---:B------:R-:W-:Y:S08]  /*9710*/  HMMA.16816.F32 R136, R168.reuse, R138, R24 ;  /* 0x0000008aa888723c */ /* 0x040ff00000001818 */
[C---:B---3--:R-:W-:Y:S08]  /*9720*/  HMMA.16816.F32 R28, R168.reuse, R4, R28 ;  /* 0x00000004a81c723c */ /* 0x048ff0000000181c */
[C---:B------:R-:W-:Y:S01]  /*9730*/  HMMA.16816.F32 R32, R168.reuse, R6, R32 ;  /* 0x00000006a820723c */ /* 0x040fe20000001820 */
[----:B------:R-:W2:Y:S07]  /*9740*/  LDSM.16.MT88.4 R4, [R241+0x6880] ;  /* 0x00688000f104783b */ /* 0x000eae0000004200 */
[C---:B----4-:R-:W-:Y:S08]  /*9750*/  HMMA.16816.F32 R36, R168.reuse, R8, R36 ;  /* 0x00000008a824723c */ /* 0x050ff00000001824 */
        /* <DEDUP_REMOVED lines=29> */
[C---:B------:R-:W-:Y:S08]  /*9930*/  HMMA.16816.F32 R120, R168.reuse, R14, R120 ;  /* 0x0000000ea878723c */ /* 0x040ff00000001878 */
[C---:B--2---:R-:W-:Y:S07]  /*9940*/  HMMA.16816.F32 R124, R168.reuse, R4, R124 ;  /* 0x00000004a87c723c */ /* 0x044fee000000187c */
[----:B------:R-:W-:Y:S01]  /*9950*/  FADD.FTZ R4, R177, R0 ;  /* 0x00000000b1047221 */ /* 0x000fe20000010000 */
[----:B------:R-:W-:Y:S04]  /*9960*/  HMMA.16816.F32 R128, R168, R6, R128 ;  /* 0x00000006a880723c */ /* 0x000fe80000001880 */
[----:B------:R-:W-:Y:S02]  /*9970*/  FADD.FTZ R0, R173, R2 ;  /* 0x00000002ad007221 */ /* 0x000fe40000010000 */
[----:B------:R-:W-:Y:S02]  /*9980*/  FADD.FTZ R2, R176, R4 ;  /* 0x00000004b0027221 */ /* 0x000fe40000010000 */
[----:B------:R-:W-:Y:S01]  /*9990*/  FADD.FTZ R0, R132, R0 ;  /* 0x0000000084007221 */ /* 0x000fe20000010000 */
[----:B------:R-:W-:Y:S02]  /*99a0*/  MOV R132, R3 ;  /* 0x0000000300847202 */ /* 0x000fe40000000f00 */
[----:B------:R1:W-:Y:S01]  /*99b0*/  STL [R1+0x44], R2 ;  /* 0x0000440201007387 */ /* 0x0003e20000100800 */
[----:B------:R-:W-:Y:S01]  /*99c0*/  FADD.FTZ R0, R134, R0 ;  /* 0x0000000086007221 */ /* 0x000fe20000010000 */
[----:B------:R-:W-:Y:S04]  /*99d0*/  MOV R134, R133 ;  /* 0x0000008500867202 */ /* 0x000fe80000000f00 */
[----:B------:R1:W-:Y:S02]  /*99e0*/  STL [R1+0x4c], R0 ;  /* 0x00004c0001007387 */ /* 0x0003e40000100800 */
[----:B-1----:R-:W-:-:S05]  /*99f0*/  @P0 BRA `(.L_x_198) ;  /* 0xffffc43000000947 */ /* 0x002fca000383ffff */
.L_x_185:
[----:B------:R-:W1:Y:S01]  /*9a00*/  S2UR UR29, SR_CTAID.X ;  /* 0x00000000001d79c3 */ /* 0x000e620000002500 */
[----:B------:R-:W-:-:S02]  /*9a10*/  UISETP.NE.AND UP1, UPT, UR14, URZ, UPT ;  /* 0x0000003f0e00728c */ /* 0x000fc4000bf25270 */
[----:B------:R-:W-:Y:S02]  /*9a20*/  UISETP.NE.AND UP0, UPT, UR13, URZ, UPT ;  /* 0x0000003f0d00728c */ /* 0x000fe4000bf05270 */
[----:B------:R-:W-:Y:S02]  /*9a30*/  UMOV UR27, 0x1 ;  /* 0x00000001001b7882 */ /* 0x000fe40000000000 */
[----:B------:R-:W-:Y:S02]  /*9a40*/  ULDC UR26, c[0x0][0x168] ;  /* 0x00005a00001a7ab9 */ /* 0x000fe40000000800 */
[----:B------:R-:W-:Y:S01]  /*9a50*/  ULDC.64 UR4, c[0x0][0x2c8] ;  /* 0x0000b20000047ab9 */ /* 0x000fe20000000a00 */
[----:B------:R-:W-:Y:S01]  /*9a60*/  PLOP3.LUT P0, PT, PT, PT, UP0, 0x40, 0x0 ;  /* 0x000000000000781c */ /* 0x000fe20003f0e808 */
[----:B------:R-:W-:Y:S02]  /*9a70*/  UIADD3 UR26, UR27, -UR26, URZ ;  /* 0x8000001a1b1a7290 */ /* 0x000fe4000fffe03f */
[----:B-1----:R-:W-:-:S04]  /*9a80*/  ULEA UR29, UR29, 0x7f, 0x7 ;  /* 0x0000007f1d1d7891 */ /* 0x002fc8000f8e383f */
[----:B------:R-:W-:-:S03]  /*9a90*/  UIMAD.WIDE.U32 UR30, UR29, UR4, URZ ;  /* 0x000000041d1e72a5 */ /* 0x000fc6000f8e003f */
[----:B------:R-:W-:Y:S02]  /*9aa0*/  ULDC UR4, c[0x0][0x1d0] ;  /* 0x0000740000047ab9 */ /* 0x000fe40000000800 */
[----:B------:R-:W-:Y:S02]  /*9ab0*/  UIMAD UR4, UR28, UR4, UR26 ;  /* 0x000000041c0472a4 */ /* 0x000fe4000f8e021a */
[----:B------:R-:W-:Y:S02]  /*9ac0*/  @UP1 USHF.R.U32.HI UR29, URZ, UR5, UR31 ;  /* 0x000000053f1d1299 */ /* 0x000fe4000801161f */
[----:B------:R-:W-:Y:S02]  /*9ad0*/  ULDC UR26, c[0x0][0x324] ;  /* 0x0000c900001a7ab9 */ /* 0x000fe40000000800 */
[----:B------:R-:W-:-:S04]  /*9ae0*/  UIADD3 UR28, UR4, UR29, URZ ;  /* 0x0000001d041c7290 */ /* 0x000fc8000fffe03f */
[----:B------:R-:W-:Y:S01]  /*9af0*/  UIADD3 UR26, UR28, -UR26, URZ ;  /* 0x8000001a1c1a7290 */ /* 0x000fe2000fffe03f */
[----:B------:R-:W-:Y:S05]  /*9b00*/  @P0 BRA `(.L_x_199) ;  /* 0x0000016000000947 */ /* 0x000fea0003800000 */
[----:B------:R-:W-:-:S06]  /*9b10*/  UISETP.GT.AND UP0, UPT, UR28, -0x1, UPT ;  /* 0xffffffff1c00788c */ /* 0x000fcc000bf04270 */
[----:B------:R-:W-:-:S13]  /*9b20*/  PLOP3.LUT P0, PT, PT, PT, UP0, 0x80, 0x0 ;  /* 0x000000000000781c */ /* 0x000fda0003f0f008 */
[----:B------:R-:W-:Y:S05]  /*9b30*/  @P0 BRA `(.L_x_200) ;  /* 0x0000009000000947 */ /* 0x000fea0003800000 */
[----:B------:R-:W-:Y:S02]  /*9b40*/  ULDC UR4, c[0x0][0x32c] ;  /* 0x0000cb0000047ab9 */ /* 0x000fe40000000800 */
[----:B------:R-:W-:Y:S02]  /*9b50*/  UISETP.NE.AND UP0, UPT, UR27, UR4, UPT ;  /* 0x000000041b00728c */ /* 0x000fe4000bf05270 */
[----:B------:R-:W-:Y:S02]  /*9b60*/  ULOP3.LUT UR28, URZ, UR28, URZ, 0x33, !UPT ;  /* 0x0000001c3f1c7292 */ /* 0x000fe4000f8e333f */
[----:B------:R-:W-:Y:S02]  /*9b70*/  ULDC.64 UR4, c[0x0][0x330] ;  /* 0x0000cc0000047ab9 */ /* 0x000fe40000000a00 */
[----:B------:R-:W-:-:S07]  /*9b80*/  UIMAD.WIDE.U32 UR30, UR28, UR4, URZ ;  /* 0x000000041c1e72a5 */ /* 0x000fce000f8e003f */
[----:B------:R-:W-:Y:S02]  /*9b90*/  @UP0 UMOV UR27, UR31 ;  /* 0x0000001f001b0c82 */ /* 0x000fe40008000000 */
[----:B------:R-:W-:-:S04]  /*9ba0*/  @UP0 USHF.R.U32.HI UR28, URZ, UR5, UR27 ;  /* 0x000000053f1c0299 */ /* 0x000fc8000801161b */
[----:B------:R-:W-:Y:S01]  /*9bb0*/  ULOP3.LUT UR28, URZ, UR28, URZ, 0x33, !UPT ;  /* 0x0000001c3f1c7292 */ /* 0x000fe2000f8e333f */
[----:B------:R-:W-:Y:S05]  /*9bc0*/  BRA `(.L_x_201) ;  /* 0x0000006000007947 */ /* 0x000fea0003800000 */
.L_x_200:
[----:B------:R-:W-:Y:S02]  /*9bd0*/  ULDC UR4, c[0x0][0x32c] ;  /* 0x0000cb0000047ab9 */ /* 0x000fe40000000800 */
[----:B------:R-:W-:-:S03]  /*9be0*/  UISETP.NE.AND UP0, UPT, UR27, UR4, UPT ;  /* 0x000000041b00728c */ /* 0x000fc6000bf05270 */
[----:B------:R-:W-:Y:S02]  /*9bf0*/  ULDC.64 UR4, c[0x0][0x330] ;  /* 0x0000cc0000047ab9 */ /* 0x000fe40000000a00 */
[----:B------:R-:W-:-:S07]  /*9c00*/  UIMAD.WIDE.U32 UR30, UR28, UR4, URZ ;  /* 0x000000041c1e72a5 */ /* 0x000fce000f8e003f */
[----:B------:R-:W-:Y:S02]  /*9c10*/  @UP0 UMOV UR27, UR31 ;  /* 0x0000001f001b0c82 */ /* 0x000fe40008000000 */
[----:B------:R-:W-:Y:S02]  /*9c20*/  @UP0 USHF.R.U32.HI UR28, URZ, UR5, UR27 ;  /* 0x000000053f1c0299 */ /* 0x000fe4000801161b */
.L_x_201:
[----:B------:R-:W-:Y:S02]  /*9c30*/  ULDC UR4, c[0x0][0x32c] ;  /* 0x0000cb0000047ab9 */ /* 0x000fe40000000800 */
[----:B------:R-:W-:-:S04]  /*9c40*/  UIMAD UR4, UR28, UR4, URZ ;  /* 0x000000041c0472a4 */ /* 0x000fc8000f8e023f */
[----:B------:R-:W-:-:S04]  /*9c50*/  UISETP.LT.AND UP0, UPT, UR26, UR4, UPT ;  /* 0x000000041a00728c */ /* 0x000fc8000bf01270 */
[----:B------:R-:W-:-:S04]  /*9c60*/  USEL UR26, UR26, UR4, !UP0 ;  /* 0x000000041a1a7287 */ /* 0x000fc8000c000000 */
.L_x_199:
[----:B------:R-:W-:-:S04]  /*9c70*/  UIADD3 UR26, UR26, 0x2f, URZ ;  /* 0x0000002f1a1a7890 */ /* 0x000fc8000fffe03f */
[----:B------:R-:W-:-:S04]  /*9c80*/  UIMAD.WIDE UR4, UR26, 0x2aaaaaab, URZ ;  /* 0x2aaaaaab1a0478a5 */ /* 0x000fc8000f8e023f */
        /* <DEDUP_REMOVED lines=13> */
[C---:B--2---:R-:W-:Y:S01]  /*9d60*/  SHF.L.U64.HI R6, R5.reuse, 0x1, R6 ;  /* 0x0000000105067819 */ /* 0x044fe20000010206 */
[----:B------:R-:W-:-:S04]  /*9d70*/  IMAD.SHL.U32 R5, R5, 0x2, RZ ;  /* 0x0000000205057824 */ /* 0x000fc800078e00ff */
[----:B------:R1:W-:Y:S01]  /*9d80*/  STL [R1+0x2c], R6 ;  /* 0x00002c0601007387 */ /* 0x0003e20000100800 */
[C---:B---3--:R-:W-:Y:S01]  /*9d90*/  SHF.L.U64.HI R4, R3.reuse, 0x1, R4 ;  /* 0x0000000103047819 */ /* 0x048fe20000010204 */
[----:B------:R-:W-:Y:S02]  /*9da0*/  IMAD.SHL.U32 R3, R3, 0x2, RZ ;  /* 0x0000000203037824 */ /* 0x000fe400078e00ff */
[----:B------:R1:W-:Y:S04]  /*9db0*/  STL [R1+0x6c], R5 ;  /* 0x00006c0501007387 */ /* 0x0003e80000100800 */
[----:B------:R1:W-:Y:S01]  /*9dc0*/  STL [R1+0x20], R4 ;  /* 0x0000200401007387 */ /* 0x0003e20000100800 */
[C---:B----4-:R-:W-:Y:S01]  /*9dd0*/  SHF.L.U64.HI R2, R0.reuse, 0x1, R2 ;  /* 0x0000000100027819 */ /* 0x050fe20000010202 */
[----:B------:R-:W-:-:S02]  /*9de0*/  IMAD.SHL.U32 R0, R0, 0x2, RZ ;  /* 0x0000000200007824 */ /* 0x000fc400078e00ff */
[----:B------:R1:W-:Y:S04]  /*9df0*/  STL [R1+0x1c], R3 ;  /* 0x00001c0301007387 */ /* 0x0003e80000100800 */
[----:B------:R1:W-:Y:S04]  /*9e00*/  STL [R1+0x14], R0 ;  /* 0x0000140001007387 */ /* 0x0003e80000100800 */
[----:B------:R1:W-:Y:S02]  /*9e10*/  STL [R1+0x18], R2 ;  /* 0x0000180201007387 */ /* 0x0003e40000100800 */
.L_x_207:
[----:B-1----:R-:W2:Y:S01]  /*9e20*/  LDL R2, [R1+0x4] ;  /* 0x0000040001027983 */ /* 0x002ea20000100800 */
[----:B------:R-:W-:Y:S04]  /*9e30*/  DEPBAR.LE SB0, 0x0 ;  /* 0x000080000000791a */ /* 0x000fe80000000000 */
[----:B------:R-:W3:Y:S01]  /*9e40*/  LDL R0, [R1] ;  /* 0x0000000001007983 */ /* 0x000ee20000100800 */
[----:B------:R-:W-:Y:S03]  /*9e50*/  UISETP.GT.AND UP0, UPT, UR7, UR23, UPT ;  /* 0x000000170700728c */ /* 0x000fe6000bf04270 */
[----:B------:R-:W-:Y:S03]  /*9e60*/  BAR.SYNC.DEFER_BLOCKING 0x0 ;  /* 0x0000000000007b1d */ /* 0x000fe60000010000 */
[----:B------:R-:W-:Y:S03]  /*9e70*/  PLOP3.LUT P0, PT, PT, PT, UP0, 0x80, 0x0 ;  /* 0x000000000000781c */ /* 0x000fe60003f0f008 */
[----:B------:R-:W1:Y:S04]  /*9e80*/  LDSM.16.M88.4 R8, [R236+0x14080] ;  /* 0x01408000ec08783b */ /* 0x000e680000000200 */
[----:B------:R-:W4:Y:S04]  /*9e90*/  LDSM.16.M88.4 R16, [R236+0x14880] ;  /* 0x01488000ec10783b */ /* 0x000f280000000200 */
[----:B------:R-:W1:Y:S04]  /*9ea0*/  LDSM.16.M88.4 R24, [R236+0x15080] ;  /* 0x01508000ec18783b */ /* 0x000e680000000200 */
[----:B------:R-:W1:Y:S04]  /*9eb0*/  LDSM.16.M88.4 R168, [R243] ;  /* 0x00000000f3a8783b */ /* 0x000e680000000200 */
[----:B--2---:R-:W2:Y:S04]  /*9ec0*/  LDSM.16.M88.4 R172, [R2] ;  /* 0x0000000002ac783b */ /* 0x004ea80000000200 */
[----:B---3--:R3:W1:Y:S02]  /*9ed0*/  LDSM.16.M88.4 R176, [R0] ;  /* 0x0000000000b0783b */ /* 0x0086640000000200 */
[----:B---3--:R-:W-:Y:S01]  /*9ee0*/  MOV R0, R133 ;  /* 0x0000008500007202 */ /* 0x008fe20000000f00 */
[----:B------:R-:W-:-:S05]  /*9ef0*/  @P0 BRA `(.L_x_203) ;  /* 0x000004b000000947 */ /* 0x000fca0003800000 */
[----:B----4-:R-:W3:Y:S01]  /*9f00*/  LDL R5, [R1+0x28] ;  /* 0x0000280001057983 */ /* 0x010ee20000100800 */
[----:B------:R-:W-:Y:S03]  /*9f10*/  BSSY B0, `(.L_x_203) ;  /* 0x0000049000007945 */ /* 0x000fe60003800000 */
[----:B------:R-:W4:Y:S04]  /*9f20*/  LDL R7, [R1+0x24] ;  /* 0x0000240001077983 */ /* 0x000f280000100800 */
[----:B--2---:R-:W2:Y:S04]  /*9f30*/  LDL R135, [R1+0x30] ;  /* 0x0000300001877983 */ /* 0x004ea80000100800 */
[----:B------:R-:W4:Y:S04]  /*9f40*/  LDL R134, [R1+0x2c] ;  /* 0x00002c0001867983 */ /* 0x000f280000100800 */
[----:B------:R-:W4:Y:S04]  /*9f50*/  LDL R13, [R1+0x8] ;  /* 0x00000800010d7983 */ /* 0x000f280000100800 */
[----:B------:R-:W4:Y:S04]  /*9f60*/  LDL R23, [R1+0x1c] ;  /* 0x00001c0001177983 */ /* 0x000f280000100800 */
[----:B------:R-:W4:Y:S04]  /*9f70*/  LDL R22, [R1+0x20] ;  /* 0x0000200001167983 */ /* 0x000f280000100800 */
[----:B------:R-:W4:Y:S04]  /*9f80*/  LDL R21, [R1+0x14] ;  /* 0x0000140001157983 */ /* 0x000f280000100800 */
[----:B------:R-:W4:Y:S04]  /*9f90*/  LDL R15, [R1+0x18] ;  /* 0x00001800010f7983 */ /* 0x000f280000100800 */
[----:B------:R-:W4:Y:S04]  /*9fa0*/  LDL R12, [R1+0x34] ;  /* 0x00003400010c7983 */ /* 0x000f280000100800 */
[----:B------:R-:W4:Y:S01]  /*9fb0*/  LDL R20, [R1+0x50] ;  /* 0x0000500001147983 */ /* 0x000f220000100800 */
[----:B---3--:R-:W-:Y:S05]  /*9fc0*/  SHF.R.S32.HI R2, RZ, 0x1f, R5 ;  /* 0x0000001fff027819 */ /* 0x008fea0000011405 */
[----:B------:R-:W-:Y:S02]  /*9fd0*/  IMAD R4, R2, c[0x0][0x208], RZ ;  /* 0x0000820002047a24 */ /* 0x000fe400078e02ff */
[----:B------:R-:W-:Y:S01]  /*9fe0*/  IMAD.WIDE.U32 R2, R5, c[0x0][0x208], RZ ;  /* 0x0000820005027a25 */ /* 0x000fe200078e00ff */
[----:B--2---:R-:W-:Y:S03]  /*9ff0*/  ISETP.GE.AND P1, PT, R135, c[0x0][0x1d4], PT ;  /* 0x0000750087007a0c */ /* 0x004fe60003f26270 */
[----:B------:R-:W-:Y:S02]  /*a000*/  IMAD R4, R5, c[0x0][0x20c], R4 ;  /* 0x0000830005047a24 */ /* 0x000fe400078e0204 */
[----:B------:R-:W2:Y:S02]  /*a010*/  LDL R5, [R1+0x6c] ;  /* 0x00006c0001057983 */ /* 0x000ea40000100800 */
[----:B------:R-:W-:Y:S01]  /*a020*/  IMAD.IADD R3, R3, 0x1, R4 ;  /* 0x0000000103037824 */ /* 0x000fe200078e0204 */
[----:B----4-:R-:W-:Y:S03]  /*a030*/  SHF.R.S32.HI R4, RZ, 0x1f, R7 ;  /* 0x0000001fff047819 */ /* 0x010fe60000011407 */
[C---:B------:R-:W-:Y:S04]  /*a040*/  IMAD.WIDE.U32 R2, R7.reuse, c[0x0][0x218], R2 ;  /* 0x0000860007027a25 */ /* 0x040fe800078e0002 */
        /* <DEDUP_REMOVED lines=8> */
[C---:B--2---:R-:W-:Y:S05]  /*a0d0*/  IADD3 R4, P0, R2.reuse, R5, RZ ;  /* 0x0000000502047210 */ /* 0x044fea0007f1e0ff */
[C---:B---3--:R-:W-:Y:S05]  /*a0e0*/  IMAD.X R5, R3.reuse, 0x1, R134, P0 ;  /* 0x0000000103057824 */ /* 0x048fea00000e0686 */
[----:B------:R-:W-:Y:S01]  /*a0f0*/  @!PT LDS RZ, [RZ] ;  /* 0x00000000fffff984 */ /* 0x000fe20000000800 */
[----:B------:R2:W-:Y:S02]  /*a100*/  LDGSTS.E.BYPASS.LTC128B.128 [R13+0x4080], [R4.64], !P1 ;  /* 0x04080000040d7fae */ /* 0x0005e4000c901d52 */
[C---:B--2---:R-:W-:Y:S05]  /*a110*/  IADD3 R4, P0, R2.reuse, R23, RZ ;  /* 0x0000001702047210 */ /* 0x044fea0007f1e0ff */
[C---:B------:R-:W-:Y:S05]  /*a120*/  IMAD.X R5, R3.reuse, 0x1, R22, P0 ;  /* 0x0000000103057824 */ /* 0x040fea00000e0616 */
[----:B------:R2:W-:Y:S02]  /*a130*/  LDGSTS.E.BYPASS.LTC128B.128 [R13+0x5880], [R4.64], !P6 ;  /* 0x05880000040d7fae */ /* 0x0005e4000f101d52 */
[----:B--2---:R-:W-:Y:S05]  /*a140*/  IADD3 R4, P0, R2, R21, RZ ;  /* 0x0000001502047210 */ /* 0x004fea0007f1e0ff */
[----:B------:R-:W-:Y:S02]  /*a150*/  IMAD.X R5, R3, 0x1, R15, P0 ;  /* 0x0000000103057824 */ /* 0x000fe400000e060f */
[----:B------:R-:W2:Y:S04]  /*a160*/  S2R R15, SR_TID.X ;  /* 0x00000000000f7919 */ /* 0x000ea80000002100 */
[----:B------:R3:W-:Y:S01]  /*a170*/  LDGSTS.E.BYPASS.LTC128B.128 [R13+0x7080], [R4.64], !P5 ;  /* 0x07080000040d7fae */ /* 0x0007e2000e901d52 */
[----:B--2---:R-:W-:Y:S01]  /*a180*/  ISETP.GT.AND P1, PT, R15, 0x7f, PT ;  /* 0x0000007f0f00780c */ /* 0x004fe20003f24270 */
[C---:B---3--:R-:W-:Y:S01]  /*a190*/  IMAD.SHL.U32 R5, R12.reuse, 0x2, RZ ;  /* 0x000000020c057824 */ /* 0x048fe200078e00ff */
[----:B------:R-:W-:Y:S04]  /*a1a0*/  SHF.L.U64.HI R12, R12, 0x1, R20 ;  /* 0x000000010c0c7819 */ /* 0x000fe80000010214 */
[----:B------:R-:W-:Y:S05]  /*a1b0*/  IADD3 R2, P0, R2, R5, RZ ;  /* 0x0000000502027210 */ /* 0x000fea0007f1e0ff */
[----:B------:R-:W-:Y:S05]  /*a1c0*/  IMAD.X R3, R3, 0x1, R12, P0 ;  /* 0x0000000103037824 */ /* 0x000fea00000e060c */
[----:B------:R2:W-:Y:S01]  /*a1d0*/  LDGSTS.E.BYPASS.LTC128B.128 [R13+0x8880], [R2.64], !P4 ;  /* 0x08880000020d7fae */ /* 0x0005e2000e101d52 */
[----:B------:R-:W-:-:S05]  /*a1e0*/  @P1 BRA `(.L_x_204) ;  /* 0x000001b000001947 */ /* 0x000fca0003800000 */
[----:B------:R-:W-:-:S05]  /*a1f0*/  BRA.DIV ~URZ, `(.L_x_205) ;  /* 0x000097f27f007947 */ /* 0x000fca000b800000 */
[----:B------:R3:W4:Y:S04]  /*a200*/  SHFL.IDX PT, R4, R6, 0x1, 0x181f ;  /* 0x00381f0006047f89 */ /* 0x00072800000e0000 */
[----:B--2---:R3:W2:Y:S02]  /*a210*/  SHFL.IDX PT, R2, R7, 0x1, 0x181f ;  /* 0x00381f0007027f89 */ /* 0x0046a400000e0000 */
.L_x_239:
[----:B---3--:R-:W3:Y:S04]  /*a220*/  LDL R7, [R1+0x30] ;  /* 0x0000300001077983 */ /* 0x008ee80000100800 */
[----:B----4-:R-:W4:Y:S04]  /*a230*/  LDL R6, [R1+0x6c] ;  /* 0x00006c0001067983 */ /* 0x010f280000100800 */
[----:B--2---:R-:W2:Y:S04]  /*a240*/  LDL R21, [R1+0x2c] ;  /* 0x00002c0001157983 */ /* 0x004ea80000100800 */
[----:B------:R-:W2:Y:S04]  /*a250*/  LDL R13, [R1+0x8] ;  /* 0x00000800010d7983 */ /* 0x000ea80000100800 */
[----:B------:R-:W2:Y:S04]  /*a260*/  LDL R20, [R1+0x1c] ;  /* 0x00001c0001147983 */ /* 0x000ea80000100800 */
[----:B------:R-:W2:Y:S04]  /*a270*/  LDL R15, [R1+0x20] ;  /* 0x00002000010f7983 */ /* 0x000ea80000100800 */
[----:B------:R-:W2:Y:S04]  /*a280*/  LDL R3, [R1+0x14] ;  /* 0x0000140001037983 */ /* 0x000ea80000100800 */
[----:B------:R-:W2:Y:S01]  /*a290*/  LDL R14, [R1+0x18] ;  /* 0x00001800010e7983 */ /* 0x000ea20000100800 */
[----:B---3--:R-:W-:Y:S02]  /*a2a0*/  ISETP.GE.AND P1, PT, R7, c[0x0][0x1d4], PT ;  /* 0x0000750007007a0c */ /* 0x008fe40003f26270 */
[----:B----4-:R-:W-:Y:S05]  /*a2b0*/  IADD3 R6, P0, R2, R6, RZ ;  /* 0x0000000602067210 */ /* 0x010fea0007f1e0ff */
[----:B--2---:R-:W-:Y:S06]  /*a2c0*/  IMAD.X R7, R4, 0x1, R21, P0 ;  /* 0x0000000104077824 */ /* 0x004fec00000e0615 */
[----:B------:R-:W-:Y:S01]  /*a2d0*/  @!PT LDS RZ, [RZ] ;  /* 0x00000000fffff984 */ /* 0x000fe20000000800 */
[----:B------:R-:W-:Y:S01]  /*a2e0*/  @!PT LDS RZ, [RZ] ;  /* 0x00000000fffff984 */ /* 0x000fe20000000800 */
[----:B------:R-:W-:Y:S01]  /*a2f0*/  @!PT LDS RZ, [RZ] ;  /* 0x00000000fffff984 */ /* 0x000fe20000000800 */
[----:B------:R2:W-:Y:S02]  /*a300*/  LDGSTS.E.BYPASS.LTC128B.128 [R13+0x5080], [R6.64], !P1 ;  /* 0x05080000060d7fae */ /* 0x0005e4000c901d52 */
[----:B--2---:R-:W-:Y:S05]  /*a310*/  IADD3 R6, P0, R2, R20, RZ ;  /* 0x0000001402067210 */ /* 0x004fea0007f1e0ff */
[----:B------:R-:W-:Y:S05]  /*a320*/  IMAD.X R7, R4, 0x1, R15, P0 ;  /* 0x0000000104077824 */ /* 0x000fea00000e060f */
[----:B------:R2:W-:Y:S02]  /*a330*/  LDGSTS.E.BYPASS.LTC128B.128 [R13+0x6880], [R6.64], !P6 ;  /* 0x06880000060d7fae */ /* 0x0005e4000f101d52 */
[C---:B--2---:R-:W-:Y:S02]  /*a340*/  IADD3 R6, P1, R2.reuse, R3, RZ ;  /* 0x0000000302067210 */ /* 0x044fe40007f3e0ff */
[----:B------:R-:W-:Y:S03]  /*a350*/  IADD3 R2, P0, R2, R5, RZ ;  /* 0x0000000502027210 */ /* 0x000fe60007f1e0ff */
[C---:B------:R-:W-:Y:S02]  /*a360*/  IMAD.X R7, R4.reuse, 0x1, R14, P1 ;  /* 0x0000000104077824 */ /* 0x040fe400008e060e */
[----:B------:R-:W-:Y:S03]  /*a370*/  IMAD.X R3, R4, 0x1, R12, P0 ;  /* 0x0000000104037824 */ /* 0x000fe600000e060c */
[----:B------:R2:W-:Y:S04]  /*a380*/  LDGSTS.E.BYPASS.LTC128B.128 [R13+0x8080], [R6.64], !P5 ;  /* 0x08080000060d7fae */ /* 0x0005e8000e901d52 */
[----:B------:R2:W-:Y:S02]  /*a390*/  LDGSTS.E.BYPASS.LTC128B.128 [R13+0x9880], [R2.64], !P4 ;  /* 0x09880000020d7fae */ /* 0x0005e4000e101d52 */
.L_x_204:
[----:B------:R-:W-:Y:S05]  /*a3a0*/  BSYNC B0 ;  /* 0x0000000000007941 */ /* 0x000fea0003800000 */
.L_x_203:
[----:B----4-:R-:W0:Y:S01]  /*a3b0*/  LDGDEPBAR ;  /* 0x00000000000079af */ /* 0x010e220000000000 */
[----:B------:R-:W-:Y:S01]  /*a3c0*/  WARPSYNC 0xffffffff ;  /* 0xffffffff00007948 */ /* 0x000fe20003800000 */
[C---:B-12--5:R-:W-:Y:S01]  /*a3d0*/  HMMA.16816.F32 R4, R160.reuse, R8, RZ ;  /* 0x00000008a004723c */ /* 0x066fe200000018ff */
[----:B------:R-:W-:Y:S06]  /*a3e0*/  UISETP.GT.AND UP0, UPT, UR23, UR7, UPT ;  /* 0x000000071700728c */ /* 0x000fec000bf04270 */
[----:B------:R-:W-:Y:S01]  /*a3f0*/  PLOP3.LUT P0, PT, PT, PT, UP0, 0x40, 0x0 ;  /* 0x000000000000781c */ /* 0x000fe20003f0e808 */
[C---:B------:R-:W-:Y:S08]  /*a400*/  HMMA.16816.F32 R8, R160.reuse, R10, RZ ;  /* 0x0000000aa008723c */ /* 0x040ff000000018ff */
[C---:B------:R-:W-:Y:S08]  /*a410*/  HMMA.16816.F32 R12, R160.reuse, R16, RZ ;  /* 0x00000010a00c723c */ /* 0x040ff000000018ff */
        /* <DEDUP_REMOVED lines=142> */
[----:B------:R-:W3:Y:S02]  /*ad00*/  LDL R169, [R1+0x30] ;  /* 0x0000300001a97983 */ /* 0x000ee40000100800 */
[----:B------:R-:W-:Y:S02]  /*ad10*/  ISETP.NE.AND P1, PT, R3, 0x1, PT ;  /* 0x000000010300780c */ /* 0x000fe40003f25270 */
[----:B------:R-:W4:Y:S01]  /*ad20*/  LDL R174, [R1+0x6c] ;  /* 0x00006c0001ae7983 */ /* 0x000f220000100800 */
[----:B------:R-:W-:Y:S03]  /*ad30*/  IMAD.U32 R3, RZ, RZ, UR5 ;  /* 0x00000005ff037e24 */ /* 0x000fe6000f8e00ff */
[----:B------:R-:W5:Y:S04]  /*ad40*/  LDL R175, [R1+0x2c] ;  /* 0x00002c0001af7983 */ /* 0x000f680000100800 */
[----:B------:R-:W4:Y:S04]  /*ad50*/  LDL R177, [R1+0x8] ;  /* 0x0000080001b17983 */ /* 0x000f280000100800 */
[----:B------:R-:W4:Y:S04]  /*ad60*/  LDL R173, [R1+0x1c] ;  /* 0x00001c0001ad7983 */ /* 0x000f280000100800 */
[----:B------:R-:W4:Y:S04]  /*ad70*/  LDL R178, [R1+0x20] ;  /* 0x0000200001b27983 */ /* 0x000f280000100800 */
[----:B------:R-:W4:Y:S04]  /*ad80*/  LDL R179, [R1+0x14] ;  /* 0x0000140001b37983 */ /* 0x000f280000100800 */
[----:B------:R-:W4:Y:S01]  /*ad90*/  LDL R176, [R1+0x18] ;  /* 0x0000180001b07983 */ /* 0x000f220000100800 */
[----:B--2---:R-:W-:Y:S02]  /*ada0*/  IADD3 R3, R3, -0x30, R2 ;  /* 0xffffffd003037810 */ /* 0x004fe40007ffe002 */
[----:B---3--:R-:W-:Y:S03]  /*adb0*/  ISETP.GE.AND P2, PT, R169, c[0x0][0x1d4], PT ;  /* 0x00007500a9007a0c */ /* 0x008fe60003f46270 */
[----:B------:R-:W-:Y:S04]  /*adc0*/  @P1 IMAD.HI.U32 R134, R3, c[0x0][0x2bc], RZ ;  /* 0x0000af0003861a27 */ /* 0x000fe800078e00ff */
[--C-:B------:R-:W-:Y:S01]  /*add0*/  IMAD.MOV.U32 R2, RZ, RZ, R3.reuse ;  /* 0x000000ffff027224 */ /* 0x100fe200078e0003 */
[----:B------:R-:W-:Y:S04]  /*ade0*/  @P1 SHF.R.U32.HI R2, RZ, c[0x0][0x2c0], R134 ;  /* 0x0000b000ff021a19 */ /* 0x000fe80000011686 */
[C---:B------:R-:W-:Y:S04]  /*adf0*/  @!P3 IADD3 R135, P0, R2.reuse, UR16, RZ ;  /* 0x000000100287bc10 */ /* 0x040fe8000ff1e0ff */
[----:B------:R-:W-:Y:S01]  /*ae00*/  @!P3 LEA.HI.X.SX32 R168, R2, UR6, 0x1, P0 ;  /* 0x0000000602a8bc11 */ /* 0x000fe200080f0eff */
[----:B------:R-:W-:Y:S01]  /*ae10*/  IMAD.MOV R2, RZ, RZ, -R2 ;  /* 0x000000ffff027224 */ /* 0x000fe200078e0a02 */
[C---:B------:R-:W-:Y:S03]  /*ae20*/  @!P3 LEA R134, P0, R135.reuse, c[0x0][0x2a0], 0x2 ;  /* 0x0000a8008786ba11 */ /* 0x040fe600078010ff */
[----:B------:R-:W-:Y:S01]  /*ae30*/  IMAD R171, R2, c[0x0][0x2b8], R3 ;  /* 0x0000ae0002ab7a24 */ /* 0x000fe200078e0203 */
[----:B------:R-:W-:Y:S04]  /*ae40*/  @!P3 LEA.HI.X R135, R135, c[0x0][0x2a4], R168, 0x2, P0 ;  /* 0x0000a9008787ba11 */ /* 0x000fe800000f14a8 */
[----:B------:R1:W-:Y:S01]  /*ae50*/  STL [R1+0x28], R171 ;  /* 0x000028ab01007387 */ /* 0x0003e20000100800 */
[----:B------:R-:W-:Y:S03]  /*ae60*/  SHF.R.S32.HI R2, RZ, 0x1f, R171 ;  /* 0x0000001fff027819 */ /* 0x000fe600000114ab */
[----:B------:R2:W3:Y:S02]  /*ae70*/  @!P3 LDG.E R170, [R134.64] ;  /* 0x0000001286aab981 */ /* 0x0004e4000c1e1900 */
[----:B--2---:R-:W-:Y:S02]  /*ae80*/  IMAD R134, R2, c[0x0][0x1e0], RZ ;  /* 0x0000780002867a24 */ /* 0x004fe400078e02ff */
[C---:B------:R-:W-:Y:S04]  /*ae90*/  IMAD.WIDE.U32 R2, R171.reuse, c[0x0][0x1e0], RZ ;  /* 0x00007800ab027a25 */ /* 0x040fe800078e00ff */
[----:B------:R-:W-:Y:S04]  /*aea0*/  IMAD R134, R171, c[0x0][0x1e4], R134 ;  /* 0x00007900ab867a24 */ /* 0x000fe800078e0286 */
[----:B------:R-:W-:Y:S02]  /*aeb0*/  IMAD.IADD R3, R3, 0x1, R134 ;  /* 0x0000000103037824 */ /* 0x000fe400078e0286 */
[----:B------:R-:W2:Y:S02]  /*aec0*/  S2R R134, SR_TID.X ;  /* 0x0000000000867919 */ /* 0x000ea40000002100 */
[----:B--2---:R-:W-:Y:S04]  /*aed0*/  SHF.R.S32.HI R168, RZ, 0x1f, R134 ;  /* 0x0000001fffa87819 */ /* 0x004fe80000011486 */
[----:B------:R-:W-:Y:S04]  /*aee0*/  LEA.HI R168, R168, R134, RZ, 0x3 ;  /* 0x00000086a8a87211 */ /* 0x000fe800078f18ff */
[----:B------:R-:W-:Y:S04]  /*aef0*/  SHF.R.S32.HI R168, RZ, 0x3, R168 ;  /* 0x00000003ffa87819 */ /* 0x000fe800000114a8 */
[----:B------:R-:W-:Y:S01]  /*af00*/  IADD3 R134, -R168, 0x30, RZ ;  /* 0x00000030a8867810 */ /* 0x000fe20007ffe1ff */
[----:B---3--:R2:W-:Y:S01]  /*af10*/  STL [R1+0x24], R170 ;  /* 0x000024aa01007387 */ /* 0x0085e20000100800 */
[----:B------:R-:W-:Y:S01]  /*af20*/  SHF.R.S32.HI R135, RZ, 0x1f, R170 ;  /* 0x0000001fff877819 */ /* 0x000fe200000114aa */
[----:B------:R-:W-:Y:S02]  /*af30*/  IMAD.WIDE.U32 R2, R170, c[0x0][0x1f0], R2 ;  /* 0x00007c00aa027a25 */ /* 0x000fe400078e0002 */
[----:B-1----:R-:W3:Y:S02]  /*af40*/  LDL R171, [R1+0x34] ;  /* 0x0000340001ab7983 */ /* 0x002ee40000100800 */
[----:B------:R-:W-:Y:S01]  /*af50*/  IMAD R135, R135, c[0x0][0x1f0], RZ ;  /* 0x00007c0087877a24 */ /* 0x000fe200078e02ff */
[----:B------:R-:W-:Y:S01]  /*af60*/  IADD3 R2, P0, R2, UR20, RZ ;  /* 0x0000001402027c10 */ /* 0x000fe2000ff1e0ff */
[----:B------:R-:W3:Y:S02]  /*af70*/  LDL R172, [R1+0x50] ;  /* 0x0000500001ac7983 */ /* 0x000ee40000100800 */
[----:B------:R-:W-:Y:S05]  /*af80*/  IMAD R135, R170, c[0x0][0x1f4], R135 ;  /* 0x00007d00aa877a24 */ /* 0x000fea00078e0287 */
[----:B------:R-:W-:Y:S02]  /*af90*/  IADD3.X R135, R3, UR8, R135, P0, !PT ;  /* 0x0000000803877c10 */ /* 0x000fe400087fe487 */
[C---:B--2---:R-:W-:Y:S04]  /*afa0*/  LEA R170, P0, R2.reuse, c[0x0][0x1c8], 0x1 ;  /* 0x0000720002aa7a11 */ /* 0x044fe800078008ff */
[----:B------:R-:W-:Y:S02]  /*afb0*/  LEA.HI.X R135, R2, c[0x0][0x1cc], R135, 0x1, P0 ;  /* 0x0000730002877a11 */ /* 0x000fe400000f0c87 */
[----:B------:R-:W4:Y:S01]  /*afc0*/  SHFL.IDX PT, R2, R170, RZ, 0x181f ;  /* 0x00181fffaa027589 */ /* 0x000f2200000e0000 */
[----:B------:R-:W-:Y:S03]  /*afd0*/  ISETP.GE.AND P0, PT, R134, 0x1, PT ;  /* 0x000000018600780c */ /* 0x000fe60003f06270 */
[----:B------:R-:W5:Y:S10]  /*afe0*/  SHFL.IDX PT, R3, R135, RZ, 0x181f ;  /* 0x00181fff87037589 */ /* 0x000f7400000e0000 */
[C---:B----4-:R-:W-:Y:S05]  /*aff0*/  @P0 IADD3 R168, P1, R2.reuse, R174, RZ ;  /* 0x000000ae02a80210 */ /* 0x050fea0007f3e0ff */
[C-C-:B-----5:R-:W-:Y:S05]  /*b000*/  @P0 IMAD.X R169, R3.reuse, 0x1, R175.reuse, P1 ;  /* 0x0000000103a90824 */ /* 0x160fea00008e06af */
[----:B------:R-:W-:Y:S01]  /*b010*/  @!PT LDS RZ, [RZ] ;  /* 0x00000000fffff984 */ /* 0x000fe20000000800 */
[----:B------:R1:W-:Y:S02]  /*b020*/  @P0 LDGSTS.E.BYPASS.LTC128B.128 [R177+0x14080], [R168.64], !P2 ;  /* 0x14080000a8b10fae */ /* 0x0003e4000d101d52 */
[C---:B-1----:R-:W-:Y:S05]  /*b030*/  @P0 IADD3 R168, P1, R2.reuse, R173, RZ ;  /* 0x000000ad02a80210 */ /* 0x042fea0007f3e0ff */
[C---:B------:R-:W-:Y:S05]  /*b040*/  @P0 IMAD.X R169, R3.reuse, 0x1, R178, P1 ;  /* 0x0000000103a90824 */ /* 0x040fea00008e06b2 */
[----:B------:R1:W-:Y:S02]  /*b050*/  @P0 LDGSTS.E.BYPASS.LTC128B.128 [R177+0x15880], [R168.64], !P6 ;  /* 0x15880000a8b10fae */ /* 0x0003e4000f101d52 */
[----:B-1----:R-:W-:Y:S05]  /*b060*/  @P0 IADD3 R168, P1, R2, R179, RZ ;  /* 0x000000b302a80210 */ /* 0x002fea0007f3e0ff */
[----:B------:R-:W-:Y:S05]  /*b070*/  @P0 IMAD.X R169, R3, 0x1, R176, P1 ;  /* 0x0000000103a90824 */ /* 0x000fea00008e06b0 */
[----:B------:R1:W-:Y:S01]  /*b080*/  @P0 LDGSTS.E.BYPASS.LTC128B.128 [R177+0x17080], [R168.64], !P5 ;  /* 0x17080000a8b10fae */ /* 0x0003e2000e901d52 */
[C---:B---3--:R-:W-:Y:S04]  /*b090*/  @P0 LEA R2, P1, R171.reuse, R2, 0x1 ;  /* 0x00000002ab020211 */ /* 0x048fe800078208ff */
[----:B------:R-:W-:Y:S05]  /*b0a0*/  @P0 LEA.HI.X R3, R171, R3, R172, 0x1, P1 ;  /* 0x00000003ab030211 */ /* 0x000fea00008f0cac */
[----:B------:R2:W-:Y:S01]  /*b0b0*/  @P0 LDGSTS.E.BYPASS.LTC128B.128 [R177+0x18880], [R2.64], !P4 ;  /* 0x1888000002b10fae */ /* 0x0005e2000e101d52 */
[----:B------:R-:W-:Y:S03]  /*b0c0*/  ISETP.GE.AND P0, PT, R134, 0x21, PT ;  /* 0x000000218600780c */ /* 0x000fe60003f06270 */
[----:B--2---:R-:W2:Y:S04]  /*b0d0*/  SHFL.IDX PT, R2, R170, 0x1, 0x181f ;  /* 0x00381f00aa027f89 */ /* 0x004ea800000e0000 */
[----:B------:R-:W3:Y:S06]  /*b0e0*/  SHFL.IDX PT, R3, R135, 0x1, 0x181f ;  /* 0x00381f0087037f89 */ /* 0x000eec00000e0000 */
[C---:B--2---:R-:W-:Y:S05]  /*b0f0*/  @P0 IADD3 R134, P1, R2.reuse, R174, RZ ;  /* 0x000000ae02860210 */ /* 0x044fea0007f3e0ff */
[C---:B---3--:R-:W-:Y:S05]  /*b100*/  @P0 IMAD.X R135, R3.reuse, 0x1, R175, P1 ;  /* 0x0000000103870824 */ /* 0x048fea00008e06af */
[----:B------:R2:W-:Y:S02]  /*b110*/  @P0 LDGSTS.E.BYPASS.LTC128B.128 [R177+0x15080], [R134.64], !P2 ;  /* 0x1508000086b10fae */ /* 0x0005e4000d101d52 */
[C---:B--2---:R-:W-:Y:S05]  /*b120*/  @P0 IADD3 R134, P1, R2.reuse, R173, RZ ;  /* 0x000000ad02860210 */ /* 0x044fea0007f3e0ff */
[C---:B------:R-:W-:Y:S05]  /*b130*/  @P0 IMAD.X R135, R3.reuse, 0x1, R178, P1 ;  /* 0x0000000103870824 */ /* 0x040fea00008e06b2 */
[----:B------:R2:W-:Y:S02]  /*b140*/  @P0 LDGSTS.E.BYPASS.LTC128B.128 [R177+0x16880], [R134.64], !P6 ;  /* 0x1688000086b10fae */ /* 0x0005e4000f101d52 */
[----:B--2---:R-:W-:Y:S05]  /*b150*/  @P0 IADD3 R134, P1, R2, R179, RZ ;  /* 0x000000b302860210 */ /* 0x004fea0007f3e0ff */
[----:B------:R-:W-:Y:S01]  /*b160*/  @P0 IMAD.X R135, R3, 0x1, R176, P1 ;  /* 0x0000000103870824 */ /* 0x000fe200008e06b0 */
[C---:B------:R-:W-:Y:S04]  /*b170*/  @P0 LEA R2, P1, R171.reuse, R2, 0x1 ;  /* 0x00000002ab020211 */ /* 0x040fe800078208ff */
[----:B------:R1:W-:Y:S01]  /*b180*/  @P0 LDGSTS.E.BYPASS.LTC128B.128 [R177+0x18080], [R134.64], !P5 ;  /* 0x1808000086b10fae */ /* 0x0003e2000e901d52 */
[----:B------:R-:W-:Y:S05]  /*b190*/  @P0 LEA.HI.X R3, R171, R3, R172, 0x1, P1 ;  /* 0x00000003ab030211 */ /* 0x000fea00008f0cac */
[----:B------:R1:W-:Y:S03]  /*b1a0*/  @P0 LDGSTS.E.BYPASS.LTC128B.128 [R177+0x19880], [R2.64], !P4 ;  /* 0x1988000002b10fae */ /* 0x0003e6000e101d52 */
.L_x_206:
[----:B-1----:R-:W2:Y:S01]  /*b1b0*/  LDL.LU R134, [R1+0x44] ;  /* 0x0000440001867983 */ /* 0x002ea20000300800 */
[----:B------:R-:W-:Y:S01]  /*b1c0*/  FMNMX.FTZ R133, R4, R133, !PT ;  /* 0x0000008504857209 */ /* 0x000fe20007810000 */
[----:B------:R-:W-:Y:S02]  /*b1d0*/  UISETP.GT.AND UP0, UPT, UR23, UR4, UPT ;  /* 0x000000041700728c */ /* 0x000fe4000bf04270 */
[----:B------:R-:W3:Y:S01]  /*b1e0*/  LDL.LU R169, [R1+0x4c] ;  /* 0x00004c0001a97983 */ /* 0x000ee20000300800 */
[----:B------:R-:W-:Y:S01]  /*b1f0*/  FMNMX.FTZ R133, R5, R133, !PT ;  /* 0x0000008505857209 */ /* 0x000fe20007810000 */
[----:B------:R-:W-:Y:S02]  /*b200*/  UIADD3 UR5, UR23, -0x1, URZ ;  /* 0xffffffff17057890 */ /* 0x000fe4000fffe03f */
[----:B------:R-:W0:Y:S01]  /*b210*/  LDGDEPBAR ;  /* 0x00000000000079af */ /* 0x000e220000000000 */
[----:B------:R-:W-:Y:S02]  /*b220*/  FMNMX.FTZ R133, R8, R133, !PT ;  /* 0x0000008508857209 */ /* 0x000fe40007810000 */
[----:B------:R-:W-:Y:S02]  /*b230*/  PLOP3.LUT P0, PT, PT, PT, UP0, 0x80, 0x0 ;  /* 0x000000000000781c */ /* 0x000fe40003f0f008 */
        /* <DEDUP_REMOVED lines=30> */
[----:B------:R-:W-:Y:S01]  /*b420*/  FFMA.FTZ R176, R17, c[0x0][0x2d0], -R2 ;  /* 0x0000b40011b07a23 */ /* 0x000fe20000010802 */
[----:B------:R-:W4:Y:S01]  /*b430*/  MUFU.EX2 R5, R5 ;  /* 0x0000000500057308 */ /* 0x000f220000000800 */
[C---:B-1----:R-:W-:Y:S02]  /*b440*/  FMUL.FTZ R28, R3.reuse, R28 ;  /* 0x0000001c031c7220 */ /* 0x042fe40000410000 */
[C---:B------:R-:W-:Y:S02]  /*b450*/  FMUL.FTZ R29, R3.reuse, R29 ;  /* 0x0000001d031d7220 */ /* 0x040fe40000410000 */
[C---:B------:R-:W-:Y:S05]  /*b460*/  FMUL.FTZ R32, R3.reuse, R32 ;  /* 0x0000002003207220 */ /* 0x040fea0000410000 */
        /* <DEDUP_REMOVED lines=8> */
[----:B------:R-:W-:Y:S01]  /*b4f0*/  FMUL.FTZ R45, R3, R45 ;  /* 0x0000002d032d7220 */ /* 0x000fe20000410000 */
[----:B----4-:R-:W-:Y:S01]  /*b500*/  F2FP.PACK_AB R168, R5, R4 ;  /* 0x0000000405a8723e */ /* 0x010fe200000000ff */
        /* <DEDUP_REMOVED lines=44> */
[----:B--2---:R-:W-:Y:S04]  /*b7d0*/  FFMA.FTZ R0, R3, R134, R4 ;  /* 0x0000008603007223 */ /* 0x004fe80000010004 */
        /* <DEDUP_REMOVED lines=22> */
[C---:B------:R-:W-:Y:S02]  /*b940*/  FADD.FTZ R0, -R2.reuse, R132 ;  /* 0x0000008402007221 */ /* 0x040fe40000010100 */
[----:B------:R-:W-:Y:S02]  /*b950*/  FMUL.FTZ R4, R2, c[0x0][0x2d0] ;  /* 0x0000b40002047a20 */ /* 0x000fe40000410000 */
[----:B------:R-:W-:Y:S02]  /*b960*/  FMUL.FTZ R0, R0, c[0x0][0x2d0] ;  /* 0x0000b40000007a20 */ /* 0x000fe40000410000 */
[--C-:B------:R-:W-:Y:S02]  /*b970*/  FFMA.FTZ R6, R6, c[0x0][0x2d0], -R4.reuse ;  /* 0x0000b40006067a23 */ /* 0x100fe40000010804 */
[--C-:B------:R-:W-:Y:S02]  /*b980*/  FFMA.FTZ R7, R7, c[0x0][0x2d0], -R4.reuse ;  /* 0x0000b40007077a23 */ /* 0x100fe40000010804 */
[----:B------:R-:W1:Y:S01]  /*b990*/  MUFU.EX2 R0, R0 ;  /* 0x0000000000007308 */ /* 0x000e620000000800 */
[--C-:B------:R-:W-:Y:S01]  /*b9a0*/  FFMA.FTZ R172, R15, c[0x0][0x2d0], -R4.reuse ;  /* 0x0000b4000fac7a23 */ /* 0x100fe20000010804 */
[----:B------:R-:W-:Y:S01]  /*b9b0*/  MOV R15, R25 ;  /* 0x00000019000f7202 */ /* 0x000fe20000000f00 */
[----:B------:R-:W-:Y:S02]  /*b9c0*/  FMUL.FTZ R25, R3, R137 ;  /* 0x0000008903197220 */ /* 0x000fe40000410000 */
[--C-:B------:R-:W-:Y:S02]  /*b9d0*/  FFMA.FTZ R16, R26, c[0x0][0x2d0], -R4.reuse ;  /* 0x0000b4001a107a23 */ /* 0x100fe40000010804 */
[--C-:B------:R-:W-:Y:S02]  /*b9e0*/  FFMA.FTZ R17, R27, c[0x0][0x2d0], -R4.reuse ;  /* 0x0000b4001b117a23 */ /* 0x100fe40000010804 */
[--C-:B------:R-:W-:Y:S01]  /*b9f0*/  FFMA.FTZ R171, R10, c[0x0][0x2d0], -R4.reuse ;  /* 0x0000b4000aab7a23 */ /* 0x100fe20000010804 */
[----:B------:R-:W3:Y:S01]  /*ba00*/  MUFU.EX2 R6, R6 ;  /* 0x0000000600067308 */ /* 0x000ee20000000800 */
[----:B------:R-:W-:Y:S01]  /*ba10*/  MOV R10, R24 ;  /* 0x00000018000a7202 */ /* 0x000fe20000000f00 */
[----:B------:R-:W-:Y:S01]  /*ba20*/  FMUL.FTZ R24, R3, R136 ;  /* 0x0000008803187220 */ /* 0x000fe20000410000 */
[----:B------:R-:W-:Y:S01]  /*ba30*/  MOV R157, R16 ;  /* 0x00000010009d7202 */ /* 0x000fe20000000f00 */
[--C-:B------:R-:W-:Y:S01]  /*ba40*/  FFMA.FTZ R173, R14, c[0x0][0x2d0], -R4.reuse ;  /* 0x0000b4000ead7a23 */ /* 0x100fe20000010804 */
[----:B------:R-:W-:Y:S01]  /*ba50*/  MOV R14, R20 ;  /* 0x00000014000e7202 */ /* 0x000fe20000000f00 */
[--C-:B------:R-:W-:Y:S02]  /*ba60*/  FFMA.FTZ R174, R18, c[0x0][0x2d0], -R4.reuse ;  /* 0x0000b40012ae7a23 */ /* 0x100fe40000010804 */
[--C-:B------:R-:W-:Y:S02]  /*ba70*/  FFMA.FTZ R175, R19, c[0x0][0x2d0], -R4.reuse ;  /* 0x0000b40013af7a23 */ /* 0x100fe40000010804 */
[----:B------:R-:W2:Y:S01]  /*ba80*/  MUFU.EX2 R7, R7 ;  /* 0x0000000700077308 */ /* 0x000ea20000000800 */
[--C-:B------:R-:W-:Y:S02]  /*ba90*/  FFMA.FTZ R12, R22, c[0x0][0x2d0], -R4.reuse ;  /* 0x0000b400160c7a23 */ /* 0x100fe40000010804 */
[--C-:B------:R-:W-:Y:S02]  /*baa0*/  FFMA.FTZ R13, R23, c[0x0][0x2d0], -R4.reuse ;  /* 0x0000b400170d7a23 */ /* 0x100fe40000010804 */
[C---:B-1----:R-:W-:Y:S01]  /*bab0*/  FMUL.FTZ R26, R0.reuse, R138 ;  /* 0x0000008a001a7220 */ /* 0x042fe20000410000 */
[----:B------:R-:W-:Y:S01]  /*bac0*/  MOV R153, R12 ;  /* 0x0000000c00997202 */ /* 0x000fe20000000f00 */
[C---:B------:R-:W-:Y:S01]  /*bad0*/  FMUL.FTZ R27, R0.reuse, R139 ;  /* 0x0000008b001b7220 */ /* 0x040fe20000410000 */
[----:B------:R-:W-:Y:S01]  /*bae0*/  MOV R152, R13 ;  /* 0x0000000d00987202 */ /* 0x000fe20000000f00 */
[----:B------:R-:W1:Y:S01]  /*baf0*/  LDSM.16.MT88.4 R136, [R237+0x4080] ;  /* 0x00408000ed88783b */ /* 0x000e620000004200 */
[----:B------:R-:W-:Y:S01]  /*bb00*/  FFMA.FTZ R134, R11, c[0x0][0x2d0], -R4 ;  /* 0x0000b4000b867a23 */ /* 0x000fe20000010804 */
[----:B------:R-:W-:Y:S01]  /*bb10*/  MOV R11, R21 ;  /* 0x00000015000b7202 */ /* 0x000fe20000000f00 */
[----:B------:R-:W4:Y:S01]  /*bb20*/  MUFU.EX2 R171, R171 ;  /* 0x000000ab00ab7308 */ /* 0x000f220000000800 */
[C---:B------:R-:W-:Y:S02]  /*bb30*/  FMUL.FTZ R12, R3.reuse, R148 ;  /* 0x00000094030c7220 */ /* 0x040fe40000410000 */
[C---:B---3--:R-:W-:Y:S02]  /*bb40*/  FFMA.FTZ R4, R0.reuse, R169, R6 ;  /* 0x000000a900047223 */ /* 0x048fe40000010006 */
[C---:B------:R-:W-:Y:S02]  /*bb50*/  FMUL.FTZ R13, R3.reuse, R149 ;  /* 0x00000095030d7220 */ /* 0x040fe40000410000 */
[----:B------:R-:W-:Y:S02]  /*bb60*/  FMUL.FTZ R16, R3, R144 ;  /* 0x0000009003107220 */ /* 0x000fe40000410000 */
[C---:B------:R-:W-:Y:S01]  /*bb70*/  FMUL.FTZ R18, R0.reuse, R146 ;  /* 0x0000009200127220 */ /* 0x040fe20000410000 */
[----:B------:R-:W-:Y:S01]  /*bb80*/  MUFU.EX2 R149, R173 ;  /* 0x000000ad00957308 */ /* 0x000fe20000000800 */
[C---:B------:R-:W-:Y:S01]  /*bb90*/  FMUL.FTZ R19, R0.reuse, R147 ;  /* 0x0000009300137220 */ /* 0x040fe20000410000 */
[C---:B--2---:R-:W-:Y:S01]  /*bba0*/  F2FP.PACK_AB R169, R7.reuse, R6 ;  /* 0x0000000607a9723e */ /* 0x044fe200000000ff */
[----:B------:R-:W-:Y:S02]  /*bbb0*/  FADD.FTZ R132, R7, R4 ;  /* 0x0000000407847221 */ /* 0x000fe40000010000 */
[C---:B------:R-:W-:Y:S01]  /*bbc0*/  FMUL.FTZ R7, R0.reuse, R159 ;  /* 0x0000009f00077220 */ /* 0x040fe20000410000 */
[----:B------:R-:W-:Y:S01]  /*bbd0*/  MOV R159, R10 ;  /* 0x0000000a009f7202 */ /* 0x000fe20000000f00 */
[C---:B------:R-:W-:Y:S01]  /*bbe0*/  FMUL.FTZ R10, R0.reuse, R154 ;  /* 0x0000009a000a7220 */ /* 0x040fe20000410000 */
[----:B------:R-:W-:Y:S01]  /*bbf0*/  MOV R154, R11 ;  /* 0x0000000b009a7202 */ /* 0x000fe20000000f00 */
[C---:B------:R-:W-:Y:S01]  /*bc00*/  FMUL.FTZ R11, R0.reuse, R155 ;  /* 0x0000009b000b7220 */ /* 0x040fe20000410000 */
[----:B------:R-:W-:Y:S01]  /*bc10*/  MOV R155, R14 ;  /* 0x0000000e009b7202 */ /* 0x000fe20000000f00 */
[C---:B------:R-:W-:Y:S01]  /*bc20*/  FMUL.FTZ R14, R0.reuse, R150 ;  /* 0x00000096000e7220 */ /* 0x040fe20000410000 */
[----:B------:R-:W-:Y:S01]  /*bc30*/  MUFU.EX2 R173, R152 ;  /* 0x0000009800ad7308 */ /* 0x000fe20000000800 */
[----:B------:R-:W-:Y:S01]  /*bc40*/  FMUL.FTZ R4, R3, R156 ;  /* 0x0000009c03047220 */ /* 0x000fe20000410000 */
[----:B------:R-:W-:Y:S01]  /*bc50*/  MOV R156, R17 ;  /* 0x00000011009c7202 */ /* 0x000fe20000000f00 */
[C---:B------:R-:W-:Y:S01]  /*bc60*/  FMUL.FTZ R6, R0.reuse, R158 ;  /* 0x0000009e00067220 */ /* 0x040fe20000410000 */
[----:B------:R-:W-:Y:S01]  /*bc70*/  MOV R158, R15 ;  /* 0x0000000f009e7202 */ /* 0x000fe20000000f00 */
[----:B----4-:R-:W-:Y:S02]  /*bc80*/  FADD.FTZ R148, R171, R132 ;  /* 0x00000084ab947221 */ /* 0x010fe40000010000 */
[C---:B------:R-:W-:Y:S02]  /*bc90*/  FMUL.FTZ R15, R0.reuse, R151 ;  /* 0x00000097000f7220 */ /* 0x040fe40000410000 */
[C---:B------:R-:W-:Y:S01]  /*bca0*/  FMUL.FTZ R17, R3.reuse, R145 ;  /* 0x0000009103117220 */ /* 0x040fe20000410000 */
[----:B------:R-:W2:Y:S01]  /*bcb0*/  MUFU.EX2 R150, R134 ;  /* 0x0000008600967308 */ /* 0x000ea20000000800 */
[C---:B------:R-:W-:Y:S01]  /*bcc0*/  FMUL.FTZ R20, R3.reuse, R140 ;  /* 0x0000008c03147220 */ /* 0x040fe20000410000 */
[----:B------:R-:W-:Y:S01]  /*bcd0*/  LDSM.16.MT88.4 R144, [R238+0x4880] ;  /* 0x00488000ee90783b */ /* 0x000fe20000004200 */
[----:B------:R-:W-:Y:S02]  /*bce0*/  FMUL.FTZ R21, R3, R141 ;  /* 0x0000008d03157220 */ /* 0x000fe40000410000 */
[C---:B------:R-:W-:Y:S02]  /*bcf0*/  FMUL.FTZ R22, R0.reuse, R142 ;  /* 0x0000008e00167220 */ /* 0x040fe40000410000 */
[C---:B------:R-:W-:Y:S02]  /*bd00*/  FMUL.FTZ R23, R0.reuse, R143 ;  /* 0x0000008f00177220 */ /* 0x040fe40000410000 */
[C---:B------:R-:W-:Y:S01]  /*bd10*/  FMUL.FTZ R30, R0.reuse, R30 ;  /* 0x0000001e001e7220 */ /* 0x040fe20000410000 */
[----:B------:R-:W-:Y:S01]  /*bd20*/  LDSM.16.MT88.4 R140, [R237+0x4880] ;  /* 0x00488000ed8c783b */ /* 0x000fe20000004200 */
[C---:B------:R-:W-:Y:S01]  /*bd30*/  FMUL.FTZ R31, R0.reuse, R31 ;  /* 0x0000001f001f7220 */ /* 0x040fe20000410000 */
[----:B------:R-:W3:Y:S01]  /*bd40*/  MUFU.EX2 R132, R178 ;  /* 0x000000b200847308 */ /* 0x000ee20000000800 */
[C---:B------:R-:W-:Y:S02]  /*bd50*/  FMUL.FTZ R34, R0.reuse, R34 ;  /* 0x0000002200227220 */ /* 0x040fe40000410000 */
[C---:B------:R-:W-:Y:S02]  /*bd60*/  FMUL.FTZ R35, R0.reuse, R35 ;  /* 0x0000002300237220 */ /* 0x040fe40000410000 */
[C---:B------:R-:W-:Y:S02]  /*bd70*/  FMUL.FTZ R38, R0.reuse, R38 ;  /* 0x0000002600267220 */ /* 0x040fe40000410000 */
[C---:B------:R-:W-:Y:S02]  /*bd80*/  FMUL.FTZ R39, R0.reuse, R39 ;  /* 0x0000002700277220 */ /* 0x040fe40000410000 */
[C---:B------:R-:W-:Y:S01]  /*bd90*/  FMUL.FTZ R42, R0.reuse, R42 ;  /* 0x0000002a002a7220 */ /* 0x040fe20000410000 */
[----:B------:R-:W4:Y:S01]  /*bda0*/  MUFU.EX2 R3, R177 ;  /* 0x000000b100037308 */ /* 0x000f220000000800 */
[----:B------:R-:W-:Y:S01]  /*bdb0*/  FMUL.FTZ R43, R0, R43 ;  /* 0x0000002b002b7220 */ /* 0x000fe20000410000 */
[----:B--2---:R-:W-:Y:S01]  /*bdc0*/  F2FP.PACK_AB R171, R150, R171 ;  /* 0x000000ab96ab723e */ /* 0x004fe200000000ff */
[C---:B------:R-:W-:Y:S02]  /*bdd0*/  FMUL.FTZ R46, R0.reuse, R46 ;  /* 0x0000002e002e7220 */ /* 0x040fe40000410000 */
[C---:B------:R-:W-:Y:S02]  /*bde0*/  FMUL.FTZ R47, R0.reuse, R47 ;  /* 0x0000002f002f7220 */ /* 0x040fe40000410000 */
[C---:B------:R-:W-:Y:S02]  /*bdf0*/  FMUL.FTZ R50, R0.reuse, R50 ;  /* 0x0000003200327220 */ /* 0x040fe40000410000 */
[C---:B-1----:R-:W-:Y:S01]  /*be00*/  HMMA.16816.F32 R4, R168.reuse, R136, R4 ;  /* 0x00000088a804723c */ /* 0x042fe20000001804 */
[----:B------:R-:W1:Y:S04]  /*be10*/  MUFU.EX2 R134, R176 ;  /* 0x000000b000867308 */ /* 0x000e680000000800 */
[C---:B------:R-:W-:Y:S02]  /*be20*/  FMUL.FTZ R51, R0.reuse, R51 ;  /* 0x0000003300337220 */ /* 0x040fe40000410000 */
[C---:B------:R-:W-:Y:S01]  /*be30*/  FMUL.FTZ R54, R0.reuse, R54 ;  /* 0x0000003600367220 */ /* 0x040fe20000410000 */
[C---:B------:R-:W-:Y:S01]  /*be40*/  HMMA.16816.F32 R8, R168.reuse, R138, R8 ;  /* 0x0000008aa808723c */ /* 0x040fe20000001808 */
[----:B------:R-:W2:Y:S02]  /*be50*/  LDSM.16.MT88.4 R136, [R238+0x4080] ;  /* 0x00408000ee88783b */ /* 0x000ea40000004200 */
[----:B------:R-:W5:Y:S01]  /*be60*/  MUFU.EX2 R176, R172 ;  /* 0x000000ac00b07308 */ /* 0x000f620000000800 */
        /* <DEDUP_REMOVED lines=20> */
[C---:B------:R-:W-:Y:S01]  /*bfb0*/  FMUL.FTZ R90, R0.reuse, R90 ;  /* 0x0000005a005a7220 */ /* 0x040fe20000410000 */
[C---:B--2---:R-:W-:Y:S03]  /*bfc0*/  HMMA.16816.F32 R12, R168.reuse, R136, R12 ;  /* 0x00000088a80c723c */ /* 0x044fe6000000180c */
[C---:B------:R-:W-:Y:S02]  /*bfd0*/  FMUL.FTZ R91, R0.reuse, R91 ;  /* 0x0000005b005b7220 */ /* 0x040fe40000410000 */
[C---:B------:R-:W-:Y:S02]  /*bfe0*/  FMUL.FTZ R94, R0.reuse, R94 ;  /* 0x0000005e005e7220 */ /* 0x040fe40000410000 */
[C---:B------:R-:W-:Y:S01]  /*bff0*/  FMUL.FTZ R95, R0.reuse, R95 ;  /* 0x0000005f005f7220 */ /* 0x040fe20000410000 */
[C---:B------:R-:W-:Y:S01]  /*c000*/  HMMA.16816.F32 R16, R168.reuse, R138, R16 ;  /* 0x0000008aa810723c */ /* 0x040fe20000001810 */
[----:B------:R-:W2:Y:S03]  /*c010*/  LDSM.16.MT88.4 R136, [R241+0x4080] ;  /* 0x00408000f188783b */ /* 0x000ea60000004200 */
[C---:B------:R-:W-:Y:S02]  /*c020*/  FMUL.FTZ R98, R0.reuse, R98 ;  /* 0x0000006200627220 */ /* 0x040fe40000410000 */
[C---:B------:R-:W-:Y:S02]  /*c030*/  FMUL.FTZ R99, R0.reuse, R99 ;  /* 0x0000006300637220 */ /* 0x040fe40000410000 */
[C---:B------:R-:W-:Y:S04]  /*c040*/  FMUL.FTZ R102, R0.reuse, R102 ;  /* 0x0000006600667220 */ /* 0x040fe80000410000 */
        /* <DEDUP_REMOVED lines=15> */
[C---:B--2---:R-:W-:Y:S03]  /*c140*/  HMMA.16816.F32 R20, R168.reuse, R136, R20 ;  /* 0x00000088a814723c */ /* 0x044fe60000001814 */
[----:B---3--:R-:W-:Y:S04]  /*c150*/  FADD.FTZ R0, R132, R179 ;  /* 0x000000b384007221 */ /* 0x008fe80000010000 */
[----:B----4-:R-:W-:Y:S01]  /*c160*/  FADD.FTZ R0, R3, R0 ;  /* 0x0000000003007221 */ /* 0x010fe20000010000 */
[C---:B------:R-:W-:Y:S01]  /*c170*/  HMMA.16816.F32 R24, R168.reuse, R138, R24 ;  /* 0x0000008aa818723c */ /* 0x040fe20000001818 */
[----:B------:R-:W2:Y:S03]  /*c180*/  LDSM.16.MT88.4 R136, [R240+0x4080] ;  /* 0x00408000f088783b */ /* 0x000ea60000004200 */
[----:B------:R-:W-:Y:S04]  /*c190*/  FADD.FTZ R0, R135, R0 ;  /* 0x0000000087007221 */ /* 0x000fe80000010000 */
[----:B-1----:R-:W-:Y:S01]  /*c1a0*/  FADD.FTZ R0, R134, R0 ;  /* 0x0000000086007221 */ /* 0x002fe20000010000 */
        /* <DEDUP_REMOVED lines=39> */
[----:B------:R-:W1:Y:S03]  /*c420*/  MUFU.EX2 R3, R155 ;  /* 0x0000009b00037308 */ /* 0x000e660000000800 */
[----:B-----5:R-:W-:Y:S03]  /*c430*/  F2FP.PACK_AB R137, R176, R149 ;  /* 0x00000095b089723e */ /* 0x020fe600000000ff */
[----:B------:R-:W-:Y:S02]  /*c440*/  F2FP.PACK_AB R138, R134, R135 ;  /* 0x00000087868a723e */ /* 0x000fe400000000ff */
[----:B------:R-:W-:Y:S02]  /*c450*/  F2FP.PACK_AB R139, R175, R174 ;  /* 0x000000aeaf8b723e */ /* 0x000fe400000000ff */
[----:B------:R2:W3:Y:S01]  /*c460*/  MUFU.EX2 R168, R154 ;  /* 0x0000009a00a87308 */ /* 0x0004e20000000800 */
[----:B------:R-:W-:Y:S04]  /*c470*/  F2FP.PACK_AB R169, R173, R172 ;  /* 0x000000acada9723e */ /* 0x000fe800000000ff */
[C---:B------:R-:W-:Y:S05]  /*c480*/  HMMA.16816.F32 R4, R136.reuse, R140, R4 ;  /* 0x0000008c8804723c */ /* 0x040fea0000001804 */
[----:B------:R-:W4:Y:S03]  /*c490*/  MUFU.EX2 R132, R159 ;  /* 0x0000009f00847308 */ /* 0x000f260000000800 */
[C---:B------:R-:W-:Y:S01]  /*c4a0*/  HMMA.16816.F32 R8, R136.reuse, R142, R8 ;  /* 0x0000008e8808723c */ /* 0x040fe20000001808 */
[----:B------:R-:W5:Y:S03]  /*c4b0*/  LDSM.16.MT88.4 R140, [R241+0x4880] ;  /* 0x00488000f18c783b */ /* 0x000f660000004200 */
[----:B-1----:R-:W-:Y:S03]  /*c4c0*/  FADD.FTZ R0, R3, R0 ;  /* 0x0000000003007221 */ /* 0x002fe60000010000 */
[----:B------:R-:W-:Y:S01]  /*c4d0*/  MUFU.EX2 R170, R158 ;  /* 0x0000009e00aa7308 */ /* 0x000fe20000000800 */
[C---:B------:R-:W-:Y:S01]  /*c4e0*/  HMMA.16816.F32 R12, R136.reuse, R144, R12 ;  /* 0x00000090880c723c */ /* 0x040fe2000000180c */
[----:B--2---:R-:W-:Y:S03]  /*c4f0*/  LDSM.16.MT88.4 R152, [R237+0x5080] ;  /* 0x00508000ed98783b */ /* 0x004fe60000004200 */
[C---:B---3--:R-:W-:Y:S01]  /*c500*/  FADD.FTZ R0, R168.reuse, R0 ;  /* 0x00000000a8007221 */ /* 0x048fe20000010000 */
[----:B------:R-:W-:Y:S01]  /*c510*/  F2FP.PACK_AB R168, R168, R3 ;  /* 0x00000003a8a8723e */ /* 0x000fe200000000ff */
[----:B------:R-:W-:Y:S02]  /*c520*/  FADD.FTZ R3, R150, R148 ;  /* 0x0000009496037221 */ /* 0x000fe40000010000 */
[C---:B------:R-:W-:Y:S01]  /*c530*/  HMMA.16816.F32 R16, R136.reuse, R146, R16 ;  /* 0x000000928810723c */ /* 0x040fe20000001810 */
[----:B------:R-:W-:Y:S01]  /*c540*/  MUFU.EX2 R134, R157 ;  /* 0x0000009d00867308 */ /* 0x000fe20000000800 */
[----:B------:R-:W1:Y:S02]  /*c550*/  LDSM.16.MT88.4 R144, [R240+0x4880] ;  /* 0x00488000f090783b */ /* 0x000e640000004200 */
[----:B----4-:R-:W-:Y:S07]  /*c560*/  FADD.FTZ R0, R132, R0 ;  /* 0x0000000084007221 */ /* 0x010fee0000010000 */
[----:B------:R-:W2:Y:S01]  /*c570*/  MUFU.EX2 R135, R156 ;  /* 0x0000009c00877308 */ /* 0x000ea20000000800 */
[C---:B-----5:R-:W-:Y:S08]  /*c580*/  HMMA.16816.F32 R20, R136.reuse, R140, R20 ;  /* 0x0000008c8814723c */ /* 0x060ff00000001814 */
[C---:B------:R-:W-:Y:S01]  /*c590*/  HMMA.16816.F32 R24, R136.reuse, R142, R24 ;  /* 0x0000008e8818723c */ /* 0x040fe20000001818 */
[----:B------:R-:W3:Y:S03]  /*c5a0*/  LDSM.16.MT88.4 R140, [R237+0x6080] ;  /* 0x00608000ed8c783b */ /* 0x000ee60000004200 */
[----:B--2---:R-:W-:Y:S04]  /*c5b0*/  F2FP.PACK_AB R171, R135, R134 ;  /* 0x0000008687ab723e */ /* 0x004fe800000000ff */
[C---:B-1----:R-:W-:Y:S08]  /*c5c0*/  HMMA.16816.F32 R28, R136.reuse, R144, R28 ;  /* 0x00000090881c723c */ /* 0x042ff0000000181c */
[C---:B------:R-:W-:Y:S01]  /*c5d0*/  HMMA.16816.F32 R32, R136.reuse, R146, R32 ;  /* 0x000000928820723c */ /* 0x040fe20000001820 */
[----:B------:R-:W1:Y:S07]  /*c5e0*/  LDSM.16.MT88.4 R144, [R238+0x6080] ;  /* 0x00608000ee90783b */ /* 0x000e6e0000004200 */
[C---:B---3--:R-:W-:Y:S08]  /*c5f0*/  HMMA.16816.F32 R36, R136.reuse, R140, R36 ;  /* 0x0000008c8824723c */ /* 0x048ff00000001824 */
        /* <DEDUP_REMOVED lines=29> */
[C---:B--2---:R-:W-:Y:S07]  /*c7d0*/  HMMA.16816.F32 R116, R136.reuse, R140, R116 ;  /* 0x0000008c8874723c */ /* 0x044fee0000001874 */
[C---:B------:R-:W-:Y:S01]  /*c7e0*/  FADD.FTZ R140, R170.reuse, R0 ;  /* 0x00000000aa8c7221 */ /* 0x040fe20000010000 */
[C---:B------:R-:W-:Y:S04]  /*c7f0*/  HMMA.16816.F32 R120, R136.reuse, R142, R120 ;  /* 0x0000008e8878723c */ /* 0x040fe80000001878 */
[----:B------:R-:W-:Y:S01]  /*c800*/  STL [R1+0x44], R140 ;  /* 0x0000448c01007387 */ /* 0x000fe20000100800 */
[----:B------:R-:W-:Y:S01]  /*c810*/  F2FP.PACK_AB R170, R170, R132 ;  /* 0x00000084aaaa723e */ /* 0x000fe200000000ff */
[----:B------:R-:W-:Y:S01]  /*c820*/  FADD.FTZ R0, R149, R3 ;  /* 0x0000000395007221 */ /* 0x000fe20000010000 */
[----:B------:R-:W-:Y:S01]  /*c830*/  MOV R132, R2 ;  /* 0x0000000200847202 */ /* 0x000fe20000000f00 */
[C---:B-1----:R-:W-:Y:S04]  /*c840*/  HMMA.16816.F32 R124, R136.reuse, R144, R124 ;  /* 0x00000090887c723c */ /* 0x042fe8000000187c */
[----:B------:R-:W-:Y:S04]  /*c850*/  FADD.FTZ R0, R176, R0 ;  /* 0x00000000b0007221 */ /* 0x000fe80000010000 */
[----:B------:R-:W-:Y:S01]  /*c860*/  FADD.FTZ R0, R174, R0 ;  /* 0x00000000ae007221 */ /* 0x000fe20000010000 */
[----:B------:R-:W-:Y:S01]  /*c870*/  HMMA.16816.F32 R128, R136, R146, R128 ;  /* 0x000000928880723c */ /* 0x000fe20000001880 */
[----:B------:R-:W1:Y:S02]  /*c880*/  LDSM.16.MT88.4 R144, [R238+0x5080] ;  /* 0x00508000ee90783b */ /* 0x000e640000004200 */
[----:B------:R-:W-:Y:S05]  /*c890*/  FADD.FTZ R0, R175, R0 ;  /* 0x00000000af007221 */ /* 0x000fea0000010000 */
[C---:B------:R-:W-:Y:S01]  /*c8a0*/  HMMA.16816.F32 R156, R168.reuse, R152, R4 ;  /* 0x00000098a89c723c */ /* 0x040fe20000001804 */
[----:B------:R-:W2:Y:S04]  /*c8b0*/  LDSM.16.MT88.4 R136, [R241+0x5080] ;  /* 0x00508000f188783b */ /* 0x000ea80000004200 */
[----:B------:R-:W-:Y:S03]  /*c8c0*/  FADD.FTZ R0, R172, R0 ;  /* 0x00000000ac007221 */ /* 0x000fe60000010000 */
[C---:B------:R-:W-:Y:S01]  /*c8d0*/  HMMA.16816.F32 R152, R168.reuse, R154, R8 ;  /* 0x0000009aa898723c */ /* 0x040fe20000001808 */
[----:B------:R-:W3:Y:S03]  /*c8e0*/  LDSM.16.MT88.4 R4, [R240+0x5080] ;  /* 0x00508000f004783b */ /* 0x000ee60000004200 */
[----:B------:R-:W-:Y:S04]  /*c8f0*/  FADD.FTZ R0, R173, R0 ;  /* 0x00000000ad007221 */ /* 0x000fe80000010000 */
[----:B------:R-:W-:Y:S01]  /*c900*/  FADD.FTZ R0, R134, R0 ;  /* 0x0000000086007221 */ /* 0x000fe20000010000 */
[----:B------:R-:W4:Y:S03]  /*c910*/  LDSM.16.MT88.4 R8, [R237+0x6880] ;  /* 0x00688000ed08783b */ /* 0x000f260000004200 */
[----:B------:R-:W-:Y:S05]  /*c920*/  FADD.FTZ R0, R135, R0 ;  /* 0x0000000087007221 */ /* 0x000fea0000010000 */
[----:B------:R-:W-:Y:S01]  /*c930*/  STL [R1+0x4c], R0 ;  /* 0x00004c0001007387 */ /* 0x000fe20000100800 */
[C---:B-1----:R-:W-:Y:S03]  /*c940*/  HMMA.16816.F32 R148, R168.reuse, R144, R12 ;  /* 0x00000090a894723c */ /* 0x042fe6000000180c */
[----:B------:R-:W1:Y:S05]  /*c950*/  LDSM.16.MT88.4 R12, [R238+0x6880] ;  /* 0x00688000ee0c783b */ /* 0x000e6a0000004200 */
        /* <DEDUP_REMOVED lines=37> */
[C---:B--2---:R-:W-:Y:S08]  /*cbb0*/  HMMA.16816.F32 R124, R168.reuse, R4, R124 ;  /* 0x00000004a87c723c */ /* 0x044ff0000000187c */
[----:B------:R-:W-:Y:S01]  /*cbc0*/  HMMA.16816.F32 R128, R168, R6, R128 ;  /* 0x00000006a880723c */ /* 0x000fe20000001880 */
[----:B------:R-:W-:-:S07]  /*cbd0*/  @P0 BRA `(.L_x_207) ;  /* 0xffffd24000000947 */ /* 0x000fce000383ffff */
.L_x_202:
[----:B------:R-:W-:-:S06]  /*cbe0*/  UISETP.GE.AND UP0, UPT, UR23, UR7, UPT ;  /* 0x000000071700728c */ /* 0x000fcc000bf06270 */
[----:B------:R-:W-:-:S13]  /*cbf0*/  PLOP3.LUT P0, PT, PT, PT, UP0, 0x40, 0x0 ;  /* 0x000000000000781c */ /* 0x000fda0003f0e808 */
[----:B------:R-:W-:Y:S05]  /*cc00*/  @P0 BRA `(.L_x_208) ;  /* 0x00003cf000000947 */ /* 0x000fea0003800000 */
[----:B------:R-:W1:Y:S04]  /*cc10*/  S2R R0, SR_TID.X ;  /* 0x0000000000007919 */ /* 0x000e680000002100 */
[----:B------:R-:W2:Y:S01]  /*cc20*/  LDL.LU R2, [R1+0x70] ;  /* 0x0000700001027983 */ /* 0x000ea20000300800 */
[----:B-1----:R-:W-:-:S04]  /*cc30*/  SHF.R.S32.HI R3, RZ, 0x1f, R0 ;  /* 0x0000001fff037819 */ /* 0x002fc80000011400 */
[----:B------:R-:W-:Y:S02]  /*cc40*/  LEA.HI R3, R3, R0, RZ, 0x3 ;  /* 0x0000000003037211 */ /* 0x000fe400078f18ff */
[----:B------:R-:W2:Y:S02]  /*cc50*/  LDL R0, [R1+0x30] ;  /* 0x0000300001007983 */ /* 0x000ea40000100800 */
[----:B------:R-:W-:Y:S01]  /*cc60*/  SHF.R.S32.HI R3, RZ, 0x3, R3 ;  /* 0x00000003ff037819 */ /* 0x000fe20000011403 */
[----:B------:R-:W-:Y:S02]  /*cc70*/  IMAD.MOV.U32 R135, RZ, RZ, R132 ;  /* 0x000000ffff877224 */ /* 0x000fe400078e0084 */
[----:B------:R-:W-:Y:S01]  /*cc80*/  IMAD.MOV.U32 R134, RZ, RZ, R133 ;  /* 0x000000ffff867224 */ /* 0x000fe200078e0085 */
[----:B------:R-:W-:Y:S02]  /*cc90*/  IADD3 R3, -R3, 0x30, RZ ;  /* 0x0000003003037810 */ /* 0x000fe40007ffe1ff */
[C---:B--2---:R-:W-:Y:S01]  /*cca0*/  SHF.L.U64.HI R2, R0.reuse, 0x1, R2 ;  /* 0x0000000100027819 */ /* 0x044fe20000010202 */
[----:B------:R-:W-:-:S04]  /*ccb0*/  IMAD.SHL.U32 R0, R0, 0x2, RZ ;  /* 0x0000000200007824 */ /* 0x000fc800078e00ff */
[----:B------:R1:W-:Y:S04]  /*ccc0*/  STL [R1+0x38], R2 ;  /* 0x0000380201007387 */ /* 0x0003e80000100800 */
[----:B------:R1:W-:Y:S02]  /*ccd0*/  STL [R1+0x40], R0 ;  /* 0x0000400001007387 */ /* 0x0003e40000100800 */
.L_x_221:
[----:B------:R-:W2:Y:S01]  /*cce0*/  LDL R4, [R1+0x28] ;  /* 0x0000280001047983 */ /* 0x000ea20000100800 */
[----:B------:R-:W-:Y:S04]  /*ccf0*/  DEPBAR.LE SB0, 0x0 ;  /* 0x000080000000791a */ /* 0x000fe80000000000 */
[----:B------:R-:W3:Y:S01]  /*cd00*/  LDL R168, [R1+0x30] ;  /* 0x0000300001a87983 */ /* 0x000ee20000100800 */
[----:B------:R-:W-:Y:S03]  /*cd10*/  BSSY B0, `(.L_x_209) ;  /* 0x000005f000007945 */ /* 0x000fe60003800000 */
[----:B------:R-:W4:Y:S04]  /*cd20*/  LDL R6, [R1+0x24] ;  /* 0x0000240001067983 */ /* 0x000f280000100800 */
[----:B------:R-:W2:Y:S04]  /*cd30*/  LDL R8, [R1+0x38] ;  /* 0x0000380001087983 */ /* 0x000ea80000100800 */
[----:B------:R-:W2:Y:S04]  /*cd40*/  LDL R5, [R1+0x40] ;  /* 0x0000400001057983 */ /* 0x000ea80000100800 */
[----:B------:R-:W2:Y:S04]  /*cd50*/  LDL R133, [R1+0x4] ;  /* 0x0000040001857983 */ /* 0x000ea80000100800 */
[----:B------:R-:W4:Y:S04]  /*cd60*/  LDL R7, [R1+0x8] ;  /* 0x0000080001077983 */ /* 0x000f280000100800 */
[----:B------:R-:W4:Y:S04]  /*cd70*/  LDL R132, [R1] ;  /* 0x0000000001847983 */ /* 0x000f280000100800 */
[----:B------:R-:W4:Y:S04]  /*cd80*/  LDL R15, [R1+0x60] ;  /* 0x00006000010f7983 */ /* 0x000f280000100800 */
[----:B------:R-:W4:Y:S04]  /*cd90*/  LDL R23, [R1+0x68] ;  /* 0x0000680001177983 */ /* 0x000f280000100800 */
[----:B------:R-:W4:Y:S04]  /*cda0*/  LDL R13, [R1+0x5c] ;  /* 0x00005c00010d7983 */ /* 0x000f280000100800 */
[----:B------:R-:W4:Y:S04]  /*cdb0*/  LDL R21, [R1+0x64] ;  /* 0x0000640001157983 */ /* 0x000f280000100800 */
[----:B------:R-:W4:Y:S04]  /*cdc0*/  LDL R12, [R1+0x34] ;  /* 0x00003400010c7983 */ /* 0x000f280000100800 */
[----:B------:R-:W4:Y:S04]  /*cdd0*/  LDL R20, [R1+0x50] ;  /* 0x0000500001147983 */ /* 0x000f280000100800 */
[----:B------:R-:W-:Y:S06]  /*cde0*/  BAR.SYNC.DEFER_BLOCKING 0x0 ;  /* 0x0000000000007b1d */ /* 0x000fec0000010000 */
[----:B------:R-:W-:Y:S04]  /*cdf0*/  LDSM.16.M88.4 R16, [R236+0x14880] ;  /* 0x01488000ec10783b */ /* 0x000fe80000000200 */
[----:B------:R-:W-:Y:S04]  /*ce00*/  LDSM.16.M88.4 R24, [R236+0x15080] ;  /* 0x01508000ec18783b */ /* 0x000fe80000000200 */
[----:B--2---:R-:W-:Y:S01]  /*ce10*/  LDSM.16.M88.4 R172, [R133] ;  /* 0x0000000085ac783b */ /* 0x004fe20000000200 */
[----:B-1----:R-:W-:Y:S01]  /*ce20*/  SHF.R.S32.HI R0, RZ, 0x1f, R4 ;  /* 0x0000001fff007819 */ /* 0x002fe20000011404 */
[----:B------:R-:W-:Y:S01]  /*ce30*/  IMAD.WIDE.U32 R2, R4, c[0x0][0x208], RZ ;  /* 0x0000820004027a25 */ /* 0x000fe200078e00ff */
[----:B---3--:R-:W-:Y:S02]  /*ce40*/  ISETP.GE.AND P1, PT, R168, c[0x0][0x1d4], PT ;  /* 0x00007500a8007a0c */ /* 0x008fe40003f26270 */
[----:B------:R-:W-:Y:S01]  /*ce50*/  LDSM.16.M88.4 R168, [R243] ;  /* 0x00000000f3a8783b */ /* 0x000fe20000000200 */
[----:B------:R-:W-:Y:S03]  /*ce60*/  IMAD R0, R0, c[0x0][0x208], RZ ;  /* 0x0000820000007a24 */ /* 0x000fe600078e02ff */
[----:B----4-:R-:W-:Y:S01]  /*ce70*/  LDSM.16.M88.4 R176, [R132] ;  /* 0x0000000084b0783b */ /* 0x010fe20000000200 */
[----:B------:R-:W-:Y:S01]  /*ce80*/  IMAD R0, R4, c[0x0][0x20c], R0 ;  /* 0x0000830004007a24 */ /* 0x000fe200078e0200 */
[----:B------:R-:W-:Y:S01]  /*ce90*/  SHF.R.S32.HI R4, RZ, 0x1f, R6 ;  /* 0x0000001fff047819 */ /* 0x000fe20000011406 */
[----:B------:R-:W-:Y:S02]  /*cea0*/  IMAD.SHL.U32 R22, R15, 0x2, RZ ;  /* 0x000000020f167824 */ /* 0x000fe400078e00ff */
[----:B------:R-:W-:Y:S02]  /*ceb0*/  IMAD.IADD R3, R3, 0x1, R0 ;  /* 0x0000000103037824 */ /* 0x000fe400078e0200 */
[----:B------:R-:W-:Y:S01]  /*cec0*/  IMAD R4, R4, c[0x0][0x218], RZ ;  /* 0x0000860004047a24 */ /* 0x000fe200078e02ff */
[----:B------:R-:W-:Y:S01]  /*ced0*/  STL [R1+0x18], R22 ;  /* 0x0000181601007387 */ /* 0x000fe20000100800 */
[C---:B------:R-:W-:Y:S01]  /*cee0*/  IMAD.WIDE.U32 R2, R6.reuse, c[0x0][0x218], R2 ;  /* 0x0000860006027a25 */ /* 0x040fe200078e0002 */
[----:B------:R-:W-:Y:S03]  /*cef0*/  SHF.L.U64.HI R15, R15, 0x1, R23 ;  /* 0x000000010f0f7819 */ /* 0x000fe60000010217 */
[----:B------:R-:W-:Y:S01]  /*cf00*/  IMAD R4, R6, c[0x0][0x21c], R4 ;  /* 0x0000870006047a24 */ /* 0x000fe200078e0204 */
[----:B------:R-:W-:Y:S01]  /*cf10*/  IADD3 R0, P0, R2, UR24, RZ ;  /* 0x0000001802007c10 */ /* 0x000fe2000ff1e0ff */
[----:B------:R-:W-:Y:S03]  /*cf20*/  STL [R1+0x1c], R15 ;  /* 0x00001c0f01007387 */ /* 0x000fe60000100800 */
[----:B------:R-:W-:Y:S02]  /*cf30*/  IADD3.X R3, R3, UR15, R4, P0, !PT ;  /* 0x0000000f03037c10 */ /* 0x000fe400087fe404 */
[C---:B------:R-:W-:Y:S04]  /*cf40*/  LEA R6, P0, R0.reuse, c[0x0][0x1f8], 0x1 ;  /* 0x00007e0000067a11 */ /* 0x040fe800078008ff */
[----:B------:R-:W-:Y:S02]  /*cf50*/  LEA.HI.X R3, R0, c[0x0][0x1fc], R3, 0x1, P0 ;  /* 0x00007f0000037a11 */ /* 0x000fe400000f0c03 */
[----:B------:R-:W1:Y:S04]  /*cf60*/  SHFL.IDX PT, R0, R6, RZ, 0x181f ;  /* 0x00181fff06007589 */ /* 0x000e6800000e0000 */
[----:B------:R-:W2:Y:S01]  /*cf70*/  SHFL.IDX PT, R2, R3, RZ, 0x181f ;  /* 0x00181fff03027589 */ /* 0x000ea200000e0000 */
[----:B-1----:R-:W-:Y:S05]  /*cf80*/  IADD3 R4, P0, R0, R5, RZ ;  /* 0x0000000500047210 */ /* 0x002fea0007f1e0ff */
[----:B--2---:R-:W-:Y:S02]  /*cf90*/  IMAD.X R5, R2, 0x1, R8, P0 ;  /* 0x0000000102057824 */ /* 0x004fe400000e0608 */
[----:B------:R-:W1:Y:S04]  /*cfa0*/  LDSM.16.M88.4 R8, [R236+0x14080] ;  /* 0x01408000ec08783b */ /* 0x000e680000000200 */
[----:B------:R-:W-:Y:S01]  /*cfb0*/  @!PT LDS RZ, [RZ] ;  /* 0x00000000fffff984 */ /* 0x000fe20000000800 */
[----:B------:R-:W-:Y:S01]  /*cfc0*/  @!PT LDS RZ, [RZ] ;  /* 0x00000000fffff984 */ /* 0x000fe20000000800 */
[----:B------:R-:W-:Y:S01]  /*cfd0*/  @!PT LDS RZ, [RZ] ;  /* 0x00000000fffff984 */ /* 0x000fe20000000800 */
[----:B------:R2:W-:Y:S02]  /*cfe0*/  LDGSTS.E.BYPASS.LTC128B.128 [R7+0x4080], [R4.64], !P1 ;  /* 0x0408000004077fae */ /* 0x0005e4000c901d52 */
[----:B--2---:R-:W-:Y:S05]  /*cff0*/  IADD3 R4, P0, R0, R22, RZ ;  /* 0x0000001600047210 */ /* 0x004fea0007f1e0ff */
[----:B------:R-:W-:Y:S02]  /*d000*/  IMAD.X R5, R2, 0x1, R15, P0 ;  /* 0x0000000102057824 */ /* 0x000fe400000e060f */
[C---:B------:R-:W-:Y:S01]  /*d010*/  IMAD.SHL.U32 R15, R13.reuse, 0x2, RZ ;  /* 0x000000020d0f7824 */ /* 0x040fe200078e00ff */
[----:B------:R-:W-:Y:S02]  /*d020*/  SHF.L.U64.HI R13, R13, 0x1, R21 ;  /* 0x000000010d0d7819 */ /* 0x000fe40000010215 */
[----:B------:R2:W-:Y:S04]  /*d030*/  LDGSTS.E.BYPASS.LTC128B.128 [R7+0x5880], [R4.64], !P6 ;  /* 0x0588000004077fae */ /* 0x0005e8000f101d52 */
[----:B------:R3:W-:Y:S04]  /*d040*/  STL [R1+0xc], R15 ;  /* 0x00000c0f01007387 */ /* 0x0007e80000100800 */
[----:B------:R4:W-:Y:S01]  /*d050*/  STL [R1+0x14], R13 ;  /* 0x0000140d01007387 */ /* 0x0009e20000100800 */
[----:B--2---:R-:W-:Y:S01]  /*d060*/  IADD3 R4, P0, R0, R15, RZ ;  /* 0x0000000f00047210 */ /* 0x004fe20007f1e0ff */
[C---:B---3--:R-:W-:Y:S01]  /*d070*/  IMAD.SHL.U32 R15, R12.reuse, 0x2, RZ ;  /* 0x000000020c0f7824 */ /* 0x048fe200078e00ff */
[----:B------:R-:W-:Y:S03]  /*d080*/  SHF.L.U64.HI R12, R12, 0x1, R20 ;  /* 0x000000010c0c7819 */ /* 0x000fe60000010214 */
[----:B------:R-:W-:Y:S02]  /*d090*/  IMAD.X R5, R2, 0x1, R13, P0 ;  /* 0x0000000102057824 */ /* 0x000fe400000e060d */
[----:B----4-:R-:W2:Y:S04]  /*d0a0*/  S2R R13, SR_TID.X ;  /* 0x00000000000d7919 */ /* 0x010ea80000002100 */
[----:B------:R3:W-:Y:S04]  /*d0b0*/  LDGSTS.E.BYPASS.LTC128B.128 [R7+0x7080], [R4.64], !P5 ;  /* 0x0708000004077fae */ /* 0x0007e8000e901d52 */
[----:B------:R4:W-:Y:S04]  /*d0c0*/  STL [R1+0x10], R15 ;  /* 0x0000100f01007387 */ /* 0x0009e80000100800 */
[----:B------:R4:W-:Y:S01]  /*d0d0*/  STL [R1+0x20], R12 ;  /* 0x0000200c01007387 */ /* 0x0009e20000100800 */
[----:B--2---:R-:W-:Y:S02]  /*d0e0*/  ISETP.GT.AND P1, PT, R13, 0x7f, PT ;  /* 0x0000007f0d00780c */ /* 0x004fe40003f24270 */
[----:B---3--:R-:W-:Y:S05]  /*d0f0*/  IADD3 R4, P0, R0, R15, RZ ;  /* 0x0000000f00047210 */ /* 0x008fea0007f1e0ff */
[----:B------:R-:W-:Y:S05]  /*d100*/  IMAD.X R5, R2, 0x1, R12, P0 ;  /* 0x0000000102057824 */ /* 0x000fea00000e060c */
[----:B------:R4:W-:Y:S01]  /*d110*/  LDGSTS.E.BYPASS.LTC128B.128 [R7+0x8880], [R4.64], !P4 ;  /* 0x0888000004077fae */ /* 0x0009e2000e101d52 */
[----:B------:R-:W-:-:S05]  /*d120*/  @P1 BRA `(.L_x_210) ;  /* 0x000001d000001947 */ /* 0x000fca0003800000 */
[----:B-1----:R-:W-:-:S05]  /*d130*/  BRA.DIV ~URZ, `(.L_x_211) ;  /* 0x000069427f007947 */ /* 0x002fca000b800000 */
[----:B----4-:R1:W2:Y:S04]  /*d140*/  SHFL.IDX PT, R4, R3, 0x1, 0x181f ;  /* 0x00381f0003047f89 */ /* 0x0102a800000e0000 */
[----:B------:R1:W3:Y:S02]  /*d150*/  SHFL.IDX PT, R0, R6, 0x1, 0x181f ;  /* 0x00381f0006007f89 */ /* 0x0002e400000e0000 */
.L_x_240:
[----:B------:R-:W4:Y:S04]  /*d160*/  LDL R7, [R1+0x30] ;  /* 0x0000300001077983 */ /* 0x000f280000100800 */
[----:B-1-3--:R-:W3:Y:S04]  /*d170*/  LDL R6, [R1+0x40] ;  /* 0x0000400001067983 */ /* 0x00aee80000100800 */
[----:B--2---:R-:W2:Y:S04]  /*d180*/  LDL R3, [R1+0x38] ;  /* 0x0000380001037983 */ /* 0x004ea80000100800 */
[----:B------:R-:W2:Y:S04]  /*d190*/  LDL R2, [R1+0x18] ;  /* 0x0000180001027983 */ /* 0x000ea80000100800 */
[----:B------:R-:W2:Y:S04]  /*d1a0*/  LDL R20, [R1+0x1c] ;  /* 0x00001c0001147983 */ /* 0x000ea80000100800 */
[----:B------:R-:W2:Y:S04]  /*d1b0*/  LDL R5, [R1+0x8] ;  /* 0x0000080001057983 */ /* 0x000ea80000100800 */
[----:B------:R-:W2:Y:S04]  /*d1c0*/  LDL R15, [R1+0xc] ;  /* 0x00000c00010f7983 */ /* 0x000ea80000100800 */
[----:B------:R-:W2:Y:S04]  /*d1d0*/  LDL R14, [R1+0x14] ;  /* 0x00001400010e7983 */ /* 0x000ea80000100800 */
[----:B------:R-:W2:Y:S04]  /*d1e0*/  LDL R13, [R1+0x10] ;  /* 0x00001000010d7983 */ /* 0x000ea80000100800 */
[----:B------:R-:W2:Y:S01]  /*d1f0*/  LDL R12, [R1+0x20] ;  /* 0x00002000010c7983 */ /* 0x000ea20000100800 */
[----:B----4-:R-:W-:Y:S02]  /*d200*/  ISETP.GE.AND P1, PT, R7, c[0x0][0x1d4], PT ;  /* 0x0000750007007a0c */ /* 0x010fe40003f26270 */
[----:B---3--:R-:W-:Y:S05]  /*d210*/  IADD3 R6, P0, R0, R6, RZ ;  /* 0x0000000600067210 */ /* 0x008fea0007f1e0ff */
[----:B--2---:R-:W-:Y:S01]  /*d220*/  IMAD.X R7, R4, 0x1, R3, P0 ;  /* 0x0000000104077824 */ /* 0x004fe200000e0603 */
[----:B------:R-:W-:Y:S05]  /*d230*/  IADD3 R2, P0, R0, R2, RZ ;  /* 0x0000000200027210 */ /* 0x000fea0007f1e0ff */
[----:B------:R-:W-:Y:S01]  /*d240*/  IMAD.X R3, R4, 0x1, R20, P0 ;  /* 0x0000000104037824 */ /* 0x000fe200000e0614 */
[----:B------:R-:W-:Y:S01]  /*d250*/  @!PT LDS RZ, [RZ] ;  /* 0x00000000fffff984 */ /* 0x000fe20000000800 */
[----:B------:R-:W-:Y:S01]  /*d260*/  @!PT LDS RZ, [RZ] ;  /* 0x00000000fffff984 */ /* 0x000fe20000000800 */
[----:B------:R-:W-:Y:S01]  /*d270*/  @!PT LDS RZ, [RZ] ;  /* 0x00000000fffff984 */ /* 0x000fe20000000800 */
[----:B------:R1:W-:Y:S04]  /*d280*/  LDGSTS.E.BYPASS.LTC128B.128 [R5+0x5080], [R6.64], !P1 ;  /* 0x0508000006057fae */ /* 0x0003e8000c901d52 */
[----:B------:R2:W-:Y:S02]  /*d290*/  LDGSTS.E.BYPASS.LTC128B.128 [R5+0x6880], [R2.64], !P6 ;  /* 0x0688000002057fae */ /* 0x0005e4000f101d52 */
[----:B--2---:R-:W-:Y:S05]  /*d2a0*/  IADD3 R2, P0, R0, R15, RZ ;  /* 0x0000000f00027210 */ /* 0x004fea0007f1e0ff */
[----:B------:R-:W-:Y:S05]  /*d2b0*/  IMAD.X R3, R4, 0x1, R14, P0 ;  /* 0x0000000104037824 */ /* 0x000fea00000e060e */
[----:B------:R2:W-:Y:S02]  /*d2c0*/  LDGSTS.E.BYPASS.LTC128B.128 [R5+0x8080], [R2.64], !P5 ;  /* 0x0808000002057fae */ /* 0x0005e4000e901d52 */
[----:B--2---:R-:W-:Y:S05]  /*d2d0*/  IADD3 R2, P0, R0, R13, RZ ;  /* 0x0000000d00027210 */ /* 0x004fea0007f1e0ff */
[----:B------:R-:W-:Y:S05]  /*d2e0*/  IMAD.X R3, R4, 0x1, R12, P0 ;  /* 0x0000000104037824 */ /* 0x000fea00000e060c */
[----:B------:R1:W-:Y:S03]  /*d2f0*/  LDGSTS.E.BYPASS.LTC128B.128 [R5+0x9880], [R2.64], !P4 ;  /* 0x0988000002057fae */ /* 0x0003e6000e101d52 */
.L_x_210:
[----:B-1----:R-:W-:Y:S05]  /*d300*/  BSYNC B0 ;  /* 0x0000000000007941 */ /* 0x002fea0003800000 */
.L_x_209:
[----:B------:R-:W0:Y:S01]  /*d310*/  LDGDEPBAR ;  /* 0x00000000000079af */ /* 0x000e220000000000 */
[----:B------:R-:W-:Y:S01]  /*d320*/  WARPSYNC 0xffffffff ;  /* 0xffffffff00007948 */ /* 0x000fe20003800000 */
[C---:B----45:R-:W-:Y:S01]  /*d330*/  HMMA.16816.F32 R4, R160.reuse, R8, RZ ;  /* 0x00000008a004723c */ /* 0x070fe200000018ff */
        /* <DEDUP_REMOVED lines=146> */
[----:B------:R-:W3:Y:S02]  /*dc60*/  LDL.LU R173, [R1+0x18] ;  /* 0x0000180001ad7983 */ /* 0x000ee40000300800 */
[----:B------:R-:W-:Y:S02]  /*dc70*/  ISETP.NE.AND P1, PT, R2, 0x1, PT ;  /* 0x000000010200780c */ /* 0x000fe40003f25270 */
[----:B------:R-:W4:Y:S01]  /*dc80*/  LDL.LU R170, [R1+0x1c] ;  /* 0x00001c0001aa7983 */ /* 0x000f220000300800 */
[----:B------:R-:W-:Y:S03]  /*dc90*/  IMAD.U32 R2, RZ, RZ, UR4 ;  /* 0x00000004ff027e24 */ /* 0x000fe6000f8e00ff */
[----:B------:R-:W5:Y:S04]  /*dca0*/  LDL.LU R171, [R1+0xc] ;  /* 0x00000c0001ab7983 */ /* 0x000f680000300800 */
[----:B------:R-:W3:Y:S04]  /*dcb0*/  LDL.LU R174, [R1+0x14] ;  /* 0x0000140001ae7983 */ /* 0x000ee80000300800 */
[----:B------:R-:W3:Y:S04]  /*dcc0*/  LDL R175, [R1+0x30] ;  /* 0x0000300001af7983 */ /* 0x000ee80000100800 */
[----:B------:R-:W4:Y:S04]  /*dcd0*/  LDL R169, [R1+0x40] ;  /* 0x0000400001a97983 */ /* 0x000f280000100800 */
[----:B------:R-:W4:Y:S04]  /*dce0*/  LDL R178, [R1+0x38] ;  /* 0x0000380001b27983 */ /* 0x000f280000100800 */
[----:B------:R-:W4:Y:S04]  /*dcf0*/  LDL.LU R179, [R1+0x10] ;  /* 0x0000100001b37983 */ /* 0x000f280000300800 */
[----:B------:R-:W4:Y:S04]  /*dd00*/  LDL.LU R176, [R1+0x20] ;  /* 0x0000200001b07983 */ /* 0x000f280000300800 */
[----:B------:R-:W4:Y:S01]  /*dd10*/  LDL R177, [R1+0x8] ;  /* 0x0000080001b17983 */ /* 0x000f220000100800 */
[----:B--2---:R-:W-:Y:S05]  /*dd20*/  IADD3 R2, R2, -0x30, R0 ;  /* 0xffffffd002027810 */ /* 0x004fea0007ffe000 */
[----:B------:R-:W-:Y:S04]  /*dd30*/  @P1 IMAD.HI.U32 R3, R2, c[0x0][0x2bc], RZ ;  /* 0x0000af0002031a27 */ /* 0x000fe800078e00ff */
[----:B------:R-:W-:Y:S01]  /*dd40*/  IMAD.MOV.U32 R0, RZ, RZ, R2 ;  /* 0x000000ffff007224 */ /* 0x000fe200078e0002 */
[----:B------:R-:W-:Y:S04]  /*dd50*/  @P1 SHF.R.U32.HI R0, RZ, c[0x0][0x2c0], R3 ;  /* 0x0000b000ff001a19 */ /* 0x000fe80000011603 */
[C---:B------:R-:W-:Y:S04]  /*dd60*/  @!P3 IADD3 R3, P0, R0.reuse, UR16, RZ ;  /* 0x000000100003bc10 */ /* 0x040fe8000ff1e0ff */
[----:B------:R-:W-:Y:S01]  /*dd70*/  @!P3 LEA.HI.X.SX32 R133, R0, UR6, 0x1, P0 ;  /* 0x000000060085bc11 */ /* 0x000fe200080f0eff */
[----:B------:R-:W-:Y:S01]  /*dd80*/  IMAD.MOV R0, RZ, RZ, -R0 ;  /* 0x000000ffff007224 */ /* 0x000fe200078e0a00 */
[----:B------:R-:W-:Y:S02]  /*dd90*/  @!P3 LEA R132, P0, R3, c[0x0][0x2a0], 0x2 ;  /* 0x0000a8000384ba11 */ /* 0x000fe400078010ff */
[----:B---3--:R-:W-:Y:S01]  /*dda0*/  ISETP.GE.AND P2, PT, R175, c[0x0][0x1d4], PT ;  /* 0x00007500af007a0c */ /* 0x008fe20003f46270 */
        /* <DEDUP_REMOVED lines=9> */
[----:B--2---:R-:W1:Y:S02]  /*de40*/  S2R R133, SR_TID.X ;  /* 0x0000000000857919 */ /* 0x004e640000002100 */
[----:B-1----:R-:W-:Y:S04]  /*de50*/  SHF.R.S32.HI R172, RZ, 0x1f, R133 ;  /* 0x0000001fffac7819 */ /* 0x002fe80000011485 */
[----:B------:R-:W-:Y:S04]  /*de60*/  LEA.HI R172, R172, R133, RZ, 0x3 ;  /* 0x00000085acac7211 */ /* 0x000fe800078f18ff */
[----:B------:R-:W-:Y:S04]  /*de70*/  SHF.R.S32.HI R172, RZ, 0x3, R172 ;  /* 0x00000003ffac7819 */ /* 0x000fe800000114ac */
[----:B------:R-:W-:Y:S04]  /*de80*/  IADD3 R172, -R172, 0x30, RZ ;  /* 0x00000030acac7810 */ /* 0x000fe80007ffe1ff */
[----:B------:R-:W-:Y:S01]  /*de90*/  ISETP.GE.AND P1, PT, R172, 0x1, PT ;  /* 0x00000001ac00780c */ /* 0x000fe20003f26270 */
[----:B---3--:R1:W-:Y:S01]  /*dea0*/  STL [R1+0x24], R168 ;  /* 0x000024a801007387 */ /* 0x0083e20000100800 */
[----:B------:R-:W-:Y:S01]  /*deb0*/  SHF.R.S32.HI R132, RZ, 0x1f, R168 ;  /* 0x0000001fff847819 */ /* 0x000fe200000114a8 */
[----:B------:R-:W-:Y:S04]  /*dec0*/  IMAD.WIDE.U32 R2, R168, c[0x0][0x1f0], R2 ;  /* 0x00007c00a8027a25 */ /* 0x000fe800078e0002 */
[----:B------:R-:W-:Y:S01]  /*ded0*/  IMAD R132, R132, c[0x0][0x1f0], RZ ;  /* 0x00007c0084847a24 */ /* 0x000fe200078e02ff */
[----:B------:R-:W-:Y:S03]  /*dee0*/  IADD3 R0, P0, R2, UR20, RZ ;  /* 0x0000001402007c10 */ /* 0x000fe6000ff1e0ff */
[----:B------:R-:W-:Y:S05]  /*def0*/  IMAD R132, R168, c[0x0][0x1f4], R132 ;  /* 0x00007d00a8847a24 */ /* 0x000fea00078e0284 */
[----:B------:R-:W-:Y:S02]  /*df00*/  IADD3.X R3, R3, UR8, R132, P0, !PT ;  /* 0x0000000803037c10 */ /* 0x000fe400087fe484 */
[C---:B-1----:R-:W-:Y:S04]  /*df10*/  LEA R168, P0, R0.reuse, c[0x0][0x1c8], 0x1 ;  /* 0x0000720000a87a11 */ /* 0x042fe800078008ff */
[----:B------:R-:W-:Y:S02]  /*df20*/  LEA.HI.X R3, R0, c[0x0][0x1cc], R3, 0x1, P0 ;  /* 0x0000730000037a11 */ /* 0x000fe400000f0c03 */
[----:B------:R-:W4:Y:S04]  /*df30*/  SHFL.IDX PT, R0, R168, RZ, 0x181f ;  /* 0x00181fffa8007589 */ /* 0x000f2800000e0000 */
[----:B------:R-:W1:Y:S01]  /*df40*/  SHFL.IDX PT, R2, R3, RZ, 0x181f ;  /* 0x00181fff03027589 */ /* 0x000e6200000e0000 */
[----:B----4-:R-:W-:Y:S05]  /*df50*/  @P1 IADD3 R132, P0, R0, R169, RZ ;  /* 0x000000a900841210 */ /* 0x010fea0007f1e0ff */
[----:B-1----:R-:W-:Y:S05]  /*df60*/  @P1 IMAD.X R133, R2, 0x1, R178, P0 ;  /* 0x0000000102851824 */ /* 0x002fea00000e06b2 */
[----:B------:R-:W-:Y:S01]  /*df70*/  @!PT LDS RZ, [RZ] ;  /* 0x00000000fffff984 */ /* 0x000fe20000000800 */
[----:B------:R1:W-:Y:S02]  /*df80*/  @P1 LDGSTS.E.BYPASS.LTC128B.128 [R177+0x14080], [R132.64], !P2 ;  /* 0x1408000084b11fae */ /* 0x0003e4000d101d52 */
[----:B-1----:R-:W-:Y:S05]  /*df90*/  @P1 IADD3 R132, P0, R0, R173, RZ ;  /* 0x000000ad00841210 */ /* 0x002fea0007f1e0ff */
[----:B------:R-:W-:Y:S05]  /*dfa0*/  @P1 IMAD.X R133, R2, 0x1, R170, P0 ;  /* 0x0000000102851824 */ /* 0x000fea00000e06aa */
[----:B------:R5:W-:Y:S02]  /*dfb0*/  @P1 LDGSTS.E.BYPASS.LTC128B.128 [R177+0x15880], [R132.64], !P6 ;  /* 0x1588000084b11fae */ /* 0x000be4000f101d52 */
[----:B-----5:R-:W-:Y:S05]  /*dfc0*/  @P1 IADD3 R132, P0, R0, R171, RZ ;  /* 0x000000ab00841210 */ /* 0x020fea0007f1e0ff */
[----:B------:R-:W-:Y:S05]  /*dfd0*/  @P1 IMAD.X R133, R2, 0x1, R174, P0 ;  /* 0x0000000102851824 */ /* 0x000fea00000e06ae */
[----:B------:R1:W-:Y:S02]  /*dfe0*/  @P1 LDGSTS.E.BYPASS.LTC128B.128 [R177+0x17080], [R132.64], !P5 ;  /* 0x1708000084b11fae */ /* 0x0003e4000e901d52 */
[----:B-1----:R-:W-:Y:S02]  /*dff0*/  @P1 IADD3 R132, P0, R0, R179, RZ ;  /* 0x000000b300841210 */ /* 0x002fe40007f1e0ff */
[----:B------:R-:W1:Y:S03]  /*e000*/  SHFL.IDX PT, R0, R168, 0x1, 0x181f ;  /* 0x00381f00a8007f89 */ /* 0x000e6600000e0000 */
[----:B------:R-:W-:Y:S01]  /*e010*/  @P1 IMAD.X R133, R2, 0x1, R176, P0 ;  /* 0x0000000102851824 */ /* 0x000fe200000e06b0 */
[----:B------:R-:W-:Y:S01]  /*e020*/  ISETP.GE.AND P0, PT, R172, 0x21, PT ;  /* 0x00000021ac00780c */ /* 0x000fe20003f06270 */
[----:B------:R-:W2:Y:S04]  /*e030*/  SHFL.IDX PT, R2, R3, 0x1, 0x181f ;  /* 0x00381f0003027f89 */ /* 0x000ea800000e0000 */
[----:B------:R3:W-:Y:S08]  /*e040*/  @P1 LDGSTS.E.BYPASS.LTC128B.128 [R177+0x18880], [R132.64], !P4 ;  /* 0x1888000084b11fae */ /* 0x0007f0000e101d52 */
[C---:B-1----:R-:W-:Y:S02]  /*e050*/  @P0 IADD3 R172, P2, R0.reuse, R173, RZ ;  /* 0x000000ad00ac0210 */ /* 0x042fe40007f5e0ff */
[----:B------:R-:W-:Y:S03]  /*e060*/  @P0 IADD3 R168, P1, R0, R169, RZ ;  /* 0x000000a900a80210 */ /* 0x000fe60007f3e0ff */
[----:B--2---:R-:W-:Y:S01]  /*e070*/  @P0 IMAD.X R173, R2, 0x1, R170, P2 ;  /* 0x0000000102ad0824 */ /* 0x004fe200010e06aa */
[----:B------:R-:W-:Y:S01]  /*e080*/  @P0 IADD3 R170, P2, R0, R171, RZ ;  /* 0x000000ab00aa0210 */ /* 0x000fe20007f5e0ff */
[C---:B------:R-:W-:Y:S04]  /*e090*/  @P0 IMAD.X R169, R2.reuse, 0x1, R178, P1 ;  /* 0x0000000102a90824 */ /* 0x040fe800008e06b2 */
[----:B------:R-:W-:Y:S01]  /*e0a0*/  @P0 IMAD.X R171, R2, 0x1, R174, P2 ;  /* 0x0000000102ab0824 */ /* 0x000fe200010e06ae */
[----:B------:R-:W-:Y:S02]  /*e0b0*/  ISETP.GE.AND P2, PT, R175, c[0x0][0x1d4], PT ;  /* 0x00007500af007a0c */ /* 0x000fe40003f46270 */
[----:B---3--:R-:W-:Y:S05]  /*e0c0*/  @P0 IADD3 R132, P1, R0, R179, RZ ;  /* 0x000000b300840210 */ /* 0x008fea0007f3e0ff */
[----:B------:R-:W-:Y:S06]  /*e0d0*/  @P0 IMAD.X R133, R2, 0x1, R176, P1 ;  /* 0x0000000102850824 */ /* 0x000fec00008e06b0 */
[----:B------:R1:W-:Y:S04]  /*e0e0*/  @P0 LDGSTS.E.BYPASS.LTC128B.128 [R177+0x15080], [R168.64], !P2 ;  /* 0x15080000a8b10fae */ /* 0x0003e8000d101d52 */
[----:B------:R1:W-:Y:S04]  /*e0f0*/  @P0 LDGSTS.E.BYPASS.LTC128B.128 [R177+0x16880], [R172.64], !P6 ;  /* 0x16880000acb10fae */ /* 0x0003e8000f101d52 */
[----:B------:R1:W-:Y:S04]  /*e100*/  @P0 LDGSTS.E.BYPASS.LTC128B.128 [R177+0x18080], [R170.64], !P5 ;  /* 0x18080000aab10fae */ /* 0x0003e8000e901d52 */
[----:B------:R1:W-:Y:S02]  /*e110*/  @P0 LDGSTS.E.BYPASS.LTC128B.128 [R177+0x19880], [R132.64], !P4 ;  /* 0x1988000084b10fae */ /* 0x0003e4000e101d52 */
.L_x_212:
[----:B------:R-:W2:Y:S01]  /*e120*/  LDL R2, [R1+0x58] ;  /* 0x0000580001027983 */ /* 0x000ea20000100800 */
[----:B------:R-:W-:Y:S02]  /*e130*/  UISETP.NE.AND UP1, UPT, UR14, URZ, UPT ;  /* 0x0000003f0e00728c */ /* 0x000fe4000bf25270 */
[----:B------:R-:W-:Y:S01]  /*e140*/  UIMAD UR4, UR23, -0x30, URZ ;  /* 0xffffffd0170478a4 */ /* 0x000fe2000f8e023f */
[----:B-1----:R-:W3:Y:S01]  /*e150*/  LDL R168, [R1+0x54] ;  /* 0x0000540001a87983 */ /* 0x002ee20000100800 */
[----:B------:R-:W-:Y:S02]  /*e160*/  UISETP.NE.AND UP0, UPT, UR13, URZ, UPT ;  /* 0x0000003f0d00728c */ /* 0x000fe4000bf05270 */
[----:B------:R-:W-:Y:S01]  /*e170*/  PLOP3.LUT P0, PT, PT, PT, UP1, 0x80, 0x0 ;  /* 0x000000000000781c */ /* 0x000fe20003f0f018 */
[----:B------:R-:W0:Y:S01]  /*e180*/  LDGDEPBAR ;  /* 0x00000000000079af */ /* 0x000e220000000000 */
[----:B---3--:R-:W-:Y:S11]  /*e190*/  IADD3 R170, -R168, UR4, RZ ;  /* 0x00000004a8aa7c10 */ /* 0x008ff6000fffe1ff */
[----:B--2---:R-:W-:Y:S01]  /*e1a0*/  @P0 IMAD.HI.U32 R0, R2, c[0x0][0x2c8], RZ ;  /* 0x0000b20002000a27 */ /* 0x004fe200078e00ff */
[----:B------:R-:W-:Y:S03]  /*e1b0*/  PLOP3.LUT P0, PT, PT, PT, UP1, 0x80, 0x0 ;  /* 0x000000000000781c */ /* 0x000fe60003f0f018 */
[----:B------:R-:W-:Y:S02]  /*e1c0*/  IMAD.MOV.U32 R132, RZ, RZ, R2 ;  /* 0x000000ffff847224 */ /* 0x000fe400078e0002 */
[----:B------:R-:W-:Y:S08]  /*e1d0*/  IMAD.U32 R2, RZ, RZ, UR10 ;  /* 0x0000000aff027e24 */ /* 0x000ff0000f8e00ff */
[----:B------:R-:W-:Y:S01]  /*e1e0*/  @P0 SHF.R.U32.HI R132, RZ, c[0x0][0x2cc], R0 ;  /* 0x0000b300ff840a19 */ /* 0x000fe20000011600 */
[----:B------:R-:W-:Y:S01]  /*e1f0*/  IMAD.U32 R0, RZ, RZ, UR4 ;  /* 0x00000004ff007e24 */ /* 0x000fe2000f8e00ff */
[----:B------:R-:W-:Y:S03]  /*e200*/  PLOP3.LUT P0, PT, PT, PT, UP0, 0x40, 0x0 ;  /* 0x000000000000781c */ /* 0x000fe60003f0e808 */
[----:B------:R-:W1:Y:S01]  /*e210*/  SHFL.IDX PT, R3, R132, RZ, 0x1c1f ;  /* 0x001c1fff84037589 */ /* 0x000e6200000e0000 */
[----:B------:R-:W-:Y:S04]  /*e220*/  IADD3 R0, -R168, 0x1, R0 ;  /* 0x00000001a8007810 */ /* 0x000fe80007ffe100 */
[----:B------:R-:W-:Y:S04]  /*e230*/  IADD3 R0, R0, -c[0x0][0x168], R2 ;  /* 0x80005a0000007a10 */ /* 0x000fe80007ffe002 */
[C---:B------:R-:W-:Y:S02]  /*e240*/  IADD3 R169, R0.reuse, c[0x0][0x328], RZ ;  /* 0x0000ca0000a97a10 */ /* 0x040fe40007ffe0ff */
[----:B------:R-:W-:Y:S03]  /*e250*/  IADD3 R133, R0, UR22, RZ ;  /* 0x0000001600857c10 */ /* 0x000fe6000fffe0ff */
[--C-:B-1----:R-:W-:Y:S02]  /*e260*/  IMAD.IADD R2, R169, 0x1, R3.reuse ;  /* 0x00000001a9027824 */ /* 0x102fe400078e0203 */
[----:B------:R-:W-:Y:S01]  /*e270*/  IMAD.IADD R0, R133, 0x1, R3 ;  /* 0x0000000185007824 */ /* 0x000fe200078e0203 */
[----:B------:R-:W-:-:S05]  /*e280*/  @P0 BRA `(.L_x_213) ;  /* 0x0000019000000947 */ /* 0x000fca0003800000 */
[----:B------:R-:W-:Y:S01]  /*e290*/  MOV R168, c[0x0][0x2ac] ;  /* 0x0000ab0000a87a02 */ /* 0x000fe20000000f00 */
        /* <DEDUP_REMOVED lines=14> */
.L_x_215:
[----:B------:R-:W-:Y:S04]  /*e380*/  MOV R168, 0x1 ;  /* 0x0000000100a87802 */ /* 0x000fe80000000f00 */
[----:B------:R-:W-:Y:S11]  /*e390*/  ISETP.NE.AND P0, PT, R168, c[0x0][0x32c], PT ;  /* 0x0000cb00a8007a0c */ /* 0x000ff60003f05270 */
[----:B------:R-:W-:Y:S02]  /*e3a0*/  @!UPT UIADD3 URZ, URZ, URZ, URZ ;  /* 0x0000003f3f3ff290 */ /* 0x000fe4000fffe03f */
[----:B------:R-:W-:Y:S05]  /*e3b0*/  @P0 IMAD.HI.U32 R168, R3, c[0x0][0x330], RZ ;  /* 0x0000cc0003a80a27 */ /* 0x000fea00078e00ff */
[----:B------:R-:W-:Y:S02]  /*e3c0*/  @P0 SHF.R.U32.HI R3, RZ, c[0x0][0x334], R168 ;  /* 0x0000cd00ff030a19 */ /* 0x000fe400000116a8 */
.L_x_216:
[----:B------:R-:W-:Y:S05]  /*e3d0*/  BSYNC B0 ;  /* 0x0000000000007941 */ /* 0x000fea0003800000 */
.L_x_214:
[----:B------:R-:W-:Y:S05]  /*e3e0*/  IMAD R3, R3, c[0x0][0x32c], R170 ;  /* 0x0000cb0003037a24 */ /* 0x000fea00078e02aa */
[----:B------:R-:W-:Y:S02]  /*e3f0*/  IMNMX R0, R0, R3, !PT ;  /* 0x0000000300007217 */ /* 0x000fe40007800200 */
[----:B------:R-:W-:Y:S04]  /*e400*/  IADD3 R3, R3, c[0x0][0x32c], RZ ;  /* 0x0000cb0003037a10 */ /* 0x000fe80007ffe0ff */
[----:B------:R-:W-:Y:S02]  /*e410*/  IMNMX R2, R2, R3, PT ;  /* 0x0000000302027217 */ /* 0x000fe40003800200 */
.L_x_213:
        /* <DEDUP_REMOVED lines=88> */
.L_x_219:
[----:B------:R-:W-:Y:S04]  /*e9a0*/  MOV R4, 0x1 ;  /* 0x0000000100047802 */ /* 0x000fe80000000f00 */
[----:B------:R-:W-:Y:S11]  /*e9b0*/  ISETP.NE.AND P0, PT, R4, c[0x0][0x32c], PT ;  /* 0x0000cb0004007a0c */ /* 0x000ff60003f05270 */
[----:B------:R-:W-:Y:S02]  /*e9c0*/  @!UPT UIADD3 URZ, URZ, URZ, URZ ;  /* 0x0000003f3f3ff290 */ /* 0x000fe4000fffe03f */
[----:B------:R-:W-:Y:S05]  /*e9d0*/  @P0 IMAD.HI.U32 R4, R0, c[0x0][0x330], RZ ;  /* 0x0000cc0000040a27 */ /* 0x000fea00078e00ff */
[----:B------:R-:W-:Y:S02]  /*e9e0*/  @P0 SHF.R.U32.HI R0, RZ, c[0x0][0x334], R4 ;  /* 0x0000cd00ff000a19 */ /* 0x000fe40000011604 */
.L_x_220:
[----:B------:R-:W-:Y:S05]  /*e9f0*/  BSYNC B0 ;  /* 0x0000000000007941 */ /* 0x000fea0003800000 */
.L_x_218:
[----:B------:R-:W-:Y:S05]  /*ea00*/  IMAD R0, R0, c[0x0][0x32c], R170 ;  /* 0x0000cb0000007a24 */ /* 0x000fea00078e02aa */
[----:B------:R-:W-:Y:S02]  /*ea10*/  IMNMX R2, R2, R0, !PT ;  /* 0x0000000002027217 */ /* 0x000fe40007800200 */
[----:B------:R-:W-:Y:S04]  /*ea20*/  IADD3 R0, R0, c[0x0][0x32c], RZ ;  /* 0x0000cb0000007a10 */ /* 0x000fe80007ffe0ff */
[----:B------:R-:W-:Y:S02]  /*ea30*/  IMNMX R3, R3, R0, PT ;  /* 0x0000000003037217 */ /* 0x000fe40003800200 */
.L_x_217:
        /* <DEDUP_REMOVED lines=492> */
.L_x_208:
[----:B------:R-:W2:Y:S04]  /*10900*/  LDL.LU R0, [R1+0x44] ;  /* 0x0000440001007983 */ /* 0x000ea80000300800 */
[----:B------:R-:W3:Y:S01]  /*10910*/  LDL.LU R3, [R1+0x4c] ;  /* 0x00004c0001037983 */ /* 0x000ee20000300800 */
[----:B------:R-:W-:-:S03]  /*10920*/  PLOP3.LUT P2, PT, PT, PT, PT, 0x8, 0x0 ;  /* 0x000000000000781c */ /* 0x000fc60003f4e170 */
[----:B--2---:R-:W1:Y:S04]  /*10930*/  SHFL.BFLY PT, R5, R0, 0x2, 0x1f ;  /* 0x0c401f0000057f89 */ /* 0x004e6800000e0000 */
[----:B---3--:R-:W2:Y:S01]  /*10940*/  SHFL.BFLY PT, R2, R3, 0x2, 0x1f ;  /* 0x0c401f0003027f89 */ /* 0x008ea200000e0000 */
[----:B-1----:R-:W-:Y:S02]  /*10950*/  FADD.FTZ R5, R5, R0 ;  /* 0x0000000005057221 */ /* 0x002fe40000010000 */
[----:B--2---:R-:W-:-:S03]  /*10960*/  FADD.FTZ R2, R2, R3 ;  /* 0x0000000302027221 */ /* 0x004fc60000010000 */
[----:B------:R-:W1:Y:S04]  /*10970*/  SHFL.BFLY PT, R0, R5, 0x1, 0x1f ;  /* 0x0c201f0005007f89 */ /* 0x000e6800000e0000 */
[----:B------:R-:W2:Y:S01]  /*10980*/  SHFL.BFLY PT, R6, R2, 0x1, 0x1f ;  /* 0x0c201f0002067f89 */ /* 0x000ea200000e0000 */
[----:B-1----:R-:W-:Y:S01]  /*10990*/  FADD.FTZ R5, R5, R0 ;  /* 0x0000000005057221 */ /* 0x002fe20000010000 */
[----:B------:R-:W-:Y:S01]  /*109a0*/  MOV R0, RZ ;  /* 0x000000ff00007202 */ /* 0x000fe20000000f00 */
[----:B--2---:R-:W-:-:S03]  /*109b0*/  FADD.FTZ R6, R2, R6 ;  /* 0x0000000602067221 */ /* 0x004fc60000010000 */
[----:B------:R-:W-:Y:S02]  /*109c0*/  FSETP.NE.FTZ.AND P1, PT, R5, RZ, PT ;  /* 0x000000ff0500720b */ /* 0x000fe40003f35000 */
[----:B------:R-:W-:Y:S02]  /*109d0*/  MOV R2, RZ ;  /* 0x000000ff00027202 */ /* 0x000fe40000000f00 */
[----:B------:R-:W-:-:S09]  /*109e0*/  FSETP.NE.FTZ.AND P0, PT, R6, RZ, PT ;  /* 0x000000ff0600720b */ /* 0x000fd20003f15000 */
[----:B------:R-:W1:Y:S01]  /*109f0*/  @P1 MUFU.RCP R0, R5 ;  /* 0x0000000500001308 */ /* 0x000e620000001000 */
[----:B------:R-:W-:-:S05]  /*10a00*/  @P1 MOV R3, 0x3f317218 ;  /* 0x3f31721800031802 */ /* 0x000fca0000000f00 */
[----:B------:R-:W-:Y:S02]  /*10a10*/  @P1 FMUL.FTZ R4, R3, c[0x0][0x2d0] ;  /* 0x0000b40003041a20 */ /* 0x000fe40000410000 */
[----:B------:R-:W-:Y:S08]  /*10a20*/  @P0 MUFU.RCP R2, R6 ;  /* 0x0000000600020308 */ /* 0x000ff00000001000 */
[----:B------:R-:W2:Y:S01]  /*10a30*/  @P1 MUFU.LG2 R5, R5 ;  /* 0x0000000500051308 */ /* 0x000ea20000000c00 */
[----:B-1----:R-:W-:-:S02]  /*10a40*/  FMUL.FTZ R15, R0, R28 ;  /* 0x0000001c000f7220 */ /* 0x002fc40000410000 */
[C---:B------:R-:W-:Y:S02]  /*10a50*/  FMUL.FTZ R14, R0.reuse, R29 ;  /* 0x0000001d000e7220 */ /* 0x040fe40000410000 */
[C---:B------:R-:W-:Y:S02]  /*10a60*/  FMUL.FTZ R13, R0.reuse, R32 ;  /* 0x00000020000d7220 */ /* 0x040fe40000410000 */
[C---:B------:R-:W-:Y:S01]  /*10a70*/  FMUL.FTZ R12, R0.reuse, R33 ;  /* 0x00000021000c7220 */ /* 0x040fe20000410000 */
[----:B------:R-:W1:Y:S01]  /*10a80*/  @P0 MUFU.LG2 R6, R6 ;  /* 0x0000000600060308 */ /* 0x000e620000000c00 */
        /* <DEDUP_REMOVED lines=63> */
[----:B--2---:R-:W-:Y:S02]  /*10e80*/  @P1 FMUL.FTZ R5, R5, 0.69314718246459960938 ;  /* 0x3f31721805051820 */ /* 0x004fe40000410000 */
[----:B-1----:R-:W-:Y:S02]  /*10e90*/  @P0 FMUL.FTZ R3, R6, 0.69314718246459960938 ;  /* 0x3f31721806030820 */ /* 0x002fe40000410000 */
[----:B------:R-:W-:Y:S02]  /*10ea0*/  @P0 FMUL.FTZ R0, R0, c[0x0][0x2d0] ;  /* 0x0000b40000000a20 */ /* 0x000fe40000410000 */
        /* <DEDUP_REMOVED lines=63> */
[----:B------:R-:W-:Y:S02]  /*112a0*/  FMUL.FTZ R131, R2, R131 ;  /* 0x0000008302837220 */ /* 0x000fe40000410000 */
[----:B------:R-:W-:Y:S02]  /*112b0*/  @P1 FFMA.FTZ R36, R4, R133, R5 ;  /* 0x0000008504241223 */ /* 0x000fe40000010005 */
[----:B------:R-:W-:Y:S02]  /*112c0*/  @P0 FFMA.FTZ R37, R0, R132, R3 ;  /* 0x0000008400250223 */ /* 0x000fe40000010003 */
.L_x_169:
[----:B------:R-:W-:Y:S05]  /*112d0*/  @P2 BRA `(.L_x_222) ;  /* 0x000019a000002947 */ /* 0x000fea0003800000 */
[----:B------:R-:W-:Y:S01]  /*112e0*/  F2FP.PACK_AB R109, R12, R13 ;  /* 0x0000000d0c6d723e */ /* 0x000fe200000000ff */
[----:B------:R-:W-:Y:S01]  /*112f0*/  ULDC.64 UR4, c[0x0][0x490] ;  /* 0x0001240000047ab9 */ /* 0x000fe20000000a00 */
[----:B------:R-:W3:Y:S01]  /*11300*/  S2R R13, SR_TID.X ;  /* 0x00000000000d7919 */ /* 0x000ee20000002100 */
[----:B------:R-:W-:Y:S01]  /*11310*/  UIMAD UR6, UR9, UR4, URZ ;  /* 0x00000004090672a4 */ /* 0x000fe2000f8e023f */
[----:B------:R-:W-:Y:S01]  /*11320*/  F2FP.PACK_AB R117, R14, R15 ;  /* 0x0000000f0e75723e */ /* 0x000fe200000000ff */
[----:B--2---:R-:W-:Y:S01]  /*11330*/  UIMAD.WIDE.U32 UR12, UR11, UR4, URZ ;  /* 0x000000040b0c72a5 */ /* 0x004fe2000f8e003f */
[----:B------:R-:W2:Y:S01]  /*11340*/  S2R R14, SR_CTAID.Z ;  /* 0x00000000000e7919 */ /* 0x000ea20000002700 */
[----:B------:R-:W-:Y:S01]  /*11350*/  UIMAD UR6, UR11, UR5, UR6 ;  /* 0x000000050b0672a4 */ /* 0x000fe2000f8e0206 */
[----:B------:R-:W-:Y:S01]  /*11360*/  F2FP.PACK_AB R65, R8, R9 ;  /* 0x000000090841723e */ /* 0x000fe200000000ff */
[----:B------:R-:W-:Y:S01]  /*11370*/  BSSY B0, `(.L_x_223) ;  /* 0x0000133000007945 */ /* 0x000fe20003800000 */
[----:B------:R-:W-:Y:S01]  /*11380*/  ULDC.64 UR4, c[0x0][0x3e8] ;  /* 0x0000fa0000047ab9 */ /* 0x000fe20000000a00 */
[----:B------:R-:W-:Y:S01]  /*11390*/  F2FP.PACK_AB R45, R45, R7 ;  /* 0x000000072d2d723e */ /* 0x000fe200000000ff */
[----:B------:R-:W-:Y:S01]  /*113a0*/  UIMAD.WIDE.U32 UR14, UR11, UR4, URZ ;  /* 0x000000040b0e72a5 */ /* 0x000fe2000f8e003f */
[----:B------:R-:W-:Y:S01]  /*113b0*/  IMAD.U32 R3, RZ, RZ, UR13 ;  /* 0x0000000dff037e24 */ /* 0x000fe2000f8e00ff */
[----:B------:R-:W-:Y:S01]  /*113c0*/  F2FP.PACK_AB R89, R10, R11 ;  /* 0x0000000b0a59723e */ /* 0x000fe200000000ff */
[----:B-1----:R-:W-:Y:S01]  /*113d0*/  IMAD.U32 R2, RZ, RZ, UR12 ;  /* 0x0000000cff027e24 */ /* 0x002fe2000f8e00ff */
[----:B------:R-:W-:Y:S01]  /*113e0*/  F2FP.PACK_AB R105, R35, R34 ;  /* 0x000000222369723e */ /* 0x000fe200000000ff */
[----:B------:R-:W-:Y:S01]  /*113f0*/  UIMAD UR9, UR9, UR4, URZ ;  /* 0x00000004090972a4 */ /* 0x000fe2000f8e023f */
[----:B------:R-:W-:Y:S01]  /*11400*/  IMAD.U32 R7, RZ, RZ, UR15 ;  /* 0x0000000fff077e24 */ /* 0x000fe2000f8e00ff */
[----:B------:R-:W-:Y:S01]  /*11410*/  F2FP.PACK_AB R35, R81, R80 ;  /* 0x000000505123723e */ /* 0x000fe200000000ff */
[----:B------:R-:W-:Y:S01]  /*11420*/  IMAD.U32 R6, RZ, RZ, UR14 ;  /* 0x0000000eff067e24 */ /* 0x000fe2000f8e00ff */
[----:B------:R-:W1:Y:S01]  /*11430*/  S2R R81, SR_CTAID.X ;  /* 0x0000000000517919 */ /* 0x000e620000002500 */
[----:B------:R-:W-:Y:S01]  /*11440*/  UIMAD UR5, UR11, UR5, UR9 ;  /* 0x000000050b0572a4 */ /* 0x000fe2000f8e0209 */
[----:B------:R-:W-:Y:S01]  /*11450*/  IMAD.MOV.U32 R80, RZ, RZ, c[0x0][0x4e8] ;  /* 0x00013a00ff507624 */ /* 0x000fe200078e00ff */
[----:B------:R-:W-:Y:S01]  /*11460*/  UIADD3 UR6, UR13, UR6, URZ ;  /* 0x000000060d067290 */ /* 0x000fe2000fffe03f */
[----:B------:R-:W-:Y:S01]  /*11470*/  F2FP.PACK_AB R44, R157, R156 ;  /* 0x0000009c9d2c723e */ /* 0x000fe200000000ff */
[----:B------:R-:W-:Y:S01]  /*11480*/  UIADD3 UR5, UR15, UR5, URZ ;  /* 0x000000050f057290 */ /* 0x000fe2000fffe03f */
[----:B---3--:R-:W-:-:S02]  /*11490*/  SHF.R.S32.HI R21, RZ, 0x1f, R13 ;  /* 0x0000001fff157819 */ /* 0x008fc4000001140d */
[C---:B------:R-:W-:Y:S01]  /*114a0*/  ISETP.NE.AND P3, PT, R80.reuse, 0x1, PT ;  /* 0x000000015000780c */ /* 0x040fe20003f65270 */
[----:B------:R-:W-:Y:S01]  /*114b0*/  IMAD.U32 R5, RZ, RZ, UR6 ;  /* 0x00000006ff057e24 */ /* 0x000fe2000f8e00ff */
[CC--:B------:R-:W-:Y:S01]  /*114c0*/  LEA.HI R0, R21.reuse, R13.reuse, RZ, 0x2 ;  /* 0x0000000d15007211 */ /* 0x0c0fe200078f10ff */
[----:B------:R-:W-:Y:S01]  /*114d0*/  IMAD R80, R80, c[0x0][0x388], RZ ;  /* 0x0000e20050507a24 */ /* 0x000fe200078e02ff */
[----:B------:R-:W-:Y:S02]  /*114e0*/  LEA.HI R8, R21, R13, RZ, 0x5 ;  /* 0x0000000d15087211 */ /* 0x000fe400078f28ff */
[--C-:B------:R-:W-:Y:S02]  /*114f0*/  SHF.R.S32.HI R7, RZ, 0x2, R0.reuse ;  /* 0x00000002ff077819 */ /* 0x100fe40000011400 */
[----:B------:R-:W-:Y:S02]  /*11500*/  SHF.R.S32.HI R3, RZ, 0x1f, R0 ;  /* 0x0000001fff037819 */ /* 0x000fe40000011400 */
[----:B------:R-:W-:-:S02]  /*11510*/  LOP3.LUT R0, R0, 0xfffffffc, RZ, 0xc0, !PT ;  /* 0xfffffffc00007812 */ /* 0x000fc400078ec0ff */
[----:B------:R-:W-:Y:S02]  /*11520*/  LOP3.LUT R4, R8, 0xffffffe0, RZ, 0xc0, !PT ;  /* 0xffffffe008047812 */ /* 0x000fe400078ec0ff */
[----:B------:R-:W-:Y:S01]  /*11530*/  LEA.HI R9, R3, R7, RZ, 0x3 ;  /* 0x0000000703097211 */ /* 0x000fe200078f18ff */
[----:B------:R-:W-:Y:S01]  /*11540*/  IMAD.IADD R10, R13, 0x1, -R0 ;  /* 0x000000010d0a7824 */ /* 0x000fe200078e0a00 */
[----:B------:R-:W-:Y:S01]  /*11550*/  LEA.HI R12, R21, R13, RZ, 0x3 ;  /* 0x0000000d150c7211 */ /* 0x000fe200078f18ff */
[----:B------:R-:W-:Y:S01]  /*11560*/  IMAD.IADD R0, R13, 0x1, -R4 ;  /* 0x000000010d007824 */ /* 0x000fe200078e0a04 */
[----:B------:R-:W-:Y:S01]  /*11570*/  LOP3.LUT R9, R9, 0xfffffff8, RZ, 0xc0, !PT ;  /* 0xfffffff809097812 */ /* 0x000fe200078ec0ff */
[----:B------:R-:W-:Y:S01]  /*11580*/  IMAD.MOV.U32 R4, RZ, RZ, R2 ;  /* 0x000000ffff047224 */ /* 0x000fe200078e0002 */
[----:B------:R-:W-:Y:S01]  /*11590*/  SHF.R.S32.HI R20, RZ, 0x3, R12 ;  /* 0x00000003ff147819 */ /* 0x000fe2000001140c */
[----:B------:R-:W-:Y:S01]  /*115a0*/  IMAD.MOV.U32 R2, RZ, RZ, R6 ;  /* 0x000000ffff027224 */ /* 0x000fe200078e0006 */
[----:B------:R-:W-:Y:S01]  /*115b0*/  SHF.R.S32.HI R6, RZ, 0x1f, R0 ;  /* 0x0000001fff067819 */ /* 0x000fe20000011400 */
[----:B------:R-:W-:Y:S01]  /*115c0*/  IMAD.IADD R9, R7, 0x1, -R9 ;  /* 0x0000000107097824 */ /* 0x000fe200078e0a09 */
[----:B------:R-:W-:Y:S01]  /*115d0*/  LOP3.LUT P0, RZ, R0, 0x3, RZ, 0xc0, !PT ;  /* 0x0000000300ff7812 */ /* 0x000fe2000780c0ff */
[----:B------:R-:W-:Y:S01]  /*115e0*/  IMAD.U32 R3, RZ, RZ, UR5 ;  /* 0x00000005ff037e24 */ /* 0x000fe2000f8e00ff */
[----:B------:R-:W-:Y:S01]  /*115f0*/  LEA.HI R18, R6, R0, RZ, 0x2 ;  /* 0x0000000006127211 */ /* 0x000fe200078f10ff */
[----:B--2---:R-:W-:Y:S01]  /*11600*/  IMAD.WIDE.U32 R16, R14, c[0x0][0x498], R4 ;  /* 0x000126000e107a25 */ /* 0x004fe200078e0004 */
[----:B------:R-:W-:-:S02]  /*11610*/  SHF.R.S32.HI R7, RZ, 0x1f, R14 ;  /* 0x0000001fff077819 */ /* 0x000fc4000001140e */
[--C-:B------:R-:W-:Y:S01]  /*11620*/  SHF.R.S32.HI R6, RZ, 0x5, R8.reuse ;  /* 0x00000005ff067819 */ /* 0x100fe20000011408 */
[----:B------:R-:W-:Y:S01]  /*11630*/  IMAD.SHL.U32 R5, R9, 0x40, RZ ;  /* 0x0000004009057824 */ /* 0x000fe200078e00ff */
[----:B------:R-:W-:Y:S01]  /*11640*/  SHF.R.S32.HI R0, RZ, 0x1f, R8 ;  /* 0x0000001fff007819 */ /* 0x000fe20000011408 */
[C---:B------:R-:W-:Y:S01]  /*11650*/  IMAD R22, R7.reuse, c[0x0][0x498], RZ ;  /* 0x0001260007167a24 */ /* 0x040fe200078e02ff */
[----:B------:R-:W-:Y:S01]  /*11660*/  LOP3.LUT R11, R12, 0xfffffff8, RZ, 0xc0, !PT ;  /* 0xfffffff80c0b7812 */ /* 0x000fe200078ec0ff */
[----:B------:R-:W-:Y:S01]  /*11670*/  IMAD R19, R7, c[0x0][0x3f0], RZ ;  /* 0x0000fc0007137a24 */ /* 0x000fe200078e02ff */
[----:B------:R-:W-:Y:S01]  /*11680*/  LEA.HI R0, R0, R6, RZ, 0x3 ;  /* 0x0000000600007211 */ /* 0x000fe200078f18ff */
[----:B------:R-:W-:Y:S01]  /*11690*/  IMAD.SHL.U32 R7, R20, 0x40, RZ ;  /* 0x0000004014077824 */ /* 0x000fe200078e00ff */
[----:B------:R-:W-:Y:S01]  /*116a0*/  LEA.HI R21, R21, R13, RZ, 0x6 ;  /* 0x0000000d15157211 */ /* 0x000fe200078f30ff */
[----:B------:R-:W-:Y:S01]  /*116b0*/  IMAD.IADD R11, R13, 0x1, -R11 ;  /* 0x000000010d0b7824 */ /* 0x000fe200078e0a0b */
[----:B------:R-:W-:Y:S01]  /*116c0*/  LOP3.LUT R4, R0, 0xffffff8, RZ, 0xc0, !PT ;  /* 0x0ffffff800047812 */ /* 0x000fe200078ec0ff */
[----:B------:R-:W-:Y:S01]  /*116d0*/  IMAD.WIDE.U32 R12, R14, c[0x0][0x3f0], R2 ;  /* 0x0000fc000e0c7a25 */ /* 0x000fe200078e0002 */
[----:B------:R-:W-:-:S02]  /*116e0*/  LEA.HI R3, R10, R10, RZ, 0x1 ;  /* 0x0000000a0a037211 */ /* 0x000fc400078f08ff */
[----:B------:R-:W-:Y:S01]  /*116f0*/  LOP3.LUT R2, R7, 0x1c0, RZ, 0xc0, !PT ;  /* 0x000001c007027812 */ /* 0x000fe200078ec0ff */
[----:B------:R-:W-:Y:S01]  /*11700*/  IMAD.SHL.U32 R0, R11, 0x8, RZ ;  /* 0x000000080b007824 */ /* 0x000fe200078e00ff */
[----:B------:R-:W-:Y:S01]  /*11710*/  R2P PR, R9, 0x6 ;  /* 0x0000000609007804 */ /* 0x000fe20000000000 */
[----:B------:R-:W-:Y:S01]  /*11720*/  IMAD R7, R11, 0x20, R20 ;  /* 0x000000200b077824 */ /* 0x000fe200078e0214 */
[----:B------:R-:W-:Y:S01]  /*11730*/  LOP3.LUT R8, R5, 0x1c0, RZ, 0xc0, !PT ;  /* 0x000001c005087812 */ /* 0x000fe200078ec0ff */
[----:B------:R-:W-:Y:S01]  /*11740*/  IMAD.IADD R11, R6, 0x1, -R4 ;  /* 0x00000001060b7824 */ /* 0x000fe200078e0a04 */
[----:B------:R-:W-:Y:S01]  /*11750*/  LOP3.LUT R4, R3, 0x1ffffffe, RZ, 0xc0, !PT ;  /* 0x1ffffffe03047812 */ /* 0x000fe200078ec0ff */
[----:B-1----:R-:W-:Y:S01]  /*11760*/  IMAD R7, R81, 0x80, R7 ;  /* 0x0000008051077824 */ /* 0x002fe200078e0207 */
[----:B------:R-:W-:Y:S01]  /*11770*/  SHF.R.U32.HI R3, RZ, 0x3, R2 ;  /* 0x00000003ff037819 */ /* 0x000fe20000011602 */
[----:B------:R-:W-:Y:S01]  /*11780*/  IMAD R22, R14, c[0x0][0x49c], R22 ;  /* 0x000127000e167a24 */ /* 0x000fe200078e0216 */
[----:B------:R-:W-:Y:S01]  /*11790*/  LOP3.LUT R2, R2, 0x38, R0, 0xf8, !PT ;  /* 0x0000003802027812 */ /* 0x000fe200078ef800 */
[----:B------:R-:W-:Y:S01]  /*117a0*/  IMAD R19, R14, c[0x0][0x3f4], R19 ;  /* 0x0000fd000e137a24 */ /* 0x000fe200078e0213 */
[----:B------:R-:W-:Y:S01]  /*117b0*/  F2FP.PACK_AB R158, R159, R158 ;  /* 0x0000009e9f9e723e */ /* 0x000fe200000000ff */
[----:B------:R-:W-:Y:S01]  /*117c0*/  IMAD R15, R6, 0x200, R10 ;  /* 0x00000200060f7824 */ /* 0x000fe200078e020a */
[----:B------:R-:W-:Y:S01]  /*117d0*/  F2FP.PACK_AB R93, R153, R152 ;  /* 0x00000098995d723e */ /* 0x000fe200000000ff */
[----:B------:R-:W-:Y:S01]  /*117e0*/  IMAD.IADD R14, R10, 0x1, -R4 ;  /* 0x000000010a0e7824 */ /* 0x000fe200078e0a04 */
[----:B------:R-:W-:Y:S01]  /*117f0*/  LOP3.LUT R10, R2, R3, RZ, 0x3c, !PT ;  /* 0x00000003020a7212 */ /* 0x000fe200078e3cff */
[----:B------:R-:W-:Y:S01]  /*11800*/  @P3 IMAD.HI.U32 R3, R7, c[0x0][0x4ec], RZ ;  /* 0x00013b0007033a27 */ /* 0x000fe200078e00ff */
[----:B------:R-:W-:-:S02]  /*11810*/  LOP3.LUT R4, R9, 0x1, RZ, 0xc0, !PT ;  /* 0x0000000109047812 */ /* 0x000fc400078ec0ff */
[----:B------:R-:W-:Y:S01]  /*11820*/  LEA.HI R9, R8, R8, RZ, 0x1d ;  /* 0x0000000808097211 */ /* 0x000fe200078fe8ff */
[----:B------:R-:W-:Y:S01]  /*11830*/  IMAD.MOV.U32 R2, RZ, RZ, R7 ;  /* 0x000000ffff027224 */ /* 0x000fe200078e0007 */
[----:B------:R-:W-:Y:S01]  /*11840*/  ISETP.NE.U32.AND P4, PT, R4, 0x1, PT ;  /* 0x000000010400780c */ /* 0x000fe20003f85070 */
[----:B------:R-:W-:Y:S01]  /*11850*/  IMAD.SHL.U32 R6, R21, 0x8, RZ ;  /* 0x0000000815067824 */ /* 0x000fe200078e00ff */
[----:B------:R-:W-:Y:S01]  /*11860*/  @P3 SHF.R.U32.HI R2, RZ, c[0x0][0x4f0], R3 ;  /* 0x00013c00ff023a19 */ /* 0x000fe20000011603 */
[----:B------:R-:W-:Y:S01]  /*11870*/  IMAD.IADD R5, R13, 0x1, R19 ;  /* 0x000000010d057824 */ /* 0x000fe200078e0213 */
[----:B------:R-:W-:Y:S02]  /*11880*/  SHF.R.S32.HI R4, RZ, 0x2, R18 ;  /* 0x00000002ff047819 */ /* 0x000fe40000011412 */
[----:B------:R-:W-:Y:S01]  /*11890*/  LOP3.LUT R18, R10, 0x7ffffe00, R6, 0xf8, !PT ;  /* 0x7ffffe000a127812 */ /* 0x000fe200078ef806 */
[--C-:B------:R-:W-:Y:S01]  /*118a0*/  IMAD.MOV R8, RZ, RZ, -R2.reuse ;  /* 0x000000ffff087224 */ /* 0x100fe200078e0a02 */
[----:B------:R-:W-:Y:S01]  /*118b0*/  SHF.R.S32.HI R6, RZ, 0x1f, R2 ;  /* 0x0000001fff067819 */ /* 0x000fe20000011402 */
[----:B------:R-:W-:Y:S01]  /*118c0*/  IMAD R3, R11, 0x10, R4 ;  /* 0x000000100b037824 */ /* 0x000fe200078e0204 */
[----:B------:R-:W-:Y:S01]  /*118d0*/  F2FP.PACK_AB R154, R155, R154 ;  /* 0x0000009a9b9a723e */ /* 0x000fe200000000ff */
[----:B------:R-:W-:Y:S01]  /*118e0*/  IMAD.MOV.U32 R4, RZ, RZ, R12 ;  /* 0x000000ffff047224 */ /* 0x000fe200078e000c */
[----:B------:R-:W-:Y:S01]  /*118f0*/  F2FP.PACK_AB R148, R149, R148 ;  /* 0x000000949594723e */ /* 0x000fe200000000ff */
[----:B------:R-:W-:Y:S01]  /*11900*/  IMAD R12, R8, c[0x0][0x4e8], R7 ;  /* 0x00013a00080c7a24 */ /* 0x000fe200078e0207 */
[----:B------:R-:W-:Y:S01]  /*11910*/  F2FP.PACK_AB R150, R151, R150 ;  /* 0x000000969796723e */ /* 0x000fe200000000ff */
[----:B------:R-:W-:Y:S01]  /*11920*/  IMAD.U32 R10, R15, 0x2, R9 ;  /* 0x000000020f0a7824 */ /* 0x000fe200078e0009 */
[----:B------:R-:W-:Y:S01]  /*11930*/  F2FP.PACK_AB R144, R145, R144 ;  /* 0x000000909190723e */ /* 0x000fe200000000ff */
[--C-:B------:R-:W-:Y:S01]  /*11940*/  IMAD R8, R14, 0x8, R3.reuse ;  /* 0x000000080e087824 */ /* 0x100fe200078e0203 */
[----:B------:R-:W-:Y:S01]  /*11950*/  F2FP.PACK_AB R146, R147, R146 ;  /* 0x000000929392723e */ /* 0x000fe200000000ff */
[----:B------:R-:W-:Y:S01]  /*11960*/  IMAD R9, R6, c[0x0][0x3e0], RZ ;  /* 0x0000f80006097a24 */ /* 0x000fe200078e02ff */
[----:B------:R-:W-:Y:S01]  /*11970*/  F2FP.PACK_AB R140, R141, R140 ;  /* 0x0000008c8d8c723e */ /* 0x000fe200000000ff */
[----:B------:R-:W-:Y:S01]  /*11980*/  IMAD R3, R81, 0x80, R3 ;  /* 0x0000008051037824 */ /* 0x000fe200078e0203 */
[----:B------:R-:W-:Y:S01]  /*11990*/  F2FP.PACK_AB R142, R143, R142 ;  /* 0x0000008e8f8e723e */ /* 0x000fe200000000ff */
[----:B------:R-:W-:Y:S01]  /*119a0*/  IMAD R8, R81, 0x80, R8 ;  /* 0x0000008051087824 */ /* 0x000fe200078e0208 */
[----:B------:R-:W-:Y:S01]  /*119b0*/  F2FP.PACK_AB R136, R137, R136 ;  /* 0x000000888988723e */ /* 0x000fe200000000ff */
[----:B------:R-:W-:Y:S01]  /*119c0*/  IMAD.WIDE.U32 R6, R2, c[0x0][0x3e0], R4 ;  /* 0x0000f80002067a25 */ /* 0x000fe200078e0004 */
[----:B------:R-:W-:-:S02]  /*119d0*/  ISETP.GE.OR P6, PT, R3, R80, P0 ;  /* 0x000000500300720c */ /* 0x000fc400007c6670 */
[----:B------:R-:W-:Y:S01]  /*119e0*/  IADD3 R3, R3, 0x8, RZ ;  /* 0x0000000803037810 */ /* 0x000fe20007ffe0ff */
[----:B------:R-:W-:Y:S01]  /*119f0*/  IMAD R9, R2, c[0x0][0x3e4], R9 ;  /* 0x0000f90002097a24 */ /* 0x000fe200078e0209 */
[----:B------:R-:W-:Y:S01]  /*11a00*/  F2FP.PACK_AB R138, R139, R138 ;  /* 0x0000008a8b8a723e */ /* 0x000fe200000000ff */
[----:B------:R-:W-:Y:S01]  /*11a10*/  IMAD.SHL.U32 R2, R10, 0x2, RZ ;  /* 0x000000020a027824 */ /* 0x000fe200078e00ff */
[----:B------:R-:W-:Y:S01]  /*11a20*/  ISETP.GE.OR P5, PT, R3, R80, P0 ;  /* 0x000000500300720c */ /* 0x000fe200007a6670 */
[----:B------:R-:W-:Y:S01]  /*11a30*/  @P3 IMAD.HI.U32 R5, R8, c[0x0][0x4ec], RZ ;  /* 0x00013b0008053a27 */ /* 0x000fe200078e00ff */
[----:B------:R-:W-:Y:S01]  /*11a40*/  BAR.SYNC.DEFER_BLOCKING 0x1, 0x100 ;  /* 0x0044000000007b1d */ /* 0x000fe20000010000 */
[----:B------:R-:W-:Y:S02]  /*11a50*/  F2FP.PACK_AB R113, R31, R30 ;  /* 0x0000001e1f71723e */ /* 0x000fe400000000ff */
[----:B------:R-:W-:Y:S01]  /*11a60*/  IMAD.IADD R7, R7, 0x1, R9 ;  /* 0x0000000107077824 */ /* 0x000fe200078e0209 */
[C---:B------:R-:W-:Y:S01]  /*11a70*/  IADD3 R9, R2.reuse, 0x80, RZ ;  /* 0x0000008002097810 */ /* 0x040fe20007ffe0ff */
[----:B------:R-:W-:Y:S01]  /*11a80*/  IMAD.MOV.U32 R4, RZ, RZ, R8 ;  /* 0x000000ffff047224 */ /* 0x000fe200078e0008 */
[----:B------:R-:W-:Y:S01]  /*11a90*/  @P3 SHF.R.U32.HI R4, RZ, c[0x0][0x4f0], R5 ;  /* 0x00013c00ff043a19 */ /* 0x000fe20000011605 */
[----:B------:R-:W-:Y:S01]  /*11aa0*/  IMAD.MOV.U32 R14, RZ, RZ, 0x40 ;  /* 0x00000040ff0e7424 */ /* 0x000fe200078e00ff */
[----:B------:R-:W-:-:S02]  /*11ab0*/  IADD3 R3, R2, 0x70, RZ ;  /* 0x0000007002037810 */ /* 0x000fc40007ffe0ff */
[----:B------:R-:W-:Y:S02]  /*11ac0*/  @P4 IADD3 R3, R9, 0x10, RZ ;  /* 0x0000001009034810 */ /* 0x000fe40007ffe0ff */
[----:B------:R-:W-:Y:S02]  /*11ad0*/  SHF.R.S32.HI R9, RZ, 0x1f, R12 ;  /* 0x0000001fff097819 */ /* 0x000fe4000001140c */
[--C-:B------:R-:W-:Y:S02]  /*11ae0*/  SHF.R.S32.HI R5, RZ, 0x1f, R4.reuse ;  /* 0x0000001fff057819 */ /* 0x100fe40000011404 */
[----:B------:R-:W-:Y:S01]  /*11af0*/  IADD3 R10, P0, R4, R16, RZ ;  /* 0x00000010040a7210 */ /* 0x000fe20007f1e0ff */
[----:B------:R-:W-:Y:S01]  /*11b00*/  IMAD.MOV R4, RZ, RZ, -R4 ;  /* 0x000000ffff047224 */ /* 0x000fe200078e0a04 */
[----:B------:R-:W-:Y:S01]  /*11b10*/  SEL R14, R14, 0xffffffc0, !P2 ;  /* 0xffffffc00e0e7807 */ /* 0x000fe20005000000 */
[----:B------:R-:W-:Y:S01]  /*11b20*/  IMAD R9, R9, c[0x0][0x3d8], RZ ;  /* 0x0000f60009097a24 */ /* 0x000fe200078e02ff */
[----:B------:R-:W-:Y:S01]  /*11b30*/  IADD3.X R11, R5, R17, R22, P0, !PT ;  /* 0x00000011050b7210 */ /* 0x000fe200007fe416 */
[----:B------:R-:W-:Y:S01]  /*11b40*/  IMAD R8, R4, c[0x0][0x4e8], R8 ;  /* 0x00013a0004087a24 */ /* 0x000fe200078e0208 */
[----:B------:R-:W-:Y:S01]  /*11b50*/  F2FP.PACK_AB R69, R39, R38 ;  /* 0x000000262745723e */ /* 0x000fe200000000ff */
[C---:B------:R-:W-:Y:S01]  /*11b60*/  IMAD R17, R12.reuse, c[0x0][0x3dc], R9 ;  /* 0x0000f7000c117a24 */ /* 0x040fe200078e0209 */
[----:B------:R-:W-:Y:S01]  /*11b70*/  STS [R2+0x80], R44 ;  /* 0x0000802c02007388 */ /* 0x000fe20000000800 */
[----:B------:R-:W-:Y:S01]  /*11b80*/  IMAD.MOV.U32 R5, RZ, RZ, 0x20 ;  /* 0x00000020ff057424 */ /* 0x000fe200078e00ff */
[----:B------:R-:W-:Y:S01]  /*11b90*/  F2FP.PACK_AB R42, R43, R42 ;  /* 0x0000002a2b2a723e */ /* 0x000fe200000000ff */
[----:B------:R-:W-:Y:S01]  /*11ba0*/  IMAD.WIDE.U32 R12, R12, c[0x0][0x3d8], R6 ;  /* 0x0000f6000c0c7a25 */ /* 0x000fe200078e0006 */
[----:B------:R-:W-:Y:S01]  /*11bb0*/  SHF.R.S32.HI R6, RZ, 0x1f, R8 ;  /* 0x0000001fff067819 */ /* 0x000fe20000011408 */
[----:B------:R-:W-:Y:S01]  /*11bc0*/  STS [R2+0x480], R158 ;  /* 0x0004809e02007388 */ /* 0x000fe20000000800 */
[----:B------:R-:W-:Y:S01]  /*11bd0*/  SEL R5, R5, 0xffffffe0, !P1 ;  /* 0xffffffe005057807 */ /* 0x000fe20004800000 */
[----:B------:R-:W-:Y:S01]  /*11be0*/  IMAD.WIDE.U32 R10, R8, c[0x0][0x488], R10 ;  /* 0x00012200080a7a25 */ /* 0x000fe200078e000a */
[----:B------:R-:W-:Y:S01]  /*11bf0*/  F2FP.PACK_AB R46, R47, R46 ;  /* 0x0000002e2f2e723e */ /* 0x000fe200000000ff */
[----:B------:R-:W-:Y:S01]  /*11c00*/  STS [R3], R93 ;  /* 0x0000005d03007388 */ /* 0x000fe20000000800 */
[----:B------:R-:W-:Y:S01]  /*11c10*/  F2FP.PACK_AB R48, R49, R48 ;  /* 0x000000303130723e */ /* 0x000fe200000000ff */
[----:B------:R-:W-:Y:S01]  /*11c20*/  IMAD R6, R6, c[0x0][0x488], RZ ;  /* 0x0001220006067a24 */ /* 0x000fe200078e02ff */
[----:B------:R-:W-:Y:S01]  /*11c30*/  F2FP.PACK_AB R50, R51, R50 ;  /* 0x000000323332723e */ /* 0x000fe200000000ff */
[----:B------:R-:W-:Y:S01]  /*11c40*/  IMAD.IADD R4, R2, 0x1, R5 ;  /* 0x0000000102047824 */ /* 0x000fe200078e0205 */
[----:B------:R-:W-:Y:S01]  /*11c50*/  STS [R3+0x400], R154 ;  /* 0x0004009a03007388 */ /* 0x000fe20000000800 */
[----:B------:R-:W-:Y:S01]  /*11c60*/  IMAD R8, R8, c[0x0][0x48c], R6 ;  /* 0x0001230008087a24 */ /* 0x000fe200078e0206 */
[----:B------:R-:W-:Y:S01]  /*11c70*/  F2FP.PACK_AB R52, R53, R52 ;  /* 0x000000343534723e */ /* 0x000fe200000000ff */
[--C-:B------:R-:W-:Y:S01]  /*11c80*/  IMAD.IADD R5, R5, 0x1, R3.reuse ;  /* 0x0000000105057824 */ /* 0x100fe200078e0203 */
[----:B------:R-:W-:Y:S01]  /*11c90*/  STS [R4+0x80], R148 ;  /* 0x0000809404007388 */ /* 0x000fe20000000800 */
[----:B------:R-:W-:Y:S01]  /*11ca0*/  IMAD.IADD R7, R2, 0x1, R14 ;  /* 0x0000000102077824 */ /* 0x000fe200078e020e */
[----:B------:R-:W-:Y:S01]  /*11cb0*/  F2FP.PACK_AB R54, R55, R54 ;  /* 0x000000363736723e */ /* 0x000fe200000000ff */
[C---:B------:R-:W-:Y:S01]  /*11cc0*/  IMAD.IADD R9, R14.reuse, 0x1, R3 ;  /* 0x000000010e097824 */ /* 0x040fe200078e0203 */
[----:B------:R-:W-:Y:S01]  /*11cd0*/  STS [R4+0x480], R150 ;  /* 0x0004809604007388 */ /* 0x000fe20000000800 */
[----:B------:R-:W-:Y:S01]  /*11ce0*/  IMAD.IADD R6, R14, 0x1, R4 ;  /* 0x000000010e067824 */ /* 0x000fe200078e0204 */
[----:B------:R-:W-:Y:S01]  /*11cf0*/  F2FP.PACK_AB R56, R57, R56 ;  /* 0x000000383938723e */ /* 0x000fe200000000ff */
[----:B------:R-:W-:Y:S01]  /*11d00*/  IMAD.IADD R11, R11, 0x1, R8 ;  /* 0x000000010b0b7824 */ /* 0x000fe200078e0208 */
[----:B------:R-:W-:Y:S01]  /*11d10*/  STS [R5], R144 ;  /* 0x0000009005007388 */ /* 0x000fe20000000800 */
[----:B------:R-:W-:Y:S01]  /*11d20*/  IMAD.IADD R8, R5, 0x1, R14 ;  /* 0x0000000105087824 */ /* 0x000fe200078e020e */
        /* <DEDUP_REMOVED lines=45> */
[----:B------:R-:W-:Y:S01]  /*12000*/  LEA R16, P0, R10, c[0x0][0x450], 0x2 ;  /* 0x000114000a107a11 */ /* 0x000fe200078010ff */
        /* <DEDUP_REMOVED lines=10> */
[----:B------:R-:W-:-:S03]  /*120b0*/  LEA.HI.X R11, R10, c[0x0][0x454], R11, 0x2, P0 ;  /* 0x000115000a0b7a11 */ /* 0x000fc600000f140b */
        /* <DEDUP_REMOVED lines=23> */
[----:B------:R2:W-:Y:S04]  /*12230*/  STS [R2+0xc480], R102 ;  /* 0x00c4806602007388 */ /* 0x0005e80000000800 */
[----:B------:R-:W-:Y:S04]  /*12240*/  STS [R3+0xc000], R29 ;  /* 0x00c0001d03007388 */ /* 0x000fe80000000800 */
[----:B------:R3:W-:Y:S04]  /*12250*/  STS [R3+0xc400], R106 ;  /* 0x00c4006a03007388 */ /* 0x0007e80000000800 */
[----:B------:R4:W-:Y:S04]  /*12260*/  STS [R4+0xc080], R28 ;  /* 0x00c0801c04007388 */ /* 0x0009e80000000800 */
[----:B------:R-:W-:Y:S04]  /*12270*/  STS [R4+0xc480], R110 ;  /* 0x00c4806e04007388 */ /* 0x000fe80000000800 */
[----:B------:R-:W-:Y:S01]  /*12280*/  STS [R5+0xc000], R27 ;  /* 0x00c0001b05007388 */ /* 0x000fe20000000800 */
[----:B-1----:R-:W-:-:S03]  /*12290*/  LEA R30, P0, R12, c[0x0][0x380], 0x1 ;  /* 0x0000e0000c1e7a11 */ /* 0x002fc600078008ff */
[----:B------:R-:W-:Y:S01]  /*122a0*/  STS [R5+0xc400], R114 ;  /* 0x00c4007205007388 */ /* 0x000fe20000000800 */
[----:B--2---:R-:W-:-:S03]  /*122b0*/  IMAD.SHL.U32 R2, R18, 0x2, RZ ;  /* 0x0000000212027824 */ /* 0x004fc600078e00ff */
[----:B------:R-:W-:Y:S04]  /*122c0*/  STS [R7+0xc080], R26 ;  /* 0x00c0801a07007388 */ /* 0x000fe80000000800 */
[----:B------:R-:W-:Y:S01]  /*122d0*/  STS [R7+0xc480], R118 ;  /* 0x00c4807607007388 */ /* 0x000fe20000000800 */
[----:B---3--:R-:W-:-:S03]  /*122e0*/  IMAD.IADD R3, R13, 0x1, R17 ;  /* 0x000000010d037824 */ /* 0x008fc600078e0211 */
[----:B------:R-:W-:Y:S01]  /*122f0*/  STS [R9+0xc000], R25 ;  /* 0x00c0001909007388 */ /* 0x000fe20000000800 */
[----:B----4-:R-:W-:Y:S01]  /*12300*/  IMAD R28, R81, 0x80, R20 ;  /* 0x00000080511c7824 */ /* 0x010fe200078e0214 */
[----:B------:R-:W-:Y:S02]  /*12310*/  LEA.HI.X R29, R12, c[0x0][0x384], R3, 0x1, P0 ;  /* 0x0000e1000c1d7a11 */ /* 0x000fe400000f0c03 */
[----:B------:R-:W-:Y:S02]  /*12320*/  STS [R9+0xc400], R122 ;  /* 0x00c4007a09007388 */ /* 0x000fe40000000800 */
[----:B------:R-:W-:Y:S02]  /*12330*/  ISETP.GE.AND P0, PT, R28, R80, PT ;  /* 0x000000501c00720c */ /* 0x000fe40003f06270 */
        /* <DEDUP_REMOVED lines=8> */
[----:B------:R-:W2:Y:S04]  /*123c0*/  SHFL.IDX PT, R11, R11, 0x1, 0x1c1f ;  /* 0x003c1f000b0b7f89 */ /* 0x000ea800000e0000 */
[----:B------:R3:W4:Y:S04]  /*123d0*/  SHFL.IDX PT, R4, R30, RZ, 0x181f ;  /* 0x00181fff1e047589 */ /* 0x00072800000e0000 */
[----:B------:R3:W3:Y:S04]  /*123e0*/  SHFL.IDX PT, R5, R29, RZ, 0x181f ;  /* 0x00181fff1d057589 */ /* 0x0006e800000e0000 */
[----:B-1----:R1:W-:Y:S04]  /*123f0*/  @!P6 ST.E [R14.64], R36 ;  /* 0x000000240e00e985 */ /* 0x0023e8000c101912 */
[----:B--2---:R1:W-:Y:S04]  /*12400*/  @!P5 ST.E [R10.64], R37 ;  /* 0x000000250a00d985 */ /* 0x0043e8000c101912 */
[----:B------:R1:W2:Y:S04]  /*12410*/  LDS.128 R44, [R2+0x1080] ;  /* 0x00108000022c7984 */ /* 0x0002a80000000c00 */
        /* <DEDUP_REMOVED lines=10> */
[----:B------:R1:W1:Y:S01]  /*124c0*/  LDS.128 R76, [R2+0xf080] ;  /* 0x00f08000024c7984 */ /* 0x0002620000000c00 */
        /* <DEDUP_REMOVED lines=10> */
[----:B-1----:R1:W3:Y:S01]  /*12570*/  LDS.128 R12, [R2+0xc080] ;  /* 0x00c08000020c7984 */ /* 0x0022e20000000c00 */
        /* <DEDUP_REMOVED lines=17> */
[----:B------:R1:W-:Y:S02]  /*12690*/  @!P0 ST.E.128 [R2.64], R12 ;  /* 0x0000000c02008985 */ /* 0x0003e4000c101d12 */
.L_x_224:
[----:B--234-:R-:W-:Y:S05]  /*126a0*/  BSYNC B0 ;  /* 0x0000000000007941 */ /* 0x01cfea0003800000 */
.L_x_223:
        /* <DEDUP_REMOVED lines=30> */
.L_x_226:
[----:B------:R-:W-:Y:S05]  /*12890*/  BSYNC B0 ;  /* 0x0000000000007941 */ /* 0x000fea0003800000 */
.L_x_225:
[----:B--2---:R-:W-:Y:S01]  /*128a0*/  IADD3 R4, R28, 0x40, RZ ;  /* 0x000000401c047810 */ /* 0x004fe20007ffe0ff */
[----:B------:R2:W4:Y:S01]  /*128b0*/  SHFL.IDX PT, R3, R29, 0x2, 0x181f ;  /* 0x00581f001d037f89 */ /* 0x00052200000e0000 */
        /* <DEDUP_REMOVED lines=28> */
.L_x_228:
[----:B------:R-:W-:Y:S05]  /*12a80*/  BSYNC B0 ;  /* 0x0000000000007941 */ /* 0x000fea0003800000 */
.L_x_227:
[----:B---3--:R-:W-:Y:S01]  /*12a90*/  IADD3 R4, R28, 0x60, RZ ;  /* 0x000000601c047810 */ /* 0x008fe20007ffe0ff */
[----:B----4-:R3:W4:Y:S03]  /*12aa0*/  SHFL.IDX PT, R3, R29, 0x3, 0x181f ;  /* 0x00781f001d037f89 */ /* 0x01072600000e0000 */
        /* <DEDUP_REMOVED lines=15> */
[----:B------:R1:W-:Y:S01]  /*12ba0*/  @!P2 ST.E.128 [R8.64], R72 ;  /* 0x000000480800a985 */ /* 0x0003e2000c101d12 */
[----:B------:R-:W-:Y:S01]  /*12bb0*/  IADD3 R0, R0, 0xc0, RZ ;  /* 0x000000c000007810 */ /* 0x000fe20007ffe0ff */
[----:B------:R-:W-:-:S04]  /*12bc0*/  @!P1 IMAD.WIDE R6, R5, 0x2, R2 ;  /* 0x0000000205069825 */ /* 0x000fc800078e0202 */
[----:B------:R-:W-:Y:S01]  /*12bd0*/  @!P0 IMAD.WIDE R4, R4, 0x2, R2 ;  /* 0x0000000204048825 */ /* 0x000fe200078e0202 */
        /* <DEDUP_REMOVED lines=10> */
.L_x_222:
[----:B------:R-:W3:Y:S01]  /*12c80*/  S2R R9, SR_TID.X ;  /* 0x0000000000097919 */ /* 0x000ee20000002100 */
[----:B------:R-:W-:Y:S03]  /*12c90*/  BSSY B0, `(.L_x_229) ;  /* 0x0000028000007945 */ /* 0x000fe60003800000 */
[----:B------:R-:W4:Y:S01]  /*12ca0*/  S2R R10, SR_CTAID.Z ;  /* 0x00000000000a7919 */ /* 0x000f220000002700 */
[----:B---3--:R-:W-:Y:S02]  /*12cb0*/  ISETP.GT.AND P0, PT, R9, 0x7f, PT ;  /* 0x0000007f0900780c */ /* 0x008fe40003f04270 */
[----:B----4-:R-:W-:-:S11]  /*12cc0*/  SHF.R.S32.HI R11, RZ, 0x1f, R10 ;  /* 0x0000001fff0b7819 */ /* 0x010fd6000001140a */
[----:B------:R-:W-:Y:S05]  /*12cd0*/  @P0 BRA `(.L_x_230) ;  /* 0x0000023000000947 */ /* 0x000fea0003800000 */
[----:B------:R-:W3:Y:S01]  /*12ce0*/  S2R R5, SR_CTAID.X ;  /* 0x0000000000057919 */ /* 0x000ee20000002500 */
[----:B-1----:R-:W-:-:S05]  /*12cf0*/  MOV R2, c[0x0][0x4e8] ;  /* 0x00013a0000027a02 */ /* 0x002fca0000000f00 */
[----:B------:R-:W-:Y:S01]  /*12d00*/  IMAD R0, R2, c[0x0][0x388], RZ ;  /* 0x0000e20002007a24 */ /* 0x000fe200078e02ff */
[----:B---3--:R-:W-:-:S04]  /*12d10*/  LEA R5, R5, R9, 0x7 ;  /* 0x0000000905057211 */ /* 0x008fc800078e38ff */
[----:B------:R-:W-:-:S13]  /*12d20*/  ISETP.GE.AND P0, PT, R5, R0, PT ;  /* 0x000000000500720c */ /* 0x000fda0003f06270 */
[----:B------:R-:W-:Y:S05]  /*12d30*/  @P0 BRA `(.L_x_230) ;  /* 0x000001d000000947 */ /* 0x000fea0003800000 */
[----:B------:R-:W-:Y:S01]  /*12d40*/  ISETP.NE.AND P0, PT, R2, 0x1, PT ;  /* 0x000000010200780c */ /* 0x000fe20003f05270 */
[----:B------:R-:W-:Y:S01]  /*12d50*/  ULDC.64 UR4, c[0x0][0x490] ;  /* 0x0001240000047ab9 */ /* 0x000fe20000000a00 */
[----:B------:R-:W-:Y:S01]  /*12d60*/  MOV R0, R5 ;  /* 0x0000000500007202 */ /* 0x000fe20000000f00 */
[----:B------:R-:W-:Y:S01]  /*12d70*/  UIMAD UR6, UR9, UR4, URZ ;  /* 0x00000004090672a4 */ /* 0x000fe2000f8e023f */
[----:B------:R-:W-:Y:S01]  /*12d80*/  IMAD R6, R11, c[0x0][0x498], RZ ;  /* 0x000126000b067a24 */ /* 0x000fe200078e02ff */
[----:B--2---:R-:W-:Y:S02]  /*12d90*/  UIMAD.WIDE.U32 UR12, UR11, UR4, URZ ;  /* 0x000000040b0c72a5 */ /* 0x004fe4000f8e003f */
[----:B------:R-:W-:Y:S01]  /*12da0*/  UIMAD UR4, UR11, UR5, UR6 ;  /* 0x000000050b0472a4 */ /* 0x000fe2000f8e0206 */
[----:B------:R-:W-:-:S03]  /*12db0*/  IMAD R6, R10, c[0x0][0x49c], R6 ;  /* 0x000127000a067a24 */ /* 0x000fc600078e0206 */
[----:B------:R-:W-:Y:S01]  /*12dc0*/  UIADD3 UR4, UR13, UR4, URZ ;  /* 0x000000040d047290 */ /* 0x000fe2000fffe03f */
[----:B------:R-:W-:Y:S01]  /*12dd0*/  MOV R3, UR13 ;  /* 0x0000000d00037c02 */ /* 0x000fe20008000f00 */
[----:B------:R-:W-:-:S04]  /*12de0*/  @P0 IMAD.HI.U32 R2, R5, c[0x0][0x4ec], RZ ;  /* 0x00013b0005020a27 */ /* 0x000fc800078e00ff */
[----:B------:R-:W-:Y:S01]  /*12df0*/  IMAD.U32 R3, RZ, RZ, UR4 ;  /* 0x00000004ff037e24 */ /* 0x000fe2000f8e00ff */
[----:B------:R-:W-:Y:S01]  /*12e00*/  @P0 SHF.R.U32.HI R0, RZ, c[0x0][0x4f0], R2 ;  /* 0x00013c00ff000a19 */ /* 0x000fe20000011602 */
[----:B------:R-:W-:-:S03]  /*12e10*/  IMAD.U32 R2, RZ, RZ, UR12 ;  /* 0x0000000cff027e24 */ /* 0x000fc6000f8e00ff */
[----:B------:R-:W-:Y:S01]  /*12e20*/  IADD3 R4, -R0, RZ, RZ ;  /* 0x000000ff00047210 */ /* 0x000fe20007ffe1ff */
[----:B------:R-:W-:Y:S01]  /*12e30*/  IMAD.WIDE.U32 R2, R10, c[0x0][0x498], R2 ;  /* 0x000126000a027a25 */ /* 0x000fe200078e0002 */
[----:B------:R-:W-:-:S03]  /*12e40*/  SHF.R.S32.HI R7, RZ, 0x1f, R0 ;  /* 0x0000001fff077819 */ /* 0x000fc60000011400 */
[----:B------:R-:W-:Y:S01]  /*12e50*/  IMAD R4, R4, c[0x0][0x4e8], R5 ;  /* 0x00013a0004047a24 */ /* 0x000fe200078e0205 */
[----:B------:R-:W-:-:S04]  /*12e60*/  IADD3 R2, P0, R0, R2, RZ ;  /* 0x0000000200027210 */ /* 0x000fc80007f1e0ff */
[----:B------:R-:W-:Y:S02]  /*12e70*/  SHF.R.S32.HI R5, RZ, 0x1f, R4 ;  /* 0x0000001fff057819 */ /* 0x000fe40000011404 */
[----:B------:R-:W-:-:S03]  /*12e80*/  IADD3.X R3, R7, R3, R6, P0, !PT ;  /* 0x0000000307037210 */ /* 0x000fc600007fe406 */
[----:B------:R-:W-:Y:S02]  /*12e90*/  IMAD R0, R5, c[0x0][0x488], RZ ;  /* 0x0001220005007a24 */ /* 0x000fe400078e02ff */
[----:B------:R-:W-:-:S04]  /*12ea0*/  IMAD.WIDE.U32 R2, R4, c[0x0][0x488], R2 ;  /* 0x0001220004027a25 */ /* 0x000fc800078e0002 */
[----:B------:R-:W-:Y:S01]  /*12eb0*/  IMAD R0, R4, c[0x0][0x48c], R0 ;  /* 0x0001230004007a24 */ /* 0x000fe200078e0200 */
[----:B------:R-:W-:-:S04]  /*12ec0*/  LEA R4, P0, R2, c[0x0][0x450], 0x2 ;  /* 0x0001140002047a11 */ /* 0x000fc800078010ff */
[----:B------:R-:W-:-:S04]  /*12ed0*/  IADD3 R0, R3, R0, RZ ;  /* 0x0000000003007210 */ /* 0x000fc80007ffe0ff */
[----:B------:R-:W-:Y:S01]  /*12ee0*/  LEA.HI.X R5, R2, c[0x0][0x454], R0, 0x2, P0 ;  /* 0x0001150002057a11 */ /* 0x000fe200000f1400 */
[----:B------:R-:W-:-:S05]  /*12ef0*/  IMAD.MOV.U32 R0, RZ, RZ, -0x800000 ;  /* 0xff800000ff007424 */ /* 0x000fca00078e00ff */
[----:B------:R1:W-:Y:S02]  /*12f00*/  STG.E [R4.64], R0 ;  /* 0x0000000004007986 */ /* 0x0003e4000c101912 */
.L_x_230:
[----:B------:R-:W-:Y:S05]  /*12f10*/  BSYNC B0 ;  /* 0x0000000000007941 */ /* 0x000fea0003800000 */
.L_x_229:
[----:B------:R-:W3:Y:S01]  /*12f20*/  S2R R14, SR_CTAID.X ;  /* 0x00000000000e7919 */ /* 0x000ee20000002500 */
[----:B-1----:R-:W-:Y:S01]  /*12f30*/  SHF.R.S32.HI R0, RZ, 0x1f, R9 ;  /* 0x0000001fff007819 */ /* 0x002fe20000011409 */
[----:B------:R-:W-:Y:S01]  /*12f40*/  IMAD.MOV.U32 R17, RZ, RZ, c[0x0][0x4e8] ;  /* 0x00013a00ff117624 */ /* 0x000fe200078e00ff */
[----:B------:R-:W-:Y:S01]  /*12f50*/  ULDC.64 UR4, c[0x0][0x3e8] ;  /* 0x0000fa0000047ab9 */ /* 0x000fe20000000a00 */
[----:B------:R-:W-:Y:S01]  /*12f60*/  IMAD R7, R11, c[0x0][0x3f0], RZ ;  /* 0x0000fc000b077a24 */ /* 0x000fe200078e02ff */
[----:B------:R-:W-:Y:S01]  /*12f70*/  LEA.HI R0, R0, R9, RZ, 0x3 ;  /* 0x0000000900007211 */ /* 0x000fe200078f18ff */
[----:B------:R-:W-:Y:S01]  /*12f80*/  UIMAD UR9, UR9, UR4, URZ ;  /* 0x00000004090972a4 */ /* 0x000fe2000f8e023f */
[----:B------:R-:W-:Y:S01]  /*12f90*/  ISETP.NE.AND P0, PT, R17, 0x1, PT ;  /* 0x000000011100780c */ /* 0x000fe20003f05270 */
[----:B------:R-:W-:Y:S01]  /*12fa0*/  UIMAD.WIDE.U32 UR6, UR11, UR4, URZ ;  /* 0x000000040b0672a5 */ /* 0x000fe2000f8e003f */
[----:B------:R-:W-:Y:S01]  /*12fb0*/  LOP3.LUT R2, R0, 0xfffffff8, RZ, 0xc0, !PT ;  /* 0xfffffff800027812 */ /* 0x000fe200078ec0ff */
[----:B------:R-:W-:Y:S01]  /*12fc0*/  UIMAD UR4, UR11, UR5, UR9 ;  /* 0x000000050b0472a4 */ /* 0x000fe2000f8e0209 */
[----:B------:R-:W-:Y:S01]  /*12fd0*/  SHF.R.S32.HI R8, RZ, 0x3, R0 ;  /* 0x00000003ff087819 */ /* 0x000fe20000011400 */
[----:B------:R-:W-:Y:S01]  /*12fe0*/  IMAD R7, R10, c[0x0][0x3f4], R7 ;  /* 0x0000fd000a077a24 */ /* 0x000fe200078e0207 */
[----:B------:R-:W-:Y:S01]  /*12ff0*/  BSSY B0, `(.L_x_231) ;  /* 0x000003a000007945 */ /* 0x000fe20003800000 */
[----:B------:R-:W-:Y:S01]  /*13000*/  IMAD.IADD R9, R9, 0x1, -R2 ;  /* 0x0000000109097824 */ /* 0x000fe200078e0a02 */
[----:B------:R-:W-:Y:S01]  /*13010*/  UIADD3 UR4, UR7, UR4, URZ ;  /* 0x0000000407047290 */ /* 0x000fe2000fffe03f */
[----:B------:R-:W-:Y:S01]  /*13020*/  IMAD.U32 R3, RZ, RZ, UR7 ;  /* 0x00000007ff037e24 */ /* 0x000fe2000f8e00ff */
[----:B------:R-:W-:Y:S01]  /*13030*/  MOV R2, UR6 ;  /* 0x0000000600027c02 */ /* 0x000fe20008000f00 */
[----:B------:R-:W-:Y:S01]  /*13040*/  IMAD R17, R17, c[0x0][0x388], RZ ;  /* 0x0000e20011117a24 */ /* 0x000fe200078e02ff */
[----:B------:R-:W-:-:S02]  /*13050*/  LEA R0, R9, R8, 0x5 ;  /* 0x0000000809007211 */ /* 0x000fc400078e28ff */
[----:B------:R-:W-:-:S03]  /*13060*/  MOV R3, UR4 ;  /* 0x0000000400037c02 */ /* 0x000fc60008000f00 */
[C---:B---3--:R-:W-:Y:S01]  /*13070*/  IMAD R4, R14.reuse, 0x80, R0 ;  /* 0x000000800e047824 */ /* 0x048fe200078e0200 */
[----:B------:R-:W-:Y:S01]  /*13080*/  LEA R14, R14, R8, 0x7 ;  /* 0x000000080e0e7211 */ /* 0x000fe200078e38ff */
[----:B------:R-:W-:-:S04]  /*13090*/  IMAD.WIDE.U32 R2, R10, c[0x0][0x3f0], R2 ;  /* 0x0000fc000a027a25 */ /* 0x000fc800078e0002 */
[----:B------:R-:W-:-:S04]  /*130a0*/  @P0 IMAD.HI.U32 R5, R4, c[0x0][0x4ec], RZ ;  /* 0x00013b0004050a27 */ /* 0x000fc800078e00ff */
[----:B------:R-:W-:Y:S01]  /*130b0*/  IMAD.MOV.U32 R0, RZ, RZ, R4 ;  /* 0x000000ffff007224 */ /* 0x000fe200078e0004 */
[----:B------:R-:W-:Y:S01]  /*130c0*/  @P0 SHF.R.U32.HI R0, RZ, c[0x0][0x4f0], R5 ;  /* 0x00013c00ff000a19 */ /* 0x000fe20000011605 */
[----:B------:R-:W-:-:S03]  /*130d0*/  IMAD.IADD R3, R3, 0x1, R7 ;  /* 0x0000000103037824 */ /* 0x000fc600078e0207 */
[----:B------:R-:W-:Y:S01]  /*130e0*/  SHF.R.S32.HI R6, RZ, 0x1f, R0 ;  /* 0x0000001fff067819 */ /* 0x000fe20000011400 */
[C---:B------:R-:W-:Y:S01]  /*130f0*/  IMAD.WIDE.U32 R2, R0.reuse, c[0x0][0x3e0], R2 ;  /* 0x0000f80000027a25 */ /* 0x040fe200078e0002 */
[----:B------:R-:W-:-:S03]  /*13100*/  IADD3 R5, -R0, RZ, RZ ;  /* 0x000000ff00057210 */ /* 0x000fc60007ffe1ff */
[----:B------:R-:W-:Y:S02]  /*13110*/  IMAD R6, R6, c[0x0][0x3e0], RZ ;  /* 0x0000f80006067a24 */ /* 0x000fe400078e02ff */
[----:B------:R-:W-:Y:S02]  /*13120*/  IMAD R5, R5, c[0x0][0x4e8], R4 ;  /* 0x00013a0005057a24 */ /* 0x000fe400078e0204 */
[----:B------:R-:W-:-:S03]  /*13130*/  IMAD R0, R0, c[0x0][0x3e4], R6 ;  /* 0x0000f90000007a24 */ /* 0x000fc600078e0206 */
[----:B------:R-:W-:Y:S02]  /*13140*/  SHF.R.S32.HI R4, RZ, 0x1f, R5 ;  /* 0x0000001fff047819 */ /* 0x000fe40000011405 */
[----:B------:R-:W-:-:S03]  /*13150*/  IADD3 R3, R3, R0, RZ ;  /* 0x0000000003037210 */ /* 0x000fc60007ffe0ff */
[----:B------:R-:W-:Y:S02]  /*13160*/  IMAD R0, R4, c[0x0][0x3d8], RZ ;  /* 0x0000f60004007a24 */ /* 0x000fe400078e02ff */
[----:B------:R-:W-:-:S04]  /*13170*/  IMAD.WIDE.U32 R2, R5, c[0x0][0x3d8], R2 ;  /* 0x0000f60005027a25 */ /* 0x000fc800078e0002 */
[----:B------:R-:W-:Y:S01]  /*13180*/  IMAD R0, R5, c[0x0][0x3dc], R0 ;  /* 0x0000f70005007a24 */ /* 0x000fe200078e0200 */
[----:B------:R-:W-:-:S03]  /*13190*/  LEA R16, P0, R2, c[0x0][0x380], 0x1 ;  /* 0x0000e00002107a11 */ /* 0x000fc600078008ff */
[----:B------:R-:W-:-:S05]  /*131a0*/  IMAD.IADD R0, R3, 0x1, R0 ;  /* 0x0000000103007824 */ /* 0x000fca00078e0200 */
[----:B------:R-:W-:Y:S01]  /*131b0*/  LEA.HI.X R15, R2, c[0x0][0x384], R0, 0x1, P0 ;  /* 0x0000e100020f7a11 */ /* 0x000fe200000f0c00 */
[----:B------:R-:W-:Y:S01]  /*131c0*/  IMAD.SHL.U32 R0, R9, 0x8, RZ ;  /* 0x0000000809007824 */ /* 0x000fe200078e00ff */
[----:B------:R-:W-:Y:S01]  /*131d0*/  ISETP.GE.AND P0, PT, R14, R17, PT ;  /* 0x000000110e00720c */ /* 0x000fe20003f06270 */
[----:B------:R1:W3:Y:S03]  /*131e0*/  SHFL.IDX PT, R2, R16, RZ, 0x181f ;  /* 0x00181fff10027589 */ /* 0x0002e600000e0000 */
[C---:B------:R-:W-:Y:S01]  /*131f0*/  IADD3 R11, R0.reuse, 0x40, RZ ;  /* 0x00000040000b7810 */ /* 0x040fe20007ffe0ff */
[----:B------:R1:W4:Y:S01]  /*13200*/  SHFL.IDX PT, R3, R15, RZ, 0x181f ;  /* 0x00181fff0f037589 */ /* 0x00032200000e0000 */
[C---:B------:R-:W-:Y:S02]  /*13210*/  IADD3 R12, R0.reuse, 0x80, RZ ;  /* 0x00000080000c7810 */ /* 0x040fe40007ffe0ff */
[----:B------:R-:W-:-:S05]  /*13220*/  IADD3 R13, R0, 0xc0, RZ ;  /* 0x000000c0000d7810 */ /* 0x000fca0007ffe0ff */
        /* <DEDUP_REMOVED lines=22> */
.L_x_232:
[----:B------:R-:W-:Y:S05]  /*13390*/  BSYNC B0 ;  /* 0x0000000000007941 */ /* 0x000fea0003800000 */
.L_x_231:
[----:B---3--:R-:W-:Y:S01]  /*133a0*/  IADD3 R4, R14, 0x20, RZ ;  /* 0x000000200e047810 */ /* 0x008fe20007ffe0ff */
[----:B----4-:R3:W4:Y:S01]  /*133b0*/  SHFL.IDX PT, R3, R15, 0x1, 0x181f ;  /* 0x00381f000f037f89 */ /* 0x01072200000e0000 */
        /* <DEDUP_REMOVED lines=25> */
.L_x_234:
[----:B------:R-:W-:Y:S05]  /*13550*/  BSYNC B0 ;  /* 0x0000000000007941 */ /* 0x000fea0003800000 */
.L_x_233:
[----:B-1----:R-:W-:Y:S01]  /*13560*/  IADD3 R4, R14, 0x40, RZ ;  /* 0x000000400e047810 */ /* 0x002fe20007ffe0ff */
[----:B----4-:R1:W4:Y:S01]  /*13570*/  SHFL.IDX PT, R3, R15, 0x2, 0x181f ;  /* 0x00581f000f037f89 */ /* 0x01032200000e0000 */
        /* <DEDUP_REMOVED lines=25> */
.L_x_236:
[----:B------:R-:W-:Y:S05]  /*13710*/  BSYNC B0 ;  /* 0x0000000000007941 */ /* 0x000fea0003800000 */
.L_x_235:
[----:B---3--:R-:W-:Y:S01]  /*13720*/  IADD3 R4, R14, 0x60, RZ ;  /* 0x000000600e047810 */ /* 0x008fe20007ffe0ff */
[----:B----4-:R3:W4:Y:S03]  /*13730*/  SHFL.IDX PT, R3, R15, 0x3, 0x181f ;  /* 0x00781f000f037f89 */ /* 0x01072600000e0000 */
[----:B------:R-:W-:Y:S01]  /*13740*/  ISETP.GE.AND P0, PT, R4, R17, PT ;  /* 0x000000110400720c */ /* 0x000fe20003f06270 */
[----:B------:R3:W1:-:S12]  /*13750*/  SHFL.IDX PT, R2, R16, 0x3, 0x181f ;  /* 0x00781f0010027f89 */ /* 0x00065800000e0000 */
        /* <DEDUP_REMOVED lines=24> */
.L_x_172:
[----:B-1----:R-:W-:Y:S02]  /*138e0*/  MOV R3, R12 ;  /* 0x0000000c00037202 */ /* 0x002fe40000000f00 */
[----:B------:R-:W-:Y:S02]  /*138f0*/  MOV R2, 0x13910 ;  /* 0x0001391000027802 */ /* 0x000fe40000000f00 */
[----:B------:R-:W-:Y:S05]  /*13900*/  CALL.REL.NOINC `($__internal_0_$__cuda_sm70_shflsync_idx_p) ;  /* 0x000001f000007944 */ /* 0x000fea0003c00000 */
[----:B------:R-:W-:Y:S01]  /*13910*/  IMAD.MOV.U32 R7, RZ, RZ, R14 ;  /* 0x000000ffff077224 */ /* 0x000fe200078e000e */
[----:B------:R-:W-:Y:S02]  /*13920*/  MOV R3, R15 ;  /* 0x0000000f00037202 */ /* 0x000fe40000000f00 */
[----:B------:R-:W-:Y:S02]  /*13930*/  MOV R2, 0x13950 ;  /* 0x0001395000027802 */ /* 0x000fe40000000f00 */
[----:B-1---5:R-:W-:Y:S05]  /*13940*/  CALL.REL.NOINC `($__internal_0_$__cuda_sm70_shflsync_idx_p) ;  /* 0x000001b000007944 */ /* 0x022fea0003c00000 */
[----:B------:R-:W-:Y:S01]  /*13950*/  MOV R2, R14 ;  /* 0x0000000e00027202 */ /* 0x000fe20000000f00 */
[----:B-1---5:R-:W-:Y:S05]  /*13960*/  BRA `(.L_x_237) ;  /* 0xfffee83000007947 */ /* 0x022fea000383ffff */
.L_x_188:
[----:B------:R-:W-:Y:S02]  /*13970*/  MOV R2, 0x13990 ;  /* 0x0001399000027802 */ /* 0x000fe40000000f00 */
[----:B-12--5:R-:W-:Y:S05]  /*13980*/  CALL.REL.NOINC `($__internal_0_$__cuda_sm70_shflsync_idx_p) ;  /* 0x0000017000007944 */ /* 0x026fea0003c00000 */
[----:B------:R-:W-:Y:S01]  /*13990*/  MOV R3, R12 ;  /* 0x0000000c00037202 */ /* 0x000fe20000000f00 */
[----:B-----5:R-:W-:Y:S01]  /*139a0*/  IMAD.MOV.U32 R4, RZ, RZ, R14 ;  /* 0x000000ffff047224 */ /* 0x020fe200078e000e */
[----:B------:R-:W-:Y:S02]  /*139b0*/  MOV R2, 0x139d0 ;  /* 0x000139d000027802 */ /* 0x000fe40000000f00 */
[----:B-1----:R-:W-:Y:S05]  /*139c0*/  CALL.REL.NOINC `($__internal_0_$__cuda_sm70_shflsync_idx_p) ;  /* 0x0000013000007944 */ /* 0x002fea0003c00000 */
[----:B-----5:R-:W-:Y:S01]  /*139d0*/  MOV R0, R14 ;  /* 0x0000000e00007202 */ /* 0x020fe20000000f00 */
[----:B-1----:R-:W-:-:S05]  /*139e0*/  BRA `(.L_x_238) ;  /* 0xffff283000007947 */ /* 0x002fca000383ffff */
.L_x_205:
[----:B--2---:R-:W-:Y:S02]  /*139f0*/  MOV R3, R6 ;  /* 0x0000000600037202 */ /* 0x004fe40000000f00 */
[----:B------:R-:W-:Y:S02]  /*13a00*/  MOV R2, 0x13a20 ;  /* 0x00013a2000027802 */ /* 0x000fe40000000f00 */
[----:B-1---5:R-:W-:Y:S05]  /*13a10*/  CALL.REL.NOINC `($__internal_0_$__cuda_sm70_shflsync_idx_p) ;  /* 0x000000e000007944 */ /* 0x022fea0003c00000 */
[----:B------:R-:W-:Y:S01]  /*13a20*/  MOV R3, R7 ;  /* 0x0000000700037202 */ /* 0x000fe20000000f00 */
[----:B-----5:R-:W-:Y:S01]  /*13a30*/  IMAD.MOV.U32 R4, RZ, RZ, R14 ;  /* 0x000000ffff047224 */ /* 0x020fe200078e000e */
[----:B------:R-:W-:Y:S02]  /*13a40*/  MOV R2, 0x13a60 ;  /* 0x00013a6000027802 */ /* 0x000fe40000000f00 */
[----:B-1----:R-:W-:Y:S05]  /*13a50*/  CALL.REL.NOINC `($__internal_0_$__cuda_sm70_shflsync_idx_p) ;  /* 0x000000a000007944 */ /* 0x002fea0003c00000 */
[----:B------:R-:W-:Y:S01]  /*13a60*/  MOV R2, R14 ;  /* 0x0000000e00027202 */ /* 0x000fe20000000f00 */
[----:B-1---5:R-:W-:-:S05]  /*13a70*/  BRA `(.L_x_239) ;  /* 0xffff67a000007947 */ /* 0x022fca000383ffff */
.L_x_211:
[----:B------:R-:W-:Y:S02]  /*13a80*/  MOV R2, 0x13aa0 ;  /* 0x00013aa000027802 */ /* 0x000fe40000000f00 */
[----:B----45:R-:W-:Y:S05]  /*13a90*/  CALL.REL.NOINC `($__internal_0_$__cuda_sm70_shflsync_idx_p) ;  /* 0x0000006000007944 */ /* 0x030fea0003c00000 */
[----:B------:R-:W-:Y:S01]  /*13aa0*/  MOV R3, R6 ;  /* 0x0000000600037202 */ /* 0x000fe20000000f00 */
[----:B-----5:R-:W-:Y:S01]  /*13ab0*/  IMAD.MOV.U32 R4, RZ, RZ, R14 ;  /* 0x000000ffff047224 */ /* 0x020fe200078e000e */
[----:B------:R-:W-:Y:S02]  /*13ac0*/  MOV R2, 0x13ae0 ;  /* 0x00013ae000027802 */ /* 0x000fe40000000f00 */
[----:B-1----:R-:W-:Y:S05]  /*13ad0*/  CALL.REL.NOINC `($__internal_0_$__cuda_sm70_shflsync_idx_p) ;  /* 0x0000002000007944 */ /* 0x002fea0003c00000 */
[----:B-----5:R-:W-:Y:S01]  /*13ae0*/  MOV R0, R14 ;  /* 0x0000000e00007202 */ /* 0x020fe20000000f00 */
[----:B-1----:R-:W-:-:S05]  /*13af0*/  BRA `(.L_x_240) ;  /* 0xffff966000007947 */ /* 0x002fca000383ffff */
        .weak           $__internal_0_$__cuda_sm70_shflsync_idx_p
        .type           $__internal_0_$__cuda_sm70_shflsync_idx_p,@function
        .size           $__internal_0_$__cuda_sm70_shflsync_idx_p,(.L_x_1769 - $__internal_0_$__cuda_sm70_shflsync_idx_p)
$__internal_0_$__cuda_sm70_shflsync_idx_p:
[----:B------:R1:W-:Y:S01]  /*13b00*/  STL [R1+0x78], R4 ;  /* 0x0000780401007387 */ /* 0x0003e20000100800 */
[----:B------:R-:W-:-:S03]  /*13b10*/  MOV R14, 0x1 ;  /* 0x00000001000e7802 */ /* 0x000fc60000000f00 */
[----:B------:R2:W-:Y:S01]  /*13b20*/  STL [R1+0x74], R0 ;  /* 0x0000740001007387 */ /* 0x0005e20000100800 */
[----:B-1----:R-:W-:Y:S02]  /*13b30*/  IMAD.MOV.U32 R4, RZ, RZ, -0x1 ;  /* 0xffffffffff047424 */ /* 0x002fe400078e00ff */
[----:B--2---:R-:W-:Y:S02]  /*13b40*/  IMAD.MOV.U32 R0, RZ, RZ, 0x181f ;  /* 0x0000181fff007424 */ /* 0x004fe400078e00ff */
[----:B------:R-:W-:Y:S04]  /*13b50*/  WARPSYNC R4 ;  /* 0x0000000400007348 */ /* 0x000fe80003800000 */
[----:B------:R1:W2:Y:S04]  /*13b60*/  SHFL.IDX PT, R14, R3, R14, R0 ;  /* 0x0000000e030e7389 */ /* 0x0002a800000e0000 */
[----:B-1----:R1:W5:Y:S04]  /*13b70*/  LDL.LU R4, [R1+0x78] ;  /* 0x0000780001047983 */ /* 0x0023680000300800 */
[----:B------:R1:W5:Y:S01]  /*13b80*/  LDL.LU R0, [R1+0x74] ;  /* 0x0000740001007983 */ /* 0x0003620000300800 */
[----:B------:R-:W-:-:S04]  /*13b90*/  MOV R3, 0x0 ;  /* 0x0000000000037802 */ /* 0x000fc80000000f00 */
[----:B--2---:R-:W-:Y:S05]  /*13ba0*/  RET.REL.NODEC R2 `(_ZN7cutlass13device_kernelIN5flash19enable_sm80_to_sm89INS1_16FlashAttnFwdSm80INS1_25CollectiveMainloopFwdSm80ILi8ELi1ELb1EN4cute5tupleIJNS5_1CILi128EEENS7_ILi48EEENS7_ILi256EEEEEELi256ENS_6half_tEfNS_4arch4Sm80ELb0ELb1ELb0ELb0ELb1ELb0ELb1ELb0EEENS1_21CollectiveEpilogueFwdINS6_IJS8_SA_S9_EEENS6_IJNS7_ILi1EEESI_SI_EEESC_SE_Li256ELb0ELb1ELb0ELb0EEENS1_19SingleTileSchedulerILb0ELb0ELb1ELi128EEEEEEEEEvNT_6ParamsE) ;  /* 0xfffec45002007950 */ /* 0x004fea0003c3ffff */
.L_x_241:
        /* <DEDUP_REMOVED lines=13> */
.L_x_1769:


//--------------------- .text._ZN7cutlass13device_kernelIN5flash19enable_sm80_to_sm89INS1_16FlashAttnFwdSm80INS1_25CollectiveMainloopFwdSm80ILi8ELi1ELb1EN4cute5tupleIJNS5_1CILi128EEENS7_ILi48EEENS7_ILi256EEEEEELi256ENS_6half_tEfNS_4arch4Sm80ELb0ELb1ELb0ELb1ELb1ELb0ELb1ELb0EEENS1_21CollectiveEpilogueFwdINS6_IJS8_SA_S9_EEENS6_IJNS7_ILi1EEESI_SI_EEESC_SE_Li256ELb1ELb1ELb0ELb0EEENS1_19SingleTileSchedulerILb1ELb0ELb1ELi128EEEEEEEEEvNT_6ParamsE --------------------------
	.section	.text._ZN7cutlass13device_kernelIN5flash19enable_sm80_to_sm89INS1_16FlashAttnFwdSm80INS1_25CollectiveMainloopFwdSm80ILi8ELi1ELb1EN4cute5tupleIJNS5_1CILi128EEENS7_ILi48EEENS7_ILi256EEEEEELi256ENS_6half_tEfNS_4arch4Sm80ELb0ELb1ELb0ELb1ELb1ELb0ELb1ELb0EEENS1_21CollectiveEpilogueFwdINS6_IJS8_SA_S9_EEENS6_IJNS7_ILi1EEESI_SI_EEESC_SE_Li256ELb1ELb1ELb0ELb0EEENS1_19SingleTileSchedulerILb1ELb0ELb1ELi128EEEEEEEEEvNT_6ParamsE,"ax",@progbits
	.sectioninfo	@"SHI_REGISTERS=255"
	.align	128
.text._ZN7cutlass13device_kernelIN5flash19enable_sm80_to_sm89INS1_16FlashAttnFwdSm80INS1_25CollectiveMainloopFwdSm80ILi8ELi1ELb1EN4cute5tupleIJNS5_1CILi128EEENS7_ILi48EEENS7_ILi256EEEEEELi256ENS_6half_tEfNS_4arch4Sm80ELb0ELb1ELb0ELb1ELb1ELb0ELb1ELb0EEENS1_21CollectiveEpilogueFwdINS6_IJS8_SA_S9_EEENS6_IJNS7_ILi1EEESI_SI_EEESC_SE_Li256ELb1ELb1ELb0ELb0EEENS1_19SingleTileSchedulerILb1ELb0ELb1ELi128EEEEEEEEEvNT_6ParamsE:
        .type           _ZN7cutlass13device_kernelIN5flash19enable_sm80_to_sm89INS1_16FlashAttnFwdSm80INS1_25CollectiveMainloopFwdSm80ILi8ELi1ELb1EN4cute5tupleIJNS5_1CILi128EEENS7_ILi48EEENS7_ILi256EEEEEELi256ENS_6half_tEfNS_4arch4Sm80ELb0ELb1ELb0ELb1ELb1ELb0ELb1ELb0EEENS1_21CollectiveEpilogueFwdINS6_IJS8_SA_S9_EEENS6_IJNS7_ILi1EEESI_SI_EEESC_SE_Li256ELb1ELb1ELb0ELb0EEENS1_19SingleTileSchedulerILb1ELb0ELb1ELi128EEEEEEEEEvNT_6ParamsE,@function
        .size           _ZN7cutlass13device_kernelIN5flash19enable_sm80_to_sm89INS1_16FlashAttnFwdSm80INS1_25CollectiveMainloopFwdSm80ILi8ELi1ELb1EN4cute5tupleIJNS5_1CILi128EEENS7_ILi48EEENS7_ILi256EEEEEELi256ENS_6half_tEfNS_4arch4Sm80ELb0ELb1ELb0ELb1ELb1ELb0ELb1ELb0EEENS1_21CollectiveEpilogueFwdINS6_IJS8_SA_S9_EEENS6_IJNS7_ILi1EEESI_SI_EEESC_SE_Li256ELb1ELb1ELb0ELb0EEENS1_19SingleTileSchedulerILb1ELb0ELb1ELi128EEEEEEEEEvNT_6ParamsE,(.L_x_1771 - _ZN7cutlass13device_kernelIN5flash19enable_sm80_to_sm89INS1_16FlashAttnFwdSm80INS1_25CollectiveMainloopFwdSm80ILi8ELi1ELb1EN4cute5tupleIJNS5_1CILi128EEENS7_ILi48EEENS7_ILi256EEEEEELi256ENS_6half_tEfNS_4arch4Sm80ELb0ELb1ELb0ELb1ELb1ELb0ELb1ELb0EEENS1_21CollectiveEpilogueFwdINS6_IJS8_SA_S9_EEENS6_IJNS7_ILi1EEESI_SI_EEESC_SE_Li256ELb1ELb1ELb0ELb0EEENS1_19SingleTileSchedulerILb1ELb0ELb1ELi128EEEEEEEEEvNT_6ParamsE)
        .other          _ZN7cutlass13device_kernelIN5flash19enable_sm80_to_sm89INS1_16FlashAttnFwdSm80INS1_25CollectiveMainloopFwdSm80ILi8ELi1ELb1EN4cute5tupleIJNS5_1CILi128EEENS7_ILi48EEENS7_ILi256EEEEEELi256ENS_6half_tEfNS_4arch4Sm80ELb0ELb1ELb0ELb1ELb1ELb0ELb1ELb0EEENS1_21CollectiveEpilogueFwdINS6_IJS8_SA_S9_EEENS6_IJNS7_ILi1EEESI_SI_EEESC_SE_Li256ELb1ELb1ELb0ELb0EEENS1_19SingleTileSchedulerILb1ELb0ELb1ELi128EEEEEEEEEvNT_6ParamsE,@"STO_CUDA_ENTRY STV_DEFAULT"
_ZN7cutlass13device_kernelIN5flash19enable_sm80_to_sm89INS1_16FlashAttnFwdSm80INS1_25CollectiveMainloopFwdSm80ILi8ELi1ELb1EN4cute5tupleIJNS5_1CILi128EEENS7_ILi48EEENS7_ILi256EEEEEELi256ENS_6half_tEfNS_4arch4Sm80ELb0ELb1ELb0ELb1ELb1ELb0ELb1ELb0EEENS1_21CollectiveEpilogueFwdINS6_IJS8_SA_S9_EEENS6_IJNS7_ILi1EEESI_SI_EEESC_SE_Li256ELb1ELb1ELb0ELb0EEENS1_19SingleTileSchedulerILb1ELb0ELb1ELi128EEEEEEEEEvNT_6ParamsE:
        /* <DEDUP_REMOVED lines=21> */
.L_x_243:
        /* <DEDUP_REMOVED lines=13> */
.L_x_245:
[----:B------:R-:W-:Y:S02]  /*0220*/  ULDC UR5, c[0x0][0x54c] ;  /* 0x0001530000057ab9 */ /* 0x000fe40000000800 */
.L_x_244:
[----:B------:R-:W-:Y:S02]  /*0230*/  ULDC UR4, c[0x0][0x548] ;  /* 0x0001520000047ab9 */ /* 0x000fe40000000800 */
[----:B------:R-:W-:-:S02]  /*0240*/  USHF.L.U32 UR23, UR28, 0x7, URZ ;  /* 0x000000071c177899 */ /* 0x000fc4000800063f */
[----:B------:R-:W-:-:S04]  /*0250*/  UIMAD UR4, UR5, UR4, URZ ;  /* 0x00000004050472a4 */ /* 0x000fc8000f8e023f */
[----:B------:R-:W-:-:S04]  /*0260*/  UISETP.GE.AND UP0, UPT, UR23, UR4, UPT ;  /* 0x000000041700728c */ /* 0x000fc8000bf06270 */
[----:B------:R-:W-:Y:S01]  /*0270*/  USEL UR13, UR13, 0xffffffff, !UP0 ;  /* 0xffffffff0d0d7887 */ /* 0x000fe2000c000000 */
[----:B------:R-:W-:Y:S05]  /*0280*/  BRA `(.L_x_246) ;  /* 0x000001b000007947 */ /* 0x000fea0003800000 */
.L_x_242:
        /* <DEDUP_REMOVED lines=8> */
.L_x_247:
        /* <DEDUP_REMOVED lines=13> */
.L_x_249:
[----:B------:R-:W-:Y:S02]  /*03e0*/  ULDC UR5, c[0x0][0x54c] ;  /* 0x0001530000057ab9 */ /* 0x000fe40000000800 */
.L_x_248:
[----:B------:R-:W-:Y:S02]  /*03f0*/  ULDC UR4, c[0x0][0x548] ;  /* 0x0001520000047ab9 */ /* 0x000fe40000000800 */
[----:B------:R-:W-:-:S02]  /*0400*/  USHF.L.U32 UR23, UR28, 0x7, URZ ;  /* 0x000000071c177899 */ /* 0x000fc4000800063f */
[----:B------:R-:W-:-:S04]  /*0410*/  UIMAD UR4, UR5, UR4, URZ ;  /* 0x00000004050472a4 */ /* 0x000fc8000f8e023f */
[----:B------:R-:W-:-:S04]  /*0420*/  UISETP.GE.AND UP0, UPT, UR23, UR4, UPT ;  /* 0x000000041700728c */ /* 0x000fc8000bf06270 */
[----:B------:R-:W-:-:S06]  /*0430*/  USEL UR13, UR13, 0xffffffff, !UP0 ;  /* 0xffffffff0d0d7887 */ /* 0x000fcc000c000000 */
.L_x_246:
[----:B------:R-:W-:-:S13]  /*0440*/  ISETP.LE.AND P0, PT, RZ, UR13, PT ;  /* 0x0000000dff007c0c */ /* 0x000fda000bf03270 */
[----:B------:R-:W-:Y:S05]  /*0450*/  @!P0 EXIT ;  /* 0x000000000000894d */ /* 0x000fea0003800000 */
[----:B------:R-:W-:Y:S02]  /*0460*/  ULDC.64 UR8, c[0x0][0x370] ;  /* 0x0000dc0000087ab9 */ /* 0x000fe40000000a00 */
[----:B------:R-:W-:Y:S02]  /*0470*/  UISETP.NE.U32.AND UP2, UPT, URZ, UR8, UPT ;  /* 0x000000083f00728c */ /* 0x000fe4000bf45070 */
[----:B------:R-:W-:Y:S02]  /*0480*/  ULDC.64 UR4, c[0x0][0x360] ;  /* 0x0000d80000047ab9 */ /* 0x000fe40000000a00 */
[----:B------:R-:W-:Y:S02]  /*0490*/  UISETP.NE.U32.AND UP0, UPT, URZ, UR4, UPT ;  /* 0x000000043f00728c */ /* 0x000fe4000bf05070 */
[----:B------:R-:W-:Y:S02]  /*04a0*/  ULDC.64 UR6, c[0x0][0x348] ;  /* 0x0000d20000067ab9 */ /* 0x000fe40000000a00 */
[----:B------:R-:W-:-:S02]  /*04b0*/  UISETP.NE.AND.EX UP2, UPT, URZ, UR9, UPT, UP2 ;  /* 0x000000093f00728c */ /* 0x000fc4000bf45320 */
[----:B------:R-:W-:Y:S02]  /*04c0*/  UISETP.NE.U32.AND UP1, UPT, URZ, UR6, UPT ;  /* 0x000000063f00728c */ /* 0x000fe4000bf25070 */
[----:B------:R-:W-:Y:S02]  /*04d0*/  UISETP.NE.AND.EX UP0, UPT, URZ, UR5, UPT, UP0 ;  /* 0x000000053f00728c */ /* 0x000fe4000bf05300 */
[----:B------:R-:W-:Y:S01]  /*04e0*/  UISETP.NE.AND.EX UP1, UPT, URZ, UR7, UPT, UP1 ;  /* 0x000000073f00728c */ /* 0x000fe2000bf25310 */
[----:B------:R-:W-:Y:S01]  /*04f0*/  PLOP3.LUT P2, PT, PT, PT, UP2, 0x80, 0x0 ;  /* 0x000000000000781c */ /* 0x000fe20003f4f028 */
[----:B------:R-:W-:Y:S02]  /*0500*/  ULDC.64 UR8, c[0x0][0x370] ;  /* 0x0000dc0000087ab9 */ /* 0x000fe40000000a00 */
[----:B------:R-:W-:Y:S01]  /*0510*/  ULDC.64 UR6, c[0x0][0x348] ;  /* 0x0000d20000067ab9 */ /* 0x000fe20000000a00 */
[----:B------:R-:W-:Y:S01]  /*0520*/  PLOP3.LUT P0, PT, PT, PT, UP0, 0x80, 0x0 ;  /* 0x000000000000781c */ /* 0x000fe20003f0f008 */
[----:B------:R-:W-:Y:S01]  /*0530*/  ULDC.64 UR4, c[0x0][0x360] ;  /* 0x0000d80000047ab9 */ /* 0x000fe20000000a00 */
[----:B------:R-:W-:Y:S01]  /*0540*/  PLOP3.LUT P1, PT, PT, PT, UP1, 0x80, 0x0 ;  /* 0x000000000000781c */ /* 0x000fe20003f2f018 */
[----:B------:R-:W-:-:S02]  /*0550*/  @UP2 UIMAD.WIDE UR8, UR13, UR16, UR8 ;  /* 0x000000100d0822a5 */ /* 0x000fc4000f8e0208 */
[----:B------:R-:W-:Y:S02]  /*0560*/  @UP0 UIMAD.WIDE UR4, UR13, UR16, UR4 ;  /* 0x000000100d0402a5 */ /* 0x000fe4000f8e0204 */
[----:B------:R-:W-:Y:S02]  /*0570*/  UIMAD.WIDE UR6, UR13, UR16, UR6 ;  /* 0x000000100d0672a5 */ /* 0x000fe4000f8e0206 */
[----:B------:R-:W-:Y:S02]  /*0580*/  IMAD.U32 R3, RZ, RZ, UR9 ;  /* 0x00000009ff037e24 */ /* 0x000fe4000f8e00ff */
[----:B------:R-:W-:Y:S01]  /*0590*/  IMAD.U32 R2, RZ, RZ, UR8 ;  /* 0x00000008ff027e24 */ /* 0x000fe2000f8e00ff */
[----:B------:R-:W-:Y:S01]  /*05a0*/  MOV R4, UR4 ;  /* 0x0000000400047c02 */ /* 0x000fe20008000f00 */
[----:B------:R-:W-:Y:S01]  /*05b0*/  IMAD.U32 R5, RZ, RZ, UR5 ;  /* 0x00000005ff057e24 */ /* 0x000fe2000f8e00ff */
[----:B------:R-:W-:Y:S01]  /*05c0*/  MOV R6, UR6 ;  /* 0x0000000600067c02 */ /* 0x000fe20008000f00 */
[----:B------:R-:W-:Y:S01]  /*05d0*/  IMAD.U32 R7, RZ, RZ, UR7 ;  /* 0x00000007ff077e24 */ /* 0x000fe2000f8e00ff */
[----:B------:R1:W2:Y:S04]  /*05e0*/  @P2 LDG.E R3, [R2.64] ;  /* 0x0000001202032981 */ /* 0x0002a8000c1e1900 */
[----:B------:R-:W3:Y:S04]  /*05f0*/  @P0 LDG.E R0, [R4.64] ;  /* 0x0000001204000981 */ /* 0x000ee8000c1e1900 */
[----:B-1----:R-:W4:Y:S01]  /*0600*/  @P1 LDG.E R2, [R6.64] ;  /* 0x0000001206021981 */ /* 0x002f22000c1e1900 */
[----:B------:R-:W1:Y:S01]  /*0610*/  S2UR UR10, SR_CTAID.Y ;  /* 0x00000000000a79c3 */ /* 0x000e620000002600 */
[----:B------:R-:W-:-:S02]  /*0620*/  UMOV UR11, URZ ;  /* 0x0000003f000b7c82 */ /* 0x000fc40008000000 */
[----:B------:R-:W-:Y:S02]  /*0630*/  ULDC UR12, c[0x0][0x168] ;  /* 0x00005a00000c7ab9 */ /* 0x000fe40000000800 */
[----:B------:R-:W-:Y:S02]  /*0640*/  UMOV UR22, URZ ;  /* 0x0000003f00167c82 */ /* 0x000fe40008000000 */
[----:B------:R-:W-:Y:S02]  /*0650*/  ULDC UR4, c[0x0][0x2ac] ;  /* 0x0000ab0000047ab9 */ /* 0x000fe40000000800 */
[----:B------:R-:W-:Y:S02]  /*0660*/  ULDC UR8, c[0x0][0x1d0] ;  /* 0x0000740000087ab9 */ /* 0x000fe40000000800 */
[----:B------:R-:W-:Y:S02]  /*0670*/  UIMAD UR8, UR4, UR8, URZ ;  /* 0x00000008040872a4 */ /* 0x000fe4000f8e023f */
[----:B-1----:R-:W-:Y:S01]  /*0680*/  USHF.R.S32.HI UR9, URZ, 0x1f, UR10 ;  /* 0x0000001f3f097899 */ /* 0x002fe2000801140a */
[----:B--2---:R1:W2:Y:S08]  /*0690*/  @P2 R2UR UR11, R3 ;  /* 0x00000000030b23c2 */ /* 0x0042b000000e0000 */
[----:B---3--:R1:W3:Y:S08]  /*06a0*/  @P0 R2UR UR12, R0 ;  /* 0x00000000000c03c2 */ /* 0x0082f000000e0000 */
[----:B----4-:R1:W4:Y:S02]  /*06b0*/  @P1 R2UR UR22, R2 ;  /* 0x00000000021613c2 */ /* 0x01032400000e0000 */
[----:B-1--4-:R-:W-:Y:S05]  /*06c0*/  @P0 BRA `(.L_x_250) ;  /* 0x0000006000000947 */ /* 0x012fea0003800000 */
[----:B--2---:R-:W-:Y:S05]  /*06d0*/  @!P1 BRA `(.L_x_250) ;  /* 0x0000005000009947 */ /* 0x004fea0003800000 */
[----:B------:R-:W2:Y:S04]  /*06e0*/  LDG.E R2, [R6.64] ;  /* 0x0000001206027981 */ /* 0x000ea8000c1e1900 */
[----:B------:R-:W4:Y:S01]  /*06f0*/  LDG.E R0, [R6.64+0x4] ;  /* 0x0000041206007981 */ /* 0x000f22000c1e1900 */
[----:B--23--:R-:W1:Y:S08]  /*0700*/  R2UR UR12, R2 ;  /* 0x00000000020c73c2 */ /* 0x00ce7000000e0000 */
[----:B----4-:R-:W1:Y:S02]  /*0710*/  R2UR UR4, R0 ;  /* 0x00000000000473c2 */ /* 0x010e6400000e0000 */
[----:B-1----:R-:W-:-:S06]  /*0720*/  UIADD3 UR12, -UR12, UR4, URZ ;  /* 0x000000040c0c7290 */ /* 0x002fcc000fffe13f */
.L_x_250:
[----:B--2---:R-:W-:-:S04]  /*0730*/  ISETP.NE.U32.AND P0, PT, RZ, c[0x0][0x368], PT ;  /* 0x0000da00ff007a0c */ /* 0x004fc80003f05070 */
        /* <DEDUP_REMOVED lines=9> */
.L_x_251:
        /* <DEDUP_REMOVED lines=8> */
[----:B------:R-:W4:Y:S01]  /*0850*/  LDG.E R0, [R2.64+0x4] ;  /* 0x0000041202007981 */ /* 0x000f22000c1e1900 */
[----:B--2---:R-:W1:Y:S08]  /*0860*/  R2UR UR4, R4 ;  /* 0x00000000040473c2 */ /* 0x004e7000000e0000 */
[----:B----4-:R-:W1:Y:S02]  /*0870*/  R2UR UR8, R0 ;  /* 0x00000000000873c2 */ /* 0x010e6400000e0000 */
[----:B-1----:R-:W-:-:S06]  /*0880*/  UIADD3 UR8, -UR4, UR8, URZ ;  /* 0x0000000804087290 */ /* 0x002fcc000fffe13f */
.L_x_252:
[----:B------:R-:W-:Y:S02]  /*0890*/  ULDC UR4, c[0x0][0x2c4] ;  /* 0x0000b10000047ab9 */ /* 0x000fe40000000800 */
[----:B------:R-:W-:-:S02]  /*08a0*/  UISETP.NE.AND UP0, UPT, UR4, 0x1, UPT ;  /* 0x000000010400788c */ /* 0x000fc4000bf05270 */
[----:B------:R-:W-:Y:S02]  /*08b0*/  ULDC.64 UR6, c[0x0][0x2c8] ;  /* 0x0000b20000067ab9 */ /* 0x000fe40000000a00 */
[----:B------:R-:W-:Y:S02]  /*08c0*/  UIADD3 UR14, UR23, 0x7f, URZ ;  /* 0x0000007f170e7890 */ /* 0x000fe4000fffe03f */
[----:B------:R-:W-:Y:S02]  /*08d0*/  ULDC.64 UR4, c[0x0][0x328] ;  /* 0x0000ca0000047ab9 */ /* 0x000fe40000000a00 */
[----:B------:R-:W-:Y:S02]  /*08e0*/  UP2UR UR15, UPR, URZ, 0x1 ;  /* 0x000000013f0f7883 */ /* 0x000fe40008000000 */
[----:B------:R-:W-:Y:S02]  /*08f0*/  UIADD3 UR8, -UR11, UR8, URZ ;  /* 0x000000080b087290 */ /* 0x000fe4000fffe13f */
[----:B------:R-:W-:-:S04]  /*0900*/  @UP0 UIADD3 UR20, UR23, 0x7f, URZ ;  /* 0x0000007f17140890 */ /* 0x000fc8000fffe03f */
[----:B------:R-:W-:Y:S02]  /*0910*/  UIMAD.WIDE.U32 UR20, UR20, UR6, URZ ;  /* 0x00000006141472a5 */ /* 0x000fe4000f8e003f */
[----:B---3--:R-:W-:Y:S02]  /*0920*/  UIADD3 UR6, UR8, 0x1, -UR12 ;  /* 0x0000000108067890 */ /* 0x008fe4000fffe80c */
[----:B------:R-:W-:Y:S02]  /*0930*/  @UP0 USHF.R.U32.HI UR14, URZ, UR7, UR21 ;  /* 0x000000073f0e0299 */ /* 0x000fe40008011615 */
[----:B------:R-:W-:Y:S02]  /*0940*/  UISETP.GE.AND UP0, UPT, UR5, 0x1, UPT ;  /* 0x000000010500788c */ /* 0x000fe4000bf06270 */
[----:B------:R-:W-:Y:S02]  /*0950*/  UIADD3 UR6, UR6, UR14, URZ ;  /* 0x0000000e06067290 */ /* 0x000fe4000fffe03f */
[----:B------:R-:W-:-:S02]  /*0960*/  UP2UR UR14, UPR, URZ, 0x1 ;  /* 0x000000013f0e7883 */ /* 0x000fc40008000000 */
[----:B------:R-:W-:Y:S01]  /*0970*/  PLOP3.LUT P0, PT, PT, PT, UP0, 0x40, 0x0 ;  /* 0x000000000000781c */ /* 0x000fe20003f0e808 */
[----:B------:R-:W-:-:S12]  /*0980*/  UIADD3 UR4, UR6, UR4, URZ ;  /* 0x0000000406047290 */ /* 0x000fd8000fffe03f */
[----:B------:R-:W-:Y:S05]  /*0990*/  @P0 BRA `(.L_x_253) ;  /* 0x0000012000000947 */ /* 0x000fea0003800000 */
[----:B------:R-:W-:Y:S01]  /*09a0*/  ISETP.LT.AND P0, PT, RZ, UR6, PT ;  /* 0x00000006ff007c0c */ /* 0x000fe2000bf01270 */
[----:B------:R-:W-:-:S12]  /*09b0*/  UIADD3 UR17, UR6, -0x1, URZ ;  /* 0xffffffff06117890 */ /* 0x000fd8000fffe03f */
        /* <DEDUP_REMOVED lines=8> */
.L_x_254:
[----:B------:R-:W-:Y:S02]  /*0a40*/  UISETP.NE.AND UP0, UPT, UR5, 0x1, UPT ;  /* 0x000000010500788c */ /* 0x000fe4000bf05270 */
[----:B------:R-:W-:Y:S02]  /*0a50*/  ULDC.64 UR6, c[0x0][0x330] ;  /* 0x0000cc0000067ab9 */ /* 0x000fe40000000a00 */
[----:B------:R-:W-:-:S07]  /*0a60*/  UIMAD.WIDE.U32 UR20, UR17, UR6, URZ ;  /* 0x00000006111472a5 */ /* 0x000fce000f8e003f */
[----:B------:R-:W-:Y:S02]  /*0a70*/  @UP0 USHF.R.U32.HI UR17, URZ, UR7, UR21 ;  /* 0x000000073f110299 */ /* 0x000fe40008011615 */
.L_x_255:
[----:B------:R-:W-:Y:S02]  /*0a80*/  ULDC UR6, c[0x0][0x32c] ;  /* 0x0000cb0000067ab9 */ /* 0x000fe40000000800 */
[----:B------:R-:W-:-:S04]  /*0a90*/  UIMAD UR6, UR17, UR5, UR6 ;  /* 0x00000005110672a4 */ /* 0x000fc8000f8e0206 */
[----:B------:R-:W-:-:S04]  /*0aa0*/  UISETP.LT.AND UP0, UPT, UR4, UR6, UPT ;  /* 0x000000060400728c */ /* 0x000fc8000bf01270 */
[----:B------:R-:W-:Y:S02]  /*0ab0*/  USEL UR4, UR4, UR6, UP0 ;  /* 0x0000000604047287 */ /* 0x000fe40008000000 */
.L_x_253:
[----:B------:R-:W-:Y:S02]  /*0ac0*/  UISETP.NE.AND UP0, UPT, UR15, URZ, UPT ;  /* 0x0000003f0f00728c */ /* 0x000fe4000bf05270 */
[----:B------:R-:W-:Y:S02]  /*0ad0*/  ULDC.64 UR6, c[0x0][0x2c8] ;  /* 0x0000b20000067ab9 */ /* 0x000fe40000000a00 */
[----:B------:R-:W-:Y:S02]  /*0ae0*/  UIADD3 UR26, UR4, 0x2f, URZ ;  /* 0x0000002f041a7890 */ /* 0x000fe4000fffe03f */
[----:B------:R-:W-:Y:S02]  /*0af0*/  UIMAD.WIDE.U32 UR20, UR23, UR6, URZ ;  /* 0x00000006171472a5 */ /* 0x000fe4000f8e003f */
[----:B------:R-:W-:Y:S02]  /*0b00*/  UIMAD.WIDE UR26, UR26, 0x2aaaaaab, URZ ;  /* 0x2aaaaaab1a1a78a5 */ /* 0x000fe4000f8e023f */
[----:B------:R-:W-:-:S02]  /*0b10*/  UIADD3 UR24, UR8, 0x2f, URZ ;  /* 0x0000002f08187890 */ /* 0x000fc4000fffe03f */
[----:B------:R-:W-:Y:S02]  /*0b20*/  UISETP.GE.AND UP2, UPT, UR5, 0x1, UPT ;  /* 0x000000010500788c */ /* 0x000fe4000bf46270 */
[----:B------:R-:W-:Y:S02]  /*0b30*/  @UP0 UMOV UR17, UR21 ;  /* 0x0000001500110c82 */ /* 0x000fe40008000000 */
[----:B------:R-:W-:Y:S02]  /*0b40*/  UMOV UR4, UR23 ;  /* 0x0000001700047c82 */ /* 0x000fe40008000000 */
[----:B------:R-:W-:Y:S01]  /*0b50*/  UIMAD.WIDE UR24, UR24, 0x2aaaaaab, URZ ;  /* 0x2aaaaaab181878a5 */ /* 0x000fe2000f8e023f */
[----:B------:R-:W-:Y:S01]  /*0b60*/  PLOP3.LUT P0, PT, PT, PT, UP2, 0x40, 0x0 ;  /* 0x000000000000781c */ /* 0x000fe20003f0e828 */
[----:B------:R-:W-:Y:S02]  /*0b70*/  @UP0 USHF.R.U32.HI UR4, URZ, UR7, UR17 ;  /* 0x000000073f040299 */ /* 0x000fe40008011611 */
[----:B------:R-:W-:-:S02]  /*0b80*/  USHF.R.U32.HI UR7, URZ, 0x1f, UR25 ;  /* 0x0000001f3f077899 */ /* 0x000fc40008011619 */
[----:B------:R-:W-:Y:S02]  /*0b90*/  UMOV UR17, UR27 ;  /* 0x0000001b00117c82 */ /* 0x000fe40008000000 */
[----:B------:R-:W-:Y:S02]  /*0ba0*/  USHF.R.U32.HI UR21, URZ, 0x1f, UR17 ;  /* 0x0000001f3f157899 */ /* 0x000fe40008011611 */
        /* <DEDUP_REMOVED lines=13> */
[----:B------:R-:W-:Y:S02]  /*0c80*/  UISETP.NE.AND UP0, UPT, UR5, 0x1, UPT ;  /* 0x000000010500788c */ /* 0x000fe4000bf05270 */
[----:B------:R-:W-:Y:S02]  /*0c90*/  ULOP3.LUT UR7, URZ, UR7, URZ, 0x33, !UPT ;  /* 0x000000073f077292 */ /* 0x000fe4000f8e333f */
[----:B------:R-:W-:Y:S02]  /*0ca0*/  ULDC.64 UR4, c[0x0][0x330] ;  /* 0x0000cc0000047ab9 */ /* 0x000fe40000000a00 */
[----:B------:R-:W-:-:S07]  /*0cb0*/  UIMAD.WIDE.U32 UR24, UR7, UR4, URZ ;  /* 0x00000004071872a5 */ /* 0x000fce000f8e003f */
[----:B------:R-:W-:Y:S02]  /*0cc0*/  @UP0 UMOV UR17, UR25 ;  /* 0x0000001900110c82 */ /* 0x000fe40008000000 */
[----:B------:R-:W-:-:S04]  /*0cd0*/  @UP0 USHF.R.U32.HI UR7, URZ, UR5, UR17 ;  /* 0x000000053f070299 */ /* 0x000fc80008011611 */
[----:B------:R-:W-:Y:S01]  /*0ce0*/  ULOP3.LUT UR7, URZ, UR7, URZ, 0x33, !UPT ;  /* 0x000000073f077292 */ /* 0x000fe2000f8e333f */
[----:B------:R-:W-:Y:S05]  /*0cf0*/  BRA `(.L_x_258) ;  /* 0x0000005000007947 */ /* 0x000fea0003800000 */
.L_x_257:
[----:B------:R-:W-:-:S03]  /*0d00*/  UISETP.NE.AND UP0, UPT, UR5, 0x1, UPT ;  /* 0x000000010500788c */ /* 0x000fc6000bf05270 */
[----:B------:R-:W-:Y:S02]  /*0d10*/  ULDC.64 UR4, c[0x0][0x330] ;  /* 0x0000cc0000047ab9 */ /* 0x000fe40000000a00 */
[----:B------:R-:W-:-:S07]  /*0d20*/  UIMAD.WIDE.U32 UR24, UR7, UR4, URZ ;  /* 0x00000004071872a5 */ /* 0x000fce000f8e003f */
[----:B------:R-:W-:Y:S02]  /*0d30*/  @UP0 UMOV UR17, UR25 ;  /* 0x0000001900110c82 */ /* 0x000fe40008000000 */
[----:B------:R-:W-:Y:S02]  /*0d40*/  @UP0 USHF.R.U32.HI UR7, URZ, UR5, UR17 ;  /* 0x000000053f070299 */ /* 0x000fe40008011611 */
.L_x_258:
[----:B------:R-:W-:Y:S02]  /*0d50*/  ULDC UR4, c[0x0][0x32c] ;  /* 0x0000cb0000047ab9 */ /* 0x000fe40000000800 */
[----:B------:R-:W-:-:S04]  /*0d60*/  UIMAD UR4, UR7, UR4, URZ ;  /* 0x00000004070472a4 */ /* 0x000fc8000f8e023f */
[----:B------:R-:W-:-:S04]  /*0d70*/  UISETP.LT.AND UP0, UPT, UR6, UR4, UPT ;  /* 0x000000040600728c */ /* 0x000fc8000bf01270 */
[----:B------:R-:W-:-:S04]  /*0d80*/  USEL UR6, UR6, UR4, !UP0 ;  /* 0x0000000406067287 */ /* 0x000fc8000c000000 */
.L_x_256:
[----:B------:R-:W-:Y:S01]  /*0d90*/  UIMAD.WIDE UR4, UR6, 0x2aaaaaab, URZ ;  /* 0x2aaaaaab060478a5 */ /* 0x000fe2000f8e023f */
[----:B------:R-:W-:Y:S01]  /*0da0*/  PLOP3.LUT P2, PT, PT, PT, PT, 0x80, 0x0 ;  /* 0x000000000000781c */ /* 0x000fe20003f4f070 */
[----:B------:R-:W-:Y:S01]  /*0db0*/  CS2R R10, SRZ ;  /* 0x00000000000a7805 */ /* 0x000fe2000001ff00 */
[----:B------:R-:W-:Y:S01]  /*0dc0*/  IMAD.MOV.U32 R130, RZ, RZ, RZ ;  /* 0x000000ffff827224 */ /* 0x000fe200078e00ff */
[----:B------:R-:W-:Y:S01]  /*0dd0*/  USHF.R.U32.HI UR4, URZ, 0x1f, UR5 ;  /* 0x0000001f3f047899 */ /* 0x000fe20008011605 */
[----:B------:R-:W-:Y:S01]  /*0de0*/  CS2R R128, SRZ ;  /* 0x0000000000807805 */ /* 0x000fe2000001ff00 */
[----:B------:R-:W-:Y:S01]  /*0df0*/  CS2R R14, SRZ ;  /* 0x00000000000e7805 */ /* 0x000fe2000001ff00 */
[----:B------:R-:W-:Y:S01]  /*0e00*/  IMAD.MOV.U32 R126, RZ, RZ, RZ ;  /* 0x000000ffff7e7224 */ /* 0x000fe200078e00ff */
[----:B------:R-:W-:Y:S01]  /*0e10*/  ULEA.HI.SX32 UR4, UR5, UR4, 0x1d ;  /* 0x0000000405047291 */ /* 0x000fe2000f8fea3f */
[----:B------:R-:W-:Y:S01]  /*0e20*/  CS2R R124, SRZ ;  /* 0x00000000007c7805 */ /* 0x000fe2000001ff00 */
[----:B------:R-:W-:Y:S01]  /*0e30*/  MOV R122, RZ ;  /* 0x000000ff007a7202 */ /* 0x000fe20000000f00 */
[----:B------:R-:W-:Y:S01]  /*0e40*/  CS2R R120, SRZ ;  /* 0x0000000000787805 */ /* 0x000fe2000001ff00 */
[----:B------:R-:W-:Y:S01]  /*0e50*/  UISETP.LT.AND UP0, UPT, URZ, UR4, UPT ;  /* 0x000000043f00728c */ /* 0x000fe2000bf01270 */
[----:B------:R-:W-:Y:S01]  /*0e60*/  CS2R R12, SRZ ;  /* 0x00000000000c7805 */ /* 0x000fe2000001ff00 */
[----:B------:R-:W-:Y:S01]  /*0e70*/  IMAD.MOV.U32 R118, RZ, RZ, RZ ;  /* 0x000000ffff767224 */ /* 0x000fe200078e00ff */
[----:B------:R-:W-:Y:S01]  /*0e80*/  CS2R R116, SRZ ;  /* 0x0000000000747805 */ /* 0x000fe2000001ff00 */
[----:B------:R-:W-:Y:S01]  /*0e90*/  USEL UR7, URZ, UR4, !UP0 ;  /* 0x000000043f077287 */ /* 0x000fe2000c000000 */
[----:B------:R-:W-:Y:S01]  /*0ea0*/  CS2R R16, SRZ ;  /* 0x0000000000107805 */ /* 0x000fe2000001ff00 */
[----:B------:R-:W-:Y:S01]  /*0eb0*/  MOV R114, RZ ;  /* 0x000000ff00727202 */ /* 0x000fe20000000f00 */
[----:B------:R-:W-:Y:S01]  /*0ec0*/  CS2R R112, SRZ ;  /* 0x0000000000707805 */ /* 0x000fe2000001ff00 */
[----:B------:R-:W-:Y:S01]  /*0ed0*/  UISETP.GT.AND UP0, UPT, UR21, UR7, UPT ;  /* 0x000000071500728c */ /* 0x000fe2000bf04270 */
[----:B------:R-:W-:Y:S01]  /*0ee0*/  CS2R R18, SRZ ;  /* 0x0000000000127805 */ /* 0x000fe2000001ff00 */
[----:B------:R-:W-:Y:S01]  /*0ef0*/  IMAD.MOV.U32 R110, RZ, RZ, RZ ;  /* 0x000000ffff6e7224 */ /* 0x000fe200078e00ff */
        /* <DEDUP_REMOVED lines=49> */
[----:B------:R-:W-:Y:S01]  /*1210*/  MOV R144, RZ ;  /* 0x000000ff00907202 */ /* 0x000fe20000000f00 */
        /* <DEDUP_REMOVED lines=9> */
[----:B------:R-:W-:-:S02]  /*12b0*/  UISETP.NE.U32.AND UP0, UPT, URZ, UR4, UPT ;  /* 0x000000043f00728c */ /* 0x000fc4000bf05070 */
[----:B------:R-:W-:Y:S02]  /*12c0*/  UISETP.NE.AND UP2, UPT, UR15, URZ, UPT ;  /* 0x0000003f0f00728c */ /* 0x000fe4000bf45270 */
[----:B------:R-:W-:-:S03]  /*12d0*/  UISETP.NE.AND.EX UP0, UPT, URZ, UR5, UPT, UP0 ;  /* 0x000000053f00728c */ /* 0x000fc6000bf05300 */
[----:B------:R-:W-:-:S03]  /*12e0*/  ULDC.64 UR4, c[0x0][0x340] ;  /* 0x0000d00000047ab9 */ /* 0x000fc60000000a00 */
[----:B------:R-:W-:-:S05]  /*12f0*/  PLOP3.LUT P0, PT, PT, PT, UP0, 0x80, 0x0 ;  /* 0x000000000000781c */ /* 0x000fca0003f0f008 */
[----:B------:R-:W-:-:S06]  /*1300*/  @UP0 UIMAD.WIDE UR4, UR13, UR16, UR4 ;  /* 0x000000100d0402a5 */ /* 0x000fcc000f8e0204 */
[----:B------:R-:W-:Y:S02]  /*1310*/  IMAD.U32 R2, RZ, RZ, UR4 ;  /* 0x00000004ff027e24 */ /* 0x000fe4000f8e00ff */
[----:B------:R-:W-:Y:S01]  /*1320*/  IMAD.U32 R3, RZ, RZ, UR5 ;  /* 0x00000005ff037e24 */ /* 0x000fe2000f8e00ff */
[----:B------:R-:W-:Y:S01]  /*1330*/  SHF.R.S32.HI R66, RZ, 0x1f, R44 ;  /* 0x0000001fff427819 */ /* 0x000fe2000001142c */
[----:B------:R-:W-:Y:S01]  /*1340*/  UMOV UR25, 0x30 ;  /* 0x0000003000197882 */ /* 0x000fe20000000000 */
[----:B------:R-:W-:Y:S01]  /*1350*/  IMAD.MOV.U32 R4, RZ, RZ, c[0x0][0x2b8] ;  /* 0x0000ae00ff047624 */ /* 0x000fe200078e00ff */
[----:B------:R-:W-:Y:S01]  /*1360*/  ULDC.64 UR4, c[0x0][0x2b0] ;  /* 0x0000ac0000047ab9 */ /* 0x000fe20000000a00 */
[----:B------:R-:W-:Y:S01]  /*1370*/  LEA.HI R21, R66, R44, RZ, 0x3 ;  /* 0x0000002c42157211 */ /* 0x000fe200078f18ff */
[----:B------:R-:W2:Y:S01]  /*1380*/  @P0 LDG.E R0, [R2.64] ;  /* 0x0000001202000981 */ /* 0x000ea2000c1e1900 */
[----:B------:R-:W-:Y:S01]  /*1390*/  UIMAD UR24, UR21, UR25, -0x30 ;  /* 0xffffffd0151874a4 */ /* 0x000fe2000f8e0219 */
[----:B------:R-:W-:Y:S01]  /*13a0*/  ISETP.NE.AND P1, PT, R4, 0x1, PT ;  /* 0x000000010400780c */ /* 0x000fe20003f25270 */
[----:B------:R-:W-:Y:S01]  /*13b0*/  IMAD.MOV.U32 R24, RZ, RZ, RZ ;  /* 0x000000ffff187224 */ /* 0x000fe200078e00ff */
[----:B------:R-:W-:Y:S01]  /*13c0*/  SHF.R.S32.HI R23, RZ, 0x3, R21 ;  /* 0x00000003ff177819 */ /* 0x000fe20000011415 */
[----:B------:R-:W-:Y:S01]  /*13d0*/  BAR.SYNC.DEFER_BLOCKING 0x0 ;  /* 0x0000000000007b1d */ /* 0x000fe20000010000 */
[----:B------:R-:W-:-:S05]  /*13e0*/  USEL UR27, UR13, URZ, !UP1 ;  /* 0x0000003f0d1b7287 */ /* 0x000fca000c800000 */
[----:B--2---:R1:W2:Y:S02]  /*13f0*/  @P0 R2UR UR26, R0 ;  /* 0x00000000001a03c2 */ /* 0x0042a400000e0000 */
[----:B--2---:R-:W-:Y:S02]  /*1400*/  @!UP0 UMOV UR26, UR13 ;  /* 0x0000000d001a8c82 */ /* 0x004fe40008000000 */
[----:B------:R-:W-:Y:S02]  /*1410*/  USHF.R.S32.HI UR6, URZ, 0x1f, UR26 ;  /* 0x0000001f3f067899 */ /* 0x000fe4000801141a */
[----:B------:R-:W-:Y:S02]  /*1420*/  UIMAD.WIDE.U32 UR16, UR26, UR4, URZ ;  /* 0x000000041a1072a5 */ /* 0x000fe4000f8e003f */
[----:B------:R-:W-:-:S04]  /*1430*/  UIMAD UR6, UR6, UR4, URZ ;  /* 0x00000004060672a4 */ /* 0x000fc8000f8e023f */
[----:B------:R-:W-:Y:S01]  /*1440*/  UIMAD UR6, UR26, UR5, UR6 ;  /* 0x000000051a0672a4 */ /* 0x000fe2000f8e0206 */
[----:B-1----:R-:W-:-:S03]  /*1450*/  LOP3.LUT R0, R21, 0xfffffff8, RZ, 0xc0, !PT ;  /* 0xfffffff815007812 */ /* 0x002fc600078ec0ff */
[----:B------:R-:W-:Y:S02]  /*1460*/  UIADD3 UR6, UR17, UR6, URZ ;  /* 0x0000000611067290 */ /* 0x000fe4000fffe03f */
[----:B------:R-:W-:Y:S01]  /*1470*/  USHF.R.S32.HI UR26, URZ, 0x1f, UR22 ;  /* 0x0000001f3f1a7899 */ /* 0x000fe20008011416 */
[----:B------:R-:W-:Y:S01]  /*1480*/  IMAD.IADD R17, R44, 0x1, -R0 ;  /* 0x000000012c117824 */ /* 0x000fe200078e0a00 */
[----:B------:R-:W-:-:S03]  /*1490*/  ULDC.64 UR4, c[0x0][0x178] ;  /* 0x00005e0000047ab9 */ /* 0x000fc60000000a00 */
[----:B------:R-:W-:-:S05]  /*14a0*/  IMAD R31, R17, 0x20, R23 ;  /* 0x00000020111f7824 */ /* 0x000fca00078e0217 */
[----:B------:R-:W-:Y:S01]  /*14b0*/  IADD3 R0, R31, UR24, RZ ;  /* 0x000000181f007c10 */ /* 0x000fe2000fffe0ff */
[----:B------:R-:W-:Y:S02]  /*14c0*/  UIMAD UR26, UR26, UR4, URZ ;  /* 0x000000041a1a72a4 */ /* 0x000fe4000f8e023f */
[----:B------:R-:W-:Y:S01]  /*14d0*/  UIMAD.WIDE.U32 UR30, UR22, UR4, URZ ;  /* 0x00000004161e72a5 */ /* 0x000fe2000f8e003f */
[C---:B------:R-:W-:Y:S01]  /*14e0*/  ISETP.GE.AND P0, PT, R0.reuse, UR8, PT ;  /* 0x0000000800007c0c */ /* 0x040fe2000bf06270 */
[----:B------:R-:W-:Y:S01]  /*14f0*/  IMAD.SHL.U32 R39, R17, 0x8, RZ ;  /* 0x0000000811277824 */ /* 0x000fe200078e00ff */
[----:B------:R-:W-:Y:S02]  /*1500*/  IADD3 R8, R0, UR11, RZ ;  /* 0x0000000b00087c10 */ /* 0x000fe4000fffe0ff */
[----:B------:R-:W-:Y:S01]  /*1510*/  LEA.HI R22, R66, R44, RZ, 0x4 ;  /* 0x0000002c42167211 */ /* 0x000fe200078f20ff */
[----:B------:R-:W-:Y:S01]  /*1520*/  UIMAD UR29, UR21, -0x30, UR25 ;  /* 0xffffffd0151d78a4 */ /* 0x000fe2000f8e0219 */
[C---:B------:R-:W-:Y:S01]  /*1530*/  ISETP.GT.OR P0, PT, R31.reuse, 0x2f, P0 ;  /* 0x0000002f1f00780c */ /* 0x040fe20000704670 */
[----:B------:R-:W-:Y:S01]  /*1540*/  @P1 IMAD.HI.U32 R0, R8, c[0x0][0x2bc], RZ ;  /* 0x0000af0008001a27 */ /* 0x000fe200078e00ff */
[----:B------:R-:W-:Y:S01]  /*1550*/  IADD3 R4, R31, UR23, RZ ;  /* 0x000000171f047c10 */ /* 0x000fe2000fffe0ff */
[----:B------:R-:W-:Y:S02]  /*1560*/  STL [R1+0x48], R31 ;  /* 0x0000481f01007387 */ /* 0x000fe40000100800 */
[----:B------:R-:W-:Y:S01]  /*1570*/  IMAD.MOV.U32 R7, RZ, RZ, R8 ;  /* 0x000000ffff077224 */ /* 0x000fe200078e0008 */
[----:B------:R-:W-:-:S07]  /*1580*/  @P1 SHF.R.U32.HI R7, RZ, c[0x0][0x2c0], R0 ;  /* 0x0000b000ff071a19 */ /* 0x000fce0000011600 */
[----:B------:R-:W-:-:S04]  /*1590*/  @!P0 IADD3 R0, P2, R7, UR16, RZ ;  /* 0x0000001007008c10 */ /* 0x000fc8000ff5e0ff */
[----:B------:R-:W-:Y:S02]  /*15a0*/  @!P0 LEA R2, P1, R0, c[0x0][0x2a0], 0x2 ;  /* 0x0000a80000028a11 */ /* 0x000fe400078210ff */
[----:B------:R-:W-:-:S04]  /*15b0*/  @!P0 LEA.HI.X.SX32 R3, R7, UR6, 0x1, P2 ;  /* 0x0000000607038c11 */ /* 0x000fc800090f0eff */
[----:B------:R-:W-:-:S05]  /*15c0*/  @!P0 LEA.HI.X R3, R0, c[0x0][0x2a4], R3, 0x2, P1 ;  /* 0x0000a90000038a11 */ /* 0x000fca00008f1403 */
[----:B------:R1:W2:Y:S01]  /*15d0*/  @!P0 LDG.E R24, [R2.64] ;  /* 0x0000001202188981 */ /* 0x0002a2000c1e1900 */
[----:B------:R-:W-:Y:S01]  /*15e0*/  UIMAD UR26, UR22, UR5, UR26 ;  /* 0x00000005161a72a4 */ /* 0x000fe2000f8e021a */
[----:B------:R-:W-:Y:S01]  /*15f0*/  PLOP3.LUT P1, PT, PT, PT, UP2, 0x80, 0x0 ;  /* 0x000000000000781c */ /* 0x000fe20003f2f028 */
[----:B------:R-:W-:Y:S01]  /*1600*/  IMAD.MOV.U32 R0, RZ, RZ, R4 ;  /* 0x000000ffff007224 */ /* 0x000fe200078e0004 */
[----:B------:R-:W-:Y:S01]  /*1610*/  ULDC.64 UR4, c[0x0][0x1b8] ;  /* 0x00006e0000047ab9 */ /* 0x000fe20000000a00 */
[----:B------:R-:W-:Y:S01]  /*1620*/  PLOP3.LUT P0, PT, PT, PT, UP2, 0x80, 0x0 ;  /* 0x000000000000781c */ /* 0x000fe20003f0f028 */
[----:B------:R-:W-:Y:S01]  /*1630*/  UIADD3 UR31, UR31, UR26, URZ ;  /* 0x0000001a1f1f7290 */ /* 0x000fe2000fffe03f */
[----:B------:R-:W-:Y:S01]  /*1640*/  IADD3 R15, R23, UR23, RZ ;  /* 0x00000017170f7c10 */ /* 0x000fe2000fffe0ff */
[----:B------:R-:W-:Y:S01]  /*1650*/  UIMAD UR22, UR9, UR4, URZ ;  /* 0x00000004091672a4 */ /* 0x000fe2000f8e023f */
[C---:B------:R-:W-:Y:S01]  /*1660*/  IADD3 R29, R39.reuse, 0x40, RZ ;  /* 0x00000040271d7810 */ /* 0x040fe20007ffe0ff */
[----:B------:R-:W-:Y:S01]  /*1670*/  USHF.R.S32.HI UR26, URZ, 0x1f, UR13 ;  /* 0x0000001f3f1a7899 */ /* 0x000fe2000801140d */
[C---:B------:R-:W-:Y:S01]  /*1680*/  IADD3 R30, R39.reuse, 0xc0, RZ ;  /* 0x000000c0271e7810 */ /* 0x040fe20007ffe0ff */
[----:B------:R-:W-:Y:S01]  /*1690*/  UIMAD UR22, UR10, UR5, UR22 ;  /* 0x000000050a1672a4 */ /* 0x000fe2000f8e0216 */
[C---:B------:R-:W-:Y:S01]  /*16a0*/  IADD3 R28, R39.reuse, 0x80, RZ ;  /* 0x00000080271c7810 */ /* 0x040fe20007ffe0ff */
[----:B------:R-:W-:Y:S01]  /*16b0*/  UIMAD.WIDE.U32 UR30, UR10, UR4, UR30 ;  /* 0x000000040a1e72a5 */ /* 0x000fe2000f8e001e */
[----:B------:R-:W-:Y:S01]  /*16c0*/  ISETP.GE.AND P3, PT, R39, c[0x0][0x198], PT ;  /* 0x0000660027007a0c */ /* 0x000fe20003f66270 */
[----:B------:R-:W-:Y:S01]  /*16d0*/  USEL UR26, UR26, URZ, !UP1 ;  /* 0x0000003f1a1a7287 */ /* 0x000fe2000c800000 */
[C---:B------:R-:W-:Y:S01]  /*16e0*/  ISETP.GE.AND P2, PT, R29.reuse, c[0x0][0x198], PT ;  /* 0x000066001d007a0c */ /* 0x040fe20003f46270 */
[----:B------:R-:W-:Y:S01]  /*16f0*/  ULDC.64 UR4, c[0x0][0x1c0] ;  /* 0x0000700000047ab9 */ /* 0x000fe20000000a00 */
[----:B------:R-:W-:Y:S01]  /*1700*/  ISETP.GE.AND P4, PT, R28, c[0x0][0x198], PT ;  /* 0x000066001c007a0c */ /* 0x000fe20003f86270 */
[----:B------:R-:W-:Y:S01]  /*1710*/  UIMAD UR26, UR26, UR4, URZ ;  /* 0x000000041a1a72a4 */ /* 0x000fe2000f8e023f */
[----:B------:R-:W-:Y:S01]  /*1720*/  ISETP.GE.AND P5, PT, R30, c[0x0][0x198], PT ;  /* 0x000066001e007a0c */ /* 0x000fe20003fa6270 */
[----:B------:R-:W-:Y:S01]  /*1730*/  UIADD3 UR31, UR31, UR22, URZ ;  /* 0x000000161f1f7290 */ /* 0x000fe2000fffe03f */
[----:B------:R-:W-:Y:S01]  /*1740*/  ISETP.GE.AND P6, PT, R29, c[0x0][0x1d4], PT ;  /* 0x000075001d007a0c */ /* 0x000fe20003fc6270 */
[----:B------:R-:W-:Y:S01]  /*1750*/  UIMAD UR5, UR27, UR5, UR26 ;  /* 0x000000051b0572a4 */ /* 0x000fe2000f8e021a */
[----:B-1----:R-:W-:Y:S01]  /*1760*/  @P1 IMAD.HI.U32 R2, R4, c[0x0][0x2c8], RZ ;  /* 0x0000b20004021a27 */ /* 0x002fe200078e00ff */
[----:B------:R-:W-:Y:S01]  /*1770*/  UIMAD.WIDE.U32 UR30, UR27, UR4, UR30 ;  /* 0x000000041b1e72a5 */ /* 0x000fe2000f8e001e */
[----:B------:R-:W-:Y:S01]  /*1780*/  LEA.HI R65, R66, R44, RZ, 0x5 ;  /* 0x0000002c42417211 */ /* 0x000fe200078f28ff */
[----:B------:R-:W-:Y:S01]  /*1790*/  UIADD3 UR32, UR8, UR29, URZ ;  /* 0x0000001d08207290 */ /* 0x000fe2000fffe03f */
[----:B------:R-:W-:Y:S01]  /*17a0*/  BSSY B0, `(.L_x_260) ;  /* 0x0000138000007945 */ /* 0x000fe20003800000 */
[----:B------:R-:W-:Y:S01]  /*17b0*/  @P0 SHF.R.U32.HI R0, RZ, c[0x0][0x2cc], R2 ;  /* 0x0000b300ff000a19 */ /* 0x000fe20000011602 */
[----:B------:R-:W-:Y:S01]  /*17c0*/  UIADD3 UR5, UR31, UR5, URZ ;  /* 0x000000051f057290 */ /* 0x000fe2000fffe03f */
[----:B------:R-:W-:Y:S01]  /*17d0*/  IMAD.U32 R3, RZ, RZ, UR31 ;  /* 0x0000001fff037e24 */ /* 0x000fe2000f8e00ff */
[----:B------:R-:W-:Y:S01]  /*17e0*/  UISETP.LT.AND UP0, UPT, UR32, 0x30, UPT ;  /* 0x000000302000788c */ /* 0x000fe2000bf01270 */
[--C-:B------:R-:W-:Y:S01]  /*17f0*/  SHF.R.S32.HI R6, RZ, 0x1f, R0.reuse ;  /* 0x0000001fff067819 */ /* 0x100fe20000011400 */
[----:B------:R-:W-:Y:S01]  /*1800*/  IMAD.MOV R5, RZ, RZ, -R0 ;  /* 0x000000ffff057224 */ /* 0x000fe200078e0a00 */
[----:B------:R-:W-:Y:S01]  /*1810*/  SHF.R.S32.HI R64, RZ, 0x5, R65 ;  /* 0x00000005ff407819 */ /* 0x000fe20000011441 */
[----:B------:R-:W-:Y:S01]  /*1820*/  IMAD.U32 R2, RZ, RZ, UR30 ;  /* 0x0000001eff027e24 */ /* 0x000fe2000f8e00ff */
[----:B------:R-:W-:Y:S01]  /*1830*/  ULDC UR30, c[0x0][0x2c4] ;  /* 0x0000b100001e7ab9 */ /* 0x000fe20000000800 */
[----:B------:R-:W-:Y:S01]  /*1840*/  IMAD.U32 R3, RZ, RZ, UR5 ;  /* 0x00000005ff037e24 */ /* 0x000fe2000f8e00ff */
[----:B------:R-:W-:Y:S01]  /*1850*/  UIMAD UR30, UR12, UR30, URZ ;  /* 0x0000001e0c1e72a4 */ /* 0x000fe2000f8e023f */
[----:B------:R-:W-:Y:S01]  /*1860*/  IMAD R6, R6, c[0x0][0x1b0], RZ ;  /* 0x00006c0006067a24 */ /* 0x000fe200078e02ff */
[----:B------:R-:W-:Y:S01]  /*1870*/  ULDC.64 UR4, c[0x0][0x1e8] ;  /* 0x00007a0000047ab9 */ /* 0x000fe20000000a00 */
[----:B------:R-:W-:Y:S01]  /*1880*/  IMAD R4, R5, c[0x0][0x2c4], R4 ;  /* 0x0000b10005047a24 */ /* 0x000fe200078e0204 */
[----:B------:R-:W-:Y:S01]  /*1890*/  UIMAD.WIDE.U32 UR26, UR10, UR4, URZ ;  /* 0x000000040a1a72a5 */ /* 0x000fe2000f8e003f */
[C---:B------:R-:W-:Y:S01]  /*18a0*/  IMAD R5, R0.reuse, c[0x0][0x1b4], R6 ;  /* 0x00006d0000057a24 */ /* 0x040fe200078e0206 */
[----:B------:R-:W-:Y:S01]  /*18b0*/  UIMAD UR22, UR9, UR4, URZ ;  /* 0x00000004091672a4 */ /* 0x000fe2000f8e023f */
[----:B------:R-:W-:Y:S01]  /*18c0*/  IMAD.WIDE.U32 R2, R0, c[0x0][0x1b0], R2 ;  /* 0x00006c0000027a25 */ /* 0x000fe200078e0002 */
[----:B------:R-:W-:Y:S01]  /*18d0*/  SHF.R.S32.HI R0, RZ, 0x1f, R4 ;  /* 0x0000001fff007819 */ /* 0x000fe20000011404 */
[----:B------:R-:W-:-:S02]  /*18e0*/  USEL UR4, UR32, 0x30, UP0 ;  /* 0x0000003020047887 */ /* 0x000fc40008000000 */
[----:B------:R-:W-:Y:S01]  /*18f0*/  IMAD.IADD R3, R3, 0x1, R5 ;  /* 0x0000000103037824 */ /* 0x000fe200078e0205 */
[----:B------:R-:W-:Y:S01]  /*1900*/  UIMAD UR22, UR10, UR5, UR22 ;  /* 0x000000050a1672a4 */ /* 0x000fe2000f8e0216 */
[----:B------:R-:W-:Y:S02]  /*1910*/  IMAD R0, R0, c[0x0][0x1a8], RZ ;  /* 0x00006a0000007a24 */ /* 0x000fe400078e02ff */
[----:B------:R-:W-:Y:S01]  /*1920*/  IMAD.WIDE.U32 R2, R4, c[0x0][0x1a8], R2 ;  /* 0x00006a0004027a25 */ /* 0x000fe200078e0002 */
[----:B------:R-:W-:-:S03]  /*1930*/  UIADD3 UR22, UR27, UR22, URZ ;  /* 0x000000161b167290 */ /* 0x000fc6000fffe03f */
[----:B------:R-:W-:Y:S01]  /*1940*/  IMAD R5, R4, c[0x0][0x1ac], R0 ;  /* 0x00006b0004057a24 */ /* 0x000fe200078e0200 */
[----:B------:R-:W-:Y:S01]  /*1950*/  LEA R13, P0, R2, c[0x0][0x160], 0x1 ;  /* 0x00005800020d7a11 */ /* 0x000fe200078008ff */
[----:B------:R-:W-:Y:S02]  /*1960*/  IMAD.SHL.U32 R6, R23, 0x40, RZ ;  /* 0x0000004017067824 */ /* 0x000fe400078e00ff */
[----:B------:R-:W-:Y:S01]  /*1970*/  IMAD.IADD R3, R3, 0x1, R5 ;  /* 0x0000000103037824 */ /* 0x000fe200078e0205 */
[----:B------:R-:W-:Y:S02]  /*1980*/  LEA.HI R5, R66, R44, RZ, 0x6 ;  /* 0x0000002c42057211 */ /* 0x000fe400078f30ff */
[----:B------:R-:W-:Y:S02]  /*1990*/  LOP3.LUT R0, R6, 0x1c0, RZ, 0xc0, !PT ;  /* 0x000001c006007812 */ /* 0x000fe400078ec0ff */
[----:B------:R-:W-:Y:S01]  /*19a0*/  LEA.HI.X R12, R2, c[0x0][0x164], R3, 0x1, P0 ;  /* 0x00005900020c7a11 */ /* 0x000fe200000f0c03 */
[----:B------:R-:W-:Y:S01]  /*19b0*/  IMAD.SHL.U32 R5, R5, 0x8, RZ ;  /* 0x0000000805057824 */ /* 0x000fe200078e00ff */
[----:B------:R-:W-:Y:S01]  /*19c0*/  SHFL.IDX PT, R2, R13, RZ, 0x181f ;  /* 0x00181fff0d027589 */ /* 0x000fe200000e0000 */
[----:B------:R-:W-:-:S02]  /*19d0*/  SHF.R.U32.HI R4, RZ, 0x3, R0 ;  /* 0x00000003ff047819 */ /* 0x000fc40000011600 */
[----:B------:R-:W-:Y:S01]  /*19e0*/  LOP3.LUT R0, R0, 0x38, R39, 0xf8, !PT ;  /* 0x0000003800007812 */ /* 0x000fe200078ef827 */
[----:B------:R-:W1:Y:S01]  /*19f0*/  SHFL.IDX PT, R3, R12, RZ, 0x181f ;  /* 0x00181fff0c037589 */ /* 0x000e6200000e0000 */
[----:B------:R-:W-:Y:S02]  /*1a00*/  ISETP.GE.AND P0, PT, R15, UR30, PT ;  /* 0x0000001e0f007c0c */ /* 0x000fe4000bf06270 */
[----:B------:R-:W-:Y:S01]  /*1a10*/  LOP3.LUT R4, R0, R4, RZ, 0x3c, !PT ;  /* 0x0000000400047212 */ /* 0x000fe200078e3cff */
[----:B------:R-:W-:-:S03]  /*1a20*/  IMAD.MOV R0, RZ, RZ, -R7 ;  /* 0x000000ffff007224 */ /* 0x000fc600078e0a07 */
[----:B------:R-:W-:Y:S01]  /*1a30*/  LOP3.LUT R6, R4, 0xfffffe00, R5, 0xf8, !PT ;  /* 0xfffffe0004067812 */ /* 0x000fe200078ef805 */
[----:B------:R-:W-:Y:S01]  /*1a40*/  IMAD R25, R0, c[0x0][0x2b8], R8 ;  /* 0x0000ae0000197a24 */ /* 0x000fe200078e0208 */
[----:B------:R-:W-:Y:S02]  /*1a50*/  SHF.R.S32.HI R4, RZ, 0x1f, R29 ;  /* 0x0000001fff047819 */ /* 0x000fe4000001141d */
[----:B------:R-:W-:Y:S01]  /*1a60*/  SHF.R.S32.HI R5, RZ, 0x1f, R30 ;  /* 0x0000001fff057819 */ /* 0x000fe2000001141e */
[----:B------:R-:W-:Y:S01]  /*1a70*/  IMAD.SHL.U32 R45, R6, 0x2, RZ ;  /* 0x00000002062d7824 */ /* 0x000fe200078e00ff */
[----:B------:R-:W-:Y:S02]  /*1a80*/  SHF.R.S32.HI R0, RZ, 0x1f, R28 ;  /* 0x0000001fff007819 */ /* 0x000fe4000001141c */
[----:B------:R-:W-:Y:S02]  /*1a90*/  LEA.HI R4, R4, R29, RZ, 0x3 ;  /* 0x0000001d04047211 */ /* 0x000fe400078f18ff */
[----:B------:R-:W-:-:S02]  /*1aa0*/  LEA.HI R5, R5, R30, RZ, 0x3 ;  /* 0x0000001e05057211 */ /* 0x000fc400078f18ff */
[----:B------:R-:W-:Y:S02]  /*1ab0*/  LEA.HI R0, R0, R28, RZ, 0x3 ;  /* 0x0000001c00007211 */ /* 0x000fe400078f18ff */
[----:B------:R-:W-:Y:S02]  /*1ac0*/  LOP3.LUT R38, R4, 0xfffffff8, RZ, 0xc0, !PT ;  /* 0xfffffff804267812 */ /* 0x000fe400078ec0ff */
[----:B------:R-:W-:Y:S01]  /*1ad0*/  LOP3.LUT R37, R0, 0xfffffff8, RZ, 0xc0, !PT ;  /* 0xfffffff800257812 */ /* 0x000fe200078ec0ff */
[----:B-1----:R-:W-:Y:S01]  /*1ae0*/  @!P0 IMAD.WIDE R6, R39, 0x2, R2 ;  /* 0x0000000227068825 */ /* 0x002fe200078e0202 */
[----:B------:R-:W-:Y:S01]  /*1af0*/  LOP3.LUT R36, R5, 0xfffffff8, RZ, 0xc0, !PT ;  /* 0xfffffff805247812 */ /* 0x000fe200078ec0ff */
[----:B------:R-:W-:Y:S01]  /*1b00*/  SHFL.IDX PT, R4, R13, 0x1, 0x181f ;  /* 0x00381f000d047f89 */ /* 0x000fe200000e0000 */
[----:B------:R-:W-:Y:S01]  /*1b10*/  SHF.R.S32.HI R16, RZ, 0x1f, R25 ;  /* 0x0000001fff107819 */ /* 0x000fe20000011419 */
[----:B------:R-:W-:Y:S02]  /*1b20*/  @!P0 IMAD.WIDE R8, R38, 0x2, R2 ;  /* 0x0000000226088825 */ /* 0x000fe400078e0202 */
[----:B------:R-:W1:Y:S02]  /*1b30*/  SHFL.IDX PT, R5, R12, 0x1, 0x181f ;  /* 0x00381f000c057f89 */ /* 0x000e6400000e0000 */
[----:B------:R-:W-:-:S02]  /*1b40*/  IMAD R0, R16, c[0x0][0x1e0], RZ ;  /* 0x0000780010007a24 */ /* 0x000fc400078e02ff */
[----:B------:R3:W-:Y:S02]  /*1b50*/  @!P0 LDGSTS.E.BYPASS.LTC128B.128 [R45+0x4080], [R6.64], !P3 ;  /* 0x04080000062d8fae */ /* 0x0007e4000d901d52 */
[----:B------:R-:W-:Y:S02]  /*1b60*/  IMAD R0, R25, c[0x0][0x1e4], R0 ;  /* 0x0000790019007a24 */ /* 0x000fe400078e0200 */
[----:B------:R4:W-:Y:S01]  /*1b70*/  @!P0 LDGSTS.E.BYPASS.LTC128B.128 [R45+0x8080], [R8.64], !P2 ;  /* 0x08080000082d8fae */ /* 0x0009e2000d101d52 */
[----:B---3--:R-:W-:-:S04]  /*1b80*/  @!P0 IMAD.WIDE R6, R37, 0x2, R2 ;  /* 0x0000000225068825 */ /* 0x008fc800078e0202 */
[----:B------:R-:W-:Y:S01]  /*1b90*/  @!P0 IMAD.WIDE R2, R36, 0x2, R2 ;  /* 0x0000000224028825 */ /* 0x000fe200078e0202 */
[----:B----4-:R-:W-:Y:S01]  /*1ba0*/  IADD3 R8, R15, 0x20, RZ ;  /* 0x000000200f087810 */ /* 0x010fe20007ffe0ff */
[----:B------:R3:W-:Y:S04]  /*1bb0*/  @!P0 LDGSTS.E.BYPASS.LTC128B.128 [R45+0xc080], [R6.64], !P4 ;  /* 0x0c080000062d8fae */ /* 0x0007e8000e101d52 */
[----:B------:R4:W-:Y:S01]  /*1bc0*/  @!P0 LDGSTS.E.BYPASS.LTC128B.128 [R45+0x10080], [R2.64], !P5 ;  /* 0x10080000022d8fae */ /* 0x0009e2000e901d52 */
[----:B------:R-:W-:-:S13]  /*1bd0*/  ISETP.GE.AND P0, PT, R8, UR30, PT ;  /* 0x0000001e08007c0c */ /* 0x000fda000bf06270 */
[----:B-1----:R-:W-:-:S04]  /*1be0*/  @!P0 IMAD.WIDE R10, R39, 0x2, R4 ;  /* 0x00000002270a8825 */ /* 0x002fc800078e0204 */
[--C-:B------:R-:W-:Y:S01]  /*1bf0*/  @!P0 IMAD.WIDE R8, R38, 0x2, R4.reuse ;  /* 0x0000000226088825 */ /* 0x100fe200078e0204 */
[----:B------:R1:W-:Y:S03]  /*1c00*/  @!P0 LDGSTS.E.BYPASS.LTC128B.128 [R45+0x5080], [R10.64], !P3 ;  /* 0x050800000a2d8fae */ /* 0x0003e6000d901d52 */
[----:B---3--:R-:W-:Y:S01]  /*1c10*/  @!P0 IMAD.WIDE R6, R37, 0x2, R4 ;  /* 0x0000000225068825 */ /* 0x008fe200078e0204 */
[----:B------:R3:W-:Y:S03]  /*1c20*/  @!P0 LDGSTS.E.BYPASS.LTC128B.128 [R45+0x9080], [R8.64], !P2 ;  /* 0x09080000082d8fae */ /* 0x0007e6000d101d52 */
[----:B----4-:R-:W-:Y:S01]  /*1c30*/  IMAD.WIDE.U32 R2, R25, c[0x0][0x1e0], RZ ;  /* 0x0000780019027a25 */ /* 0x010fe200078e00ff */
[----:B------:R4:W-:Y:S03]  /*1c40*/  @!P0 LDGSTS.E.BYPASS.LTC128B.128 [R45+0xd080], [R6.64], !P4 ;  /* 0x0d080000062d8fae */ /* 0x0009e6000e101d52 */
[----:B------:R-:W-:-:S02]  /*1c50*/  IMAD.IADD R3, R3, 0x1, R0 ;  /* 0x0000000103037824 */ /* 0x000fc400078e0200 */
[----:B------:R-:W-:-:S05]  /*1c60*/  @!P0 IMAD.WIDE R4, R36, 0x2, R4 ;  /* 0x0000000224048825 */ /* 0x000fca00078e0204 */
[----:B------:R5:W-:Y:S01]  /*1c70*/  @!P0 LDGSTS.E.BYPASS.LTC128B.128 [R45+0x11080], [R4.64], !P5 ;  /* 0x11080000042d8fae */ /* 0x000be2000e901d52 */
[C---:B---3--:R-:W-:Y:S02]  /*1c80*/  IADD3 R8, R15.reuse, 0x40, RZ ;  /* 0x000000400f087810 */ /* 0x048fe40007ffe0ff */
[----:B------:R-:W-:Y:S02]  /*1c90*/  SHF.R.S32.HI R9, RZ, 0x4, R22 ;  /* 0x00000004ff097819 */ /* 0x000fe40000011416 */
[----:B------:R-:W-:Y:S02]  /*1ca0*/  ISETP.GE.AND P0, PT, R8, UR30, PT ;  /* 0x0000001e08007c0c */ /* 0x000fe4000bf06270 */
[----:B------:R-:W-:Y:S01]  /*1cb0*/  IADD3 R8, R15, 0x60, RZ ;  /* 0x000000600f087810 */ /* 0x000fe20007ffe0ff */
[----:B-----5:R-:W-:Y:S01]  /*1cc0*/  IMAD.SHL.U32 R4, R17, 0x40, RZ ;  /* 0x0000004011047824 */ /* 0x020fe200078e00ff */
[----:B------:R-:W-:Y:S02]  /*1cd0*/  LEA.HI R5, R22, R9, RZ, 0x1 ;  /* 0x0000000916057211 */ /* 0x000fe400078f08ff */
[----:B--2---:R-:W-:Y:S01]  /*1ce0*/  SHF.R.S32.HI R20, RZ, 0x1f, R24 ;  /* 0x0000001fff147819 */ /* 0x004fe20000011418 */
[----:B----4-:R-:W-:Y:S01]  /*1cf0*/  IMAD.WIDE.U32 R6, R24, c[0x0][0x1f0], R2 ;  /* 0x00007c0018067a25 */ /* 0x010fe200078e0002 */
[----:B------:R-:W-:Y:S03]  /*1d00*/  STL [R1+0x24], R24 ;  /* 0x0000241801007387 */ /* 0x000fe60000100800 */
[----:B------:R-:W-:Y:S01]  /*1d10*/  IMAD R3, R20, c[0x0][0x1f0], RZ ;  /* 0x00007c0014037a24 */ /* 0x000fe200078e02ff */
[----:B------:R-:W-:Y:S01]  /*1d20*/  IADD3 R0, P1, R6, UR26, RZ ;  /* 0x0000001a06007c10 */ /* 0x000fe2000ff3e0ff */
[----:B------:R-:W-:Y:S02]  /*1d30*/  SHFL.IDX PT, R2, R13, 0x2, 0x181f ;  /* 0x00581f000d027f89 */ /* 0x000fe400000e0000 */
[----:B------:R-:W-:-:S02]  /*1d40*/  IMAD R6, R24, c[0x0][0x1f4], R3 ;  /* 0x00007d0018067a24 */ /* 0x000fc400078e0203 */
[----:B------:R-:W1:Y:S03]  /*1d50*/  SHFL.IDX PT, R3, R12, 0x2, 0x181f ;  /* 0x00581f000c037f89 */ /* 0x000e6600000e0000 */
[----:B------:R-:W-:Y:S01]  /*1d60*/  IADD3.X R6, R7, UR22, R6, P1, !PT ;  /* 0x0000001607067c10 */ /* 0x000fe20008ffe406 */
[----:B------:R-:W-:Y:S01]  /*1d70*/  STL [R1+0x30], R39 ;  /* 0x0000302701007387 */ /* 0x000fe20000100800 */
[----:B------:R-:W-:-:S03]  /*1d80*/  LEA R19, P1, R0, c[0x0][0x1c8], 0x1 ;  /* 0x0000720000137a11 */ /* 0x000fc600078208ff */
[----:B------:R-:W-:Y:S01]  /*1d90*/  SHFL.IDX PT, R7, R12, 0x3, 0x181f ;  /* 0x00781f000c077f89 */ /* 0x000fe200000e0000 */
[----:B------:R-:W-:Y:S02]  /*1da0*/  LEA.HI.X R18, R0, c[0x0][0x1cc], R6, 0x1, P1 ;  /* 0x0000730000127a11 */ /* 0x000fe400008f0c06 */
[----:B------:R-:W-:Y:S01]  /*1db0*/  LOP3.LUT R0, R4, 0x1c0, RZ, 0xc0, !PT ;  /* 0x000001c004007812 */ /* 0x000fe200078ec0ff */
[----:B------:R2:W3:Y:S01]  /*1dc0*/  SHFL.IDX PT, R6, R13, 0x3, 0x181f ;  /* 0x00781f000d067f89 */ /* 0x0004e200000e0000 */
[----:B------:R-:W-:Y:S02]  /*1dd0*/  LOP3.LUT R4, R5, 0xfffffffe, RZ, 0xc0, !PT ;  /* 0xfffffffe05047812 */ /* 0x000fe400078ec0ff */
[----:B------:R-:W-:Y:S01]  /*1de0*/  ISETP.GE.AND P1, PT, R8, UR30, PT ;  /* 0x0000001e08007c0c */ /* 0x000fe2000bf26270 */
[----:B------:R-:W-:Y:S01]  /*1df0*/  STL [R1+0x28], R25 ;  /* 0x0000281901007387 */ /* 0x000fe20000100800 */
[----:B------:R-:W-:Y:S01]  /*1e00*/  LOP3.LUT R5, R0, 0x8, R21, 0xf8, !PT ;  /* 0x0000000800057812 */ /* 0x000fe200078ef815 */
[----:B------:R-:W-:Y:S01]  /*1e10*/  IMAD.IADD R15, R9, 0x1, -R4 ;  /* 0x00000001090f7824 */ /* 0x000fe200078e0a04 */
[----:B------:R-:W-:Y:S01]  /*1e20*/  SHF.R.U32.HI R0, RZ, 0x3, R0 ;  /* 0x00000003ff007819 */ /* 0x000fe20000011600 */
[----:B------:R-:W-:Y:S03]  /*1e30*/  SHFL.IDX PT, R4, R19, RZ, 0x181f ;  /* 0x00181fff13047589 */ /* 0x000fe600000e0000 */
[----:B------:R-:W-:Y:S01]  /*1e40*/  LOP3.LUT R21, R5, R0, RZ, 0x3c, !PT ;  /* 0x0000000005157212 */ /* 0x000fe200078e3cff */
[--C-:B-1----:R-:W-:Y:S01]  /*1e50*/  @!P0 IMAD.WIDE R10, R38, 0x2, R2.reuse ;  /* 0x00000002260a8825 */ /* 0x102fe200078e0202 */
[----:B------:R-:W1:Y:S03]  /*1e60*/  SHFL.IDX PT, R5, R18, RZ, 0x181f ;  /* 0x00181fff12057589 */ /* 0x000e6600000e0000 */
[--C-:B------:R-:W-:Y:S01]  /*1e70*/  @!P0 IMAD.WIDE R8, R37, 0x2, R2.reuse ;  /* 0x0000000225088825 */ /* 0x100fe200078e0202 */
[----:B------:R-:W-:Y:S03]  /*1e80*/  STL [R1+0x8], R45 ;  /* 0x0000082d01007387 */ /* 0x000fe60000100800 */
[----:B------:R-:W-:Y:S01]  /*1e90*/  IMAD R0, R16, c[0x0][0x208], RZ ;  /* 0x0000820010007a24 */ /* 0x000fe200078e02ff */
[----:B------:R-:W-:Y:S01]  /*1ea0*/  STL [R1+0x60], R38 ;  /* 0x0000602601007387 */ /* 0x000fe20000100800 */
[----:B--2---:R-:W-:-:S03]  /*1eb0*/  @!P0 IMAD.WIDE R12, R39, 0x2, R2 ;  /* 0x00000002270c8825 */ /* 0x004fc600078e0202 */
[----:B------:R-:W-:Y:S01]  /*1ec0*/  STL [R1+0x5c], R37 ;  /* 0x00005c2501007387 */ /* 0x000fe20000100800 */
[----:B------:R-:W-:-:S03]  /*1ed0*/  IMAD R0, R25, c[0x0][0x20c], R0 ;  /* 0x0000830019007a24 */ /* 0x000fc600078e0200 */
[----:B------:R2:W-:Y:S04]  /*1ee0*/  @!P0 LDGSTS.E.BYPASS.LTC128B.128 [R45+0x6080], [R12.64], !P3 ;  /* 0x060800000c2d8fae */ /* 0x0005e8000d901d52 */
[----:B------:R3:W-:Y:S04]  /*1ef0*/  @!P0 LDGSTS.E.BYPASS.LTC128B.128 [R45+0xa080], [R10.64], !P2 ;  /* 0x0a0800000a2d8fae */ /* 0x0007e8000d101d52 */
[----:B------:R4:W-:Y:S04]  /*1f00*/  @!P0 LDGSTS.E.BYPASS.LTC128B.128 [R45+0xe080], [R8.64], !P4 ;  /* 0x0e080000082d8fae */ /* 0x0009e8000e101d52 */
[----:B------:R-:W-:Y:S01]  /*1f10*/  STL [R1+0x34], R36 ;  /* 0x0000342401007387 */ /* 0x000fe20000100800 */
[----:B--2---:R-:W-:Y:S01]  /*1f20*/  IADD3 R13, -R23, UR4, RZ ;  /* 0x00000004170d7c10 */ /* 0x004fe2000fffe1ff */
[----:B------:R-:W-:-:S02]  /*1f30*/  ULDC.64 UR4, c[0x0][0x210] ;  /* 0x0000840000047ab9 */ /* 0x000fc40000000a00 */
[----:B------:R-:W-:Y:S01]  /*1f40*/  UIMAD UR25, UR9, UR4, URZ ;  /* 0x00000004091972a4 */ /* 0x000fe2000f8e023f */
[----:B---3--:R-:W-:Y:S01]  /*1f50*/  @!P1 IMAD.WIDE R10, R39, 0x2, R6 ;  /* 0x00000002270a9825 */ /* 0x008fe200078e0206 */
[----:B------:R-:W-:Y:S02]  /*1f60*/  UIMAD.WIDE.U32 UR30, UR10, UR4, URZ ;  /* 0x000000040a1e72a5 */ /* 0x000fe4000f8e003f */
[----:B------:R-:W-:Y:S01]  /*1f70*/  UIMAD UR25, UR10, UR5, UR25 ;  /* 0x000000050a1972a4 */ /* 0x000fe2000f8e0219 */
[----:B----4-:R-:W-:Y:S01]  /*1f80*/  @!P0 IMAD.WIDE R8, R36, 0x2, R2 ;  /* 0x0000000224088825 */ /* 0x010fe200078e0202 */
[----:B------:R-:W-:Y:S02]  /*1f90*/  UIADD3 UR4, UR21, -0x1, URZ ;  /* 0xffffffff15047890 */ /* 0x000fe4000fffe03f */
[----:B------:R-:W-:Y:S01]  /*1fa0*/  UIADD3 UR25, UR31, UR25, URZ ;  /* 0x000000191f197290 */ /* 0x000fe2000fffe03f */
[----:B------:R-:W-:Y:S01]  /*1fb0*/  IMAD.WIDE.U32 R2, R25, c[0x0][0x208], RZ ;  /* 0x0000820019027a25 */ /* 0x000fe200078e00ff */
[----:B------:R2:W-:Y:S01]  /*1fc0*/  @!P0 LDGSTS.E.BYPASS.LTC128B.128 [R45+0x12080], [R8.64], !P5 ;  /* 0x12080000082d8fae */ /* 0x0005e2000e901d52 */
[----:B------:R-:W-:-:S02]  /*1fd0*/  ISETP.GE.AND P0, PT, R13, 0x1, PT ;  /* 0x000000010d00780c */ /* 0x000fc40003f06270 */
[----:B------:R-:W-:Y:S01]  /*1fe0*/  ISETP.GE.AND P5, PT, R28, c[0x0][0x1d4], PT ;  /* 0x000075001c007a0c */ /* 0x000fe20003fa6270 */
[----:B------:R3:W-:Y:S01]  /*1ff0*/  @!P1 LDGSTS.E.BYPASS.LTC128B.128 [R45+0x7080], [R10.64], !P3 ;  /* 0x070800000a2d9fae */ /* 0x0007e2000d901d52 */
[----:B------:R-:W-:Y:S01]  /*2000*/  ISETP.GE.AND P3, PT, R39, c[0x0][0x1d4], PT ;  /* 0x0000750027007a0c */ /* 0x000fe20003f66270 */
[----:B------:R-:W-:Y:S01]  /*2010*/  IMAD.IADD R3, R3, 0x1, R0 ;  /* 0x0000000103037824 */ /* 0x000fe200078e0200 */
[----:B------:R-:W-:Y:S01]  /*2020*/  LOP3.LUT R0, R22, 0xfffffff0, RZ, 0xc0, !PT ;  /* 0xfffffff016007812 */ /* 0x000fe200078ec0ff */
[----:B--2---:R-:W-:-:S04]  /*2030*/  @!P1 IMAD.WIDE R8, R38, 0x2, R6 ;  /* 0x0000000226089825 */ /* 0x004fc800078e0206 */
[--C-:B---3--:R-:W-:Y:S01]  /*2040*/  @!P1 IMAD.WIDE R10, R37, 0x2, R6.reuse ;  /* 0x00000002250a9825 */ /* 0x108fe200078e0206 */
[----:B------:R1:W-:Y:S01]  /*2050*/  @!P1 LDGSTS.E.BYPASS.LTC128B.128 [R45+0xb080], [R8.64], !P2 ;  /* 0x0b080000082d9fae */ /* 0x0003e2000d101d52 */
[----:B------:R-:W-:Y:S02]  /*2060*/  ISETP.GE.AND P2, PT, R30, c[0x0][0x198], PT ;  /* 0x000066001e007a0c */ /* 0x000fe40003f46270 */
[----:B------:R-:W-:Y:S01]  /*2070*/  @!P1 IMAD.WIDE R6, R36, 0x2, R6 ;  /* 0x0000000224069825 */ /* 0x000fe200078e0206 */
[----:B------:R2:W-:Y:S01]  /*2080*/  @!P1 LDGSTS.E.BYPASS.LTC128B.128 [R45+0xf080], [R10.64], !P4 ;  /* 0x0f0800000a2d9fae */ /* 0x0005e2000e101d52 */
[----:B------:R-:W-:-:S09]  /*2090*/  ISETP.GE.AND P4, PT, R30, c[0x0][0x1d4], PT ;  /* 0x000075001e007a0c */ /* 0x000fd20003f86270 */
[----:B------:R3:W-:Y:S01]  /*20a0*/  @!P1 LDGSTS.E.BYPASS.LTC128B.128 [R45+0x13080], [R6.64], !P2 ;  /* 0x13080000062d9fae */ /* 0x0007e2000d101d52 */
[----:B------:R-:W-:Y:S02]  /*20b0*/  LOP3.LUT P1, RZ, R17, 0x2, RZ, 0xc0, !PT ;  /* 0x0000000211ff7812 */ /* 0x000fe4000782c0ff */
[C---:B------:R-:W-:Y:S01]  /*20c0*/  ISETP.GE.AND P2, PT, R39.reuse, c[0x0][0x1d4], PT ;  /* 0x0000750027007a0c */ /* 0x040fe20003f46270 */
[----:B------:R-:W0:Y:S01]  /*20d0*/  LDGDEPBAR ;  /* 0x00000000000079af */ /* 0x000e220000000000 */
[----:B-1----:R-:W-:-:S05]  /*20e0*/  @P0 IMAD.WIDE R8, R39, 0x2, R4 ;  /* 0x0000000227080825 */ /* 0x002fca00078e0204 */
[----:B------:R1:W-:Y:S01]  /*20f0*/  @P0 LDGSTS.E.BYPASS.LTC128B.128 [R45+0x14080], [R8.64], !P3 ;  /* 0x14080000082d0fae */ /* 0x0003e2000d901d52 */
[----:B---3--:R-:W-:-:S05]  /*2100*/  @P0 IMAD.WIDE R6, R38, 0x2, R4 ;  /* 0x0000000226060825 */ /* 0x008fca00078e0204 */
[----:B------:R3:W-:Y:S01]  /*2110*/  @P0 LDGSTS.E.BYPASS.LTC128B.128 [R45+0x15880], [R6.64], !P6 ;  /* 0x15880000062d0fae */ /* 0x0007e2000f101d52 */
[----:B-1----:R-:W-:-:S04]  /*2120*/  @P0 IMAD.WIDE R8, R37, 0x2, R4 ;  /* 0x0000000225080825 */ /* 0x002fc800078e0204 */
[----:B------:R-:W-:Y:S01]  /*2130*/  @P0 IMAD.WIDE R4, R36, 0x2, R4 ;  /* 0x0000000224040825 */ /* 0x000fe200078e0204 */
[----:B------:R1:W-:Y:S04]  /*2140*/  @P0 LDGSTS.E.BYPASS.LTC128B.128 [R45+0x17080], [R8.64], !P5 ;  /* 0x17080000082d0fae */ /* 0x0003e8000e901d52 */
[----:B------:R4:W-:Y:S01]  /*2150*/  @P0 LDGSTS.E.BYPASS.LTC128B.128 [R45+0x18880], [R4.64], !P4 ;  /* 0x18880000042d0fae */ /* 0x0009e2000e101d52 */
[----:B---3--:R-:W-:-:S05]  /*2160*/  IMAD.IADD R7, R44, 0x1, -R0 ;  /* 0x000000012c077824 */ /* 0x008fca00078e0a00 */
[----:B------:R-:W-:-:S04]  /*2170*/  SHF.R.S32.HI R0, RZ, 0x1f, R7 ;  /* 0x0000001fff007819 */ /* 0x000fc80000011407 */
[----:B------:R-:W-:Y:S01]  /*2180*/  LEA.HI R12, R0, R7, RZ, 0x3 ;  /* 0x00000007000c7211 */ /* 0x000fe200078f18ff */
[----:B------:R-:W-:-:S04]  /*2190*/  IMAD R0, R20, c[0x0][0x218], RZ ;  /* 0x0000860014007a24 */ /* 0x000fc800078e02ff */
[----:B------:R-:W-:Y:S02]  /*21a0*/  IMAD R6, R24, c[0x0][0x21c], R0 ;  /* 0x0000870018067a24 */ /* 0x000fe400078e0200 */
[----:B------:R-:W-:Y:S01]  /*21b0*/  IMAD R0, R15, 0x200, R21 ;  /* 0x000002000f007824 */ /* 0x000fe200078e0215 */
[----:B-1----:R-:W-:-:S03]  /*21c0*/  LOP3.LUT R8, R12, 0xfffffff8, RZ, 0xc0, !PT ;  /* 0xfffffff80c087812 */ /* 0x002fc600078ec0ff */
[----:B------:R-:W-:Y:S02]  /*21d0*/  IMAD.SHL.U32 R236, R0, 0x2, RZ ;  /* 0x0000000200ec7824 */ /* 0x000fe400078e00ff */
[----:B----4-:R-:W-:Y:S02]  /*21e0*/  IMAD.WIDE.U32 R4, R24, c[0x0][0x218], R2 ;  /* 0x0000860018047a25 */ /* 0x010fe400078e0002 */
[----:B------:R-:W-:Y:S01]  /*21f0*/  SHFL.IDX PT, R2, R19, 0x1, 0x181f ;  /* 0x00381f0013027f89 */ /* 0x000fe200000e0000 */
[----:B------:R-:W-:Y:S01]  /*2200*/  IADD3 R243, R236, 0x140a0, RZ ;  /* 0x000140a0ecf37810 */ /* 0x000fe20007ffe0ff */
[----:B------:R-:W-:Y:S01]  /*2210*/  IMAD.IADD R9, R7, 0x1, -R8 ;  /* 0x0000000107097824 */ /* 0x000fe200078e0a08 */
[----:B--2---:R-:W-:Y:S01]  /*2220*/  IADD3 R10, P0, R4, UR30, RZ ;  /* 0x0000001e040a7c10 */ /* 0x004fe2000ff1e0ff */
[----:B------:R-:W1:Y:S01]  /*2230*/  SHFL.IDX PT, R3, R18, 0x1, 0x181f ;  /* 0x00381f0012037f89 */ /* 0x000e6200000e0000 */
[----:B------:R-:W-:Y:S01]  /*2240*/  IADD3 R4, R236, 0x14080, RZ ;  /* 0x00014080ec047810 */ /* 0x000fe20007ffe0ff */
[----:B------:R-:W-:Y:S01]  /*2250*/  IMAD.SHL.U32 R0, R9, 0x40, RZ ;  /* 0x0000004009007824 */ /* 0x000fe200078e00ff */
[----:B------:R-:W-:Y:S01]  /*2260*/  IADD3.X R11, R5, UR25, R6, P0, !PT ;  /* 0x00000019050b7c10 */ /* 0x000fe200087fe406 */
[----:B------:R-:W-:Y:S01]  /*2270*/  IMAD.SHL.U32 R5, R15, 0x8, RZ ;  /* 0x000000080f057824 */ /* 0x000fe200078e00ff */
[----:B------:R-:W-:-:S02]  /*2280*/  ISETP.GT.AND P0, PT, R13, 0x20, PT ;  /* 0x000000200d00780c */ /* 0x000fc40003f04270 */
[----:B------:R-:W-:Y:S02]  /*2290*/  LOP3.LUT R0, R0, 0x1c0, RZ, 0xc0, !PT ;  /* 0x000001c000007812 */ /* 0x000fe400078ec0ff */
[----:B------:R-:W-:Y:S02]  /*22a0*/  @P1 IADD3 R243, R4, -0x20, RZ ;  /* 0xffffffe004f31810 */ /* 0x000fe40007ffe0ff */
[----:B------:R-:W-:Y:S02]  /*22b0*/  LOP3.LUT R8, R0, 0x8, R5, 0xf8, !PT ;  /* 0x0000000800087812 */ /* 0x000fe400078ef805 */
[----:B------:R-:W-:Y:S02]  /*22c0*/  SHF.R.U32.HI R0, RZ, 0x3, R0 ;  /* 0x00000003ff007819 */ /* 0x000fe40000011600 */
[----:B------:R-:W-:Y:S02]  /*22d0*/  LEA R13, P1, R10, c[0x0][0x1f8], 0x1 ;  /* 0x00007e000a0d7a11 */ /* 0x000fe400078208ff */
[----:B------:R-:W-:-:S02]  /*22e0*/  LOP3.LUT R0, R8, R0, RZ, 0x3c, !PT ;  /* 0x0000000008007212 */ /* 0x000fc400078e3cff */
[----:B------:R-:W-:Y:S02]  /*22f0*/  LEA.HI.X R8, R10, c[0x0][0x1fc], R11, 0x1, P1 ;  /* 0x00007f000a087a11 */ /* 0x000fe400008f0c0b */
[----:B------:R-:W-:Y:S01]  /*2300*/  LOP3.LUT P1, RZ, R9, 0x4, RZ, 0xc0, !PT ;  /* 0x0000000409ff7812 */ /* 0x000fe2000782c0ff */
[----:B------:R-:W-:Y:S01]  /*2310*/  SHFL.IDX PT, R10, R13, RZ, 0x181f ;  /* 0x00181fff0d0a7589 */ /* 0x000fe200000e0000 */
[----:B-1----:R-:W-:-:S03]  /*2320*/  @P0 IMAD.WIDE R4, R39, 0x2, R2 ;  /* 0x0000000227040825 */ /* 0x002fc600078e0202 */
[----:B------:R-:W1:Y:S01]  /*2330*/  SHFL.IDX PT, R11, R8, RZ, 0x181f ;  /* 0x00181fff080b7589 */ /* 0x000e6200000e0000 */
[----:B------:R-:W-:-:S03]  /*2340*/  @P0 IMAD.WIDE R6, R38, 0x2, R2 ;  /* 0x0000000226060825 */ /* 0x000fc600078e0202 */
[----:B------:R2:W-:Y:S01]  /*2350*/  @P0 LDGSTS.E.BYPASS.LTC128B.128 [R45+0x15080], [R4.64], !P3 ;  /* 0x15080000042d0fae */ /* 0x0005e2000d901d52 */
[----:B------:R-:W-:-:S03]  /*2360*/  ISETP.GT.AND P3, PT, R31, 0x2f, PT ;  /* 0x0000002f1f00780c */ /* 0x000fc60003f64270 */
[----:B------:R3:W-:Y:S01]  /*2370*/  @P0 LDGSTS.E.BYPASS.LTC128B.128 [R45+0x16880], [R6.64], !P6 ;  /* 0x16880000062d0fae */ /* 0x0007e2000f101d52 */
[----:B--2---:R-:W-:-:S04]  /*2380*/  @P0 IMAD.WIDE R4, R37, 0x2, R2 ;  /* 0x0000000225040825 */ /* 0x004fc800078e0202 */
[----:B------:R-:W-:Y:S01]  /*2390*/  @P0 IMAD.WIDE R2, R36, 0x2, R2 ;  /* 0x0000000224020825 */ /* 0x000fe200078e0202 */
[----:B------:R2:W-:Y:S01]  /*23a0*/  @P0 LDGSTS.E.BYPASS.LTC128B.128 [R45+0x18080], [R4.64], !P5 ;  /* 0x18080000042d0fae */ /* 0x0005e2000e901d52 */
[----:B---3--:R-:W-:Y:S02]  /*23b0*/  IADD3 R7, -R23, UR32, RZ ;  /* 0x0000002017077c10 */ /* 0x008fe4000fffe1ff */
[----:B------:R-:W-:Y:S01]  /*23c0*/  IMAD.MOV.U32 R6, RZ, RZ, 0x10 ;  /* 0x00000010ff067424 */ /* 0x000fe200078e00ff */
[----:B------:R1:W-:Y:S01]  /*23d0*/  @P0 LDGSTS.E.BYPASS.LTC128B.128 [R45+0x19880], [R2.64], !P4 ;  /* 0x19880000022d0fae */ /* 0x0003e2000e101d52 */
[----:B------:R-:W-:Y:S02]  /*23e0*/  LOP3.LUT P0, RZ, R9, 0x2, RZ, 0xc0, !PT ;  /* 0x0000000209ff7812 */ /* 0x000fe4000780c0ff */
[----:B------:R-:W-:Y:S01]  /*23f0*/  SHF.R.S32.HI R9, RZ, 0x1f, R39 ;  /* 0x0000001fff097819 */ /* 0x000fe20000011427 */
[----:B------:R-:W0:Y:S01]  /*2400*/  LDGDEPBAR ;  /* 0x00000000000079af */ /* 0x000e220000000000 */
[----:B------:R-:W-:-:S02]  /*2410*/  SEL R6, R6, 0xfffffff0, !P0 ;  /* 0xfffffff006067807 */ /* 0x000fc40004000000 */
[----:B------:R-:W-:Y:S01]  /*2420*/  ISETP.LT.OR P0, PT, R7, 0x1, P2 ;  /* 0x000000010700780c */ /* 0x000fe20001701670 */
[----:B------:R3:W-:Y:S01]  /*2430*/  STL [R1+0x70], R9 ;  /* 0x0000700901007387 */ /* 0x0007e20000100800 */
[----:B------:R-:W-:Y:S01]  /*2440*/  ISETP.GE.AND P2, PT, R28, c[0x0][0x1d4], PT ;  /* 0x000075001c007a0c */ /* 0x000fe20003f46270 */
[----:B--2---:R-:W-:Y:S02]  /*2450*/  IMAD.SHL.U32 R5, R12, 0x40, RZ ;  /* 0x000000400c057824 */ /* 0x004fe400078e00ff */
[----:B------:R-:W-:Y:S02]  /*2460*/  IMAD.MOV.U32 R4, RZ, RZ, 0x20 ;  /* 0x00000020ff047424 */ /* 0x000fe400078e00ff */
[----:B-1----:R-:W-:Y:S01]  /*2470*/  IMAD.WIDE R2, R39, 0x2, R10 ;  /* 0x0000000227027825 */ /* 0x002fe200078e020a */
[----:B------:R-:W-:-:S04]  /*2480*/  DEPBAR.LE SB0, 0x1 ;  /* 0x000080400000791a */ /* 0x000fc80000000000 */
[----:B------:R-:W-:Y:S02]  /*2490*/  LOP3.LUT R5, R0, 0xfffffe00, R5, 0xf8, !PT ;  /* 0xfffffe0000057812 */ /* 0x000fe400078ef805 */
[----:B------:R-:W-:Y:S01]  /*24a0*/  SEL R0, R4, 0xffffffe0, !P1 ;  /* 0xffffffe004007807 */ /* 0x000fe20004800000 */
[----:B------:R-:W-:Y:S01]  /*24b0*/  BAR.SYNC.DEFER_BLOCKING 0x0 ;  /* 0x0000000000007b1d */ /* 0x000fe20000010000 */
[----:B------:R-:W-:Y:S01]  /*24c0*/  ISETP.GE.AND P1, PT, R29, c[0x0][0x1d4], PT ;  /* 0x000075001d007a0c */ /* 0x000fe20003f26270 */
[----:B------:R-:W-:Y:S01]  /*24d0*/  IMAD R220, R64, 0x400, R5 ;  /* 0x0000040040dc7824 */ /* 0x000fe200078e0205 */
[----:B---3--:R-:W-:-:S04]  /*24e0*/  SHF.R.S32.HI R9, RZ, 0x1f, R36 ;  /* 0x0000001fff097819 */ /* 0x008fc80000011424 */
[C---:B------:R-:W-:Y:S01]  /*24f0*/  LEA R228, R220.reuse, 0x4080, 0x1 ;  /* 0x00004080dce47811 */ /* 0x040fe200078e08ff */
[----:B------:R-:W-:-:S04]  /*2500*/  IMAD.SHL.U32 R220, R220, 0x2, RZ ;  /* 0x00000002dcdc7824 */ /* 0x000fc800078e00ff */
[--C-:B------:R-:W-:Y:S02]  /*2510*/  IMAD R224, R6, 0x2, R228.reuse ;  /* 0x0000000206e07824 */ /* 0x100fe400078e02e4 */
[C---:B------:R-:W-:Y:S02]  /*2520*/  IMAD R228, R0.reuse, 0x2, R228 ;  /* 0x0000000200e47824 */ /* 0x040fe400078e02e4 */
[----:B------:R-:W-:Y:S01]  /*2530*/  IMAD R232, R0, 0x2, R224 ;  /* 0x0000000200e87824 */ /* 0x000fe200078e02e0 */
        /* <DEDUP_REMOVED lines=39> */
[----:B------:R-:W-:-:S04]  /*27b0*/  LOP3.LUT P0, RZ, R17, 0x4, RZ, 0xc0, !PT ;  /* 0x0000000411ff7812 */ /* 0x000fc8000780c0ff */
[----:B------:R-:W-:Y:S02]  /*27c0*/  SEL R4, R4, 0xffffffe0, !P0 ;  /* 0xffffffe004047807 */ /* 0x000fe40004000000 */
        /* <DEDUP_REMOVED lines=12> */
[----:B------:R-:W2:Y:S04]  /*2890*/  SHFL.IDX PT, R8, R8, 0x1, 0x181f ;  /* 0x00381f0008087f89 */ /* 0x000ea800000e0000 */
[----:B-1----:R1:W3:Y:S02]  /*28a0*/  SHFL.IDX PT, R2, R13, 0x1, 0x181f ;  /* 0x00381f000d027f89 */ /* 0x0022e400000e0000 */
.L_x_332:
[----:B------:R-:W4:Y:S04]  /*28b0*/  LDL R10, [R1+0x5c] ;  /* 0x00005c00010a7983 */ /* 0x000f280000100800 */
[----:B------:R-:W5:Y:S04]  /*28c0*/  LDL R11, [R1+0x64] ;  /* 0x00006400010b7983 */ /* 0x000f680000100800 */
[----:B---3--:R-:W3:Y:S04]  /*28d0*/  LDL R18, [R1+0x70] ;  /* 0x0000700001127983 */ /* 0x008ee80000100800 */
[----:B--2---:R-:W2:Y:S04]  /*28e0*/  LDL R9, [R1+0x8] ;  /* 0x0000080001097983 */ /* 0x004ea80000100800 */
[----:B------:R-:W2:Y:S04]  /*28f0*/  LDL R16, [R1+0x34] ;  /* 0x0000340001107983 */ /* 0x000ea80000100800 */
[----:B------:R-:W2:Y:S04]  /*2900*/  LDL R17, [R1+0x50] ;  /* 0x0000500001117983 */ /* 0x000ea80000100800 */
[----:B------:R-:W1:Y:S01]  /*2910*/  S2R R19, SR_TID.X ;  /* 0x0000000000137919 */ /* 0x000e620000002100 */
[----:B------:R-:W-:-:S02]  /*2920*/  SHF.R.S32.HI R12, RZ, 0x1f, R29 ;  /* 0x0000001fff0c7819 */ /* 0x000fc4000001141d */
[----:B-1----:R-:W-:Y:S02]  /*2930*/  SHF.R.S32.HI R13, RZ, 0x1f, R29 ;  /* 0x0000001fff0d7819 */ /* 0x002fe4000001141d */
[-C--:B------:R-:W-:Y:S02]  /*2940*/  LEA.HI R12, R12, R29.reuse, RZ, 0x3 ;  /* 0x0000001d0c0c7211 */ /* 0x080fe400078f18ff */
[----:B------:R-:W-:Y:S02]  /*2950*/  LEA.HI R13, R13, R29, RZ, 0x3 ;  /* 0x0000001d0d0d7211 */ /* 0x000fe400078f18ff */
[----:B------:R-:W-:Y:S02]  /*2960*/  LOP3.LUT R12, R12, 0xfffffff8, RZ, 0xc0, !PT ;  /* 0xfffffff80c0c7812 */ /* 0x000fe400078ec0ff */
[----:B------:R-:W-:Y:S02]  /*2970*/  LOP3.LUT R13, R13, 0xfffffff8, RZ, 0xc0, !PT ;  /* 0xfffffff80d0d7812 */ /* 0x000fe400078ec0ff */
[----:B------:R-:W-:-:S02]  /*2980*/  LEA R14, P0, R12, R2, 0x1 ;  /* 0x000000020c0e7211 */ /* 0x000fc400078008ff */
[----:B------:R-:W-:Y:S02]  /*2990*/  SHF.R.S32.HI R13, RZ, 0x1f, R13 ;  /* 0x0000001fff0d7819 */ /* 0x000fe4000001140d */
[----:B------:R-:W-:-:S04]  /*29a0*/  LEA.HI R3, R66, R19, RZ, 0x3 ;  /* 0x0000001342037211 */ /* 0x000fc800078f18ff */
[----:B------:R-:W-:Y:S02]  /*29b0*/  LOP3.LUT R3, R3, 0xfffffff8, RZ, 0xc0, !PT ;  /* 0xfffffff803037812 */ /* 0x000fe400078ec0ff */
[----:B------:R-:W-:-:S03]  /*29c0*/  LEA.HI.X R15, R12, R8, R13, 0x1, P0 ;  /* 0x000000080c0f7211 */ /* 0x000fc600000f0c0d */
[----:B------:R-:W-:-:S04]  /*29d0*/  IMAD.IADD R3, R19, 0x1, -R3 ;  /* 0x0000000113037824 */ /* 0x000fc800078e0a03 */
[----:B------:R-:W-:Y:S01]  /*29e0*/  IMAD.SHL.U32 R3, R3, 0x8, RZ ;  /* 0x0000000803037824 */ /* 0x000fe200078e00ff */
[----:B----4-:R-:W-:-:S04]  /*29f0*/  LEA R12, P0, R10, R2, 0x1 ;  /* 0x000000020a0c7211 */ /* 0x010fc800078008ff */
[----:B-----5:R-:W-:Y:S02]  /*2a00*/  LEA.HI.X R13, R10, R8, R11, 0x1, P0 ;  /* 0x000000080a0d7211 */ /* 0x020fe400000f0c0b */
[----:B------:R-:W-:-:S04]  /*2a10*/  LEA R10, P0, R3, R2, 0x1 ;  /* 0x00000002030a7211 */ /* 0x000fc800078008ff */
[C---:B---3--:R-:W-:Y:S02]  /*2a20*/  LEA.HI.X R11, R3.reuse, R8, R18, 0x1, P0 ;  /* 0x00000008030b7211 */ /* 0x048fe400000f0c12 */
[----:B------:R-:W-:-:S04]  /*2a30*/  ISETP.GE.AND P0, PT, R3, c[0x0][0x1d4], PT ;  /* 0x0000750003007a0c */ /* 0x000fc80003f06270 */
[----:B------:R-:W-:-:S13]  /*2a40*/  ISETP.LT.OR P0, PT, R7, 0x21, P0 ;  /* 0x000000210700780c */ /* 0x000fda0000701670 */
[----:B------:R-:W-:Y:S01]  /*2a50*/  @!PT LDS RZ, [RZ] ;  /* 0x00000000fffff984 */ /* 0x000fe20000000800 */
[----:B------:R-:W-:Y:S01]  /*2a60*/  @!PT LDS RZ, [RZ] ;  /* 0x00000000fffff984 */ /* 0x000fe20000000800 */
[----:B------:R-:W-:Y:S01]  /*2a70*/  @!PT LDS RZ, [RZ] ;  /* 0x00000000fffff984 */ /* 0x000fe20000000800 */
[----:B--2---:R1:W-:Y:S01]  /*2a80*/  LDGSTS.E.BYPASS.LTC128B.128 [R9+0x5080], [R10.64], !P0 ;  /* 0x050800000a097fae */ /* 0x0043e2000c101d52 */
[----:B------:R-:W-:-:S04]  /*2a90*/  LEA R2, P0, R16, R2, 0x1 ;  /* 0x0000000210027211 */ /* 0x000fc800078008ff */
        /* <DEDUP_REMOVED lines=8> */
.L_x_261:
[----:B--234-:R-:W-:Y:S05]  /*2b20*/  BSYNC B0 ;  /* 0x0000000000007941 */ /* 0x01cfea0003800000 */
.L_x_260:
[----:B------:R-:W0:Y:S01]  /*2b30*/  LDGDEPBAR ;  /* 0x00000000000079af */ /* 0x000e220000000000 */
[----:B------:R-:W-:Y:S01]  /*2b40*/  WARPSYNC 0xffffffff ;  /* 0xffffffff00007948 */ /* 0x000fe20003800000 */
[C---:B-1----:R-:W-:Y:S01]  /*2b50*/  HMMA.16816.F32 R8, R160.reuse, R22, RZ ;  /* 0x00000016a008723c */ /* 0x042fe200000018ff */
[C---:B------:R-:W-:Y:S01]  /*2b60*/  IMAD R242, R4.reuse, 0x2, R236 ;  /* 0x0000000204f27824 */ /* 0x040fe200078e02ec */
[----:B------:R-:W-:Y:S01]  /*2b70*/  LDSM.16.M88.4 R60, [R243+0x5800] ;  /* 0x00580000f33c783b */ /* 0x000fe20000000200 */
[----:B------:R-:W-:Y:S01]  /*2b80*/  IMAD R239, R4, 0x2, R243 ;  /* 0x0000000204ef7824 */ /* 0x000fe200078e02f3 */
[----:B------:R-:W-:Y:S01]  /*2b90*/  UISETP.GT.AND UP0, UPT, UR4, UR7, UPT ;  /* 0x000000070400728c */ /* 0x000fe2000bf04270 */
[C---:B------:R-:W-:Y:S01]  /*2ba0*/  IADD3 R252, R243.reuse, 0x1800, RZ ;  /* 0x00001800f3fc7810 */ /* 0x040fe20007ffe0ff */
[----:B------:R-:W1:Y:S01]  /*2bb0*/  LDSM.16.M88.4 R36, [R242+0x14080] ;  /* 0x01408000f224783b */ /* 0x000e620000000200 */
[C---:B------:R-:W-:Y:S01]  /*2bc0*/  IADD3 R251, R243.reuse, 0x2000, RZ ;  /* 0x00002000f3fb7810 */ /* 0x040fe20007ffe0ff */
[----:B------:R-:W-:Y:S01]  /*2bd0*/  HMMA.16816.F32 R12, R160, R20, RZ ;  /* 0x00000014a00c723c */ /* 0x000fe200000018ff */
[----:B------:R-:W-:Y:S01]  /*2be0*/  IADD3 R250, R243, 0x2800, RZ ;  /* 0x00002800f3fa7810 */ /* 0x000fe20007ffe0ff */
[----:B------:R-:W2:Y:S01]  /*2bf0*/  LDSM.16.M88.4 R44, [R242+0x14880] ;  /* 0x01488000f22c783b */ /* 0x000ea20000000200 */
[----:B------:R-:W-:-:S02]  /*2c00*/  PLOP3.LUT P0, PT, PT, PT, UP0, 0x40, 0x0 ;  /* 0x000000000000781c */ /* 0x000fc40003f0e808 */
[C---:B------:R-:W-:Y:S01]  /*2c10*/  IADD3 R249, R243.reuse, 0x3000, RZ ;  /* 0x00003000f3f97810 */ /* 0x040fe20007ffe0ff */
[----:B------:R-:W3:Y:S01]  /*2c20*/  LDSM.16.M88.4 R52, [R242+0x15080] ;  /* 0x01508000f234783b */ /* 0x000ee20000000200 */
[C---:B------:R-:W-:Y:S01]  /*2c30*/  IADD3 R248, R243.reuse, 0x3800, RZ ;  /* 0x00003800f3f87810 */ /* 0x040fe20007ffe0ff */
[C---:B------:R-:W-:Y:S01]  /*2c40*/  HMMA.16816.F32 R16, R160.reuse, R24, RZ ;  /* 0x00000018a010723c */ /* 0x040fe200000018ff */
[C---:B------:R-:W-:Y:S02]  /*2c50*/  IADD3 R247, R243.reuse, 0x4000, RZ ;  /* 0x00004000f3f77810 */ /* 0x040fe40007ffe0ff */
[C---:B------:R-:W-:Y:S02]  /*2c60*/  IADD3 R246, R243.reuse, 0x4800, RZ ;  /* 0x00004800f3f67810 */ /* 0x040fe40007ffe0ff */
[C---:B------:R-:W-:Y:S02]  /*2c70*/  IADD3 R245, R243.reuse, 0x5000, RZ ;  /* 0x00005000f3f57810 */ /* 0x040fe40007ffe0ff */
[----:B------:R-:W-:Y:S01]  /*2c80*/  IADD3 R244, R243, 0x5800, RZ ;  /* 0x00005800f3f47810 */ /* 0x000fe20007ffe0ff */
[C---:B------:R-:W-:Y:S08]  /*2c90*/  HMMA.16816.F32 R20, R160.reuse, R26, RZ ;  /* 0x0000001aa014723c */ /* 0x040ff000000018ff */
        /* <DEDUP_REMOVED lines=136> */
[----:B------:R-:W1:Y:S04]  /*3520*/  S2R R75, SR_TID.X ;  /* 0x00000000004b7919 */ /* 0x000e680000002100 */
[----:B------:R2:W5:Y:S04]  /*3530*/  LDL R71, [R1+0x64] ;  /* 0x0000640001477983 */ /* 0x0005680000100800 */
[----:B------:R2:W5:Y:S04]  /*3540*/  LDL R67, [R1+0x8] ;  /* 0x0000080001437983 */ /* 0x0005680000100800 */
[----:B------:R2:W5:Y:S04]  /*3550*/  LDL R68, [R1+0x34] ;  /* 0x0000340001447983 */ /* 0x0005680000100800 */
[----:B------:R2:W5:Y:S04]  /*3560*/  LDL R69, [R1+0x50] ;  /* 0x0000500001457983 */ /* 0x0005680000100800 */
[----:B------:R2:W5:Y:S01]  /*3570*/  LDL R70, [R1+0x5c] ;  /* 0x00005c0001467983 */ /* 0x0005620000100800 */
[----:B-1----:R-:W-:-:S02]  /*3580*/  LEA.HI R73, R66, R75, RZ, 0x3 ;  /* 0x0000004b42497211 */ /* 0x002fc400078f18ff */
[----:B------:R-:W-:Y:S02]  /*3590*/  LEA.HI R74, R66, R75, RZ, 0x3 ;  /* 0x0000004b424a7211 */ /* 0x000fe400078f18ff */
[----:B------:R-:W-:Y:S02]  /*35a0*/  LOP3.LUT R73, R73, 0xfffffff8, RZ, 0xc0, !PT ;  /* 0xfffffff849497812 */ /* 0x000fe400078ec0ff */
[----:B------:R-:W-:-:S03]  /*35b0*/  SHF.R.S32.HI R74, RZ, 0x3, R74 ;  /* 0x00000003ff4a7819 */ /* 0x000fc6000001144a */
[----:B------:R-:W-:-:S04]  /*35c0*/  IMAD.IADD R73, R75, 0x1, -R73 ;  /* 0x000000014b497824 */ /* 0x000fc800078e0a49 */
[----:B------:R-:W-:Y:S02]  /*35d0*/  IMAD R73, R73, 0x20, R74 ;  /* 0x0000002049497824 */ /* 0x000fe400078e024a */
[----:B------:R-:W-:Y:S02]  /*35e0*/  IMAD.MOV.U32 R10, RZ, RZ, RZ ;  /* 0x000000ffff0a7224 */ /* 0x000fe400078e00ff */
[----:B--2---:R-:W-:Y:S02]  /*35f0*/  IMAD.MOV.U32 R72, RZ, RZ, R7 ;  /* 0x000000ffff487224 */ /* 0x004fe400078e0007 */
[----:B---3--:R-:W-:Y:S02]  /*3600*/  IMAD.MOV.U32 R7, RZ, RZ, R2 ;  /* 0x000000ffff077224 */ /* 0x008fe400078e0002 */
[----:B------:R-:W-:-:S05]  /*3610*/  IMAD.MOV.U32 R2, RZ, RZ, c[0x0][0x2b8] ;  /* 0x0000ae00ff027624 */ /* 0x000fca00078e00ff */
[----:B------:R-:W-:Y:S01]  /*3620*/  ISETP.NE.AND P1, PT, R2, 0x1, PT ;  /* 0x000000010200780c */ /* 0x000fe20003f25270 */
[----:B------:R-:W-:Y:S02]  /*3630*/  IMAD.U32 R2, RZ, RZ, UR11 ;  /* 0x0000000bff027e24 */ /* 0x000fe4000f8e00ff */
[----:B----4-:R-:W-:-:S03]  /*3640*/  IMAD.MOV.U32 R75, RZ, RZ, R3 ;  /* 0x000000ffff4b7224 */ /* 0x010fc600078e0003 */
[----:B------:R-:W-:-:S04]  /*3650*/  IADD3 R2, R73, UR24, R2 ;  /* 0x0000001849027c10 */ /* 0x000fc8000fffe002 */
[----:B------:R-:W-:-:S05]  /*3660*/  IADD3 R3, R2, -0x30, RZ ;  /* 0xffffffd002037810 */ /* 0x000fca0007ffe0ff */
[----:B------:R-:W-:-:S04]  /*3670*/  @P1 IMAD.HI.U32 R4, R3, c[0x0][0x2bc], RZ ;  /* 0x0000af0003041a27 */ /* 0x000fc800078e00ff */
[----:B------:R-:W-:Y:S01]  /*3680*/  IMAD.MOV.U32 R2, RZ, RZ, R3 ;  /* 0x000000ffff027224 */ /* 0x000fe200078e0003 */
[----:B------:R-:W-:Y:S01]  /*3690*/  @P1 SHF.R.U32.HI R2, RZ, c[0x0][0x2c0], R4 ;  /* 0x0000b000ff021a19 */ /* 0x000fe20000011604 */
[----:B------:R-:W-:-:S03]  /*36a0*/  IMAD.MOV.U32 R73, RZ, RZ, R7 ;  /* 0x000000ffff497224 */ /* 0x000fc600078e0007 */
[----:B------:R-:W-:-:S04]  /*36b0*/  @!P3 IADD3 R4, P0, R2, UR16, RZ ;  /* 0x000000100204bc10 */ /* 0x000fc8000ff1e0ff */
[----:B------:R-:W-:Y:S02]  /*36c0*/  @!P3 LEA.HI.X.SX32 R7, R2, UR6, 0x1, P0 ;  /* 0x000000060207bc11 */ /* 0x000fe400080f0eff */
[----:B------:R-:W-:-:S04]  /*36d0*/  @!P3 LEA R8, P0, R4, c[0x0][0x2a0], 0x2 ;  /* 0x0000a8000408ba11 */ /* 0x000fc800078010ff */
[----:B------:R-:W-:-:S05]  /*36e0*/  @!P3 LEA.HI.X R9, R4, c[0x0][0x2a4], R7, 0x2, P0 ;  /* 0x0000a9000409ba11 */ /* 0x000fca00000f1407 */
[----:B------:R-:W2:Y:S01]  /*36f0*/  @!P3 LDG.E R10, [R8.64] ;  /* 0x00000012080ab981 */ /* 0x000ea2000c1e1900 */
[----:B------:R-:W-:-:S04]  /*3700*/  IMAD.MOV R2, RZ, RZ, -R2 ;  /* 0x000000ffff027224 */ /* 0x000fc800078e0a02 */
[----:B------:R-:W-:Y:S01]  /*3710*/  IMAD R11, R2, c[0x0][0x2b8], R3 ;  /* 0x0000ae00020b7a24 */ /* 0x000fe200078e0203 */
[----:B------:R-:W1:Y:S04]  /*3720*/  S2R R76, SR_TID.X ;  /* 0x00000000004c7919 */ /* 0x000e680000002100 */
[----:B------:R-:W-:-:S05]  /*3730*/  SHF.R.S32.HI R2, RZ, 0x1f, R11 ;  /* 0x0000001fff027819 */ /* 0x000fca000001140b */
[----:B------:R-:W-:Y:S02]  /*3740*/  IMAD R4, R2, c[0x0][0x1e0], RZ ;  /* 0x0000780002047a24 */ /* 0x000fe400078e02ff */
[----:B------:R-:W-:-:S04]  /*3750*/  IMAD.WIDE.U32 R2, R11, c[0x0][0x1e0], RZ ;  /* 0x000078000b027a25 */ /* 0x000fc800078e00ff */
[----:B------:R-:W-:-:S04]  /*3760*/  IMAD R4, R11, c[0x0][0x1e4], R4 ;  /* 0x000079000b047a24 */ /* 0x000fc800078e0204 */
[----:B------:R-:W-:Y:S01]  /*3770*/  IMAD.IADD R3, R3, 0x1, R4 ;  /* 0x0000000103037824 */ /* 0x000fe200078e0204 */
[----:B------:R-:W-:Y:S01]  /*3780*/  STL [R1+0x28], R11 ;  /* 0x0000280b01007387 */ /* 0x000fe20000100800 */
[----:B-1----:R-:W-:-:S04]  /*3790*/  LEA.HI R74, R66, R76, RZ, 0x3 ;  /* 0x0000004c424a7211 */ /* 0x002fc800078f18ff */
[----:B------:R-:W-:-:S05]  /*37a0*/  LOP3.LUT R74, R74, 0xfffffff8, RZ, 0xc0, !PT ;  /* 0xfffffff84a4a7812 */ /* 0x000fca00078ec0ff */
[----:B------:R-:W-:Y:S01]  /*37b0*/  IMAD.IADD R74, R76, 0x1, -R74 ;  /* 0x000000014c4a7824 */ /* 0x000fe200078e0a4a */
[----:B------:R-:W-:Y:S03]  /*37c0*/  BSSY B0, `(.L_x_264) ;  /* 0x0000020000007945 */ /* 0x000fe60003800000 */
[----:B------:R-:W-:-:S05]  /*37d0*/  IMAD.SHL.U32 R74, R74, 0x8, RZ ;  /* 0x000000084a4a7824 */ /* 0x000fca00078e00ff */
[----:B------:R-:W-:Y:S02]  /*37e0*/  ISETP.GE.AND P1, PT, R74, c[0x0][0x1d4], PT ;  /* 0x000075004a007a0c */ /* 0x000fe40003f26270 */
[----:B--2---:R-:W-:Y:S01]  /*37f0*/  SHF.R.S32.HI R4, RZ, 0x1f, R10 ;  /* 0x0000001fff047819 */ /* 0x004fe2000001140a */
[----:B------:R-:W-:-:S04]  /*3800*/  IMAD.WIDE.U32 R2, R10, c[0x0][0x1f0], R2 ;  /* 0x00007c000a027a25 */ /* 0x000fc800078e0002 */
[----:B------:R-:W-:Y:S01]  /*3810*/  IMAD R4, R4, c[0x0][0x1f0], RZ ;  /* 0x00007c0004047a24 */ /* 0x000fe200078e02ff */
[----:B------:R1:W-:Y:S03]  /*3820*/  STL [R1+0x24], R10 ;  /* 0x0000240a01007387 */ /* 0x0003e60000100800 */
[----:B------:R-:W-:Y:S01]  /*3830*/  IMAD R4, R10, c[0x0][0x1f4], R4 ;  /* 0x00007d000a047a24 */ /* 0x000fe200078e0204 */
[----:B------:R-:W-:-:S04]  /*3840*/  IADD3 R2, P0, R2, UR26, RZ ;  /* 0x0000001a02027c10 */ /* 0x000fc8000ff1e0ff */
[----:B------:R-:W-:Y:S02]  /*3850*/  IADD3.X R3, R3, UR22, R4, P0, !PT ;  /* 0x0000001603037c10 */ /* 0x000fe400087fe404 */
[----:B------:R-:W-:-:S04]  /*3860*/  LEA R7, P0, R2, c[0x0][0x1c8], 0x1 ;  /* 0x0000720002077a11 */ /* 0x000fc800078008ff */
[----:B------:R-:W-:Y:S02]  /*3870*/  LEA.HI.X R4, R2, c[0x0][0x1cc], R3, 0x1, P0 ;  /* 0x0000730002047a11 */ /* 0x000fe400000f0c03 */
[----:B-1----:R-:W-:-:S04]  /*3880*/  LEA.HI R10, R66, R76, RZ, 0x3 ;  /* 0x0000004c420a7211 */ /* 0x002fc800078f18ff */
[----:B------:R-:W-:-:S04]  /*3890*/  SHF.R.S32.HI R10, RZ, 0x3, R10 ;  /* 0x00000003ff0a7819 */ /* 0x000fc8000001140a */
[----:B------:R-:W-:-:S04]  /*38a0*/  IADD3 R14, -R10, 0x30, RZ ;  /* 0x000000300a0e7810 */ /* 0x000fc80007ffe1ff */
[----:B------:R-:W-:Y:S01]  /*38b0*/  ISETP.GE.AND P0, PT, R14, 0x1, PT ;  /* 0x000000010e00780c */ /* 0x000fe20003f06270 */
[----:B------:R1:W2:Y:S04]  /*38c0*/  SHFL.IDX PT, R2, R7, RZ, 0x181f ;  /* 0x00181fff07027589 */ /* 0x0002a800000e0000 */
[----:B------:R1:W3:Y:S08]  /*38d0*/  SHFL.IDX PT, R3, R4, RZ, 0x181f ;  /* 0x00181fff04037589 */ /* 0x0002f000000e0000 */
[----:B------:R-:W-:Y:S05]  /*38e0*/  @!P0 BRA `(.L_x_265) ;  /* 0x000000d000008947 */ /* 0x000fea0003800000 */
[----:B--2---:R-:W-:-:S04]  /*38f0*/  LEA R12, P0, R74, R2, 0x1 ;  /* 0x000000024a0c7211 */ /* 0x004fc800078008ff */
[----:B---3--:R-:W-:Y:S02]  /*3900*/  LEA.HI.X R13, R74, R3, R75, 0x1, P0 ;  /* 0x000000034a0d7211 */ /* 0x008fe400000f0c4b */
[----:B------:R-:W-:-:S03]  /*3910*/  LEA R10, P0, R72, R2, 0x1 ;  /* 0x00000002480a7211 */ /* 0x000fc600078008ff */
[----:B------:R-:W-:Y:S01]  /*3920*/  @!PT LDS RZ, [RZ] ;  /* 0x00000000fffff984 */ /* 0x000fe20000000800 */
[----:B-----5:R2:W-:Y:S01]  /*3930*/  LDGSTS.E.BYPASS.LTC128B.128 [R67+0x14080], [R12.64], !P1 ;  /* 0x140800000c437fae */ /* 0x0205e2000c901d52 */
        /* <DEDUP_REMOVED lines=8> */
.L_x_265:
[----:B------:R-:W-:Y:S05]  /*39c0*/  BSYNC B0 ;  /* 0x0000000000007941 */ /* 0x000fea0003800000 */
.L_x_264:
[----:B------:R-:W-:Y:S01]  /*39d0*/  ISETP.GE.AND P0, PT, R14, 0x21, PT ;  /* 0x000000210e00780c */ /* 0x000fe20003f06270 */
[----:B--23--:R2:W3:Y:S01]  /*39e0*/  SHFL.IDX PT, R3, R4, 0x1, 0x181f ;  /* 0x00381f0004037f89 */ /* 0x00c4e200000e0000 */
[----:B------:R-:W-:Y:S03]  /*39f0*/  BSSY B0, `(.L_x_263) ;  /* 0x0000010000007945 */ /* 0x000fe60003800000 */
[----:B------:R2:W4:Y:S08]  /*3a00*/  SHFL.IDX PT, R2, R7, 0x1, 0x181f ;  /* 0x00381f0007027f89 */ /* 0x00053000000e0000 */
[----:B------:R-:W-:Y:S05]  /*3a10*/  @!P0 BRA `(.L_x_266) ;  /* 0x000000d000008947 */ /* 0x000fea0003800000 */
[----:B----4-:R-:W-:-:S04]  /*3a20*/  LEA R12, P0, R74, R2, 0x1 ;  /* 0x000000024a0c7211 */ /* 0x010fc800078008ff */
        /* <DEDUP_REMOVED lines=12> */
.L_x_266:
[----:B------:R-:W-:Y:S05]  /*3af0*/  BSYNC B0 ;  /* 0x0000000000007941 */ /* 0x000fea0003800000 */
.L_x_263:
[----:B---3--:R-:W3:Y:S01]  /*3b00*/  S2R R8, SR_TID.X ;  /* 0x0000000000087919 */ /* 0x008ee20000002100 */
[----:B----4-:R-:W-:Y:S01]  /*3b10*/  LOP3.LUT R2, R65, 0xffffffe0, RZ, 0xc0, !PT ;  /* 0xffffffe041027812 */ /* 0x010fe200078ec0ff */
[----:B------:R-:W-:Y:S01]  /*3b20*/  UISETP.NE.AND UP1, UPT, UR15, URZ, UPT ;  /* 0x0000003f0f00728c */ /* 0x000fe2000bf25270 */
[----:B-12---:R-:W-:Y:S01]  /*3b30*/  SHF.R.S32.HI R7, RZ, 0x1f, R64 ;  /* 0x0000001fff077819 */ /* 0x006fe20000011440 */
[----:B------:R-:W-:Y:S01]  /*3b40*/  UISETP.NE.AND UP0, UPT, UR14, URZ, UPT ;  /* 0x0000003f0e00728c */ /* 0x000fe2000bf05270 */
[----:B------:R-:W0:Y:S01]  /*3b50*/  LDGDEPBAR ;  /* 0x00000000000079af */ /* 0x000e220000000000 */
[----:B------:R-:W-:Y:S01]  /*3b60*/  ULDC UR24, c[0x0][0x324] ;  /* 0x0000c90000187ab9 */ /* 0x000fe20000000800 */
[----:B------:R-:W-:Y:S01]  /*3b70*/  LEA.HI R7, R7, R64, RZ, 0x3 ;  /* 0x0000004007077211 */ /* 0x000fe200078f18ff */
[----:B------:R-:W-:Y:S01]  /*3b80*/  ULOP3.LUT UR24, URZ, UR24, URZ, 0x33, !UPT ;  /* 0x000000183f187292 */ /* 0x000fe2000f8e333f */
[----:B------:R-:W-:Y:S02]  /*3b90*/  PLOP3.LUT P0, PT, PT, PT, UP1, 0x80, 0x0 ;  /* 0x000000000000781c */ /* 0x000fe40003f0f018 */
[----:B------:R-:W-:-:S05]  /*3ba0*/  LOP3.LUT R7, R7, 0xffffff8, RZ, 0xc0, !PT ;  /* 0x0ffffff807077812 */ /* 0x000fca00078ec0ff */
[----:B------:R-:W-:Y:S01]  /*3bb0*/  IMAD.IADD R9, R64, 0x1, -R7 ;  /* 0x0000000140097824 */ /* 0x000fe200078e0a07 */
[----:B---3--:R-:W-:Y:S01]  /*3bc0*/  LEA.HI R3, R66, R8, RZ, 0x2 ;  /* 0x0000000842037211 */ /* 0x008fe200078f10ff */
        /* <DEDUP_REMOVED lines=20> */
[----:B------:R-:W-:Y:S02]  /*3d10*/  IMAD.U32 R2, RZ, RZ, UR32 ;  /* 0x00000020ff027e24 */ /* 0x000fe4000f8e00ff */
[----:B------:R-:W-:-:S02]  /*3d20*/  IMAD.SHL.U32 R11, R3, 0x2, RZ ;  /* 0x00000002030b7824 */ /* 0x000fc400078e00ff */
[----:B------:R-:W-:-:S03]  /*3d30*/  IMAD.U32 R3, RZ, RZ, UR29 ;  /* 0x0000001dff037e24 */ /* 0x000fc6000f8e00ff */
[C---:B------:R-:W-:Y:S01]  /*3d40*/  IADD3 R2, -R11.reuse, 0x1, R2 ;  /* 0x000000010b027810 */ /* 0x040fe20007ffe102 */
[----:B------:R3:W-:Y:S01]  /*3d50*/  STL [R1+0x54], R11 ;  /* 0x0000540b01007387 */ /* 0x0007e20000100800 */
[----:B------:R-:W-:Y:S02]  /*3d60*/  IADD3 R9, -R11, UR8, R3 ;  /* 0x000000080b097c10 */ /* 0x000fe4000fffe103 */
[----:B------:R-:W-:-:S04]  /*3d70*/  IADD3 R2, R2, -UR12, RZ ;  /* 0x8000000c02027c10 */ /* 0x000fc8000fffe0ff */
        /* <DEDUP_REMOVED lines=9> */
[----:B------:R-:W-:-:S04]  /*3e10*/  IADD3 R4, -R12, UR8, R4 ;  /* 0x000000080c047c10 */ /* 0x000fc8000fffe104 */
[----:B------:R-:W-:-:S13]  /*3e20*/  ISETP.GT.AND P0, PT, R4, -0x1, PT ;  /* 0xffffffff0400780c */ /* 0x000fda0003f04270 */
[----:B------:R-:W-:Y:S05]  /*3e30*/  @P0 BRA `(.L_x_269) ;  /* 0x0000007000000947 */ /* 0x000fea0003800000 */
[----:B------:R-:W-:Y:S01]  /*3e40*/  IMAD.MOV.U32 R12, RZ, RZ, 0x1 ;  /* 0x00000001ff0c7424 */ /* 0x000fe200078e00ff */
[----:B------:R-:W-:-:S04]  /*3e50*/  LOP3.LUT R4, RZ, R4, RZ, 0x33, !PT ;  /* 0x00000004ff047212 */ /* 0x000fc800078e33ff */
[----:B------:R-:W-:-:S13]  /*3e60*/  ISETP.NE.AND P0, PT, R12, c[0x0][0x32c], PT ;  /* 0x0000cb000c007a0c */ /* 0x000fda0003f05270 */
[----:B------:R-:W-:-:S05]  /*3e70*/  @P0 IMAD.HI.U32 R12, R4, c[0x0][0x330], RZ ;  /* 0x0000cc00040c0a27 */ /* 0x000fca00078e00ff */
[----:B------:R-:W-:-:S04]  /*3e80*/  @P0 SHF.R.U32.HI R4, RZ, c[0x0][0x334], R12 ;  /* 0x0000cd00ff040a19 */ /* 0x000fc8000001160c */
[----:B------:R-:W-:Y:S01]  /*3e90*/  LOP3.LUT R4, RZ, R4, RZ, 0x33, !PT ;  /* 0x00000004ff047212 */ /* 0x000fe200078e33ff */
[----:B------:R-:W-:Y:S05]  /*3ea0*/  BRA `(.L_x_270) ;  /* 0x0000004000007947 */ /* 0x000fea0003800000 */
.L_x_269:
[----:B------:R-:W-:-:S04]  /*3eb0*/  MOV R12, 0x1 ;  /* 0x00000001000c7802 */ /* 0x000fc80000000f00 */
[----:B------:R-:W-:-:S13]  /*3ec0*/  ISETP.NE.AND P0, PT, R12, c[0x0][0x32c], PT ;  /* 0x0000cb000c007a0c */ /* 0x000fda0003f05270 */
[----:B------:R-:W-:-:S05]  /*3ed0*/  @P0 IMAD.HI.U32 R12, R4, c[0x0][0x330], RZ ;  /* 0x0000cc00040c0a27 */ /* 0x000fca00078e00ff */
[----:B------:R-:W-:Y:S02]  /*3ee0*/  @P0 SHF.R.U32.HI R4, RZ, c[0x0][0x334], R12 ;  /* 0x0000cd00ff040a19 */ /* 0x000fe4000001160c */
.L_x_270:
[----:B------:R-:W-:Y:S05]  /*3ef0*/  BSYNC B0 ;  /* 0x0000000000007941 */ /* 0x000fea0003800000 */
.L_x_268:
[----:B------:R-:W-:-:S05]  /*3f00*/  IMAD R4, R4, c[0x0][0x32c], R11 ;  /* 0x0000cb0004047a24 */ /* 0x000fca00078e020b */
[----:B------:R-:W-:Y:S02]  /*3f10*/  IADD3 R12, R4, c[0x0][0x32c], RZ ;  /* 0x0000cb00040c7a10 */ /* 0x000fe40007ffe0ff */
[----:B------:R-:W-:Y:S02]  /*3f20*/  IMNMX R2, R2, R4, !PT ;  /* 0x0000000402027217 */ /* 0x000fe40007800200 */
[----:B------:R-:W-:Y:S02]  /*3f30*/  IMNMX R3, R3, R12, PT ;  /* 0x0000000c03037217 */ /* 0x000fe40003800200 */
.L_x_267:
        /* <DEDUP_REMOVED lines=86> */
.L_x_273:
[----:B------:R-:W-:-:S04]  /*44a0*/  MOV R7, 0x1 ;  /* 0x0000000100077802 */ /* 0x000fc80000000f00 */
[----:B------:R-:W-:-:S13]  /*44b0*/  ISETP.NE.AND P0, PT, R7, c[0x0][0x32c], PT ;  /* 0x0000cb0007007a0c */ /* 0x000fda0003f05270 */
[----:B------:R-:W-:-:S05]  /*44c0*/  @P0 IMAD.HI.U32 R7, R4, c[0x0][0x330], RZ ;  /* 0x0000cc0004070a27 */ /* 0x000fca00078e00ff */
[----:B------:R-:W-:Y:S02]  /*44d0*/  @P0 SHF.R.U32.HI R4, RZ, c[0x0][0x334], R7 ;  /* 0x0000cd00ff040a19 */ /* 0x000fe40000011607 */
.L_x_274:
[----:B------:R-:W-:Y:S05]  /*44e0*/  BSYNC B0 ;  /* 0x0000000000007941 */ /* 0x000fea0003800000 */
.L_x_272:
[----:B------:R-:W-:-:S05]  /*44f0*/  IMAD R4, R4, c[0x0][0x32c], R11 ;  /* 0x0000cb0004047a24 */ /* 0x000fca00078e020b */
[----:B------:R-:W-:Y:S02]  /*4500*/  IADD3 R7, R4, c[0x0][0x32c], RZ ;  /* 0x0000cb0004077a10 */ /* 0x000fe40007ffe0ff */
[----:B------:R-:W-:Y:S02]  /*4510*/  IMNMX R2, R2, R4, !PT ;  /* 0x0000000402027217 */ /* 0x000fe40007800200 */
[----:B------:R-:W-:Y:S02]  /*4520*/  IMNMX R3, R3, R7, PT ;  /* 0x0000000703037217 */ /* 0x000fe40003800200 */
.L_x_271:
        /* <DEDUP_REMOVED lines=25> */
[----:B-----5:R-:W-:Y:S01]  /*46c0*/  LDSM.16.MT88.4 R68, [R238+0x4880] ;  /* 0x00488000ee44783b */ /* 0x020fe20000004200 */
[----:B------:R-:W-:Y:S01]  /*46d0*/  ISETP.GT.AND P0, PT, R2, 0x1, P0 ;  /* 0x000000010200780c */ /* 0x000fe20000704270 */
[----:B------:R-:W-:Y:S01]  /*46e0*/  IMAD R240, R0, 0x2, R238 ;  /* 0x0000000200f07824 */ /* 0x000fe200078e02ee */
[----:B------:R-:W-:Y:S01]  /*46f0*/  FMNMX.FTZ R133, R22, R133, !PT ;  /* 0x0000008516857209 */ /* 0x000fe20007810000 */
[----:B------:R-:W-:Y:S01]  /*4700*/  LDSM.16.MT88.4 R72, [R238+0x5880] ;  /* 0x00588000ee48783b */ /* 0x000fe20000004200 */
[----:B------:R-:W-:-:S02]  /*4710*/  ISETP.LT.OR P0, PT, R3, 0x2, P0 ;  /* 0x000000020300780c */ /* 0x000fc40000701670 */
[----:B------:R-:W-:Y:S01]  /*4720*/  FMNMX.FTZ R133, R91, R133, !PT ;  /* 0x000000855b857209 */ /* 0x000fe20007810000 */
[----:B------:R-:W-:Y:S01]  /*4730*/  LDSM.16.MT88.4 R64, [R237+0x5880] ;  /* 0x00588000ed40783b */ /* 0x000fe20000004200 */
[----:B------:R-:W-:Y:S02]  /*4740*/  FSEL R7, R35, -INF , !P0 ;  /* 0xff80000023077808 */ /* 0x000fe40004000000 */
[----:B------:R-:W-:Y:S01]  /*4750*/  PLOP3.LUT P0, PT, PT, PT, UP2, 0x40, 0x0 ;  /* 0x000000000000781c */ /* 0x000fe20003f0e828 */
[----:B------:R-:W-:Y:S01]  /*4760*/  UISETP.NE.AND UP2, UPT, UR33, URZ, UPT ;  /* 0x0000003f2100728c */ /* 0x000fe2000bf45270 */
[----:B------:R-:W-:Y:S01]  /*4770*/  FMNMX.FTZ R133, R90, R133, !PT ;  /* 0x000000855a857209 */ /* 0x000fe20007810000 */
[----:B------:R-:W-:Y:S01]  /*4780*/  LDSM.16.MT88.4 R32, [R238+0x4080] ;  /* 0x00408000ee20783b */ /* 0x000fe20000004200 */
[----:B------:R-:W-:Y:S02]  /*4790*/  ISETP.GT.AND P0, PT, R2, 0x8, P0 ;  /* 0x000000080200780c */ /* 0x000fe40000704270 */
        /* <DEDUP_REMOVED lines=8> */
[----:B------:R-:W-:Y:S01]  /*4820*/  LEA R241, R0, R237, 0x1 ;  /* 0x000000ed00f17211 */ /* 0x000fe200078e08ff */
[----:B------:R-:W-:Y:S01]  /*4830*/  STL [R1+0x78], R161 ;  /* 0x000078a101007387 */ /* 0x000fe20000100800 */
[----:B------:R-:W-:-:S03]  /*4840*/  ISETP.GT.AND P0, PT, R2, 0x9, P0 ;  /* 0x000000090200780c */ /* 0x000fc60000704270 */
[----:B------:R-:W-:Y:S01]  /*4850*/  STL [R1+0x74], R160 ;  /* 0x000074a001007387 */ /* 0x000fe20000100800 */
[----:B------:R-:W-:-:S04]  /*4860*/  ISETP.LT.OR P0, PT, R3, 0xa, P0 ;  /* 0x0000000a0300780c */ /* 0x000fc80000701670 */
[----:B------:R-:W-:Y:S02]  /*4870*/  FSEL R10, R47, -INF , !P0 ;  /* 0xff8000002f0a7808 */ /* 0x000fe40004000000 */
[----:B------:R-:W-:Y:S01]  /*4880*/  PLOP3.LUT P0, PT, PT, PT, UP0, 0x40, 0x0 ;  /* 0x000000000000781c */ /* 0x000fe20003f0e808 */
[----:B------:R-:W-:Y:S01]  /*4890*/  UISETP.NE.AND UP0, UPT, UR5, URZ, UPT ;  /* 0x0000003f0500728c */ /* 0x000fe2000bf05270 */
[----:B------:R-:W-:Y:S02]  /*48a0*/  LDSM.16.MT88.4 R44, [R241+0x4880] ;  /* 0x00488000f12c783b */ /* 0x000fe40000004200 */
[----:B------:R-:W-:Y:S01]  /*48b0*/  ISETP.GT.AND P0, PT, R2, 0x10, P0 ;  /* 0x000000100200780c */ /* 0x000fe20000704270 */
[----:B------:R-:W-:-:S03]  /*48c0*/  ULDC.64 UR4, c[0x0][0x2c8] ;  /* 0x0000b20000047ab9 */ /* 0x000fc60000000a00 */
[----:B------:R-:W-:-:S04]  /*48d0*/  ISETP.LT.OR P0, PT, R3, 0x11, P0 ;  /* 0x000000110300780c */ /* 0x000fc80000701670 */
[----:B------:R-:W-:Y:S02]  /*48e0*/  FSEL R9, R30, -INF , !P0 ;  /* 0xff8000001e097808 */ /* 0x000fe40004000000 */
[----:B------:R-:W-:Y:S01]  /*48f0*/  PLOP3.LUT P0, PT, PT, PT, UP6, 0x40, 0x0 ;  /* 0x000000000000781c */ /* 0x000fe20003f0e868 */
[----:B------:R-:W-:-:S03]  /*4900*/  UISETP.NE.AND UP6, UPT, UR14, URZ, UPT ;  /* 0x0000003f0e00728c */ /* 0x000fc6000bfc5270 */
[----:B------:R-:W-:-:S04]  /*4910*/  ISETP.GT.AND P0, PT, R2, 0x11, P0 ;  /* 0x000000110200780c */ /* 0x000fc80000704270 */
[----:B------:R-:W-:-:S04]  /*4920*/  ISETP.LT.OR P0, PT, R3, 0x12, P0 ;  /* 0x000000120300780c */ /* 0x000fc80000701670 */
[----:B------:R-:W-:Y:S02]  /*4930*/  FSEL R12, R31, -INF , !P0 ;  /* 0xff8000001f0c7808 */ /* 0x000fe40004000000 */
[----:B------:R-:W-:Y:S01]  /*4940*/  PLOP3.LUT P0, PT, PT, PT, UP5, 0x40, 0x0 ;  /* 0x000000000000781c */ /* 0x000fe20003f0e858 */
[----:B------:R-:W-:Y:S01]  /*4950*/  LDSM.16.MT88.4 R28, [R237+0x4880] ;  /* 0x00488000ed1c783b */ /* 0x000fe20000004200 */
[----:B------:R-:W-:Y:S02]  /*4960*/  UISETP.NE.AND UP5, UPT, UR15, URZ, UPT ;  /* 0x0000003f0f00728c */ /* 0x000fe4000bfa5270 */
[----:B------:R-:W-:-:S04]  /*4970*/  ISETP.GT.AND P0, PT, R2, 0x18, P0 ;  /* 0x000000180200780c */ /* 0x000fc80000704270 */
[----:B------:R-:W-:-:S04]  /*4980*/  ISETP.LT.OR P0, PT, R3, 0x19, P0 ;  /* 0x000000190300780c */ /* 0x000fc80000701670 */
[----:B------:R-:W-:Y:S02]  /*4990*/  FSEL R13, R42, -INF , !P0 ;  /* 0xff8000002a0d7808 */ /* 0x000fe40004000000 */
[----:B------:R-:W-:-:S04]  /*49a0*/  PLOP3.LUT P0, PT, PT, PT, UP4, 0x40, 0x0 ;  /* 0x000000000000781c */ /* 0x000fc80003f0e848 */
[----:B------:R-:W-:-:S04]  /*49b0*/  ISETP.GT.AND P0, PT, R2, 0x19, P0 ;  /* 0x000000190200780c */ /* 0x000fc80000704270 */
[----:B------:R-:W-:-:S04]  /*49c0*/  ISETP.LT.OR P0, PT, R3, 0x1a, P0 ;  /* 0x0000001a0300780c */ /* 0x000fc80000701670 */
[----:B------:R-:W-:Y:S02]  /*49d0*/  FSEL R14, R43, -INF , !P0 ;  /* 0xff8000002b0e7808 */ /* 0x000fe40004000000 */
[----:B------:R-:W-:Y:S01]  /*49e0*/  PLOP3.LUT P0, PT, PT, PT, UP3, 0x40, 0x0 ;  /* 0x000000000000781c */ /* 0x000fe20003f0e838 */
[----:B------:R-:W-:Y:S03]  /*49f0*/  LDSM.16.MT88.4 R40, [R240+0x4880] ;  /* 0x00488000f028783b */ /* 0x000fe60000004200 */
        /* <DEDUP_REMOVED lines=13> */
[----:B------:R-:W-:Y:S02]  /*4ad0*/  ISETP.GT.AND P0, PT, R2, 0x29, P0 ;  /* 0x000000290200780c */ /* 0x000fe40000704270 */
[----:B------:R-:W1:Y:S02]  /*4ae0*/  SHFL.BFLY PT, R2, R133, 0x2, 0x1f ;  /* 0x0c401f0085027f89 */ /* 0x000e6400000e0000 */
[----:B------:R-:W-:-:S04]  /*4af0*/  ISETP.LT.OR P0, PT, R3, 0x2a, P0 ;  /* 0x0000002a0300780c */ /* 0x000fc80000701670 */
[----:B------:R-:W-:Y:S02]  /*4b00*/  FSEL R85, R39, -INF , !P0 ;  /* 0xff80000027557808 */ /* 0x000fe40004000000 */
[----:B------:R-:W-:Y:S01]  /*4b10*/  LDSM.16.MT88.4 R36, [R237+0x6080] ;  /* 0x00608000ed24783b */ /* 0x000fe20000004200 */
[----:B-1----:R-:W-:-:S05]  /*4b20*/  FMNMX.FTZ R133, R133, R2, !PT ;  /* 0x0000000285857209 */ /* 0x002fca0007810000 */
[----:B------:R-:W1:Y:S02]  /*4b30*/  SHFL.BFLY PT, R2, R133, 0x1, 0x1f ;  /* 0x0c201f0085027f89 */ /* 0x000e6400000e0000 */
[----:B-1----:R-:W-:Y:S02]  /*4b40*/  FMNMX.FTZ R133, R133, R2, !PT ;  /* 0x0000000285857209 */ /* 0x002fe40007810000 */
[----:B------:R-:W-:Y:S02]  /*4b50*/  FMNMX.FTZ R2, R8, R7, !PT ;  /* 0x0000000708027209 */ /* 0x000fe40007810000 */
[C---:B------:R-:W-:Y:S01]  /*4b60*/  FSETP.NEU.FTZ.AND P0, PT, R133.reuse, -INF , PT ;  /* 0xff8000008500780b */ /* 0x040fe20003f1d000 */
[----:B------:R-:W-:Y:S01]  /*4b70*/  FMUL.FTZ R3, R133, c[0x0][0x2d0] ;  /* 0x0000b40085037a20 */ /* 0x000fe20000410000 */
[----:B------:R-:W-:-:S04]  /*4b80*/  FMNMX.FTZ R2, R4, R2, !PT ;  /* 0x0000000204027209 */ /* 0x000fc80007810000 */
[----:B------:R-:W-:Y:S02]  /*4b90*/  FMNMX.FTZ R2, R10, R2, !PT ;  /* 0x000000020a027209 */ /* 0x000fe40007810000 */
[----:B------:R-:W-:Y:S02]  /*4ba0*/  FSEL R3, R3, RZ, P0 ;  /* 0x000000ff03037208 */ /* 0x000fe40000000000 */
[----:B------:R-:W-:-:S03]  /*4bb0*/  FMNMX.FTZ R2, R9, R2, !PT ;  /* 0x0000000209027209 */ /* 0x000fc60007810000 */
[--C-:B------:R-:W-:Y:S01]  /*4bc0*/  FFMA.FTZ R16, R16, c[0x0][0x2d0], -R3.reuse ;  /* 0x0000b40010107a23 */ /* 0x100fe20000010803 */
[----:B------:R-:W-:Y:S01]  /*4bd0*/  FMNMX.FTZ R2, R12, R2, !PT ;  /* 0x000000020c027209 */ /* 0x000fe20007810000 */
[--C-:B------:R-:W-:Y:S02]  /*4be0*/  FFMA.FTZ R19, R19, c[0x0][0x2d0], -R3.reuse ;  /* 0x0000b40013137a23 */ /* 0x100fe40000010803 */
[--C-:B------:R-:W-:Y:S01]  /*4bf0*/  FFMA.FTZ R18, R18, c[0x0][0x2d0], -R3.reuse ;  /* 0x0000b40012127a23 */ /* 0x100fe20000010803 */
[----:B------:R-:W-:Y:S01]  /*4c00*/  FMNMX.FTZ R2, R13, R2, !PT ;  /* 0x000000020d027209 */ /* 0x000fe20007810000 */
[--C-:B------:R-:W-:Y:S01]  /*4c10*/  FFMA.FTZ R17, R17, c[0x0][0x2d0], -R3.reuse ;  /* 0x0000b40011117a23 */ /* 0x100fe20000010803 */
[----:B------:R-:W-:Y:S01]  /*4c20*/  MUFU.EX2 R110, R16 ;  /* 0x00000010006e7308 */ /* 0x000fe20000000800 */
[--C-:B------:R-:W-:Y:S01]  /*4c30*/  FFMA.FTZ R15, R15, c[0x0][0x2d0], -R3.reuse ;  /* 0x0000b4000f0f7a23 */ /* 0x100fe20000010803 */
[----:B------:R-:W-:Y:S01]  /*4c40*/  FMNMX.FTZ R2, R14, R2, !PT ;  /* 0x000000020e027209 */ /* 0x000fe20007810000 */
[----:B------:R-:W-:-:S02]  /*4c50*/  FFMA.FTZ R21, R21, c[0x0][0x2d0], -R3 ;  /* 0x0000b40015157a23 */ /* 0x000fc40000010803 */
[----:B------:R-:W-:Y:S01]  /*4c60*/  FFMA.FTZ R20, R20, c[0x0][0x2d0], -R3 ;  /* 0x0000b40014147a23 */ /* 0x000fe20000010803 */
[----:B------:R-:W-:Y:S02]  /*4c70*/  FMNMX.FTZ R2, R84, R2, !PT ;  /* 0x0000000254027209 */ /* 0x000fe40007810000 */
[----:B------:R-:W-:Y:S02]  /*4c80*/  MUFU.EX2 R116, R19 ;  /* 0x0000001300747308 */ /* 0x000fe40000000800 */
[----:B------:R-:W-:-:S04]  /*4c90*/  FMNMX.FTZ R2, R86, R2, !PT ;  /* 0x0000000256027209 */ /* 0x000fc80007810000 */
[----:B------:R-:W-:Y:S02]  /*4ca0*/  FMNMX.FTZ R2, R88, R2, !PT ;  /* 0x0000000258027209 */ /* 0x000fe40007810000 */
[----:B------:R-:W-:Y:S02]  /*4cb0*/  MUFU.EX2 R124, R18 ;  /* 0x00000012007c7308 */ /* 0x000fe40000000800 */
[----:B------:R-:W-:-:S05]  /*4cc0*/  FMNMX.FTZ R2, R85, R2, !PT ;  /* 0x0000000255027209 */ /* 0x000fca0007810000 */
[----:B------:R-:W1:Y:S01]  /*4cd0*/  SHFL.BFLY PT, R11, R2, 0x2, 0x1f ;  /* 0x0c401f00020b7f89 */ /* 0x000e6200000e0000 */
[----:B------:R2:W-:Y:S08]  /*4ce0*/  MUFU.EX2 R128, R17 ;  /* 0x0000001100807308 */ /* 0x0005f00000000800 */
[----:B------:R-:W-:Y:S01]  /*4cf0*/  MUFU.EX2 R109, R15 ;  /* 0x0000000f006d7308 */ /* 0x000fe20000000800 */
[----:B--2---:R-:W-:Y:S07]  /*4d00*/  LDSM.16.MT88.4 R16, [R237+0x4080] ;  /* 0x00408000ed10783b */ /* 0x004fee0000004200 */
[----:B------:R-:W-:Y:S01]  /*4d10*/  MUFU.EX2 R108, R21 ;  /* 0x00000015006c7308 */ /* 0x000fe20000000800 */
[----:B-1----:R-:W-:-:S07]  /*4d20*/  FMNMX.FTZ R2, R2, R11, !PT ;  /* 0x0000000b02027209 */ /* 0x002fce0007810000 */
[----:B------:R-:W1:Y:S01]  /*4d30*/  MUFU.EX2 R117, R20 ;  /* 0x0000001400757308 */ /* 0x000e620000000800 */
[----:B------:R-:W2:Y:S02]  /*4d40*/  SHFL.BFLY PT, R132, R2, 0x1, 0x1f ;  /* 0x0c201f0002847f89 */ /* 0x000ea400000e0000 */
[----:B--2---:R-:W-:-:S04]  /*4d50*/  FMNMX.FTZ R132, R132, R2, !PT ;  /* 0x0000000284847209 */ /* 0x004fc80007810000 */
[C---:B------:R-:W-:Y:S01]  /*4d60*/  FSETP.NEU.FTZ.AND P0, PT, R132.reuse, -INF , PT ;  /* 0xff8000008400780b */ /* 0x040fe20003f1d000 */
[----:B------:R-:W-:-:S05]  /*4d70*/  FMUL.FTZ R2, R132, c[0x0][0x2d0] ;  /* 0x0000b40084027a20 */ /* 0x000fca0000410000 */
[----:B------:R-:W-:-:S05]  /*4d80*/  FSEL R2, R2, RZ, P0 ;  /* 0x000000ff02027208 */ /* 0x000fca0000000000 */
[--C-:B------:R-:W-:Y:S02]  /*4d90*/  FFMA.FTZ R4, R4, c[0x0][0x2d0], -R2.reuse ;  /* 0x0000b40004047a23 */ /* 0x100fe40000010802 */
[--C-:B------:R-:W-:Y:S02]  /*4da0*/  FFMA.FTZ R8, R8, c[0x0][0x2d0], -R2.reuse ;  /* 0x0000b40008087a23 */ /* 0x100fe40000010802 */
[----:B------:R2:W-:Y:S01]  /*4db0*/  MUFU.EX2 R78, R4 ;  /* 0x00000004004e7308 */ /* 0x0005e20000000800 */
[--C-:B------:R-:W-:Y:S02]  /*4dc0*/  FFMA.FTZ R7, R7, c[0x0][0x2d0], -R2.reuse ;  /* 0x0000b40007077a23 */ /* 0x100fe40000010802 */
[----:B------:R-:W-:-:S05]  /*4dd0*/  FFMA.FTZ R0, R14, c[0x0][0x2d0], -R2 ;  /* 0x0000b4000e007a23 */ /* 0x000fca0000010802 */
[----:B------:R3:W-:Y:S01]  /*4de0*/  MUFU.EX2 R77, R8 ;  /* 0x00000008004d7308 */ /* 0x0007e20000000800 */
[----:B--2---:R-:W-:-:S07]  /*4df0*/  FFMA.FTZ R4, R10, c[0x0][0x2d0], -R2 ;  /* 0x0000b4000a047a23 */ /* 0x004fce0000010802 */
[----:B------:R-:W-:Y:S01]  /*4e00*/  MUFU.EX2 R76, R7 ;  /* 0x00000007004c7308 */ /* 0x000fe20000000800 */
[----:B-1----:R-:W-:Y:S02]  /*4e10*/  F2FP.PACK_AB R10, R117, R108 ;  /* 0x0000006c750a723e */ /* 0x002fe400000000ff */
[----:B---3--:R-:W-:-:S05]  /*4e20*/  F2FP.PACK_AB R8, R109, R110 ;  /* 0x0000006e6d08723e */ /* 0x008fca00000000ff */
[----:B------:R1:W2:Y:S08]  /*4e30*/  MUFU.EX2 R79, R4 ;  /* 0x00000004004f7308 */ /* 0x0002b00000000800 */
[----:B------:R-:W-:Y:S01]  /*4e40*/  MUFU.EX2 R82, R0 ;  /* 0x0000000000527308 */ /* 0x000fe20000000800 */
[----:B-1----:R-:W-:Y:S01]  /*4e50*/  FFMA.FTZ R4, R22, c[0x0][0x2d0], -R3 ;  /* 0x0000b40016047a23 */ /* 0x002fe20000010803 */
[----:B--2---:R-:W-:-:S06]  /*4e60*/  F2FP.PACK_AB R11, R79, R78 ;  /* 0x0000004e4f0b723e */ /* 0x004fcc00000000ff */
[----:B------:R1:W2:Y:S02]  /*4e70*/  MUFU.EX2 R129, R4 ;  /* 0x0000000400817308 */ /* 0x0002a40000000800 */
[----:B-1----:R-:W-:Y:S01]  /*4e80*/  FFMA.FTZ R4, R9, c[0x0][0x2d0], -R2 ;  /* 0x0000b40009047a23 */ /* 0x002fe20000010802 */
[----:B------:R-:W-:Y:S02]  /*4e90*/  F2FP.PACK_AB R9, R76, R77 ;  /* 0x0000004d4c09723e */ /* 0x000fe400000000ff */
[----:B--2---:R-:W-:-:S03]  /*4ea0*/  F2FP.PACK_AB R6, R129, R128 ;  /* 0x000000808106723e */ /* 0x004fc600000000ff */
[----:B------:R1:W-:Y:S02]  /*4eb0*/  MUFU.EX2 R80, R4 ;  /* 0x0000000400507308 */ /* 0x0003e40000000800 */
[C---:B------:R-:W-:Y:S08]  /*4ec0*/  HMMA.16816.F32 R20, R8.reuse, R16, RZ ;  /* 0x000000100814723c */ /* 0x040ff000000018ff */
[----:B------:R-:W-:Y:S01]  /*4ed0*/  HMMA.16816.F32 R16, R8, R18, RZ ;  /* 0x000000120810723c */ /* 0x000fe200000018ff */
[----:B-1----:R-:W-:-:S04]  /*4ee0*/  FFMA.FTZ R4, R12, c[0x0][0x2d0], -R2 ;  /* 0x0000b4000c047a23 */ /* 0x002fc80000010802 */
[----:B------:R1:W2:Y:S03]  /*4ef0*/  MUFU.EX2 R81, R4 ;  /* 0x0000000400517308 */ /* 0x0002a60000000800 */
[----:B------:R-:W-:Y:S01]  /*4f00*/  HMMA.16816.F32 R60, R8, R34, RZ ;  /* 0x00000022083c723c */ /* 0x000fe200000018ff */
[----:B-1----:R-:W-:Y:S01]  /*4f10*/  FFMA.FTZ R4, R13, c[0x0][0x2d0], -R2 ;  /* 0x0000b4000d047a23 */ /* 0x002fe20000010802 */
[----:B--2---:R-:W-:-:S06]  /*4f20*/  F2FP.PACK_AB R5, R81, R80 ;  /* 0x000000505105723e */ /* 0x004fcc00000000ff */
[C---:B------:R-:W-:Y:S01]  /*4f30*/  HMMA.16816.F32 R12, R8.reuse, R32, RZ ;  /* 0x00000020080c723c */ /* 0x040fe200000018ff */
[----:B------:R1:W2:Y:S07]  /*4f40*/  MUFU.EX2 R83, R4 ;  /* 0x0000000400537308 */ /* 0x0002ae0000000800 */
[----:B------:R-:W-:Y:S01]  /*4f50*/  HMMA.16816.F32 R32, R8, R26, RZ ;  /* 0x0000001a0820723c */ /* 0x000fe200000018ff */
[----:B-1----:R-:W-:Y:S02]  /*4f60*/  F2FP.PACK_AB R4, R124, R116 ;  /* 0x000000747c04723e */ /* 0x002fe400000000ff */
[----:B--2---:R-:W-:-:S07]  /*4f70*/  F2FP.PACK_AB R7, R82, R83 ;  /* 0x000000535207723e */ /* 0x004fce00000000ff */
[C---:B------:R-:W-:Y:S08]  /*4f80*/  HMMA.16816.F32 R48, R4.reuse, R30, R16 ;  /* 0x0000001e0430723c */ /* 0x040ff00000001810 */
[----:B------:R-:W-:Y:S08]  /*4f90*/  HMMA.16816.F32 R148, R4, R68, R12 ;  /* 0x000000440494723c */ /* 0x000ff0000000180c */
[----:B------:R-:W-:Y:S08]  /*4fa0*/  HMMA.16816.F32 R12, R8, R72, RZ ;  /* 0x00000048080c723c */ /* 0x000ff000000018ff */
[----:B------:R-:W-:Y:S01]  /*4fb0*/  HMMA.16816.F32 R156, R4, R28, R20 ;  /* 0x0000001c049c723c */ /* 0x000fe20000001814 */
[----:B------:R-:W-:Y:S01]  /*4fc0*/  IMAD.MOV.U32 R123, RZ, RZ, R50 ;  /* 0x000000ffff7b7224 */ /* 0x000fe200078e0032 */
[----:B------:R-:W-:Y:S01]  /*4fd0*/  MOV R122, R51 ;  /* 0x00000033007a7202 */ /* 0x000fe20000000f00 */
[----:B------:R-:W-:-:S02]  /*4fe0*/  IMAD.MOV.U32 R121, RZ, RZ, R48 ;  /* 0x000000ffff797224 */ /* 0x000fc400078e0030 */
[----:B------:R-:W-:-:S03]  /*4ff0*/  IMAD.MOV.U32 R120, RZ, RZ, R49 ;  /* 0x000000ffff787224 */ /* 0x000fc600078e0031 */
[C---:B------:R-:W-:Y:S08]  /*5000*/  HMMA.16816.F32 R20, R8.reuse, R64, RZ ;  /* 0x000000400814723c */ /* 0x040ff000000018ff */
[C---:B------:R-:W-:Y:S08]  /*5010*/  HMMA.16816.F32 R48, R8.reuse, R24, RZ ;  /* 0x000000180830723c */ /* 0x040ff000000018ff */
[C---:B------:R-:W-:Y:S08]  /*5020*/  HMMA.16816.F32 R28, R8.reuse, R56, RZ ;  /* 0x00000038081c723c */ /* 0x040ff000000018ff */
[----:B------:R-:W-:Y:S08]  /*5030*/  HMMA.16816.F32 R24, R8, R58, RZ ;  /* 0x0000003a0818723c */ /* 0x000ff000000018ff */
[----:B------:R-:W-:Y:S08]  /*5040*/  HMMA.16816.F32 R12, R4, R52, R12 ;  /* 0x00000034040c723c */ /* 0x000ff0000000180c */
[C---:B------:R-:W-:Y:S08]  /*5050*/  HMMA.16816.F32 R56, R8.reuse, R74, RZ ;  /* 0x0000004a0838723c */ /* 0x040ff000000018ff */
[----:B------:R-:W-:Y:S01]  /*5060*/  HMMA.16816.F32 R16, R8, R66, RZ ;  /* 0x000000420810723c */ /* 0x000fe200000018ff */
[----:B------:R-:W1:Y:S07]  /*5070*/  LDSM.16.MT88.4 R64, [R241+0x5880] ;  /* 0x00588000f140783b */ /* 0x000e6e0000004200 */
[----:B------:R-:W-:Y:S01]  /*5080*/  HMMA.16816.F32 R20, R4, R36, R20 ;  /* 0x000000240414723c */ /* 0x000fe20000001814 */
[----:B------:R-:W-:Y:S01]  /*5090*/  IMAD.MOV.U32 R99, RZ, RZ, R13 ;  /* 0x000000ffff637224 */ /* 0x000fe200078e000d */
[----:B------:R-:W-:Y:S01]  /*50a0*/  MOV R98, R12 ;  /* 0x0000000c00627202 */ /* 0x000fe20000000f00 */
[----:B------:R-:W-:-:S02]  /*50b0*/  IMAD.MOV.U32 R161, RZ, RZ, R14 ;  /* 0x000000ffffa17224 */ /* 0x000fc400078e000e */
[----:B------:R-:W-:-:S03]  /*50c0*/  IMAD.MOV.U32 R160, RZ, RZ, R15 ;  /* 0x000000ffffa07224 */ /* 0x000fc600078e000f */
[C---:B------:R-:W-:Y:S01]  /*50d0*/  HMMA.16816.F32 R12, R4.reuse, R54, R56 ;  /* 0x00000036040c723c */ /* 0x040fe20000001838 */
[----:B------:R-:W-:Y:S04]  /*50e0*/  LDSM.16.MT88.4 R52, [R238+0x7080] ;  /* 0x00708000ee34783b */ /* 0x000fe80000004200 */
[----:B------:R-:W-:Y:S03]  /*50f0*/  LDSM.16.MT88.4 R56, [R241+0x7080] ;  /* 0x00708000f138783b */ /* 0x000fe60000004200 */
[C---:B------:R-:W-:Y:S08]  /*5100*/  HMMA.16816.F32 R24, R4.reuse, R42, R24 ;  /* 0x0000002a0418723c */ /* 0x040ff00000001818 */
[----:B------:R-:W-:Y:S01]  /*5110*/  MOV R147, R20 ;  /* 0x0000001400937202 */ /* 0x000fe20000000f00 */
[----:B------:R-:W-:Y:S01]  /*5120*/  IMAD.MOV.U32 R146, RZ, RZ, R21 ;  /* 0x000000ffff927224 */ /* 0x000fe200078e0015 */
[----:B------:R-:W-:Y:S01]  /*5130*/  MOV R144, R23 ;  /* 0x0000001700907202 */ /* 0x000fe20000000f00 */
[----:B------:R-:W-:Y:S01]  /*5140*/  IMAD.MOV.U32 R145, RZ, RZ, R22 ;  /* 0x000000ffff917224 */ /* 0x000fe200078e0016 */
[C---:B------:R-:W-:Y:S01]  /*5150*/  HMMA.16816.F32 R16, R4.reuse, R38, R16 ;  /* 0x000000260410723c */ /* 0x040fe20000001810 */
[----:B------:R-:W2:Y:S03]  /*5160*/  LDSM.16.MT88.4 R20, [R241+0x6080] ;  /* 0x00608000f114783b */ /* 0x000ea60000004200 */
[----:B------:R-:W-:Y:S01]  /*5170*/  MOV R135, R12 ;  /* 0x0000000c00877202 */ /* 0x000fe20000000f00 */
[----:B------:R-:W-:Y:S01]  /*5180*/  IMAD.MOV.U32 R134, RZ, RZ, R13 ;  /* 0x000000ffff867224 */ /* 0x000fe200078e000d */
[----:B------:R-:W-:Y:S01]  /*5190*/  MOV R130, R15 ;  /* 0x0000000f00827202 */ /* 0x000fe20000000f00 */
[----:B------:R-:W-:Y:S01]  /*51a0*/  IMAD.MOV.U32 R131, RZ, RZ, R14 ;  /* 0x000000ffff837224 */ /* 0x000fe200078e000e */
[----:B------:R-:W-:Y:S01]  /*51b0*/  HMMA.16816.F32 R136, R4, R70, R60 ;  /* 0x000000460488723c */ /* 0x000fe2000000183c */
[----:B------:R-:W3:Y:S03]  /*51c0*/  LDSM.16.MT88.4 R60, [R240+0x5880] ;  /* 0x00588000f03c783b */ /* 0x000ee60000004200 */
[----:B------:R-:W-:Y:S01]  /*51d0*/  IMAD.MOV.U32 R168, RZ, RZ, R26 ;  /* 0x000000ffffa87224 */ /* 0x000fe200078e001a */
[----:B------:R-:W-:Y:S01]  /*51e0*/  MOV R127, R27 ;  /* 0x0000001b007f7202 */ /* 0x000fe20000000f00 */
[----:B------:R-:W-:Y:S01]  /*51f0*/  IMAD.MOV.U32 R126, RZ, RZ, R24 ;  /* 0x000000ffff7e7224 */ /* 0x000fe200078e0018 */
[----:B------:R-:W-:Y:S01]  /*5200*/  LDSM.16.MT88.4 R36, [R237+0x7880] ;  /* 0x00788000ed24783b */ /* 0x000fe20000004200 */
[----:B-1----:R-:W-:Y:S01]  /*5210*/  HMMA.16816.F32 R12, R8, R66, RZ ;  /* 0x00000042080c723c */ /* 0x002fe200000018ff */
[----:B------:R-:W-:-:S02]  /*5220*/  IMAD.MOV.U32 R125, RZ, RZ, R25 ;  /* 0x000000ffff7d7224 */ /* 0x000fc400078e0019 */
[----:B------:R-:W1:Y:S05]  /*5230*/  LDSM.16.MT88.4 R24, [R237+0x7080] ;  /* 0x00708000ed18783b */ /* 0x000e6a0000004200 */
[----:B------:R-:W-:Y:S01]  /*5240*/  IMAD.MOV.U32 R172, RZ, RZ, R18 ;  /* 0x000000ffffac7224 */ /* 0x000fe200078e0012 */
[----:B------:R-:W-:Y:S01]  /*5250*/  MOV R170, R16 ;  /* 0x0000001000aa7202 */ /* 0x000fe20000000f00 */
[----:B------:R-:W-:Y:S01]  /*5260*/  IMAD.MOV.U32 R171, RZ, RZ, R19 ;  /* 0x000000ffffab7224 */ /* 0x000fe200078e0013 */
[----:B------:R-:W-:Y:S01]  /*5270*/  HMMA.16816.F32 R92, R4, R46, R32 ;  /* 0x0000002e045c723c */ /* 0x000fe20000001820 */
[----:B------:R-:W-:-:S07]  /*5280*/  IMAD.MOV.U32 R169, RZ, RZ, R17 ;  /* 0x000000ffffa97224 */ /* 0x000fce00078e0011 */
[----:B------:R-:W-:Y:S08]  /*5290*/  HMMA.16816.F32 R16, R8, R64, RZ ;  /* 0x000000400810723c */ /* 0x000ff000000018ff */
[C---:B--2---:R-:W-:Y:S08]  /*52a0*/  HMMA.16816.F32 R12, R4.reuse, R22, R12 ;  /* 0x00000016040c723c */ /* 0x044ff0000000180c */
[----:B------:R-:W-:Y:S01]  /*52b0*/  HMMA.16816.F32 R28, R4, R40, R28 ;  /* 0x00000028041c723c */ /* 0x000fe2000000181c */
[----:B------:R-:W2:Y:S01]  /*52c0*/  LDSM.16.MT88.4 R40, [R240+0x6080] ;  /* 0x00608000f028783b */ /* 0x000ea20000004200 */
[----:B------:R-:W-:Y:S01]  /*52d0*/  MOV R155, R92 ;  /* 0x0000005c009b7202 */ /* 0x000fe20000000f00 */
[----:B------:R-:W-:Y:S01]  /*52e0*/  IMAD.MOV.U32 R154, RZ, RZ, R93 ;  /* 0x000000ffff9a7224 */ /* 0x000fe200078e005d */
[----:B------:R-:W-:Y:S01]  /*52f0*/  MOV R152, R95 ;  /* 0x0000005f00987202 */ /* 0x000fe20000000f00 */
[----:B------:R-:W-:-:S03]  /*5300*/  IMAD.MOV.U32 R153, RZ, RZ, R94 ;  /* 0x000000ffff997224 */ /* 0x000fc600078e005e */
[C---:B------:R-:W-:Y:S01]  /*5310*/  HMMA.16816.F32 R140, R4.reuse, R44, R48 ;  /* 0x0000002c048c723c */ /* 0x040fe20000001830 */
[----:B------:R-:W-:Y:S07]  /*5320*/  LDSM.16.MT88.4 R48, [R238+0x7880] ;  /* 0x00788000ee30783b */ /* 0x000fee0000004200 */
[----:B------:R-:W-:Y:S01]  /*5330*/  HMMA.16816.F32 R44, R4, R20, R16 ;  /* 0x00000014042c723c */ /* 0x000fe20000001810 */
[----:B------:R-:W-:Y:S01]  /*5340*/  IMAD.MOV.U32 R93, RZ, RZ, R14 ;  /* 0x000000ffff5d7224 */ /* 0x000fe200078e000e */
[----:B------:R-:W-:Y:S01]  /*5350*/  MOV R92, R15 ;  /* 0x0000000f005c7202 */ /* 0x000fe20000000f00 */
[----:B------:R-:W-:-:S02]  /*5360*/  IMAD.MOV.U32 R67, RZ, RZ, R13 ;  /* 0x000000ffff437224 */ /* 0x000fc400078e000d */
[----:B------:R-:W-:-:S03]  /*5370*/  IMAD.MOV.U32 R66, RZ, RZ, R12 ;  /* 0x000000ffff427224 */ /* 0x000fc600078e000c */
[----:B---3--:R-:W-:Y:S01]  /*5380*/  HMMA.16816.F32 R32, R8, R60, RZ ;  /* 0x0000003c0820723c */ /* 0x008fe200000018ff */
[----:B------:R-:W-:Y:S01]  /*5390*/  IMAD.MOV.U32 R119, RZ, RZ, R30 ;  /* 0x000000ffff777224 */ /* 0x000fe200078e001e */
[----:B------:R-:W-:Y:S01]  /*53a0*/  MOV R111, R28 ;  /* 0x0000001c006f7202 */ /* 0x000fe20000000f00 */
[----:B------:R-:W-:Y:S02]  /*53b0*/  IMAD.MOV.U32 R118, RZ, RZ, R31 ;  /* 0x000000ffff767224 */ /* 0x000fe400078e001f */
[----:B------:R-:W-:-:S03]  /*53c0*/  IMAD.MOV.U32 R103, RZ, RZ, R29 ;  /* 0x000000ffff677224 */ /* 0x000fc600078e001d */
[C---:B-1----:R-:W-:Y:S08]  /*53d0*/  HMMA.16816.F32 R12, R8.reuse, R26, RZ ;  /* 0x0000001a080c723c */ /* 0x042ff000000018ff */
[----:B------:R-:W-:Y:S01]  /*53e0*/  HMMA.16816.F32 R16, R8, R24, RZ ;  /* 0x000000180810723c */ /* 0x000fe200000018ff */
[----:B------:R-:W-:Y:S01]  /*53f0*/  IMAD.MOV.U32 R97, RZ, RZ, R45 ;  /* 0x000000ffff617224 */ /* 0x000fe200078e002d */
[----:B------:R-:W-:Y:S01]  /*5400*/  MOV R95, R47 ;  /* 0x0000002f005f7202 */ /* 0x000fe20000000f00 */
[----:B------:R-:W-:-:S02]  /*5410*/  IMAD.MOV.U32 R96, RZ, RZ, R46 ;  /* 0x000000ffff607224 */ /* 0x000fc400078e002e */
[----:B------:R-:W-:Y:S02]  /*5420*/  IMAD.MOV.U32 R94, RZ, RZ, R44 ;  /* 0x000000ffff5e7224 */ /* 0x000fe400078e002c */
[----:B------:R-:W-:Y:S01]  /*5430*/  LDSM.16.MT88.4 R44, [R241+0x7880] ;  /* 0x00788000f12c783b */ /* 0x000fe20000004200 */
[----:B------:R-:W-:Y:S03]  /*5440*/  HMMA.16816.F32 R28, R8, R62, RZ ;  /* 0x0000003e081c723c */ /* 0x000fe600000018ff */
[----:B------:R-:W1:Y:S05]  /*5450*/  LDSM.16.MT88.4 R60, [R240+0x7080] ;  /* 0x00708000f03c783b */ /* 0x000e6a0000004200 */
[----:B--2---:R-:W-:Y:S01]  /*5460*/  HMMA.16816.F32 R72, R4, R40, R32 ;  /* 0x000000280448723c */ /* 0x004fe20000001820 */
[----:B------:R-:W2:Y:S07]  /*5470*/  LDSM.16.MT88.4 R32, [R237+0x8880] ;  /* 0x00888000ed20783b */ /* 0x000eae0000004200 */
[----:B------:R-:W-:Y:S07]  /*5480*/  HMMA.16816.F32 R24, R8, R54, RZ ;  /* 0x000000360818723c */ /* 0x000fee00000018ff */
[----:B------:R-:W-:Y:S01]  /*5490*/  MOV R55, R95 ;  /* 0x0000005f00377202 */ /* 0x000fe20000000f00 */
[----:B------:R-:W-:Y:S01]  /*54a0*/  HMMA.16816.F32 R12, R4, R38, R12 ;  /* 0x00000026040c723c */ /* 0x000fe2000000180c */
[----:B------:R-:W-:-:S06]  /*54b0*/  IMAD.MOV.U32 R54, RZ, RZ, R96 ;  /* 0x000000ffff367224 */ /* 0x000fcc00078e0060 */
[----:B------:R-:W-:Y:S01]  /*54c0*/  IMAD.MOV.U32 R38, RZ, RZ, R121 ;  /* 0x000000ffff267224 */ /* 0x000fe200078e0079 */
[----:B------:R-:W-:Y:S01]  /*54d0*/  HMMA.16816.F32 R20, R4, R36, R16 ;  /* 0x000000240414723c */ /* 0x000fe20000001810 */
[----:B------:R-:W-:-:S07]  /*54e0*/  MOV R39, R120 ;  /* 0x0000007800277202 */ /* 0x000fce0000000f00 */
[----:B------:R-:W-:Y:S01]  /*54f0*/  HMMA.16816.F32 R68, R4, R42, R28 ;  /* 0x0000002a0444723c */ /* 0x000fe2000000181c */
[----:B------:R-:W3:Y:S07]  /*5500*/  LDSM.16.MT88.4 R40, [R240+0x7880] ;  /* 0x00788000f028783b */ /* 0x000eee0000004200 */
[----:B------:R-:W-:Y:S01]  /*5510*/  HMMA.16816.F32 R16, R8, R58, RZ ;  /* 0x0000003a0810723c */ /* 0x000fe200000018ff */
[----:B------:R-:W-:Y:S01]  /*5520*/  IMAD.MOV.U32 R102, RZ, RZ, R14 ;  /* 0x000000ffff667224 */ /* 0x000fe200078e000e */
[----:B------:R-:W-:Y:S01]  /*5530*/  MOV R100, R12 ;  /* 0x0000000c00647202 */ /* 0x000fe20000000f00 */
[----:B------:R-:W-:-:S02]  /*5540*/  IMAD.MOV.U32 R101, RZ, RZ, R15 ;  /* 0x000000ffff657224 */ /* 0x000fc400078e000f */
[----:B------:R-:W-:Y:S02]  /*5550*/  IMAD.MOV.U32 R0, RZ, RZ, R13 ;  /* 0x000000ffff007224 */ /* 0x000fe400078e000d */
[----:B------:R-:W-:Y:S01]  /*5560*/  IMAD.MOV.U32 R58, RZ, RZ, R93 ;  /* 0x000000ffff3a7224 */ /* 0x000fe200078e005d */
[C---:B------:R-:W-:Y:S01]  /*5570*/  HMMA.16816.F32 R28, R8.reuse, R52, RZ ;  /* 0x00000034081c723c */ /* 0x040fe200000018ff */
[----:B------:R-:W-:Y:S01]  /*5580*/  MOV R59, R92 ;  /* 0x0000005c003b7202 */ /* 0x000fe20000000f00 */
[----:B------:R-:W-:Y:S01]  /*5590*/  IMAD.MOV.U32 R64, RZ, RZ, R23 ;  /* 0x000000ffff407224 */ /* 0x000fe200078e0017 */
[----:B------:R-:W-:Y:S01]  /*55a0*/  MOV R65, R22 ;  /* 0x0000001600417202 */ /* 0x000fe20000000f00 */
[----:B------:R-:W-:Y:S01]  /*55b0*/  IMAD.MOV.U32 R37, RZ, RZ, R21 ;  /* 0x000000ffff257224 */ /* 0x000fe200078e0015 */
[----:B------:R-:W-:Y:S02]  /*55c0*/  MOV R36, R20 ;  /* 0x0000001400247202 */ /* 0x000fe40000000f00 */
[----:B------:R-:W-:Y:S01]  /*55d0*/  IMAD.MOV.U32 R52, RZ, RZ, R94 ;  /* 0x000000ffff347224 */ /* 0x000fe200078e005e */
[----:B-1----:R-:W-:Y:S01]  /*55e0*/  HMMA.16816.F32 R12, R8, R60, RZ ;  /* 0x0000003c080c723c */ /* 0x002fe200000018ff */
[----:B------:R-:W-:-:S06]  /*55f0*/  IMAD.MOV.U32 R53, RZ, RZ, R97 ;  /* 0x000000ffff357224 */ /* 0x000fcc00078e0061 */
[----:B------:R-:W-:Y:S01]  /*5600*/  IMAD.MOV.U32 R60, RZ, RZ, R66 ;  /* 0x000000ffff3c7224 */ /* 0x000fe200078e0042 */
[----:B------:R-:W-:Y:S01]  /*5610*/  HMMA.16816.F32 R92, R4, R50, R24 ;  /* 0x00000032045c723c */ /* 0x000fe20000001818 */
[----:B------:R-:W1:Y:S01]  /*5620*/  LDSM.16.MT88.4 R24, [R237+0x9080] ;  /* 0x00908000ed18783b */ /* 0x000e620000004200 */
[----:B------:R-:W-:Y:S01]  /*5630*/  IMAD.MOV.U32 R61, RZ, RZ, R67 ;  /* 0x000000ffff3d7224 */ /* 0x000fe200078e0043 */
[----:B------:R-:W-:Y:S01]  /*5640*/  MOV R66, R111 ;  /* 0x0000006f00427202 */ /* 0x000fe20000000f00 */
[----:B------:R-:W-:-:S03]  /*5650*/  IMAD.MOV.U32 R67, RZ, RZ, R103 ;  /* 0x000000ffff437224 */ /* 0x000fc600078e0067 */
[----:B------:R-:W-:Y:S01]  /*5660*/  IMAD.MOV.U32 R50, RZ, RZ, R168 ;  /* 0x000000ffff327224 */ /* 0x000fe200078e00a8 */
[----:B------:R-:W-:Y:S01]  /*5670*/  HMMA.16816.F32 R20, R8, R56, RZ ;  /* 0x000000380814723c */ /* 0x000fe200000018ff */
[----:B------:R-:W-:-:S06]  /*5680*/  MOV R51, R127 ;  /* 0x0000007f00337202 */ /* 0x000fcc0000000f00 */
[----:B------:R-:W-:Y:S01]  /*5690*/  IMAD.MOV.U32 R57, RZ, RZ, R99 ;  /* 0x000000ffff397224 */ /* 0x000fe200078e0063 */
[----:B------:R-:W-:Y:S01]  /*56a0*/  MOV R56, R98 ;  /* 0x0000006200387202 */ /* 0x000fe20000000f00 */
[C---:B------:R-:W-:Y:S07]  /*56b0*/  HMMA.16816.F32 R112, R4.reuse, R46, R16 ;  /* 0x0000002e0470723c */ /* 0x040fee0000001810 */
[----:B------:R-:W-:Y:S01]  /*56c0*/  IMAD.MOV.U32 R46, RZ, RZ, R172 ;  /* 0x000000ffff2e7224 */ /* 0x000fe200078e00ac */
[----:B------:R-:W-:Y:S01]  /*56d0*/  HMMA.16816.F32 R96, R4, R48, R28 ;  /* 0x000000300460723c */ /* 0x000fe2000000181c */
[----:B------:R-:W4:Y:S01]  /*56e0*/  LDSM.16.MT88.4 R28, [R238+0x8880] ;  /* 0x00888000ee1c783b */ /* 0x000f220000004200 */
[----:B------:R-:W-:-:S05]  /*56f0*/  IMAD.MOV.U32 R47, RZ, RZ, R171 ;  /* 0x000000ffff2f7224 */ /* 0x000fca00078e00ab */
[----:B------:R-:W-:Y:S01]  /*5700*/  IMAD.MOV.U32 R48, RZ, RZ, R126 ;  /* 0x000000ffff307224 */ /* 0x000fe200078e007e */
[----:B--2---:R-:W-:Y:S01]  /*5710*/  HMMA.16816.F32 R16, R8, R32, RZ ;  /* 0x000000200810723c */ /* 0x004fe200000018ff */
[----:B------:R-:W-:-:S06]  /*5720*/  IMAD.MOV.U32 R49, RZ, RZ, R125 ;  /* 0x000000ffff317224 */ /* 0x000fcc00078e007d */
[----:B------:R-:W-:Y:S01]  /*5730*/  IMAD.MOV.U32 R32, RZ, RZ, R102 ;  /* 0x000000ffff207224 */ /* 0x000fe200078e0066 */
[----:B---3--:R-:W-:Y:S01]  /*5740*/  HMMA.16816.F32 R104, R4, R40, R12 ;  /* 0x000000280468723c */ /* 0x008fe2000000180c */
[----:B------:R-:W-:-:S06]  /*5750*/  MOV R33, R101 ;  /* 0x0000006500217202 */ /* 0x000fcc0000000f00 */
[----:B------:R-:W-:Y:S01]  /*5760*/  MOV R40, R65 ;  /* 0x0000004100287202 */ /* 0x000fe20000000f00 */
[----:B------:R-:W-:Y:S01]  /*5770*/  HMMA.16816.F32 R12, R8, R34, RZ ;  /* 0x00000022080c723c */ /* 0x000fe200000018ff */
[----:B------:R-:W-:Y:S02]  /*5780*/  IMAD.MOV.U32 R41, RZ, RZ, R64 ;  /* 0x000000ffff297224 */ /* 0x000fe400078e0040 */
[----:B------:R-:W-:Y:S02]  /*5790*/  IMAD.MOV.U32 R64, RZ, RZ, R119 ;  /* 0x000000ffff407224 */ /* 0x000fe400078e0077 */
[----:B------:R-:W-:Y:S02]  /*57a0*/  IMAD.MOV.U32 R65, RZ, RZ, R118 ;  /* 0x000000ffff417224 */ /* 0x000fe400078e0076 */
[----:B------:R-:W-:Y:S01]  /*57b0*/  IMAD.MOV.U32 R35, RZ, RZ, R0 ;  /* 0x000000ffff237224 */ /* 0x000fe200078e0000 */
[----:B-1----:R-:W-:Y:S01]  /*57c0*/  HMMA.16816.F32 R172, R4, R24, R16 ;  /* 0x0000001804ac723c */ /* 0x002fe20000001810 */
[----:B------:R-:W1:Y:S01]  /*57d0*/  LDSM.16.MT88.4 R16, [R238+0x9080] ;  /* 0x00908000ee10783b */ /* 0x000e620000004200 */
[----:B------:R-:W-:-:S02]  /*57e0*/  FADD.FTZ R0, R110, R109 ;  /* 0x0000006d6e007221 */ /* 0x000fc40000010000 */
[----:B------:R-:W-:Y:S02]  /*57f0*/  IMAD.MOV.U32 R34, RZ, RZ, R100 ;  /* 0x000000ffff227224 */ /* 0x000fe400078e0064 */
[----:B------:R-:W-:Y:S02]  /*5800*/  FADD.FTZ R0, R108, R0 ;  /* 0x000000006c007221 */ /* 0x000fe40000010000 */
[----:B------:R-:W-:Y:S02]  /*5810*/  HMMA.16816.F32 R176, R4, R44, R20 ;  /* 0x0000002c04b0723c */ /* 0x000fe40000001814 */
[----:B------:R-:W-:-:S04]  /*5820*/  FADD.FTZ R0, R117, R0 ;  /* 0x0000000075007221 */ /* 0x000fc80000010000 */
[----:B------:R-:W-:Y:S01]  /*5830*/  FADD.FTZ R0, R116, R0 ;  /* 0x0000000074007221 */ /* 0x000fe20000010000 */
[----:B------:R-:W-:Y:S01]  /*5840*/  MOV R44, R170 ;  /* 0x000000aa002c7202 */ /* 0x000fe20000000f00 */
[----:B------:R-:W-:Y:S01]  /*5850*/  HMMA.16816.F32 R20, R8, R62, RZ ;  /* 0x0000003e0814723c */ /* 0x000fe200000018ff */
[----:B------:R-:W-:Y:S02]  /*5860*/  IMAD.MOV.U32 R45, RZ, RZ, R169 ;  /* 0x000000ffff2d7224 */ /* 0x000fe400078e00a9 */
[----:B------:R-:W-:Y:S02]  /*5870*/  FADD.FTZ R24, R124, R0 ;  /* 0x000000007c187221 */ /* 0x000fe40000010000 */
[----:B------:R-:W-:Y:S01]  /*5880*/  FADD.FTZ R0, R77, R76 ;  /* 0x0000004c4d007221 */ /* 0x000fe20000010000 */
[----:B------:R-:W-:Y:S01]  /*5890*/  MOV R76, R34 ;  /* 0x00000022004c7202 */ /* 0x000fe20000000f00 */
[----:B------:R-:W-:Y:S01]  /*58a0*/  IMAD.MOV.U32 R63, RZ, RZ, R37 ;  /* 0x000000ffff3f7224 */ /* 0x000fe200078e0025 */
[----:B------:R-:W-:Y:S01]  /*58b0*/  MOV R62, R36 ;  /* 0x00000024003e7202 */ /* 0x000fe20000000f00 */
[----:B------:R-:W-:Y:S01]  /*58c0*/  IMAD.MOV.U32 R37, RZ, RZ, R122 ;  /* 0x000000ffff257224 */ /* 0x000fe200078e007a */
[----:B------:R-:W-:Y:S01]  /*58d0*/  MOV R36, R123 ;  /* 0x0000007b00247202 */ /* 0x000fe20000000f00 */
[----:B------:R-:W-:Y:S01]  /*58e0*/  FADD.FTZ R0, R78, R0 ;  /* 0x000000004e007221 */ /* 0x000fe20000010000 */
[----:B------:R-:W-:Y:S01]  /*58f0*/  HMMA.16816.F32 R120, R4, R26, R12 ;  /* 0x0000001a0478723c */ /* 0x000fe2000000180c */
[----:B------:R-:W-:-:S02]  /*5900*/  IMAD.MOV.U32 R78, RZ, RZ, R32 ;  /* 0x000000ffff4e7224 */ /* 0x000fc400078e0020 */
[----:B------:R-:W-:Y:S01]  /*5910*/  IMAD.MOV.U32 R32, RZ, RZ, R62 ;  /* 0x000000ffff207224 */ /* 0x000fe200078e003e */
[----:B------:R-:W-:Y:S01]  /*5920*/  MOV R62, R40 ;  /* 0x00000028003e7202 */ /* 0x000fe20000000f00 */
[----:B------:R-:W-:Y:S02]  /*5930*/  IMAD.MOV.U32 R77, RZ, RZ, R35 ;  /* 0x000000ffff4d7224 */ /* 0x000fe400078e0023 */
[----:B------:R-:W-:Y:S01]  /*5940*/  FADD.FTZ R24, R128, R24 ;  /* 0x0000001880187221 */ /* 0x000fe20000010000 */
[----:B----4-:R-:W-:Y:S08]  /*5950*/  HMMA.16816.F32 R12, R8, R28, RZ ;  /* 0x0000001c080c723c */ /* 0x010ff000000018ff */
[----:B------:R-:W-:Y:S01]  /*5960*/  HMMA.16816.F32 R100, R4, R42, R20 ;  /* 0x0000002a0464723c */ /* 0x000fe20000001814 */
[----:B------:R-:W2:Y:S01]  /*5970*/  LDSM.16.MT88.4 R20, [R241+0x8880] ;  /* 0x00888000f114783b */ /* 0x000ea20000004200 */
[----:B------:R-:W-:-:S02]  /*5980*/  IMAD.MOV.U32 R34, RZ, RZ, R36 ;  /* 0x000000ffff227224 */ /* 0x000fc400078e0024 */
[----:B------:R-:W-:Y:S11]  /*5990*/  IMAD.MOV.U32 R40, RZ, RZ, R58 ;  /* 0x000000ffff287224 */ /* 0x000ff600078e003a */
[----:B------:R-:W-:Y:S01]  /*59a0*/  @!UPT UIADD3 URZ, URZ, URZ, URZ ;  /* 0x0000003f3f3ff290 */ /* 0x000fe2000fffe03f */
[----:B-1----:R-:W-:Y:S01]  /*59b0*/  HMMA.16816.F32 R108, R4, R16, R12 ;  /* 0x00000010046c723c */ /* 0x002fe2000000180c */
[----:B------:R-:W-:Y:S01]  /*59c0*/  MOV R35, R37 ;  /* 0x0000002500237202 */ /* 0x000fe20000000f00 */
[----:B------:R-:W-:Y:S01]  /*59d0*/  IMAD.MOV.U32 R28, RZ, RZ, R155 ;  /* 0x000000ffff1c7224 */ /* 0x000fe200078e009b */
[----:B------:R-:W-:Y:S02]  /*59e0*/  MOV R36, R147 ;  /* 0x0000009300247202 */ /* 0x000fe40000000f00 */
[----:B------:R-:W-:Y:S01]  /*59f0*/  MOV R29, R154 ;  /* 0x0000009a001d7202 */ /* 0x000fe20000000f00 */
[----:B------:R-:W-:Y:S02]  /*5a00*/  IMAD.MOV.U32 R43, RZ, RZ, R65 ;  /* 0x000000ffff2b7224 */ /* 0x000fe400078e0041 */
[----:B------:R-:W-:Y:S01]  /*5a10*/  HMMA.16816.F32 R12, R8, R30, RZ ;  /* 0x0000001e080c723c */ /* 0x000fe200000018ff */
[----:B------:R-:W-:Y:S01]  /*5a20*/  MOV R42, R64 ;  /* 0x00000040002a7202 */ /* 0x000fe20000000f00 */
[----:B------:R-:W-:Y:S11]  /*5a30*/  IMAD.MOV.U32 R58, RZ, RZ, R161 ;  /* 0x000000ffff3a7224 */ /* 0x000ff600078e00a1 */
[----:B------:R-:W-:Y:S11]  /*5a40*/  @!UPT UIADD3 URZ, URZ, URZ, URZ ;  /* 0x0000003f3f3ff290 */ /* 0x000ff6000fffe03f */
[----:B------:R-:W-:Y:S01]  /*5a50*/  HMMA.16816.F32 R116, R4, R18, R12 ;  /* 0x000000120474723c */ /* 0x000fe2000000180c */
[----:B------:R-:W1:Y:S01]  /*5a60*/  LDSM.16.MT88.4 R16, [R241+0x9080] ;  /* 0x00908000f110783b */ /* 0x000e620000004200 */
[----:B------:R-:W-:Y:S02]  /*5a70*/  IMAD.MOV.U32 R37, RZ, RZ, R146 ;  /* 0x000000ffff257224 */ /* 0x000fe400078e0092 */
[----:B------:R-:W-:Y:S01]  /*5a80*/  IMAD.MOV.U32 R30, RZ, RZ, R153 ;  /* 0x000000ffff1e7224 */ /* 0x000fe200078e0099 */
[----:B------:R-:W-:Y:S01]  /*5a90*/  MOV R65, R134 ;  /* 0x0000008600417202 */ /* 0x000fe20000000f00 */
[----:B------:R-:W-:Y:S01]  /*5aa0*/  IMAD.MOV.U32 R31, RZ, RZ, R152 ;  /* 0x000000ffff1f7224 */ /* 0x000fe200078e0098 */
[----:B------:R3:W5:Y:S01]  /*5ab0*/  LDL.LU R161, [R1+0x78] ;  /* 0x0000780001a17983 */ /* 0x0007620000300800 */
[----:B--2---:R-:W-:Y:S03]  /*5ac0*/  HMMA.16816.F32 R12, R8, R20, RZ ;  /* 0x00000014080c723c */ /* 0x004fe600000018ff */
[----:B------:R-:W-:Y:S04]  /*5ad0*/  LDSM.16.MT88.4 R152, [R237+0x5080] ;  /* 0x00508000ed98783b */ /* 0x000fe80000004200 */
[----:B------:R-:W-:Y:S01]  /*5ae0*/  FADD.FTZ R20, R79, R0 ;  /* 0x000000004f147221 */ /* 0x000fe20000010000 */
[----:B------:R-:W-:Y:S01]  /*5af0*/  MOV R79, R33 ;  /* 0x00000021004f7202 */ /* 0x000fe20000000f00 */
[----:B------:R-:W-:-:S02]  /*5b00*/  IMAD.MOV.U32 R33, RZ, RZ, R63 ;  /* 0x000000ffff217224 */ /* 0x000fc400078e003f */
[----:B------:R-:W-:Y:S11]  /*5b10*/  FFMA.FTZ R21, R89, c[0x0][0x2d0], -R3 ;  /* 0x0000b40059157a23 */ /* 0x000ff60000010803 */
[----:B------:R-:W-:Y:S02]  /*5b20*/  @!UPT UIADD3 URZ, URZ, URZ, URZ ;  /* 0x0000003f3f3ff290 */ /* 0x000fe4000fffe03f */
[----:B-1----:R-:W-:Y:S01]  /*5b30*/  HMMA.16816.F32 R168, R4, R16, R12 ;  /* 0x0000001004a8723c */ /* 0x002fe2000000180c */
[----:B------:R-:W-:Y:S02]  /*5b40*/  FFMA.FTZ R0, R84, c[0x0][0x2d0], -R2 ;  /* 0x0000b40054007a23 */ /* 0x000fe40000010802 */
[----:B------:R-:W-:Y:S02]  /*5b50*/  IMAD.MOV.U32 R63, RZ, RZ, R41 ;  /* 0x000000ffff3f7224 */ /* 0x000fe400078e0029 */
[----:B------:R-:W-:Y:S01]  /*5b60*/  IMAD.MOV.U32 R89, RZ, RZ, R33 ;  /* 0x000000ffff597224 */ /* 0x000fe200078e0021 */
[----:B------:R-:W-:Y:S02]  /*5b70*/  MUFU.EX2 R21, R21 ;  /* 0x0000001500157308 */ /* 0x000fe40000000800 */
[----:B------:R-:W-:Y:S01]  /*5b80*/  HMMA.16816.F32 R12, R8, R22, RZ ;  /* 0x00000016080c723c */ /* 0x000fe200000018ff */
[----:B------:R-:W-:Y:S01]  /*5b90*/  IMAD.MOV.U32 R33, RZ, RZ, R39 ;  /* 0x000000ffff217224 */ /* 0x000fe200078e0027 */
[----:B------:R-:W-:-:S05]  /*5ba0*/  MOV R41, R59 ;  /* 0x0000003b00297202 */ /* 0x000fca0000000f00 */
[--C-:B------:R-:W-:Y:S02]  /*5bb0*/  FFMA.FTZ R22, R90, c[0x0][0x2d0], -R3.reuse ;  /* 0x0000b4005a167a23 */ /* 0x100fe40000010803 */
[--C-:B------:R-:W-:Y:S11]  /*5bc0*/  FFMA.FTZ R23, R91, c[0x0][0x2d0], -R3.reuse ;  /* 0x0000b4005b177a23 */ /* 0x100ff60000010803 */
[----:B------:R-:W-:Y:S04]  /*5bd0*/  @!UPT UIADD3 URZ, URZ, URZ, URZ ;  /* 0x0000003f3f3ff290 */ /* 0x000fe8000fffe03f */
[----:B------:R-:W-:Y:S01]  /*5be0*/  HMMA.16816.F32 R124, R4, R18, R12 ;  /* 0x00000012047c723c */ /* 0x000fe2000000180c */
[----:B------:R-:W1:Y:S01]  /*5bf0*/  LDSM.16.MT88.4 R12, [R240+0x8880] ;  /* 0x00888000f00c783b */ /* 0x000e620000004200 */
[----:B------:R-:W-:Y:S01]  /*5c00*/  MOV R39, R144 ;  /* 0x0000009000277202 */ /* 0x000fe20000000f00 */
[----:B------:R-:W-:-:S05]  /*5c10*/  FFMA.FTZ R3, R87, c[0x0][0x2d0], -R3 ;  /* 0x0000b40057037a23 */ /* 0x000fca0000010803 */
[C---:B-1----:R-:W-:Y:S08]  /*5c20*/  HMMA.16816.F32 R16, R8.reuse, R12, RZ ;  /* 0x0000000c0810723c */ /* 0x042ff000000018ff */
[----:B------:R-:W-:Y:S01]  /*5c30*/  HMMA.16816.F32 R8, R8, R14, RZ ;  /* 0x0000000e0808723c */ /* 0x000fe200000018ff */
[----:B------:R-:W1:Y:S01]  /*5c40*/  LDSM.16.MT88.4 R12, [R240+0x9080] ;  /* 0x00908000f00c783b */ /* 0x000e620000004200 */
[----:B------:R-:W-:Y:S01]  /*5c50*/  IMAD.MOV.U32 R90, RZ, RZ, R62 ;  /* 0x000000ffff5a7224 */ /* 0x000fe200078e003e */
[----:B------:R-:W-:Y:S01]  /*5c60*/  MOV R91, R63 ;  /* 0x0000003f005b7202 */ /* 0x000fe20000000f00 */
[----:B------:R-:W-:Y:S11]  /*5c70*/  IMAD.MOV.U32 R62, RZ, RZ, R40 ;  /* 0x000000ffff3e7224 */ /* 0x000ff600078e0028 */
[----:B------:R-:W-:Y:S01]  /*5c80*/  @!UPT UIADD3 URZ, URZ, URZ, URZ ;  /* 0x0000003f3f3ff290 */ /* 0x000fe2000fffe03f */
[C---:B-1----:R-:W-:Y:S08]  /*5c90*/  HMMA.16816.F32 R16, R4.reuse, R12, R16 ;  /* 0x0000000c0410723c */ /* 0x042ff00000001810 */
[----:B------:R-:W-:Y:S07]  /*5ca0*/  HMMA.16816.F32 R12, R4, R14, R8 ;  /* 0x0000000e040c723c */ /* 0x000fee0000001808 */
[----:B------:R-:W-:Y:S01]  /*5cb0*/  FFMA.FTZ R4, R88, c[0x0][0x2d0], -R2 ;  /* 0x0000b40058047a23 */ /* 0x000fe20000010802 */
[----:B------:R-:W-:-:S02]  /*5cc0*/  MOV R88, R32 ;  /* 0x0000002000587202 */ /* 0x000fc40000000f00 */
[----:B------:R-:W-:Y:S01]  /*5cd0*/  MOV R32, R38 ;  /* 0x0000002600207202 */ /* 0x000fe20000000f00 */
[----:B------:R-:W-:Y:S02]  /*5ce0*/  IMAD.MOV.U32 R38, RZ, RZ, R145 ;  /* 0x000000ffff267224 */ /* 0x000fe400078e0091 */
[----:B------:R-:W1:Y:S01]  /*5cf0*/  LDSM.16.MT88.4 R144, [R238+0x5080] ;  /* 0x00508000ee90783b */ /* 0x000e620000004200 */
[----:B------:R2:W-:Y:S08]  /*5d00*/  MUFU.EX2 R7, R0 ;  /* 0x0000000000077308 */ /* 0x0005f00000000800 */
[----:B------:R-:W-:Y:S01]  /*5d10*/  MUFU.EX2 R8, R22 ;  /* 0x0000001600087308 */ /* 0x000fe20000000800 */
[----:B--2---:R-:W-:-:S02]  /*5d20*/  FFMA.FTZ R0, R86, c[0x0][0x2d0], -R2 ;  /* 0x0000b40056007a23 */ /* 0x004fc40000010802 */
[----:B------:R-:W-:-:S05]  /*5d30*/  FFMA.FTZ R2, R85, c[0x0][0x2d0], -R2 ;  /* 0x0000b40055027a23 */ /* 0x000fca0000010802 */
[----:B------:R-:W-:Y:S08]  /*5d40*/  MUFU.EX2 R5, R4 ;  /* 0x0000000400057308 */ /* 0x000ff00000000800 */
[----:B------:R-:W2:Y:S08]  /*5d50*/  MUFU.EX2 R9, R23 ;  /* 0x0000001700097308 */ /* 0x000eb00000000800 */
[----:B------:R4:W1:Y:S08]  /*5d60*/  MUFU.EX2 R22, R3 ;  /* 0x0000000300167308 */ /* 0x0008700000000800 */
[----:B------:R-:W1:Y:S08]  /*5d70*/  MUFU.EX2 R6, R0 ;  /* 0x0000000000067308 */ /* 0x000e700000000800 */
[----:B------:R-:W3:Y:S01]  /*5d80*/  MUFU.EX2 R4, R2 ;  /* 0x0000000200047308 */ /* 0x000ee20000000800 */
[----:B------:R-:W-:-:S02]  /*5d90*/  IMAD.MOV.U32 R63, RZ, RZ, R41 ;  /* 0x000000ffff3f7224 */ /* 0x000fc400078e0029 */
[----:B------:R-:W-:Y:S02]  /*5da0*/  IMAD.MOV.U32 R40, RZ, RZ, R66 ;  /* 0x000000ffff287224 */ /* 0x000fe400078e0042 */
[----:B------:R-:W-:Y:S01]  /*5db0*/  IMAD.MOV.U32 R41, RZ, RZ, R67 ;  /* 0x000000ffff297224 */ /* 0x000fe200078e0043 */
[----:B------:R-:W-:Y:S01]  /*5dc0*/  MOV R67, R130 ;  /* 0x0000008200437202 */ /* 0x000fe20000000f00 */
[----:B------:R-:W-:Y:S01]  /*5dd0*/  IMAD.MOV.U32 R66, RZ, RZ, R131 ;  /* 0x000000ffff427224 */ /* 0x000fe200078e0083 */
[----:B--2---:R-:W-:Y:S01]  /*5de0*/  F2FP.PACK_AB R128, R8, R9 ;  /* 0x000000090880723e */ /* 0x004fe200000000ff */
[----:B----4-:R-:W-:Y:S01]  /*5df0*/  FADD.FTZ R3, R129, R24 ;  /* 0x0000001881037221 */ /* 0x010fe20000010000 */
[----:B-1----:R-:W-:Y:S02]  /*5e00*/  F2FP.PACK_AB R130, R22, R21 ;  /* 0x000000151682723e */ /* 0x002fe400000000ff */
[----:B------:R-:W-:Y:S02]  /*5e10*/  F2FP.PACK_AB R129, R6, R7 ;  /* 0x000000070681723e */ /* 0x000fe400000000ff */
[----:B---3--:R-:W-:-:S07]  /*5e20*/  F2FP.PACK_AB R131, R4, R5 ;  /* 0x000000050483723e */ /* 0x008fce00000000ff */
[C---:B------:R-:W-:Y:S08]  /*5e30*/  HMMA.16816.F32 R148, R128.reuse, R144, R148 ;  /* 0x000000908094723c */ /* 0x040ff00000001894 */
[C---:B------:R-:W-:Y:S01]  /*5e40*/  HMMA.16816.F32 R144, R128.reuse, R146, R136 ;  /* 0x000000928090723c */ /* 0x040fe20000001888 */
[----:B------:R-:W1:Y:S07]  /*5e50*/  LDSM.16.MT88.4 R136, [R241+0x5080] ;  /* 0x00508000f188783b */ /* 0x000e6e0000004200 */
[C---:B------:R-:W-:Y:S08]  /*5e60*/  HMMA.16816.F32 R156, R128.reuse, R152, R156 ;  /* 0x00000098809c723c */ /* 0x040ff0000000189c */
[C---:B------:R-:W-:Y:S01]  /*5e70*/  HMMA.16816.F32 R152, R128.reuse, R154, R32 ;  /* 0x0000009a8098723c */ /* 0x040fe20000001820 */
[----:B------:R-:W2:Y:S07]  /*5e80*/  LDSM.16.MT88.4 R32, [R240+0x5080] ;  /* 0x00508000f020783b */ /* 0x000eae0000004200 */
[C---:B-1----:R-:W-:Y:S08]  /*5e90*/  HMMA.16816.F32 R140, R128.reuse, R136, R140 ;  /* 0x00000088808c723c */ /* 0x042ff0000000188c */
[C---:B------:R-:W-:Y:S08]  /*5ea0*/  HMMA.16816.F32 R136, R128.reuse, R138, R28 ;  /* 0x0000008a8088723c */ /* 0x040ff0000000181c */
[C---:B--2---:R-:W-:Y:S01]  /*5eb0*/  HMMA.16816.F32 R28, R128.reuse, R32, R40 ;  /* 0x00000020801c723c */ /* 0x044fe20000001828 */
[----:B------:R-:W1:Y:S07]  /*5ec0*/  LDSM.16.MT88.4 R40, [R237+0x6880] ;  /* 0x00688000ed28783b */ /* 0x000e6e0000004200 */
[----:B------:R-:W-:Y:S01]  /*5ed0*/  HMMA.16816.F32 R32, R128, R34, R48 ;  /* 0x000000228020723c */ /* 0x000fe20000001830 */
[----:B------:R-:W2:Y:S01]  /*5ee0*/  LDSM.16.MT88.4 R48, [R238+0x6880] ;  /* 0x00688000ee30783b */ /* 0x000ea20000004200 */
[----:B------:R-:W-:-:S02]  /*5ef0*/  IMAD.MOV.U32 R59, RZ, RZ, R160 ;  /* 0x000000ffff3b7224 */ /* 0x000fc400078e00a0 */
[----:B------:R-:W-:Y:S01]  /*5f00*/  IMAD.MOV.U32 R64, RZ, RZ, R135 ;  /* 0x000000ffff407224 */ /* 0x000fe200078e0087 */
[----:B------:R3:W5:Y:S03]  /*5f10*/  LDL.LU R160, [R1+0x74] ;  /* 0x0000740001a07983 */ /* 0x0007660000300800 */
[C---:B-1----:R-:W-:Y:S08]  /*5f20*/  HMMA.16816.F32 R36, R128.reuse, R40, R36 ;  /* 0x000000288024723c */ /* 0x042ff00000001824 */
[C---:B------:R-:W-:Y:S08]  /*5f30*/  HMMA.16816.F32 R40, R128.reuse, R42, R44 ;  /* 0x0000002a8028723c */ /* 0x040ff0000000182c */
[C---:B--2---:R-:W-:Y:S01]  /*5f40*/  HMMA.16816.F32 R44, R128.reuse, R48, R56 ;  /* 0x00000030802c723c */ /* 0x044fe20000001838 */
[----:B------:R-:W1:Y:S07]  /*5f50*/  LDSM.16.MT88.4 R56, [R241+0x6880] ;  /* 0x00688000f138783b */ /* 0x000e6e0000004200 */
[----:B------:R-:W-:Y:S01]  /*5f60*/  HMMA.16816.F32 R48, R128, R50, R64 ;  /* 0x000000328030723c */ /* 0x000fe20000001840 */
[----:B------:R-:W2:Y:S01]  /*5f70*/  LDSM.16.MT88.4 R64, [R240+0x6880] ;  /* 0x00688000f040783b */ /* 0x000ea20000004200 */
[----:B------:R-:W-:-:S04]  /*5f80*/  FADD.FTZ R0, R80, R20 ;  /* 0x0000001450007221 */ /* 0x000fc80000010000 */
[----:B------:R-:W-:-:S04]  /*5f90*/  FADD.FTZ R0, R81, R0 ;  /* 0x0000000051007221 */ /* 0x000fc80000010000 */
[----:B------:R-:W-:-:S04]  /*5fa0*/  FADD.FTZ R2, R83, R0 ;  /* 0x0000000053027221 */ /* 0x000fc80000010000 */
[----:B------:R-:W-:Y:S02]  /*5fb0*/  FADD.FTZ R2, R82, R2 ;  /* 0x0000000252027221 */ /* 0x000fe40000010000 */
[----:B------:R-:W-:Y:S01]  /*5fc0*/  LDSM.16.MT88.4 R80, [R238+0x8080] ;  /* 0x00808000ee50783b */ /* 0x000fe20000004200 */
[C---:B-1----:R-:W-:Y:S08]  /*5fd0*/  HMMA.16816.F32 R52, R128.reuse, R56, R52 ;  /* 0x000000388034723c */ /* 0x042ff00000001834 */
[C---:B------:R-:W-:Y:S08]  /*5fe0*/  HMMA.16816.F32 R56, R128.reuse, R58, R60 ;  /* 0x0000003a8038723c */ /* 0x040ff0000000183c */
[C---:B--2---:R-:W-:Y:S01]  /*5ff0*/  HMMA.16816.F32 R60, R128.reuse, R64, R72 ;  /* 0x00000040803c723c */ /* 0x044fe20000001848 */
[----:B------:R-:W1:Y:S07]  /*6000*/  LDSM.16.MT88.4 R72, [R237+0x8080] ;  /* 0x00808000ed48783b */ /* 0x000e6e0000004200 */
[C---:B------:R-:W-:Y:S08]  /*6010*/  HMMA.16816.F32 R64, R128.reuse, R66, R68 ;  /* 0x000000428040723c */ /* 0x040ff00000001844 */
[C---:B-1----:R-:W-:Y:S01]  /*6020*/  HMMA.16816.F32 R68, R128.reuse, R72, R88 ;  /* 0x000000488044723c */ /* 0x042fe20000001858 */
[----:B------:R-:W-:Y:S07]  /*6030*/  LDSM.16.MT88.4 R88, [R241+0x8080] ;  /* 0x00808000f158783b */ /* 0x000fee0000004200 */
[C---:B------:R-:W-:Y:S08]  /*6040*/  HMMA.16816.F32 R72, R128.reuse, R74, R76 ;  /* 0x0000004a8048723c */ /* 0x040ff0000000184c */
[C---:B------:R-:W-:Y:S01]  /*6050*/  HMMA.16816.F32 R76, R128.reuse, R80, R96 ;  /* 0x00000050804c723c */ /* 0x040fe20000001860 */
[----:B------:R-:W1:Y:S07]  /*6060*/  LDSM.16.MT88.4 R96, [R240+0x8080] ;  /* 0x00808000f060783b */ /* 0x000e6e0000004200 */
[C---:B------:R-:W-:Y:S08]  /*6070*/  HMMA.16816.F32 R80, R128.reuse, R82, R92 ;  /* 0x000000528050723c */ /* 0x040ff0000000185c */
[----:B-1----:R-:W-:Y:S01]  /*6080*/  HMMA.16816.F32 R92, R128, R96, R104 ;  /* 0x00000060805c723c */ /* 0x002fe20000001868 */
[----:B------:R-:W1:Y:S01]  /*6090*/  LDSM.16.MT88.4 R104, [R237+0x9880] ;  /* 0x00988000ed68783b */ /* 0x000e620000004200 */
[----:B------:R-:W-:-:S06]  /*60a0*/  FADD.FTZ R0, R9, R3 ;  /* 0x0000000309007221 */ /* 0x000fcc0000010000 */
[C---:B------:R-:W-:Y:S01]  /*60b0*/  HMMA.16816.F32 R84, R128.reuse, R88, R176 ;  /* 0x000000588054723c */ /* 0x040fe200000018b0 */
[----:B------:R-:W-:Y:S02]  /*60c0*/  FADD.FTZ R0, R8, R0 ;  /* 0x0000000008007221 */ /* 0x000fe40000010000 */
[----:B------:R-:W-:Y:S05]  /*60d0*/  LDSM.16.MT88.4 R8, [R240+0x9880] ;  /* 0x00988000f008783b */ /* 0x000fea0000004200 */
[C---:B------:R-:W-:Y:S01]  /*60e0*/  HMMA.16816.F32 R88, R128.reuse, R90, R112 ;  /* 0x0000005a8058723c */ /* 0x040fe20000001870 */
[----:B------:R-:W2:Y:S07]  /*60f0*/  LDSM.16.MT88.4 R112, [R238+0x9880] ;  /* 0x00988000ee70783b */ /* 0x000eae0000004200 */
[----:B------:R-:W-:Y:S01]  /*6100*/  HMMA.16816.F32 R96, R128, R98, R100 ;  /* 0x000000628060723c */ /* 0x000fe20000001864 */
[----:B------:R-:W-:-:S07]  /*6110*/  FADD.FTZ R7, R7, R2 ;  /* 0x0000000207077221 */ /* 0x000fce0000010000 */
[C---:B-1----:R-:W-:Y:S08]  /*6120*/  HMMA.16816.F32 R100, R128.reuse, R104, R172 ;  /* 0x000000688064723c */ /* 0x042ff000000018ac */
[----:B------:R-:W-:Y:S01]  /*6130*/  HMMA.16816.F32 R104, R128, R106, R120 ;  /* 0x0000006a8068723c */ /* 0x000fe20000001878 */
[----:B------:R-:W1:Y:S01]  /*6140*/  LDSM.16.MT88.4 R120, [R241+0x9880] ;  /* 0x00988000f178783b */ /* 0x000e620000004200 */
[----:B------:R-:W-:-:S02]  /*6150*/  FADD.FTZ R6, R6, R7 ;  /* 0x0000000706067221 */ /* 0x000fc40000010000 */
[----:B------:R-:W-:Y:S02]  /*6160*/  FADD.FTZ R0, R21, R0 ;  /* 0x0000000015007221 */ /* 0x000fe40000010000 */
[----:B------:R-:W-:Y:S02]  /*6170*/  FADD.FTZ R5, R5, R6 ;  /* 0x0000000605057221 */ /* 0x000fe40000010000 */
[----:B------:R-:W-:Y:S02]  /*6180*/  FADD.FTZ R2, R22, R0 ;  /* 0x0000000016027221 */ /* 0x000fe40000010000 */
[----:B------:R-:W-:Y:S01]  /*6190*/  FADD.FTZ R0, R4, R5 ;  /* 0x0000000504007221 */ /* 0x000fe20000010000 */
[----:B------:R-:W-:Y:S02]  /*61a0*/  @UP5 USHF.L.U32 UR28, UR28, 0x7, URZ ;  /* 0x000000071c1c5899 */ /* 0x000fe4000800063f */
[----:B------:R3:W-:Y:S04]  /*61b0*/  STL [R1+0x44], R2 ;  /* 0x0000440201007387 */ /* 0x0007e80000100800 */
[----:B------:R3:W-:Y:S01]  /*61c0*/  STL [R1+0x4c], R0 ;  /* 0x00004c0001007387 */ /* 0x0007e20000100800 */
[----:B------:R-:W-:Y:S01]  /*61d0*/  UIMAD.WIDE.U32 UR28, UR28, UR4, URZ ;  /* 0x000000041c1c72a5 */ /* 0x000fe2000f8e003f */
[----:B------:R-:W-:-:S03]  /*61e0*/  PLOP3.LUT P0, PT, PT, PT, UP6, 0x40, 0x0 ;  /* 0x000000000000781c */ /* 0x000fc60003f0e868 */
[----:B------:R-:W-:Y:S01]  /*61f0*/  @UP5 USHF.R.U32.HI UR23, URZ, UR5, UR29 ;  /* 0x000000053f175299 */ /* 0x000fe2000801161d */
[----:B--2---:R-:W-:Y:S03]  /*6200*/  HMMA.16816.F32 R108, R128, R112, R108 ;  /* 0x00000070806c723c */ /* 0x004fe6000000186c */
[----:B------:R-:W-:-:S03]  /*6210*/  UIADD3 UR4, UR20, UR23, URZ ;  /* 0x0000001714047290 */ /* 0x000fc6000fffe03f */
[----:B------:R-:W-:Y:S02]  /*6220*/  ULDC UR20, c[0x0][0x328] ;  /* 0x0000ca0000147ab9 */ /* 0x000fe40000000800 */
[----:B------:R-:W-:Y:S01]  /*6230*/  HMMA.16816.F32 R112, R128, R114, R116 ;  /* 0x000000728070723c */ /* 0x000fe20000001874 */
[----:B------:R-:W-:Y:S02]  /*6240*/  UIADD3 UR21, UR21, -0x2, URZ ;  /* 0xfffffffe15157890 */ /* 0x000fe4000fffe03f */
[----:B------:R-:W-:-:S05]  /*6250*/  UIADD3 UR20, UR4, UR20, URZ ;  /* 0x0000001404147290 */ /* 0x000fca000fffe03f */
[C---:B-1----:R-:W-:Y:S08]  /*6260*/  HMMA.16816.F32 R116, R128.reuse, R120, R168 ;  /* 0x000000788074723c */ /* 0x042ff000000018a8 */
[C---:B------:R-:W-:Y:S08]  /*6270*/  HMMA.16816.F32 R120, R128.reuse, R122, R124 ;  /* 0x0000007a8078723c */ /* 0x040ff0000000187c */
[C---:B------:R-:W-:Y:S08]  /*6280*/  HMMA.16816.F32 R124, R128.reuse, R8, R16 ;  /* 0x00000008807c723c */ /* 0x040ff00000001810 */
[----:B------:R-:W-:Y:S01]  /*6290*/  HMMA.16816.F32 R128, R128, R10, R12 ;  /* 0x0000000a8080723c */ /* 0x000fe2000000180c */
[----:B------:R-:W-:Y:S07]  /*62a0*/  @P0 BRA `(.L_x_275) ;  /* 0x0000016000000947 */ /* 0x000fee0003800000 */
[----:B---3--:R-:W-:Y:S01]  /*62b0*/  ISETP.LT.AND P0, PT, RZ, UR4, PT ;  /* 0x00000004ff007c0c */ /* 0x008fe2000bf01270 */
[----:B------:R-:W-:-:S12]  /*62c0*/  UIADD3 UR23, UR4, -0x1, URZ ;  /* 0xffffffff04177890 */ /* 0x000fd8000fffe03f */
[----:B------:R-:W-:Y:S05]  /*62d0*/  @P0 BRA `(.L_x_276) ;  /* 0x0000009000000947 */ /* 0x000fea0003800000 */
[----:B------:R-:W-:Y:S02]  /*62e0*/  UMOV UR23, 0x1 ;  /* 0x0000000100177882 */ /* 0x000fe40000000000 */
[----:B------:R-:W-:Y:S02]  /*62f0*/  ULDC UR5, c[0x0][0x32c] ;  /* 0x0000cb0000057ab9 */ /* 0x000fe40000000800 */
[----:B------:R-:W-:Y:S02]  /*6300*/  UISETP.NE.AND UP0, UPT, UR23, UR5, UPT ;  /* 0x000000051700728c */ /* 0x000fe4000bf05270 */
[----:B------:R-:W-:-:S03]  /*6310*/  UIADD3 UR23, -UR4, URZ, URZ ;  /* 0x0000003f04177290 */ /* 0x000fc6000fffe13f */
[----:B------:R-:W-:Y:S02]  /*6320*/  ULDC.64 UR4, c[0x0][0x330] ;  /* 0x0000cc0000047ab9 */ /* 0x000fe40000000a00 */
[----:B------:R-:W-:-:S04]  /*6330*/  UIMAD.WIDE.U32 UR28, UR23, UR4, URZ ;  /* 0x00000004171c72a5 */ /* 0x000fc8000f8e003f */
[----:B------:R-:W-:-:S04]  /*6340*/  @UP0 USHF.R.U32.HI UR23, URZ, UR5, UR29 ;  /* 0x000000053f170299 */ /* 0x000fc8000801161d */
[----:B------:R-:W-:Y:S01]  /*6350*/  ULOP3.LUT UR23, URZ, UR23, URZ, 0x33, !UPT ;  /* 0x000000173f177292 */ /* 0x000fe2000f8e333f */
[----:B------:R-:W-:Y:S05]  /*6360*/  BRA `(.L_x_277) ;  /* 0x0000006000007947 */ /* 0x000fea0003800000 */
.L_x_276:
[----:B------:R-:W-:Y:S02]  /*6370*/  UMOV UR5, 0x1 ;  /* 0x0000000100057882 */ /* 0x000fe40000000000 */
[----:B------:R-:W-:Y:S02]  /*6380*/  ULDC UR4, c[0x0][0x32c] ;  /* 0x0000cb0000047ab9 */ /* 0x000fe40000000800 */
[----:B------:R-:W-:-:S03]  /*6390*/  UISETP.NE.AND UP0, UPT, UR5, UR4, UPT ;  /* 0x000000040500728c */ /* 0x000fc6000bf05270 */
[----:B------:R-:W-:Y:S02]  /*63a0*/  ULDC.64 UR4, c[0x0][0x330] ;  /* 0x0000cc0000047ab9 */ /* 0x000fe40000000a00 */
[----:B------:R-:W-:-:S06]  /*63b0*/  UIMAD.WIDE.U32 UR28, UR23, UR4, URZ ;  /* 0x00000004171c72a5 */ /* 0x000fcc000f8e003f */
[----:B------:R-:W-:Y:S02]  /*63c0*/  @UP0 USHF.R.U32.HI UR23, URZ, UR5, UR29 ;  /* 0x000000053f170299 */ /* 0x000fe4000801161d */
.L_x_277:
[----:B------:R-:W-:Y:S02]  /*63d0*/  ULDC UR4, c[0x0][0x32c] ;  /* 0x0000cb0000047ab9 */ /* 0x000fe40000000800 */
[----:B------:R-:W-:-:S04]  /*63e0*/  UIMAD UR4, UR23, UR4, UR4 ;  /* 0x00000004170472a4 */ /* 0x000fc8000f8e0204 */
[----:B------:R-:W-:-:S04]  /*63f0*/  UISETP.LT.AND UP0, UPT, UR20, UR4, UPT ;  /* 0x000000041400728c */ /* 0x000fc8000bf01270 */
[----:B------:R-:W-:-:S04]  /*6400*/  USEL UR20, UR20, UR4, UP0 ;  /* 0x0000000414147287 */ /* 0x000fc80008000000 */
.L_x_275:
        /* <DEDUP_REMOVED lines=29> */
.L_x_291:
        /* <DEDUP_REMOVED lines=63> */
.L_x_333:
        /* <DEDUP_REMOVED lines=24> */
.L_x_280:
[----:B------:R-:W-:Y:S05]  /*6b50*/  BSYNC B0 ;  /* 0x0000000000007941 */ /* 0x000fea0003800000 */
.L_x_279:
        /* <DEDUP_REMOVED lines=228> */
.L_x_282:
        /* <DEDUP_REMOVED lines=16> */
[----:B---3--:R-:W-:Y:S04]  /*7aa0*/  IADD3 R0, -R170, 0x1, R0 ;  /* 0x00000001aa007810 */ /* 0x008fe80007ffe100 */
[----:B------:R-:W-:Y:S04]  /*7ab0*/  IADD3 R0, -R2, UR8, R0 ;  /* 0x0000000802007c10 */ /* 0x000fe8000fffe100 */
[C---:B------:R-:W-:Y:S02]  /*7ac0*/  IADD3 R169, R0.reuse, c[0x0][0x328], RZ ;  /* 0x0000ca0000a97a10 */ /* 0x040fe40007ffe0ff */
[----:B------:R-:W-:Y:S03]  /*7ad0*/  IADD3 R133, R0, UR24, RZ ;  /* 0x0000001800857c10 */ /* 0x000fe6000fffe0ff */
[--C-:B-1----:R-:W-:Y:S02]  /*7ae0*/  IMAD.IADD R2, R169, 0x1, R3.reuse ;  /* 0x00000001a9027824 */ /* 0x102fe400078e0203 */
[----:B------:R-:W-:Y:S01]  /*7af0*/  IMAD.IADD R0, R133, 0x1, R3 ;  /* 0x0000000185007824 */ /* 0x000fe200078e0203 */
[----:B------:R-:W-:-:S05]  /*7b00*/  @P0 BRA `(.L_x_283) ;  /* 0x0000019000000947 */ /* 0x000fca0003800000 */
[----:B------:R-:W-:Y:S01]  /*7b10*/  IMAD.U32 R168, RZ, RZ, UR12 ;  /* 0x0000000cffa87e24 */ /* 0x000fe2000f8e00ff */
[----:B------:R-:W-:Y:S04]  /*7b20*/  BSSY B0, `(.L_x_284) ;  /* 0x0000012000007945 */ /* 0x000fe80003800000 */
[----:B------:R-:W-:Y:S04]  /*7b30*/  IADD3 R3, -R168, UR8, R3 ;  /* 0x00000008a8037c10 */ /* 0x000fe8000fffe103 */
        /* <DEDUP_REMOVED lines=11> */
.L_x_285:
[----:B------:R-:W-:Y:S04]  /*7bf0*/  MOV R168, 0x1 ;  /* 0x0000000100a87802 */ /* 0x000fe80000000f00 */
[----:B------:R-:W-:Y:S11]  /*7c00*/  ISETP.NE.AND P0, PT, R168, c[0x0][0x32c], PT ;  /* 0x0000cb00a8007a0c */ /* 0x000ff60003f05270 */
[----:B------:R-:W-:Y:S02]  /*7c10*/  @!UPT UIADD3 URZ, URZ, URZ, URZ ;  /* 0x0000003f3f3ff290 */ /* 0x000fe4000fffe03f */
[----:B------:R-:W-:Y:S05]  /*7c20*/  @P0 IMAD.HI.U32 R168, R3, c[0x0][0x330], RZ ;  /* 0x0000cc0003a80a27 */ /* 0x000fea00078e00ff */
[----:B------:R-:W-:Y:S02]  /*7c30*/  @P0 SHF.R.U32.HI R3, RZ, c[0x0][0x334], R168 ;  /* 0x0000cd00ff030a19 */ /* 0x000fe400000116a8 */
.L_x_286:
[----:B------:R-:W-:Y:S05]  /*7c40*/  BSYNC B0 ;  /* 0x0000000000007941 */ /* 0x000fea0003800000 */
.L_x_284:
[----:B------:R-:W-:Y:S05]  /*7c50*/  IADD3 R168, -R170, UR20, RZ ;  /* 0x00000014aaa87c10 */ /* 0x000fea000fffe1ff */
[----:B------:R-:W-:Y:S05]  /*7c60*/  IMAD R3, R3, c[0x0][0x32c], R168 ;  /* 0x0000cb0003037a24 */ /* 0x000fea00078e02a8 */
[----:B------:R-:W-:Y:S02]  /*7c70*/  IMNMX R0, R0, R3, !PT ;  /* 0x0000000300007217 */ /* 0x000fe40007800200 */
[----:B------:R-:W-:Y:S04]  /*7c80*/  IADD3 R3, R3, c[0x0][0x32c], RZ ;  /* 0x0000cb0003037a10 */ /* 0x000fe80007ffe0ff */
[----:B------:R-:W-:Y:S02]  /*7c90*/  IMNMX R2, R2, R3, PT ;  /* 0x0000000302027217 */ /* 0x000fe40003800200 */
.L_x_283:
        /* <DEDUP_REMOVED lines=87> */
.L_x_289:
[----:B------:R-:W-:Y:S04]  /*8210*/  MOV R4, 0x1 ;  /* 0x0000000100047802 */ /* 0x000fe80000000f00 */
[----:B------:R-:W-:Y:S11]  /*8220*/  ISETP.NE.AND P0, PT, R4, c[0x0][0x32c], PT ;  /* 0x0000cb0004007a0c */ /* 0x000ff60003f05270 */
[----:B------:R-:W-:Y:S02]  /*8230*/  @!UPT UIADD3 URZ, URZ, URZ, URZ ;  /* 0x0000003f3f3ff290 */ /* 0x000fe4000fffe03f */
[----:B------:R-:W-:Y:S05]  /*8240*/  @P0 IMAD.HI.U32 R4, R0, c[0x0][0x330], RZ ;  /* 0x0000cc0000040a27 */ /* 0x000fea00078e00ff */
[----:B------:R-:W-:Y:S02]  /*8250*/  @P0 SHF.R.U32.HI R0, RZ, c[0x0][0x334], R4 ;  /* 0x0000cd00ff000a19 */ /* 0x000fe40000011604 */
.L_x_290:
[----:B------:R-:W-:Y:S05]  /*8260*/  BSYNC B0 ;  /* 0x0000000000007941 */ /* 0x000fea0003800000 */
.L_x_288:
[----:B------:R-:W-:Y:S05]  /*8270*/  IADD3 R4, -R170, UR20, RZ ;  /* 0x00000014aa047c10 */ /* 0x000fea000fffe1ff */
[----:B------:R-:W-:Y:S05]  /*8280*/  IMAD R0, R0, c[0x0][0x32c], R4 ;  /* 0x0000cb0000007a24 */ /* 0x000fea00078e0204 */
[----:B------:R-:W-:Y:S02]  /*8290*/  IMNMX R2, R2, R0, !PT ;  /* 0x0000000002027217 */ /* 0x000fe40007800200 */
[----:B------:R-:W-:Y:S04]  /*82a0*/  IADD3 R0, R0, c[0x0][0x32c], RZ ;  /* 0x0000cb0000007a10 */ /* 0x000fe80007ffe0ff */
[----:B------:R-:W-:Y:S02]  /*82b0*/  IMNMX R3, R3, R0, PT ;  /* 0x0000000003037217 */ /* 0x000fe40003800200 */
.L_x_287:
        /* <DEDUP_REMOVED lines=16> */
[----:B------:R-:W-:Y:S03]  /*83c0*/  UIADD3 UR21, UR5, -0x1, URZ ;  /* 0xffffffff05157890 */ /* 0x000fe6000fffe03f */
        /* <DEDUP_REMOVED lines=19> */
[--C-:B------:R-:W-:Y:S02]  /*8500*/  FFMA.FTZ R168, R168, c[0x0][0x2d0], -R4.reuse ;  /* 0x0000b400a8a87a23 */ /* 0x100fe40000010804 */
        /* <DEDUP_REMOVED lines=455> */
.L_x_278:
[----:B------:R-:W1:Y:S01]  /*a180*/  S2UR UR20, SR_CTAID.X ;  /* 0x00000000001479c3 */ /* 0x000e620000002500 */
[----:B------:R-:W-:-:S02]  /*a190*/  UISETP.NE.AND UP1, UPT, UR15, URZ, UPT ;  /* 0x0000003f0f00728c */ /* 0x000fc4000bf25270 */
[----:B------:R-:W-:Y:S02]  /*a1a0*/  ULDC.64 UR4, c[0x0][0x2c8] ;  /* 0x0000b20000047ab9 */ /* 0x000fe40000000a00 */
[----:B------:R-:W-:-:S06]  /*a1b0*/  UISETP.NE.AND UP0, UPT, UR14, URZ, UPT ;  /* 0x0000003f0e00728c */ /* 0x000fcc000bf05270 */
[----:B------:R-:W-:Y:S01]  /*a1c0*/  PLOP3.LUT P0, PT, PT, PT, UP0, 0x40, 0x0 ;  /* 0x000000000000781c */ /* 0x000fe20003f0e808 */
[----:B-1----:R-:W-:-:S04]  /*a1d0*/  ULEA UR20, UR20, 0x7f, 0x7 ;  /* 0x0000007f14147891 */ /* 0x002fc8000f8e383f */
[----:B------:R-:W-:Y:S02]  /*a1e0*/  UIMAD.WIDE.U32 UR28, UR20, UR4, URZ ;  /* 0x00000004141c72a5 */ /* 0x000fe4000f8e003f */
[----:B------:R-:W-:-:S05]  /*a1f0*/  UIADD3 UR4, UR8, 0x1, -UR12 ;  /* 0x0000000108047890 */ /* 0x000fca000fffe80c */
[----:B------:R-:W-:Y:S02]  /*a200*/  @UP1 UMOV UR23, UR29 ;  /* 0x0000001d00171c82 */ /* 0x000fe40008000000 */
[----:B------:R-:W-:-:S04]  /*a210*/  @UP1 USHF.R.U32.HI UR20, URZ, UR5, UR23 ;  /* 0x000000053f141299 */ /* 0x000fc80008011617 */
[----:B------:R-:W-:-:S03]  /*a220*/  UIADD3 UR23, UR4, UR20, URZ ;  /* 0x0000001404177290 */ /* 0x000fc6000fffe03f */
[----:B------:R-:W-:Y:S02]  /*a230*/  ULDC UR20, c[0x0][0x324] ;  /* 0x0000c90000147ab9 */ /* 0x000fe40000000800 */
[----:B------:R-:W-:Y:S01]  /*a240*/  UIADD3 UR20, UR23, -UR20, URZ ;  /* 0x8000001417147290 */ /* 0x000fe2000fffe03f */
[----:B------:R-:W-:Y:S05]  /*a250*/  @P0 BRA `(.L_x_292) ;  /* 0x0000016000000947 */ /* 0x000fea0003800000 */
[----:B------:R-:W-:-:S06]  /*a260*/  UISETP.GT.AND UP0, UPT, UR23, -0x1, UPT ;  /* 0xffffffff1700788c */ /* 0x000fcc000bf04270 */
[----:B------:R-:W-:-:S13]  /*a270*/  PLOP3.LUT P0, PT, PT, PT, UP0, 0x80, 0x0 ;  /* 0x000000000000781c */ /* 0x000fda0003f0f008 */
[----:B------:R-:W-:Y:S05]  /*a280*/  @P0 BRA `(.L_x_293) ;  /* 0x0000009000000947 */ /* 0x000fea0003800000 */
[----:B------:R-:W-:Y:S02]  /*a290*/  UMOV UR5, 0x1 ;  /* 0x0000000100057882 */ /* 0x000fe40000000000 */
[----:B------:R-:W-:Y:S02]  /*a2a0*/  ULDC UR4, c[0x0][0x32c] ;  /* 0x0000cb0000047ab9 */ /* 0x000fe40000000800 */
[----:B------:R-:W-:Y:S02]  /*a2b0*/  UISETP.NE.AND UP0, UPT, UR5, UR4, UPT ;  /* 0x000000040500728c */ /* 0x000fe4000bf05270 */
[----:B------:R-:W-:Y:S02]  /*a2c0*/  ULOP3.LUT UR23, URZ, UR23, URZ, 0x33, !UPT ;  /* 0x000000173f177292 */ /* 0x000fe4000f8e333f */
[----:B------:R-:W-:Y:S02]  /*a2d0*/  ULDC.64 UR4, c[0x0][0x330] ;  /* 0x0000cc0000047ab9 */ /* 0x000fe40000000a00 */
[----:B------:R-:W-:-:S05]  /*a2e0*/  UIMAD.WIDE.U32 UR28, UR23, UR4, URZ ;  /* 0x00000004171c72a5 */ /* 0x000fca000f8e003f */
[----:B------:R-:W-:-:S04]  /*a2f0*/  @UP0 USHF.R.U32.HI UR23, URZ, UR5, UR29 ;  /* 0x000000053f170299 */ /* 0x000fc8000801161d */
[----:B------:R-:W-:Y:S01]  /*a300*/  ULOP3.LUT UR23, URZ, UR23, URZ, 0x33, !UPT ;  /* 0x000000173f177292 */ /* 0x000fe2000f8e333f */
[----:B------:R-:W-:Y:S05]  /*a310*/  BRA `(.L_x_294) ;  /* 0x0000006000007947 */ /* 0x000fea0003800000 */
.L_x_293:
[----:B------:R-:W-:Y:S02]  /*a320*/  UMOV UR5, 0x1 ;  /* 0x0000000100057882 */ /* 0x000fe40000000000 */
[----:B------:R-:W-:Y:S02]  /*a330*/  ULDC UR4, c[0x0][0x32c] ;  /* 0x0000cb0000047ab9 */ /* 0x000fe40000000800 */
[----:B------:R-:W-:-:S03]  /*a340*/  UISETP.NE.AND UP0, UPT, UR5, UR4, UPT ;  /* 0x000000040500728c */ /* 0x000fc6000bf05270 */
[----:B------:R-:W-:Y:S02]  /*a350*/  ULDC.64 UR4, c[0x0][0x330] ;  /* 0x0000cc0000047ab9 */ /* 0x000fe40000000a00 */
[----:B------:R-:W-:-:S06]  /*a360*/  UIMAD.WIDE.U32 UR28, UR23, UR4, URZ ;  /* 0x00000004171c72a5 */ /* 0x000fcc000f8e003f */
[----:B------:R-:W-:Y:S02]  /*a370*/  @UP0 USHF.R.U32.HI UR23, URZ, UR5, UR29 ;  /* 0x000000053f170299 */ /* 0x000fe4000801161d */
.L_x_294:
[----:B------:R-:W-:Y:S02]  /*a380*/  ULDC UR4, c[0x0][0x32c] ;  /* 0x0000cb0000047ab9 */ /* 0x000fe40000000800 */
[----:B------:R-:W-:-:S04]  /*a390*/  UIMAD UR4, UR23, UR4, URZ ;  /* 0x00000004170472a4 */ /* 0x000fc8000f8e023f */
[----:B------:R-:W-:-:S04]  /*a3a0*/  UISETP.LT.AND UP0, UPT, UR20, UR4, UPT ;  /* 0x000000041400728c */ /* 0x000fc8000bf01270 */
[----:B------:R-:W-:-:S04]  /*a3b0*/  USEL UR20, UR20, UR4, !UP0 ;  /* 0x0000000414147287 */ /* 0x000fc8000c000000 */
.L_x_292:
        /* <DEDUP_REMOVED lines=27> */
.L_x_300:
        /* <DEDUP_REMOVED lines=28> */
[C---:B------:R-:W-:Y:S01]  /*a730*/  IMAD.WIDE.U32 R2, R5.reuse, c[0x0][0x208], RZ ;  /* 0x0000820005027a25 */ /* 0x040fe200078e00ff */
        /* <DEDUP_REMOVED lines=22> */
[C---:B------:R-:W-:Y:S02]  /*a8a0*/  IMAD.X R5, R3.reuse, 0x1, R14, P0 ;  /* 0x0000000103057824 */ /* 0x040fe400000e060e */
        /* <DEDUP_REMOVED lines=12> */
.L_x_334:
        /* <DEDUP_REMOVED lines=24> */
.L_x_297:
[----:B------:R-:W-:Y:S05]  /*aaf0*/  BSYNC B0 ;  /* 0x0000000000007941 */ /* 0x000fea0003800000 */
.L_x_296:
        /* <DEDUP_REMOVED lines=224> */
.L_x_299:
        /* <DEDUP_REMOVED lines=419> */
.L_x_295:
        /* <DEDUP_REMOVED lines=16> */
.L_x_314:
[----:B------:R-:W2:Y:S01]  /*d430*/  LDL R4, [R1+0x28] ;  /* 0x0000280001047983 */ /* 0x000ea20000100800 */
[----:B------:R-:W-:Y:S04]  /*d440*/  DEPBAR.LE SB0, 0x0 ;  /* 0x000080000000791a */ /* 0x000fe80000000000 */
[----:B------:R-:W3:Y:S01]  /*d450*/  LDL R8, [R1+0x38] ;  /* 0x0000380001087983 */ /* 0x000ee20000100800 */
[----:B------:R-:W-:Y:S03]  /*d460*/  BSSY B0, `(.L_x_302) ;  /* 0x000005f000007945 */ /* 0x000fe60003800000 */
[----:B------:R-:W4:Y:S04]  /*d470*/  LDL R6, [R1+0x24] ;  /* 0x0000240001067983 */ /* 0x000f280000100800 */
[----:B------:R-:W2:Y:S04]  /*d480*/  LDL R132, [R1+0x4] ;  /* 0x0000040001847983 */ /* 0x000ea80000100800 */
[----:B------:R-:W3:Y:S04]  /*d490*/  LDL R133, [R1+0x30] ;  /* 0x0000300001857983 */ /* 0x000ee80000100800 */
[----:B------:R-:W4:Y:S04]  /*d4a0*/  LDL R23, [R1] ;  /* 0x0000000001177983 */ /* 0x000f280000100800 */
[----:B------:R-:W4:Y:S04]  /*d4b0*/  LDL R5, [R1+0x40] ;  /* 0x0000400001057983 */ /* 0x000f280000100800 */
[----:B------:R-:W4:Y:S04]  /*d4c0*/  LDL R7, [R1+0x8] ;  /* 0x0000080001077983 */ /* 0x000f280000100800 */
        /* <DEDUP_REMOVED lines=9> */
[----:B------:R-:W-:Y:S04]  /*d560*/  LDSM.16.M88.4 R168, [R243] ;  /* 0x00000000f3a8783b */ /* 0x000fe80000000200 */
[----:B--2---:R-:W-:Y:S01]  /*d570*/  LDSM.16.M88.4 R172, [R132] ;  /* 0x0000000084ac783b */ /* 0x004fe20000000200 */
[----:B-1----:R-:W-:Y:S01]  /*d580*/  SHF.R.S32.HI R0, RZ, 0x1f, R4 ;  /* 0x0000001fff007819 */ /* 0x002fe20000011404 */
[----:B------:R-:W-:Y:S01]  /*d590*/  IMAD.WIDE.U32 R2, R4, c[0x0][0x208], RZ ;  /* 0x0000820004027a25 */ /* 0x000fe200078e00ff */
[----:B---3--:R-:W-:Y:S03]  /*d5a0*/  ISETP.GE.AND P1, PT, R133, c[0x0][0x1d4], PT ;  /* 0x0000750085007a0c */ /* 0x008fe60003f26270 */
[----:B------:R-:W-:Y:S01]  /*d5b0*/  IMAD R0, R0, c[0x0][0x208], RZ ;  /* 0x0000820000007a24 */ /* 0x000fe200078e02ff */
[----:B----4-:R-:W-:Y:S03]  /*d5c0*/  LDSM.16.M88.4 R176, [R23] ;  /* 0x0000000017b0783b */ /* 0x010fe60000000200 */
[----:B------:R-:W-:Y:S01]  /*d5d0*/  IMAD R0, R4, c[0x0][0x20c], R0 ;  /* 0x0000830004007a24 */ /* 0x000fe200078e0200 */
[----:B------:R-:W-:Y:S03]  /*d5e0*/  SHF.R.S32.HI R4, RZ, 0x1f, R6 ;  /* 0x0000001fff047819 */ /* 0x000fe60000011406 */
[----:B------:R-:W-:Y:S02]  /*d5f0*/  IMAD.IADD R3, R3, 0x1, R0 ;  /* 0x0000000103037824 */ /* 0x000fe400078e0200 */
[----:B------:R-:W-:Y:S02]  /*d600*/  IMAD R4, R4, c[0x0][0x218], RZ ;  /* 0x0000860004047a24 */ /* 0x000fe400078e02ff */
[C---:B------:R-:W-:Y:S04]  /*d610*/  IMAD.WIDE.U32 R2, R6.reuse, c[0x0][0x218], R2 ;  /* 0x0000860006027a25 */ /* 0x040fe800078e0002 */
[----:B------:R-:W-:Y:S01]  /*d620*/  IMAD R4, R6, c[0x0][0x21c], R4 ;  /* 0x0000870006047a24 */ /* 0x000fe200078e0204 */
[----:B------:R-:W-:Y:S01]  /*d630*/  IADD3 R0, P0, R2, UR30, RZ ;  /* 0x0000001e02007c10 */ /* 0x000fe2000ff1e0ff */
[C---:B------:R-:W-:Y:S01]  /*d640*/  IMAD.SHL.U32 R21, R14.reuse, 0x2, RZ ;  /* 0x000000020e157824 */ /* 0x040fe200078e00ff */
[----:B------:R-:W-:Y:S02]  /*d650*/  SHF.L.U64.HI R14, R14, 0x1, R22 ;  /* 0x000000010e0e7819 */ /* 0x000fe40000010216 */
[----:B------:R-:W-:Y:S02]  /*d660*/  IADD3.X R3, R3, UR25, R4, P0, !PT ;  /* 0x0000001903037c10 */ /* 0x000fe400087fe404 */
[----:B------:R-:W-:Y:S01]  /*d670*/  STL [R1+0x18], R21 ;  /* 0x0000181501007387 */ /* 0x000fe20000100800 */
[C---:B------:R-:W-:Y:S03]  /*d680*/  LEA R6, P0, R0.reuse, c[0x0][0x1f8], 0x1 ;  /* 0x00007e0000067a11 */ /* 0x040fe600078008ff */
[----:B------:R-:W-:Y:S01]  /*d690*/  STL [R1+0x1c], R14 ;  /* 0x00001c0e01007387 */ /* 0x000fe20000100800 */
[----:B------:R-:W-:Y:S03]  /*d6a0*/  LEA.HI.X R3, R0, c[0x0][0x1fc], R3, 0x1, P0 ;  /* 0x00007f0000037a11 */ /* 0x000fe600000f0c03 */
        /* <DEDUP_REMOVED lines=32> */
.L_x_335:
        /* <DEDUP_REMOVED lines=26> */
.L_x_303:
[----:B-1----:R-:W-:Y:S05]  /*da50*/  BSYNC B0 ;  /* 0x0000000000007941 */ /* 0x002fea0003800000 */
.L_x_302:
        /* <DEDUP_REMOVED lines=225> */
.L_x_305:
        /* <DEDUP_REMOVED lines=37> */
.L_x_308:
[----:B------:R-:W-:Y:S04]  /*eac0*/  MOV R168, 0x1 ;  /* 0x0000000100a87802 */ /* 0x000fe80000000f00 */
[----:B------:R-:W-:Y:S11]  /*ead0*/  ISETP.NE.AND P0, PT, R168, c[0x0][0x32c], PT ;  /* 0x0000cb00a8007a0c */ /* 0x000ff60003f05270 */
[----:B------:R-:W-:Y:S02]  /*eae0*/  @!UPT UIADD3 URZ, URZ, URZ, URZ ;  /* 0x0000003f3f3ff290 */ /* 0x000fe4000fffe03f */
[----:B------:R-:W-:Y:S05]  /*eaf0*/  @P0 IMAD.HI.U32 R168, R3, c[0x0][0x330], RZ ;  /* 0x0000cc0003a80a27 */ /* 0x000fea00078e00ff */
[----:B------:R-:W-:Y:S02]  /*eb00*/  @P0 SHF.R.U32.HI R3, RZ, c[0x0][0x334], R168 ;  /* 0x0000cd00ff030a19 */ /* 0x000fe400000116a8 */
.L_x_309:
[----:B------:R-:W-:Y:S05]  /*eb10*/  BSYNC B0 ;  /* 0x0000000000007941 */ /* 0x000fea0003800000 */
.L_x_307:
[----:B------:R-:W-:Y:S05]  /*eb20*/  IMAD R3, R3, c[0x0][0x32c], R170 ;  /* 0x0000cb0003037a24 */ /* 0x000fea00078e02aa */
[----:B------:R-:W-:Y:S02]  /*eb30*/  IMNMX R0, R0, R3, !PT ;  /* 0x0000000300007217 */ /* 0x000fe40007800200 */
[----:B------:R-:W-:Y:S04]  /*eb40*/  IADD3 R3, R3, c[0x0][0x32c], RZ ;  /* 0x0000cb0003037a10 */ /* 0x000fe80007ffe0ff */
[----:B------:R-:W-:Y:S02]  /*eb50*/  IMNMX R2, R2, R3, PT ;  /* 0x0000000302027217 */ /* 0x000fe40003800200 */
.L_x_306:
        /* <DEDUP_REMOVED lines=87> */
.L_x_312:
[----:B------:R-:W-:Y:S04]  /*f0d0*/  MOV R4, 0x1 ;  /* 0x0000000100047802 */ /* 0x000fe80000000f00 */
[----:B------:R-:W-:Y:S11]  /*f0e0*/  ISETP.NE.AND P0, PT, R4, c[0x0][0x32c], PT ;  /* 0x0000cb0004007a0c */ /* 0x000ff60003f05270 */
[----:B------:R-:W-:Y:S02]  /*f0f0*/  @!UPT UIADD3 URZ, URZ, URZ, URZ ;  /* 0x0000003f3f3ff290 */ /* 0x000fe4000fffe03f */
[----:B------:R-:W-:Y:S05]  /*f100*/  @P0 IMAD.HI.U32 R4, R0, c[0x0][0x330], RZ ;  /* 0x0000cc0000040a27 */ /* 0x000fea00078e00ff */
[----:B------:R-:W-:Y:S02]  /*f110*/  @P0 SHF.R.U32.HI R0, RZ, c[0x0][0x334], R4 ;  /* 0x0000cd00ff000a19 */ /* 0x000fe40000011604 */
.L_x_313:
[----:B------:R-:W-:Y:S05]  /*f120*/  BSYNC B0 ;  /* 0x0000000000007941 */ /* 0x000fea0003800000 */
.L_x_311:
[----:B------:R-:W-:Y:S05]  /*f130*/  IMAD R0, R0, c[0x0][0x32c], R170 ;  /* 0x0000cb0000007a24 */ /* 0x000fea00078e02aa */
[----:B------:R-:W-:Y:S02]  /*f140*/  IMNMX R2, R2, R0, !PT ;  /* 0x0000000002027217 */ /* 0x000fe40007800200 */
[----:B------:R-:W-:Y:S04]  /*f150*/  IADD3 R0, R0, c[0x0][0x32c], RZ ;  /* 0x0000cb0000007a10 */ /* 0x000fe80007ffe0ff */
[----:B------:R-:W-:Y:S02]  /*f160*/  IMNMX R3, R3, R0, PT ;  /* 0x0000000003037217 */ /* 0x000fe40003800200 */
.L_x_310:
        /* <DEDUP_REMOVED lines=492> */
.L_x_301:
        /* <DEDUP_REMOVED lines=47> */
[----:B------:R-:W-:Y:S01]  /*11320*/  MOV R56, 0xff800000 ;  /* 0xff80000000387802 */ /* 0x000fe20000000f00 */
[C---:B------:R-:W-:Y:S01]  /*11330*/  FMUL.FTZ R16, R2.reuse, R57 ;  /* 0x0000003902107220 */ /* 0x040fe20000410000 */
[----:B------:R-:W-:Y:S01]  /*11340*/  MOV R57, 0xff800000 ;  /* 0xff80000000397802 */ /* 0x000fe20000000f00 */
        /* <DEDUP_REMOVED lines=35> */
[----:B------:R-:W-:Y:S01]  /*11580*/  FMUL.FTZ R129, R2, R129 ;  /* 0x0000008102817220 */ /* 0x000fe20000410000 */
[----:B------:R-:W-:Y:S01]  /*11590*/  @P0 MOV R2, 0x3f317218 ;  /* 0x3f31721800020802 */ /* 0x000fe20000000f00 */
[----:B------:R-:W-:Y:S02]  /*115a0*/  @P1 FMUL.FTZ R4, R3, c[0x0][0x2d0] ;  /* 0x0000b40003041a20 */ /* 0x000fe40000410000 */
[----:B--2---:R-:W-:Y:S02]  /*115b0*/  @P1 FMUL.FTZ R5, R5, 0.69314718246459960938 ;  /* 0x3f31721805051820 */ /* 0x004fe40000410000 */
[----:B---3--:R-:W-:-:S02]  /*115c0*/  @P0 FMUL.FTZ R3, R6, 0.69314718246459960938 ;  /* 0x3f31721806030820 */ /* 0x008fc40000410000 */
[----:B------:R-:W-:Y:S02]  /*115d0*/  @P0 FMUL.FTZ R2, R2, c[0x0][0x2d0] ;  /* 0x0000b40002020a20 */ /* 0x000fe40000410000 */
[C---:B----4-:R-:W-:Y:S02]  /*115e0*/  FMUL.FTZ R158, R0.reuse, R158 ;  /* 0x0000009e009e7220 */ /* 0x050fe40000410000 */
        /* <DEDUP_REMOVED lines=62> */
[----:B------:R-:W-:Y:S02]  /*119d0*/  FMUL.FTZ R10, R0, R131 ;  /* 0x00000083000a7220 */ /* 0x000fe40000410000 */
[----:B------:R-:W-:-:S02]  /*119e0*/  @P1 FFMA.FTZ R56, R4, R133, R5 ;  /* 0x0000008504381223 */ /* 0x000fc40000010005 */
[----:B------:R-:W-:Y:S02]  /*119f0*/  @P0 FFMA.FTZ R57, R2, R132, R3 ;  /* 0x0000008402390223 */ /* 0x000fe40000010003 */
.L_x_259:
        /* <DEDUP_REMOVED lines=10> */
[----:B------:R-:W-:Y:S02]  /*11aa0*/  F2FP.PACK_AB R37, R12, R22 ;  /* 0x000000160c25723e */ /* 0x000fe400000000ff */
[----:B------:R-:W-:Y:S01]  /*11ab0*/  F2FP.PACK_AB R38, R9, R40 ;  /* 0x000000280926723e */ /* 0x000fe200000000ff */
[----:B------:R-:W-:Y:S01]  /*11ac0*/  ULDC.64 UR4, c[0x0][0x500] ;  /* 0x0001400000047ab9 */ /* 0x000fe20000000a00 */
[----:B------:R-:W-:Y:S01]  /*11ad0*/  F2FP.PACK_AB R8, R8, R156 ;  /* 0x0000009c0808723e */ /* 0x000fe200000000ff */
[----:B------:R-:W-:Y:S01]  /*11ae0*/  UIMAD.WIDE UR4, UR13, UR6, UR4 ;  /* 0x000000060d0472a5 */ /* 0x000fe2000f8e0204 */
[----:B------:R-:W-:-:S02]  /*11af0*/  F2FP.PACK_AB R158, R159, R158 ;  /* 0x0000009e9f9e723e */ /* 0x000fc400000000ff */
[----:B------:R-:W-:Y:S02]  /*11b00*/  F2FP.PACK_AB R6, R153, R152 ;  /* 0x000000989906723e */ /* 0x000fe400000000ff */
[----:B------:R-:W-:Y:S02]  /*11b10*/  F2FP.PACK_AB R154, R155, R154 ;  /* 0x0000009a9b9a723e */ /* 0x000fe400000000ff */
[----:B------:R-:W-:Y:S02]  /*11b20*/  F2FP.PACK_AB R5, R149, R148 ;  /* 0x000000949505723e */ /* 0x000fe400000000ff */
[----:B------:R-:W-:Y:S02]  /*11b30*/  F2FP.PACK_AB R150, R151, R150 ;  /* 0x000000969796723e */ /* 0x000fe400000000ff */
[----:B-1----:R-:W-:Y:S02]  /*11b40*/  SHF.R.S32.HI R47, RZ, 0x1f, R65 ;  /* 0x0000001fff2f7819 */ /* 0x002fe40000011441 */
[----:B------:R-:W-:-:S02]  /*11b50*/  F2FP.PACK_AB R7, R7, R144 ;  /* 0x000000900707723e */ /* 0x000fc400000000ff */
[CC--:B------:R-:W-:Y:S02]  /*11b60*/  LEA.HI R2, R47.reuse, R65.reuse, RZ, 0x2 ;  /* 0x000000412f027211 */ /* 0x0c0fe400078f10ff */
[----:B------:R-:W-:Y:S02]  /*11b70*/  LEA.HI R43, R47, R65, RZ, 0x5 ;  /* 0x000000412f2b7211 */ /* 0x000fe400078f28ff */
[--C-:B------:R-:W-:Y:S02]  /*11b80*/  SHF.R.S32.HI R4, RZ, 0x2, R2.reuse ;  /* 0x00000002ff047819 */ /* 0x100fe40000011402 */
[----:B------:R-:W-:Y:S02]  /*11b90*/  SHF.R.S32.HI R0, RZ, 0x1f, R2 ;  /* 0x0000001fff007819 */ /* 0x000fe40000011402 */
[----:B------:R-:W-:Y:S02]  /*11ba0*/  SHF.R.S32.HI R40, RZ, 0x5, R43 ;  /* 0x00000005ff287819 */ /* 0x000fe4000001142b */
[----:B------:R-:W-:-:S02]  /*11bb0*/  LEA.HI R0, R0, R4, RZ, 0x3 ;  /* 0x0000000400007211 */ /* 0x000fc400078f18ff */
[----:B------:R-:W-:Y:S02]  /*11bc0*/  F2FP.PACK_AB R146, R147, R146 ;  /* 0x000000929392723e */ /* 0x000fe400000000ff */
[----:B------:R-:W-:Y:S02]  /*11bd0*/  LOP3.LUT R0, R0, 0xfffffff8, RZ, 0xc0, !PT ;  /* 0xfffffff800007812 */ /* 0x000fe400078ec0ff */
[----:B------:R-:W-:Y:S02]  /*11be0*/  F2FP.PACK_AB R53, R141, R140 ;  /* 0x0000008c8d35723e */ /* 0x000fe400000000ff */
[----:B------:R-:W-:Y:S01]  /*11bf0*/  F2FP.PACK_AB R142, R143, R142 ;  /* 0x0000008e8f8e723e */ /* 0x000fe200000000ff */
[----:B------:R-:W-:Y:S01]  /*11c00*/  IMAD.IADD R4, R4, 0x1, -R0 ;  /* 0x0000000104047824 */ /* 0x000fe200078e0a00 */
[----:B------:R-:W-:Y:S02]  /*11c10*/  LOP3.LUT R0, R2, 0xfffffffc, RZ, 0xc0, !PT ;  /* 0xfffffffc02007812 */ /* 0x000fe400078ec0ff */
[----:B------:R-:W-:Y:S01]  /*11c20*/  F2FP.PACK_AB R52, R137, R136 ;  /* 0x000000888934723e */ /* 0x000fe200000000ff */
[C---:B------:R-:W-:Y:S01]  /*11c30*/  IMAD.SHL.U32 R2, R4.reuse, 0x40, RZ ;  /* 0x0000004004027824 */ /* 0x040fe200078e00ff */
[----:B------:R-:W-:Y:S01]  /*11c40*/  LOP3.LUT R3, R4, 0x1, RZ, 0xc0, !PT ;  /* 0x0000000104037812 */ /* 0x000fe200078ec0ff */
[----:B------:R-:W-:Y:S01]  /*11c50*/  IMAD.IADD R22, R65, 0x1, -R0 ;  /* 0x0000000141167824 */ /* 0x000fe200078e0a00 */
[----:B------:R-:W-:-:S02]  /*11c60*/  F2FP.PACK_AB R138, R139, R138 ;  /* 0x0000008a8b8a723e */ /* 0x000fc400000000ff */
[----:B------:R-:W-:Y:S01]  /*11c70*/  LOP3.LUT R0, R2, 0x1c0, RZ, 0xc0, !PT ;  /* 0x000001c002007812 */ /* 0x000fe200078ec0ff */
[----:B------:R-:W-:Y:S01]  /*11c80*/  IMAD R2, R40, 0x200, R22 ;  /* 0x0000020028027824 */ /* 0x000fe200078e0216 */
[----:B------:R-:W-:Y:S02]  /*11c90*/  ISETP.NE.U32.AND P0, PT, R3, 0x1, PT ;  /* 0x000000010300780c */ /* 0x000fe40003f05070 */
[----:B------:R-:W-:Y:S02]  /*11ca0*/  LEA.HI R0, R0, R0, RZ, 0x1d ;  /* 0x0000000000007211 */ /* 0x000fe400078fe8ff */
[----:B------:R-:W-:Y:S01]  /*11cb0*/  R2P PR, R4, 0x6 ;  /* 0x0000000604007804 */ /* 0x000fe20000000000 */
[----:B------:R-:W-:Y:S01]  /*11cc0*/  IMAD.MOV.U32 R4, RZ, RZ, 0x20 ;  /* 0x00000020ff047424 */ /* 0x000fe200078e00ff */
[----:B------:R-:W-:Y:S01]  /*11cd0*/  F2FP.PACK_AB R49, R29, R18 ;  /* 0x000000121d31723e */ /* 0x000fe200000000ff */
[----:B------:R-:W-:Y:S01]  /*11ce0*/  IMAD.U32 R0, R2, 0x2, R0 ;  /* 0x0000000202007824 */ /* 0x000fe200078e0000 */
[----:B------:R-:W-:-:S02]  /*11cf0*/  F2FP.PACK_AB R48, R31, R30 ;  /* 0x0000001e1f30723e */ /* 0x000fc400000000ff */
[----:B------:R-:W-:Y:S01]  /*11d00*/  SEL R4, R4, 0xffffffe0, !P1 ;  /* 0xffffffe004047807 */ /* 0x000fe20004800000 */
[----:B------:R-:W-:Y:S01]  /*11d10*/  IMAD.SHL.U32 R0, R0, 0x2, RZ ;  /* 0x0000000200007824 */ /* 0x000fe200078e00ff */
[----:B------:R-:W-:Y:S01]  /*11d20*/  BAR.SYNC.DEFER_BLOCKING 0x1, 0x100 ;  /* 0x0044000000007b1d */ /* 0x000fe20000010000 */
[----:B------:R-:W-:Y:S02]  /*11d30*/  F2FP.PACK_AB R45, R33, R20 ;  /* 0x00000014212d723e */ /* 0x000fe400000000ff */
[----:B------:R-:W-:Y:S02]  /*11d40*/  F2FP.PACK_AB R44, R35, R34 ;  /* 0x00000022232c723e */ /* 0x000fe400000000ff */
[C---:B------:R-:W-:Y:S02]  /*11d50*/  IADD3 R3, R0.reuse, 0x80, RZ ;  /* 0x0000008000037810 */ /* 0x040fe40007ffe0ff */
[C---:B------:R-:W-:Y:S02]  /*11d60*/  IADD3 R2, R0.reuse, 0x70, RZ ;  /* 0x0000007000027810 */ /* 0x040fe40007ffe0ff */
[----:B------:R-:W-:Y:S01]  /*11d70*/  @P0 IADD3 R2, R3, 0x10, RZ ;  /* 0x0000001003020810 */ /* 0x000fe20007ffe0ff */
[----:B------:R-:W-:Y:S01]  /*11d80*/  IMAD.IADD R3, R0, 0x1, R4 ;  /* 0x0000000100037824 */ /* 0x000fe200078e0204 */
[----:B------:R-:W-:-:S02]  /*11d90*/  F2FP.PACK_AB R36, R36, R23 ;  /* 0x000000172424723e */ /* 0x000fc400000000ff */
[----:B------:R-:W-:Y:S02]  /*11da0*/  F2FP.PACK_AB R50, R51, R50 ;  /* 0x000000323332723e */ /* 0x000fe400000000ff */
        /* <DEDUP_REMOVED lines=48> */
[----:B------:R-:W-:Y:S01]  /*120b0*/  F2FP.PACK_AB R13, R13, R118 ;  /* 0x000000760d0d723e */ /* 0x000fe200000000ff */
        /* <DEDUP_REMOVED lines=88> */
.L_x_316:
        /* <DEDUP_REMOVED lines=9> */
[----:B------:R-:W-:Y:S01]  /*126d0*/  USHF.R.S32.HI UR11, URZ, 0x1f, UR13 ;  /* 0x0000001f3f0b7899 */ /* 0x000fe2000801140d */
[----:B------:R-:W-:Y:S01]  /*126e0*/  LEA.HI R6, R47, R65, RZ, 0x3 ;  /* 0x000000412f067211 */ /* 0x000fe200078f18ff */
[----:B------:R-:W-:Y:S01]  /*126f0*/  ULDC.64 UR4, c[0x0][0x3a0] ;  /* 0x0000e80000047ab9 */ /* 0x000fe20000000a00 */
[----:B------:R-:W-:Y:S01]  /*12700*/  SHF.R.S32.HI R2, RZ, 0x1f, R3 ;  /* 0x0000001fff027819 */ /* 0x000fe20000011403 */
[----:B------:R-:W-:Y:S01]  /*12710*/  IMAD.IADD R4, R40, 0x1, -R0 ;  /* 0x0000000128047824 */ /* 0x000fe200078e0a00 */
[----:B------:R-:W-:Y:S01]  /*12720*/  LEA.HI R0, R22, R22, RZ, 0x1 ;  /* 0x0000001616007211 */ /* 0x000fe200078f08ff */
[----:B------:R-:W-:Y:S01]  /*12730*/  UIMAD UR8, UR9, UR6, URZ ;  /* 0x00000006090872a4 */ /* 0x000fe2000f8e023f */
[----:B------:R-:W-:Y:S01]  /*12740*/  LEA.HI R2, R2, R3, RZ, 0x2 ;  /* 0x0000000302027211 */ /* 0x000fe200078f10ff */
[----:B------:R-:W-:Y:S01]  /*12750*/  UMOV UR14, UR20 ;  /* 0x00000014000e7c82 */ /* 0x000fe20008000000 */
[----:B------:R-:W-:Y:S01]  /*12760*/  LOP3.LUT R0, R0, 0x1ffffffe, RZ, 0xc0, !PT ;  /* 0x1ffffffe00007812 */ /* 0x000fe200078ec0ff */
[----:B------:R-:W-:Y:S01]  /*12770*/  UMOV UR15, UR21 ;  /* 0x00000015000f7c82 */ /* 0x000fe20008000000 */
[----:B------:R-:W-:Y:S01]  /*12780*/  SHF.R.S32.HI R2, RZ, 0x2, R2 ;  /* 0x00000002ff027819 */ /* 0x000fe20000011402 */
[----:B------:R-:W-:Y:S01]  /*12790*/  UIMAD UR12, UR21, UR4, URZ ;  /* 0x00000004150c72a4 */ /* 0x000fe2000f8e023f */
[----:B------:R-:W-:Y:S01]  /*127a0*/  LOP3.LUT P2, RZ, R3, 0x3, RZ, 0xc0, !PT ;  /* 0x0000000303ff7812 */ /* 0x000fe2000784c0ff */
[----:B------:R-:W-:Y:S01]  /*127b0*/  IMAD.IADD R0, R22, 0x1, -R0 ;  /* 0x0000000116007824 */ /* 0x000fe200078e0a00 */
[----:B------:R-:W-:Y:S01]  /*127c0*/  USEL UR11, UR11, URZ, !UP1 ;  /* 0x0000003f0b0b7287 */ /* 0x000fe2000c800000 */
[----:B------:R-:W-:Y:S01]  /*127d0*/  IMAD R15, R4, 0x10, R2 ;  /* 0x00000010040f7824 */ /* 0x000fe200078e0202 */
[----:B------:R-:W-:Y:S01]  /*127e0*/  UIMAD.WIDE.U32 UR14, UR10, UR6, UR14 ;  /* 0x000000060a0e72a5 */ /* 0x000fe2000f8e000e */
[----:B------:R-:W-:Y:S01]  /*127f0*/  LOP3.LUT R4, R6, 0xfffffff8, RZ, 0xc0, !PT ;  /* 0xfffffff806047812 */ /* 0x000fe200078ec0ff */
[----:B------:R-:W-:Y:S01]  /*12800*/  UIMAD UR8, UR10, UR7, UR8 ;  /* 0x000000070a0872a4 */ /* 0x000fe2000f8e0208 */
[----:B------:R-:W-:Y:S01]  /*12810*/  IMAD R0, R0, 0x8, R15 ;  /* 0x0000000800007824 */ /* 0x000fe200078e020f */
[----:B------:R-:W-:Y:S01]  /*12820*/  UIMAD.WIDE.U32 UR16, UR20, UR4, URZ ;  /* 0x00000004141072a5 */ /* 0x000fe2000f8e003f */
[----:B------:R-:W-:Y:S01]  /*12830*/  SHF.R.S32.HI R14, RZ, 0x3, R6 ;  /* 0x00000003ff0e7819 */ /* 0x000fe20000011406 */
[----:B------:R-:W-:Y:S01]  /*12840*/  ULDC.64 UR6, c[0x0][0x498] ;  /* 0x0001260000067ab9 */ /* 0x000fe20000000a00 */
[----:B------:R-:W-:Y:S01]  /*12850*/  IMAD.IADD R7, R65, 0x1, -R4 ;  /* 0x0000000141077824 */ /* 0x000fe200078e0a04 */
[----:B-1----:R-:W-:Y:S01]  /*12860*/  LEA R0, R28, R0, 0x7 ;  /* 0x000000001c007211 */ /* 0x002fe200078e38ff */
[----:B------:R-:W-:Y:S01]  /*12870*/  UIMAD UR12, UR20, UR5, UR12 ;  /* 0x00000005140c72a4 */ /* 0x000fe2000f8e020c */
        /* <DEDUP_REMOVED lines=121> */
.L_x_318:
[----:B--234-:R-:W-:Y:S05]  /*13010*/  BSYNC B0 ;  /* 0x0000000000007941 */ /* 0x01cfea0003800000 */
.L_x_317:
        /* <DEDUP_REMOVED lines=30> */
.L_x_320:
[----:B------:R-:W-:Y:S05]  /*13200*/  BSYNC B0 ;  /* 0x0000000000007941 */ /* 0x000fea0003800000 */
.L_x_319:
        /* <DEDUP_REMOVED lines=30> */
.L_x_322:
[----:B------:R-:W-:Y:S05]  /*133f0*/  BSYNC B0 ;  /* 0x0000000000007941 */ /* 0x000fea0003800000 */
.L_x_321:
        /* <DEDUP_REMOVED lines=31> */
.L_x_315:
        /* <DEDUP_REMOVED lines=31> */
.L_x_323:
[----:B-1----:R-:W1:Y:S01]  /*137e0*/  S2R R8, SR_TID.X ;  /* 0x0000000000087919 */ /* 0x002e620000002100 */
[----:B------:R-:W-:Y:S01]  /*137f0*/  USHF.R.S32.HI UR6, URZ, 0x1f, UR13 ;  /* 0x0000001f3f067899 */ /* 0x000fe2000801140d */
[----:B------:R-:W-:Y:S01]  /*13800*/  BSSY B0, `(.L_x_324) ;  /* 0x0000029000007945 */ /* 0x000fe20003800000 */
[----:B------:R-:W-:-:S02]  /*13810*/  USEL UR13, UR13, URZ, !UP1 ;  /* 0x0000003f0d0d7287 */ /* 0x000fc4000c800000 */
[----:B------:R-:W-:Y:S01]  /*13820*/  USEL UR6, UR6, URZ, !UP1 ;  /* 0x0000003f06067287 */ /* 0x000fe2000c800000 */
[----:B-1----:R-:W-:-:S13]  /*13830*/  ISETP.GT.AND P0, PT, R8, 0x7f, PT ;  /* 0x0000007f0800780c */ /* 0x002fda0003f04270 */
        /* <DEDUP_REMOVED lines=37> */
.L_x_325:
[----:B------:R-:W-:Y:S05]  /*13a90*/  BSYNC B0 ;  /* 0x0000000000007941 */ /* 0x000fea0003800000 */
.L_x_324:
        /* <DEDUP_REMOVED lines=17> */
[----:B------:R-:W-:Y:S02]  /*13bb0*/  LEA R0, R8, R7, 0x5 ;  /* 0x0000000708007211 */ /* 0x000fe400078e28ff */
[----:B------:R-:W-:Y:S02]  /*13bc0*/  UIMAD UR7, UR10, UR5, UR7 ;  /* 0x000000050a0772a4 */ /* 0x000fe4000f8e0207 */
[----:B------:R-:W-:Y:S01]  /*13bd0*/  UIMAD.WIDE.U32 UR10, UR10, UR4, UR16 ;  /* 0x000000040a0a72a5 */ /* 0x000fe2000f8e0010 */
[C---:B--2---:R-:W-:Y:S02]  /*13be0*/  IMAD R0, R14.reuse, 0x80, R0 ;  /* 0x000000800e007824 */ /* 0x044fe400078e0200 */
        /* <DEDUP_REMOVED lines=56> */
.L_x_327:
[----:B------:R-:W-:Y:S05]  /*13f70*/  BSYNC B0 ;  /* 0x0000000000007941 */ /* 0x000fea0003800000 */
.L_x_326:
        /* <DEDUP_REMOVED lines=27> */
.L_x_329:
[----:B------:R-:W-:Y:S05]  /*14130*/  BSYNC B0 ;  /* 0x0000000000007941 */ /* 0x000fea0003800000 */
.L_x_328:
        /* <DEDUP_REMOVED lines=27> */
.L_x_331:
[----:B------:R-:W-:Y:S05]  /*142f0*/  BSYNC B0 ;  /* 0x0000000000007941 */ /* 0x000fea0003800000 */
.L_x_330:
        /* <DEDUP_REMOVED lines=28> */
.L_x_262:
[----:B-1----:R-:W-:Y:S01]  /*144c0*/  IMAD.MOV.U32 R3, RZ, RZ, R8 ;  /* 0x000000ffff037224 */ /* 0x002fe200078e0008 */
[----:B------:R-:W-:Y:S01]  /*144d0*/  MOV R15, 0x1 ;  /* 0x00000001000f7802 */ /* 0x000fe20000000f00 */
[----:B------:R-:W-:Y:S01]  /*144e0*/  IMAD.MOV.U32 R14, RZ, RZ, 0x181f ;  /* 0x0000181fff0e7424 */ /* 0x000fe200078e00ff */
[----:B------:R-:W-:Y:S02]  /*144f0*/  MOV R2, 0x14510 ;  /* 0x0001451000027802 */ /* 0x000fe40000000f00 */
[----:B------:R-:W-:Y:S05]  /*14500*/  CALL.REL.NOINC `($__internal_1_$__cuda_sm70_shflsync_idx_p) ;  /* 0x000002d000007944 */ /* 0x000fea0003c00000 */
[----:B------:R-:W-:Y:S01]  /*14510*/  IMAD.MOV.U32 R8, RZ, RZ, R14 ;  /* 0x000000ffff087224 */ /* 0x000fe200078e000e */
[----:B------:R-:W-:Y:S01]  /*14520*/  MOV R15, 0x1 ;  /* 0x00000001000f7802 */ /* 0x000fe20000000f00 */
[----:B------:R-:W-:Y:S01]  /*14530*/  IMAD.MOV.U32 R3, RZ, RZ, R13 ;  /* 0x000000ffff037224 */ /* 0x000fe200078e000d */
[----:B------:R-:W-:Y:S02]  /*14540*/  MOV R14, 0x181f ;  /* 0x0000181f000e7802 */ /* 0x000fe40000000f00 */
[----:B------:R-:W-:Y:S02]  /*14550*/  MOV R2, 0x14570 ;  /* 0x0001457000027802 */ /* 0x000fe40000000f00 */
[----:B-1---5:R-:W-:Y:S05]  /*14560*/  CALL.REL.NOINC `($__internal_1_$__cuda_sm70_shflsync_idx_p) ;  /* 0x0000027000007944 */ /* 0x022fea0003c00000 */
[----:B------:R-:W-:Y:S01]  /*14570*/  MOV R2, R14 ;  /* 0x0000000e00027202 */ /* 0x000fe20000000f00 */
[----:B-1---5:R-:W-:Y:S05]  /*14580*/  BRA `(.L_x_332) ;  /* 0xfffee32000007947 */ /* 0x022fea000383ffff */
.L_x_281:
[----:B--2---:R-:W-:Y:S01]  /*14590*/  MOV R14, 0x181f ;  /* 0x0000181f000e7802 */ /* 0x004fe20000000f00 */
[----:B------:R-:W-:Y:S01]  /*145a0*/  IMAD.MOV.U32 R15, RZ, RZ, 0x1 ;  /* 0x00000001ff0f7424 */ /* 0x000fe200078e00ff */
[----:B------:R-:W-:Y:S02]  /*145b0*/  MOV R2, 0x145d0 ;  /* 0x000145d000027802 */ /* 0x000fe40000000f00 */
[----:B-1---5:R-:W-:Y:S05]  /*145c0*/  CALL.REL.NOINC `($__internal_1_$__cuda_sm70_shflsync_idx_p) ;  /* 0x0000021000007944 */ /* 0x022fea0003c00000 */
[----:B------:R-:W-:Y:S01]  /*145d0*/  MOV R15, 0x1 ;  /* 0x00000001000f7802 */ /* 0x000fe20000000f00 */
[----:B------:R-:W-:Y:S01]  /*145e0*/  IMAD.MOV.U32 R4, RZ, RZ, R14 ;  /* 0x000000ffff047224 */ /* 0x000fe200078e000e */
[----:B------:R-:W-:Y:S01]  /*145f0*/  MOV R14, 0x181f ;  /* 0x0000181f000e7802 */ /* 0x000fe20000000f00 */
[----:B------:R-:W-:Y:S01]  /*14600*/  IMAD.MOV.U32 R3, RZ, RZ, R12 ;  /* 0x000000ffff037224 */ /* 0x000fe200078e000c */
[----:B------:R-:W-:Y:S02]  /*14610*/  MOV R2, 0x14630 ;  /* 0x0001463000027802 */ /* 0x000fe40000000f00 */
[----:B-1---5:R-:W-:Y:S05]  /*14620*/  CALL.REL.NOINC `($__internal_1_$__cuda_sm70_shflsync_idx_p) ;  /* 0x000001b000007944 */ /* 0x022fea0003c00000 */
[----:B-----5:R-:W-:Y:S01]  /*14630*/  MOV R0, R14 ;  /* 0x0000000e00007202 */ /* 0x020fe20000000f00 */
[----:B-1----:R-:W-:-:S05]  /*14640*/  BRA `(.L_x_333) ;  /* 0xffff238000007947 */ /* 0x002fca000383ffff */
.L_x_298:
[----:B------:R-:W-:Y:S01]  /*14650*/  MOV R15, 0x1 ;  /* 0x00000001000f7802 */ /* 0x000fe20000000f00 */
[----:B--2---:R-:W-:Y:S01]  /*14660*/  IMAD.MOV.U32 R3, RZ, RZ, R6 ;  /* 0x000000ffff037224 */ /* 0x004fe200078e0006 */
[----:B------:R-:W-:Y:S01]  /*14670*/  MOV R2, 0x146a0 ;  /* 0x000146a000027802 */ /* 0x000fe20000000f00 */
[----:B------:R-:W-:Y:S02]  /*14680*/  IMAD.MOV.U32 R14, RZ, RZ, 0x181f ;  /* 0x0000181fff0e7424 */ /* 0x000fe400078e00ff */
[----:B-1---5:R-:W-:Y:S05]  /*14690*/  CALL.REL.NOINC `($__internal_1_$__cuda_sm70_shflsync_idx_p) ;  /* 0x0000014000007944 */ /* 0x022fea0003c00000 */
[----:B------:R-:W-:Y:S01]  /*146a0*/  MOV R15, 0x1 ;  /* 0x00000001000f7802 */ /* 0x000fe20000000f00 */
[----:B------:R-:W-:Y:S01]  /*146b0*/  IMAD.MOV.U32 R4, RZ, RZ, R14 ;  /* 0x000000ffff047224 */ /* 0x000fe200078e000e */
[----:B------:R-:W-:Y:S01]  /*146c0*/  MOV R14, 0x181f ;  /* 0x0000181f000e7802 */ /* 0x000fe20000000f00 */
[----:B------:R-:W-:Y:S01]  /*146d0*/  IMAD.MOV.U32 R3, RZ, RZ, R7 ;  /* 0x000000ffff037224 */ /* 0x000fe200078e0007 */
[----:B------:R-:W-:Y:S02]  /*146e0*/  MOV R2, 0x14700 ;  /* 0x0001470000027802 */ /* 0x000fe40000000f00 */
[----:B-1---5:R-:W-:Y:S05]  /*146f0*/  CALL.REL.NOINC `($__internal_1_$__cuda_sm70_shflsync_idx_p) ;  /* 0x000000e000007944 */ /* 0x022fea0003c00000 */
[----:B------:R-:W-:Y:S01]  /*14700*/  MOV R2, R14 ;  /* 0x0000000e00027202 */ /* 0x000fe20000000f00 */
[----:B-1---5:R-:W-:-:S05]  /*14710*/  BRA `(.L_x_334) ;  /* 0xffff625000007947 */ /* 0x022fca000383ffff */
.L_x_304:
[----:B----4-:R-:W-:Y:S01]  /*14720*/  MOV R14, 0x181f ;  /* 0x0000181f000e7802 */ /* 0x010fe20000000f00 */
[----:B------:R-:W-:Y:S01]  /*14730*/  IMAD.MOV.U32 R15, RZ, RZ, 0x1 ;  /* 0x00000001ff0f7424 */ /* 0x000fe200078e00ff */
[----:B------:R-:W-:Y:S02]  /*14740*/  MOV R2, 0x14760 ;  /* 0x0001476000027802 */ /* 0x000fe40000000f00 */
[----:B-----5:R-:W-:Y:S05]  /*14750*/  CALL.REL.NOINC `($__internal_1_$__cuda_sm70_shflsync_idx_p) ;  /* 0x0000008000007944 */ /* 0x020fea0003c00000 */
        /* <DEDUP_REMOVED lines=8> */
        .weak           $__internal_1_$__cuda_sm70_shflsync_idx_p
        .type           $__internal_1_$__cuda_sm70_shflsync_idx_p,@function
        .size           $__internal_1_$__cuda_sm70_shflsync_idx_p,(.L_x_1771 - $__internal_1_$__cuda_sm70_shflsync_idx_p)
$__internal_1_$__cuda_sm70_shflsync_idx_p:
[----:B------:R1:W-:Y:S02]  /*147e0*/  STL [R1+0x74], R0 ;  /* 0x0000740001007387 */ /* 0x0003e40000100800 */
[----:B-1----:R-:W-:-:S04]  /*147f0*/  MOV R0, 0xffffffff ;  /* 0xffffffff00007802 */ /* 0x002fc80000000f00 */
[----:B------:R-:W-:Y:S04]  /*14800*/  WARPSYNC R0 ;  /* 0x0000000000007348 */ /* 0x000fe80003800000 */
[----:B------:R1:W2:Y:S04]  /*14810*/  SHFL.IDX PT, R14, R3, R15, R14 ;  /* 0x0000000f030e7389 */ /* 0x0002a800000e000e */
[----:B-1----:R1:W5:Y:S01]  /*14820*/  LDL.LU R0, [R1+0x74] ;  /* 0x0000740001007983 */ /* 0x0023620000300800 */
[----:B------:R-:W-:-:S04]  /*14830*/  MOV R3, 0x0 ;  /* 0x0000000000037802 */ /* 0x000fc80000000f00 */
[----:B--2---:R-:W-:Y:S05]  /*14840*/  RET.REL.NODEC R2 `(_ZN7cutlass13device_kernelIN5flash19enable_sm80_to_sm89INS1_16FlashAttnFwdSm80INS1_25CollectiveMainloopFwdSm80ILi8ELi1ELb1EN4cute5tupleIJNS5_1CILi128EEENS7_ILi48EEENS7_ILi256EEEEEELi256ENS_6half_tEfNS_4arch4Sm80ELb0ELb1ELb0ELb1ELb1ELb0ELb1ELb0EEENS1_21CollectiveEpilogueFwdINS6_IJS8_SA_S9_EEENS6_IJNS7_ILi1EEESI_SI_EEESC_SE_Li256ELb1ELb1ELb0ELb0EEENS1_19SingleTileSchedulerILb1ELb0ELb1ELi128EEEEEEEEEvNT_6ParamsE) ;  /* 0xfffeb7b002007950 */ /* 0x004fea0003c3ffff */
.L_x_336:
        /* <DEDUP_REMOVED lines=11> */
.L_x_1771:


//--------------------- .text._ZN7cutlass13device_kernelIN5flash19enable_sm80_to_sm89INS1_16FlashAttnFwdSm80INS1_25CollectiveMainloopFwdSm80ILi8ELi1ELb0EN4cute5tupleIJNS5_1CILi128EEENS7_ILi32EEENS7_ILi256EEEEEELi256ENS_6half_tEfNS_4arch4Sm80ELb0ELb1ELb0ELb1ELb1ELb1ELb1ELb0EEENS1_21CollectiveEpilogueFwdINS6_IJS8_SA_S9_EEENS6_IJNS7_ILi1EEESI_SI_EEESC_SE_Li256ELb1ELb1ELb0ELb0EEENS1_19SingleTileSchedulerILb1ELb0ELb1ELi128EEEEEEEEEvNT_6ParamsE --------------------------
	.section	.text._ZN7cutlass13device_kernelIN5flash19enable_sm80_to_sm89INS1_16FlashAttnFwdSm80INS1_25CollectiveMainloopFwdSm80ILi8ELi1ELb0EN4cute5tupleIJNS5_1CILi128EEENS7_ILi32EEENS7_ILi256EEEEEELi256ENS_6half_tEfNS_4arch4Sm80ELb0ELb1ELb0ELb1ELb1ELb1ELb1ELb0EEENS1_21CollectiveEpilogueFwdINS6_IJS8_SA_S9_EEENS6_IJNS7_ILi1EEESI_SI_EEESC_SE_Li256ELb1ELb1ELb0ELb0EEENS1_19SingleTileSchedulerILb1ELb0ELb1ELi128EEEEEEEEEvNT_6ParamsE,"ax",@progbits
	.sectioninfo	@"SHI_REGISTERS=249"
	.align	128
.text._ZN7cutlass13device_kernelIN5flash19enable_sm80_to_sm89INS1_16FlashAttnFwdSm80INS1_25CollectiveMainloopFwdSm80ILi8ELi1ELb0EN4cute5tupleIJNS5_1CILi128EEENS7_ILi32EEENS7_ILi256EEEEEELi256ENS_6half_tEfNS_4arch4Sm80ELb0ELb1ELb0ELb1ELb1ELb1ELb1ELb0EEENS1_21CollectiveEpilogueFwdINS6_IJS8_SA_S9_EEENS6_IJNS7_ILi1EEESI_SI_EEESC_SE_Li256ELb1ELb1ELb0ELb0EEENS1_19SingleTileSchedulerILb1ELb0ELb1ELi128EEEEEEEEEvNT_6ParamsE:
        .type           _ZN7cutlass13device_kernelIN5flash19enable_sm80_to_sm89INS1_16FlashAttnFwdSm80INS1_25CollectiveMainloopFwdSm80ILi8ELi1ELb0EN4cute5tupleIJNS5_1CILi128EEENS7_ILi32EEENS7_ILi256EEEEEELi256ENS_6half_tEfNS_4arch4Sm80ELb0ELb1ELb0ELb1ELb1ELb1ELb1ELb0EEENS1_21CollectiveEpilogueFwdINS6_IJS8_SA_S9_EEENS6_IJNS7_ILi1EEESI_SI_EEESC_SE_Li256ELb1ELb1ELb0ELb0EEENS1_19SingleTileSchedulerILb1ELb0ELb1ELi128EEEEEEEEEvNT_6ParamsE,@function
        .size           _ZN7cutlass13device_kernelIN5flash19enable_sm80_to_sm89INS1_16FlashAttnFwdSm80INS1_25CollectiveMainloopFwdSm80ILi8ELi1ELb0EN4cute5tupleIJNS5_1CILi128EEENS7_ILi32EEENS7_ILi256EEEEEELi256ENS_6half_tEfNS_4arch4Sm80ELb0ELb1ELb0ELb1ELb1ELb1ELb1ELb0EEENS1_21CollectiveEpilogueFwdINS6_IJS8_SA_S9_EEENS6_IJNS7_ILi1EEESI_SI_EEESC_SE_Li256ELb1ELb1ELb0ELb0EEENS1_19SingleTileSchedulerILb1ELb0ELb1ELi128EEEEEEEEEvNT_6ParamsE,(.L_x_1773 - _ZN7cutlass13device_kernelIN5flash19enable_sm80_to_sm89INS1_16FlashAttnFwdSm80INS1_25CollectiveMainloopFwdSm80ILi8ELi1ELb0EN4cute5tupleIJNS5_1CILi128EEENS7_ILi32EEENS7_ILi256EEEEEELi256ENS_6half_tEfNS_4arch4Sm80ELb0ELb1ELb0ELb1ELb1ELb1ELb1ELb0EEENS1_21CollectiveEpilogueFwdINS6_IJS8_SA_S9_EEENS6_IJNS7_ILi1EEESI_SI_EEESC_SE_Li256ELb1ELb1ELb0ELb0EEENS1_19SingleTileSchedulerILb1ELb0ELb1ELi128EEEEEEEEEvNT_6ParamsE)
        .other          _ZN7cutlass13device_kernelIN5flash19enable_sm80_to_sm89INS1_16FlashAttnFwdSm80INS1_25CollectiveMainloopFwdSm80ILi8ELi1ELb0EN4cute5tupleIJNS5_1CILi128EEENS7_ILi32EEENS7_ILi256EEEEEELi256ENS_6half_tEfNS_4arch4Sm80ELb0ELb1ELb0ELb1ELb1ELb1ELb1ELb0EEENS1_21CollectiveEpilogueFwdINS6_IJS8_SA_S9_EEENS6_IJNS7_ILi1EEESI_SI_EEESC_SE_Li256ELb1ELb1ELb0ELb0EEENS1_19SingleTileSchedulerILb1ELb0ELb1ELi128EEEEEEEEEvNT_6ParamsE,@"STO_CUDA_ENTRY STV_DEFAULT"
_ZN7cutlass13device_kernelIN5flash19enable_sm80_to_sm89INS1_16FlashAttnFwdSm80INS1_25CollectiveMainloopFwdSm80ILi8ELi1ELb0EN4cute5tupleIJNS5_1CILi128EEENS7_ILi32EEENS7_ILi256EEEEEELi256ENS_6half_tEfNS_4arch4Sm80ELb0ELb1ELb0ELb1ELb1ELb1ELb1ELb0EEENS1_21CollectiveEpilogueFwdINS6_IJS8_SA_S9_EEENS6_IJNS7_ILi1EEESI_SI_EEESC_SE_Li256ELb1ELb1ELb0ELb0EEENS1_19SingleTileSchedulerILb1ELb0ELb1ELi128EEEEEEEEEvNT_6ParamsE:
        /* <DEDUP_REMOVED lines=20> */
.L_x_338:
        /* <DEDUP_REMOVED lines=13> */
.L_x_340:
[----:B------:R-:W-:Y:S02]  /*0210*/  ULDC UR5, c[0x0][0x54c] ;  /* 0x0001530000057ab9 */ /* 0x000fe40000000800 */
.L_x_339:
[----:B------:R-:W-:Y:S02]  /*0220*/  ULDC UR4, c[0x0][0x548] ;  /* 0x0001520000047ab9 */ /* 0x000fe40000000800 */
[----:B------:R-:W-:-:S02]  /*0230*/  USHF.L.U32 UR15, UR14, 0x7, URZ ;  /* 0x000000070e0f7899 */ /* 0x000fc4000800063f */
[----:B------:R-:W-:-:S04]  /*0240*/  UIMAD UR4, UR5, UR4, URZ ;  /* 0x00000004050472a4 */ /* 0x000fc8000f8e023f */
[----:B------:R-:W-:-:S04]  /*0250*/  UISETP.GE.AND UP0, UPT, UR15, UR4, UPT ;  /* 0x000000040f00728c */ /* 0x000fc8000bf06270 */
[----:B------:R-:W-:Y:S01]  /*0260*/  USEL UR21, UR21, 0xffffffff, !UP0 ;  /* 0xffffffff15157887 */ /* 0x000fe2000c000000 */
[----:B------:R-:W-:Y:S05]  /*0270*/  BRA `(.L_x_341) ;  /* 0x000001b000007947 */ /* 0x000fea0003800000 */
.L_x_337:
        /* <DEDUP_REMOVED lines=8> */
.L_x_342:
        /* <DEDUP_REMOVED lines=13> */
.L_x_344:
[----:B------:R-:W-:Y:S02]  /*03d0*/  ULDC UR5, c[0x0][0x54c] ;  /* 0x0001530000057ab9 */ /* 0x000fe40000000800 */
.L_x_343:
[----:B------:R-:W-:Y:S02]  /*03e0*/  ULDC UR4, c[0x0][0x548] ;  /* 0x0001520000047ab9 */ /* 0x000fe40000000800 */
[----:B------:R-:W-:-:S02]  /*03f0*/  USHF.L.U32 UR15, UR14, 0x7, URZ ;  /* 0x000000070e0f7899 */ /* 0x000fc4000800063f */
[----:B------:R-:W-:-:S04]  /*0400*/  UIMAD UR4, UR5, UR4, URZ ;  /* 0x00000004050472a4 */ /* 0x000fc8000f8e023f */
[----:B------:R-:W-:-:S04]  /*0410*/  UISETP.GE.AND UP0, UPT, UR15, UR4, UPT ;  /* 0x000000040f00728c */ /* 0x000fc8000bf06270 */
[----:B------:R-:W-:-:S06]  /*0420*/  USEL UR21, UR21, 0xffffffff, !UP0 ;  /* 0xffffffff15157887 */ /* 0x000fcc000c000000 */
.L_x_341:
        /* <DEDUP_REMOVED lines=16> */
[----:B------:R-:W-:-:S03]  /*0530*/  UIMAD.WIDE UR6, UR21, UR22, UR6 ;  /* 0x00000016150672a5 */ /* 0x000fc6000f8e0206 */
[----:B------:R-:W-:Y:S01]  /*0540*/  @UP1 UIMAD.WIDE UR8, UR21, UR22, UR8 ;  /* 0x00000016150812a5 */ /* 0x000fe2000f8e0208 */
[----:B------:R-:W-:Y:S01]  /*0550*/  IMAD.U32 R6, RZ, RZ, UR4 ;  /* 0x00000004ff067e24 */ /* 0x000fe2000f8e00ff */
[----:B------:R-:W-:Y:S01]  /*0560*/  MOV R7, UR5 ;  /* 0x0000000500077c02 */ /* 0x000fe20008000f00 */
[----:B------:R-:W-:Y:S01]  /*0570*/  ULDC.64 UR4, c[0x0][0x358] ;  /* 0x0000d60000047ab9 */ /* 0x000fe20000000a00 */
[----:B------:R-:W-:Y:S01]  /*0580*/  ISETP.NE.U32.AND P4, PT, RZ, c[0x0][0x350], PT ;  /* 0x0000d400ff007a0c */ /* 0x000fe20003f85070 */
[----:B------:R-:W-:Y:S01]  /*0590*/  UISETP.NE.U32.AND UP1, UPT, URZ, UR4, UPT ;  /* 0x000000043f00728c */ /* 0x000fe2000bf25070 */
[----:B------:R-:W-:Y:S01]  /*05a0*/  IMAD.U32 R10, RZ, RZ, UR6 ;  /* 0x00000006ff0a7e24 */ /* 0x000fe2000f8e00ff */
[----:B------:R1:W2:Y:S01]  /*05b0*/  @P1 LDG.E R2, [R6.64] ;  /* 0x0000001806021981 */ /* 0x0002a2000c1e1900 */
[----:B------:R-:W-:Y:S01]  /*05c0*/  IMAD.U32 R11, RZ, RZ, UR7 ;  /* 0x00000007ff0b7e24 */ /* 0x000fe2000f8e00ff */
[----:B------:R-:W-:Y:S01]  /*05d0*/  UISETP.NE.AND.EX UP1, UPT, URZ, UR5, UPT, UP1 ;  /* 0x000000053f00728c */ /* 0x000fe2000bf25310 */
[----:B------:R-:W-:Y:S01]  /*05e0*/  IMAD.U32 R4, RZ, RZ, UR8 ;  /* 0x00000008ff047e24 */ /* 0x000fe2000f8e00ff */
[----:B------:R-:W-:Y:S01]  /*05f0*/  ULDC.64 UR6, c[0x0][0x350] ;  /* 0x0000d40000067ab9 */ /* 0x000fe20000000a00 */
[----:B------:R-:W-:Y:S01]  /*0600*/  ISETP.NE.AND.EX P4, PT, RZ, c[0x0][0x354], PT, P4 ;  /* 0x0000d500ff007a0c */ /* 0x000fe20003f85340 */
[----:B------:R-:W-:Y:S01]  /*0610*/  ULDC.64 UR4, c[0x0][0x358] ;  /* 0x0000d60000047ab9 */ /* 0x000fe20000000a00 */
[----:B------:R-:W-:Y:S01]  /*0620*/  IMAD.U32 R5, RZ, RZ, UR9 ;  /* 0x00000009ff057e24 */ /* 0x000fe2000f8e00ff */
        /* <DEDUP_REMOVED lines=32> */
.L_x_345:
        /* <DEDUP_REMOVED lines=10> */
.L_x_346:
[----:B------:R-:W-:Y:S05]  /*08d0*/  @!P4 BRA `(.L_x_347) ;  /* 0x000000500000c947 */ /* 0x000fea0003800000 */
[----:B-1--4-:R-:W4:Y:S04]  /*08e0*/  LDG.E R2, [R8.64] ;  /* 0x0000001808027981 */ /* 0x012f28000c1e1900 */
[----:B---3--:R-:W3:Y:S01]  /*08f0*/  LDG.E R3, [R8.64+0x4] ;  /* 0x0000041808037981 */ /* 0x008ee2000c1e1900 */
[----:B----4-:R-:W1:Y:S08]  /*0900*/  R2UR UR19, R2 ;  /* 0x00000000021373c2 */ /* 0x010e7000000e0000 */
[----:B---3--:R-:W1:Y:S02]  /*0910*/  R2UR UR4, R3 ;  /* 0x00000000030473c2 */ /* 0x008e6400000e0000 */
[----:B-1----:R-:W-:-:S06]  /*0920*/  UIADD3 UR19, -UR19, UR4, URZ ;  /* 0x0000000413137290 */ /* 0x002fcc000fffe13f */
.L_x_347:
[----:B-1--4-:R-:W4:Y:S01]  /*0930*/  @P0 LDG.E R2, [R6.64] ;  /* 0x0000001806020981 */ /* 0x012f22000c1e1900 */
[----:B------:R-:W-:-:S03]  /*0940*/  ULDC.64 UR4, c[0x0][0x378] ;  /* 0x0000de0000047ab9 */ /* 0x000fc60000000a00 */
[----:B---3--:R-:W3:Y:S01]  /*0950*/  @P0 LDG.E R3, [R6.64+0x4] ;  /* 0x0000041806030981 */ /* 0x008ee2000c1e1900 */
[----:B------:R-:W-:Y:S01]  /*0960*/  UISETP.NE.U32.AND UP0, UPT, URZ, UR4, UPT ;  /* 0x000000043f00728c */ /* 0x000fe2000bf05070 */
[----:B------:R-:W-:-:S03]  /*0970*/  IMAD.U32 R63, RZ, RZ, UR19 ;  /* 0x00000013ff3f7e24 */ /* 0x000fc6000f8e00ff */
[----:B------:R-:W-:-:S03]  /*0980*/  UISETP.NE.AND.EX UP0, UPT, URZ, UR5, UPT, UP0 ;  /* 0x000000053f00728c */ /* 0x000fc6000bf05300 */
[----:B------:R-:W-:Y:S02]  /*0990*/  ULDC.64 UR4, c[0x0][0x378] ;  /* 0x0000de0000047ab9 */ /* 0x000fe40000000a00 */
[----:B------:R-:W-:Y:S01]  /*09a0*/  UIADD3 UR23, -UR16, UR19, URZ ;  /* 0x0000001310177290 */ /* 0x000fe2000fffe13f */
[----:B------:R-:W-:-:S05]  /*09b0*/  PLOP3.LUT P1, PT, PT, PT, UP0, 0x80, 0x0 ;  /* 0x000000000000781c */ /* 0x000fca0003f2f008 */
[----:B------:R-:W-:-:S06]  /*09c0*/  @UP0 UIMAD.WIDE UR4, UR21, UR22, UR4 ;  /* 0x00000016150402a5 */ /* 0x000fcc000f8e0204 */
[----:B------:R-:W-:Y:S01]  /*09d0*/  IMAD.U32 R4, RZ, RZ, UR4 ;  /* 0x00000004ff047e24 */ /* 0x000fe2000f8e00ff */
[----:B------:R-:W-:Y:S01]  /*09e0*/  ULDC UR4, c[0x0][0x2c4] ;  /* 0x0000b10000047ab9 */ /* 0x000fe20000000800 */
[----:B------:R-:W-:Y:S01]  /*09f0*/  MOV R5, UR5 ;  /* 0x0000000500057c02 */ /* 0x000fe20008000f00 */
[----:B------:R-:W-:-:S03]  /*0a00*/  UISETP.NE.AND UP3, UPT, UR4, 0x1, UPT ;  /* 0x000000010400788c */ /* 0x000fc6000bf65270 */
[----:B------:R-:W-:Y:S01]  /*0a10*/  ULDC.64 UR4, c[0x0][0x2c8] ;  /* 0x0000b20000047ab9 */ /* 0x000fe20000000a00 */
[----:B------:R1:W5:Y:S07]  /*0a20*/  @P1 LDG.E R63, [R4.64] ;  /* 0x00000018043f1981 */ /* 0x00036e000c1e1900 */
[----:B------:R-:W-:-:S04]  /*0a30*/  @UP3 UIADD3 UR8, UR15, 0x7f, URZ ;  /* 0x0000007f0f083890 */ /* 0x000fc8000fffe03f */
[----:B------:R-:W-:Y:S01]  /*0a40*/  UIMAD.WIDE.U32 UR8, UR8, UR4, URZ ;  /* 0x00000004080872a5 */ /* 0x000fe2000f8e003f */
[----:B----4-:R-:W4:Y:S08]  /*0a50*/  @P0 R2UR UR6, R2 ;  /* 0x00000000020603c2 */ /* 0x010f3000000e0000 */
[----:B---3--:R-:W4:Y:S02]  /*0a60*/  @P0 R2UR UR7, R3 ;  /* 0x00000000030703c2 */ /* 0x008f2400000e0000 */
[----:B----4-:R-:W-:-:S02]  /*0a70*/  @UP1 UIADD3 UR18, -UR6, UR7, URZ ;  /* 0x0000000706121290 */ /* 0x010fc4000fffe13f */
[----:B------:R-:W-:Y:S02]  /*0a80*/  UIADD3 UR6, UR15, 0x7f, URZ ;  /* 0x0000007f0f067890 */ /* 0x000fe4000fffe03f */
[----:B------:R-:W-:Y:S02]  /*0a90*/  @UP3 USHF.R.U32.HI UR6, URZ, UR5, UR9 ;  /* 0x000000053f063299 */ /* 0x000fe40008011609 */
[----:B------:R-:W-:Y:S02]  /*0aa0*/  UIADD3 UR11, UR23, UR18, URZ ;  /* 0x00000012170b7290 */ /* 0x000fe4000fffe03f */
[----:B------:R-:W-:Y:S02]  /*0ab0*/  ULDC.64 UR4, c[0x0][0x328] ;  /* 0x0000ca0000047ab9 */ /* 0x000fe40000000a00 */
[----:B------:R-:W-:Y:S02]  /*0ac0*/  UISETP.GE.AND UP2, UPT, UR5, 0x1, UPT ;  /* 0x000000010500788c */ /* 0x000fe4000bf46270 */
[----:B--2---:R-:W-:-:S04]  /*0ad0*/  UIADD3 UR10, UR11, 0x1, -UR20 ;  /* 0x000000010b0a7890 */ /* 0x004fc8000fffe814 */
[----:B------:R-:W-:Y:S01]  /*0ae0*/  PLOP3.LUT P0, PT, PT, PT, UP2, 0x40, 0x0 ;  /* 0x000000000000781c */ /* 0x000fe20003f0e828 */
[----:B------:R-:W-:-:S04]  /*0af0*/  UIADD3 UR6, UR10, UR6, URZ ;  /* 0x000000060a067290 */ /* 0x000fc8000fffe03f */
[----:B------:R-:W-:-:S06]  /*0b00*/  UIADD3 UR4, UR6, UR4, URZ ;  /* 0x0000000406047290 */ /* 0x000fcc000fffe03f */
[----:B-1----:R-:W-:Y:S02]  /*0b10*/  IMAD.U32 R4, RZ, RZ, UR4 ;  /* 0x00000004ff047e24 */ /* 0x002fe4000f8e00ff */
        /* <DEDUP_REMOVED lines=11> */
.L_x_349:
[----:B------:R-:W-:Y:S02]  /*0bd0*/  UISETP.NE.AND UP0, UPT, UR5, 0x1, UPT ;  /* 0x000000010500788c */ /* 0x000fe4000bf05270 */
[----:B------:R-:W-:Y:S02]  /*0be0*/  ULDC.64 UR6, c[0x0][0x330] ;  /* 0x0000cc0000067ab9 */ /* 0x000fe40000000a00 */
[----:B------:R-:W-:-:S07]  /*0bf0*/  UIMAD.WIDE.U32 UR8, UR4, UR6, URZ ;  /* 0x00000006040872a5 */ /* 0x000fce000f8e003f */
[----:B------:R-:W-:Y:S02]  /*0c00*/  @UP0 USHF.R.U32.HI UR4, URZ, UR7, UR9 ;  /* 0x000000073f040299 */ /* 0x000fe40008011609 */
.L_x_350:
[----:B------:R-:W-:Y:S02]  /*0c10*/  ULDC UR6, c[0x0][0x32c] ;  /* 0x0000cb0000067ab9 */ /* 0x000fe40000000800 */
[----:B------:R-:W-:-:S06]  /*0c20*/  UIMAD UR6, UR4, UR5, UR6 ;  /* 0x00000005040672a4 */ /* 0x000fcc000f8e0206 */
[----:B------:R-:W-:Y:S02]  /*0c30*/  IMNMX R4, R4, UR6, PT ;  /* 0x0000000604047c17 */ /* 0x000fe4000b800200 */
.L_x_348:
[----:B------:R-:W-:Y:S01]  /*0c40*/  ULDC.64 UR6, c[0x0][0x2c8] ;  /* 0x0000b20000067ab9 */ /* 0x000fe20000000a00 */
[----:B------:R-:W-:Y:S01]  /*0c50*/  PLOP3.LUT P0, PT, PT, PT, UP2, 0x40, 0x0 ;  /* 0x000000000000781c */ /* 0x000fe20003f0e828 */
[----:B------:R-:W-:Y:S02]  /*0c60*/  UIMAD.WIDE.U32 UR26, UR15, UR6, URZ ;  /* 0x000000060f1a72a5 */ /* 0x000fe4000f8e003f */
[----:B------:R-:W-:Y:S02]  /*0c70*/  UIADD3 UR9, UR11, -UR20, URZ ;  /* 0x800000140b097290 */ /* 0x000fe4000fffe03f */
[----:B------:R-:W-:Y:S02]  /*0c80*/  UMOV UR6, UR15 ;  /* 0x0000000f00067c82 */ /* 0x000fe40008000000 */
[----:B------:R-:W-:Y:S02]  /*0c90*/  @UP3 USHF.R.U32.HI UR6, URZ, UR7, UR27 ;  /* 0x000000073f063299 */ /* 0x000fe4000801161b */
[----:B------:R-:W-:-:S02]  /*0ca0*/  UIADD3 UR4, UR11, 0x1f, URZ ;  /* 0x0000001f0b047890 */ /* 0x000fc4000fffe03f */
[----:B------:R-:W-:Y:S02]  /*0cb0*/  UIADD3 UR6, UR9, UR6, URZ ;  /* 0x0000000609067290 */ /* 0x000fe4000fffe03f */
[----:B------:R-:W-:Y:S02]  /*0cc0*/  ULDC UR7, c[0x0][0x324] ;  /* 0x0000c90000077ab9 */ /* 0x000fe40000000800 */
[----:B------:R-:W-:Y:S02]  /*0cd0*/  USHF.R.S32.HI UR8, URZ, 0x1f, UR4 ;  /* 0x0000001f3f087899 */ /* 0x000fe40008011404 */
[----:B------:R-:W-:Y:S02]  /*0ce0*/  UIADD3 UR7, UR6, -UR7, URZ ;  /* 0x8000000706077290 */ /* 0x000fe4000fffe03f */
[----:B------:R-:W-:-:S04]  /*0cf0*/  ULEA.HI UR8, UR8, UR4, URZ, 0x5 ;  /* 0x0000000408087291 */ /* 0x000fc8000f8f283f */
[----:B------:R-:W-:Y:S01]  /*0d00*/  USHF.R.S32.HI UR8, URZ, 0x5, UR8 ;  /* 0x000000053f087899 */ /* 0x000fe20008011408 */
[----:B------:R-:W-:Y:S01]  /*0d10*/  MOV R5, UR7 ;  /* 0x0000000700057c02 */ /* 0x000fe20008000f00 */
[----:B------:R-:W-:Y:S05]  /*0d20*/  @P0 BRA `(.L_x_351) ;  /* 0x0000013000000947 */ /* 0x000fea0003800000 */
        /* <DEDUP_REMOVED lines=11> */
.L_x_352:
[----:B------:R-:W-:-:S03]  /*0de0*/  UISETP.NE.AND UP0, UPT, UR5, 0x1, UPT ;  /* 0x000000010500788c */ /* 0x000fc6000bf05270 */
[----:B------:R-:W-:Y:S02]  /*0df0*/  ULDC.64 UR4, c[0x0][0x330] ;  /* 0x0000cc0000047ab9 */ /* 0x000fe40000000a00 */
[----:B------:R-:W-:-:S07]  /*0e00*/  UIMAD.WIDE.U32 UR26, UR6, UR4, URZ ;  /* 0x00000004061a72a5 */ /* 0x000fce000f8e003f */
[----:B------:R-:W-:Y:S02]  /*0e10*/  @UP0 UMOV UR7, UR27 ;  /* 0x0000001b00070c82 */ /* 0x000fe40008000000 */
[----:B------:R-:W-:Y:S02]  /*0e20*/  @UP0 USHF.R.U32.HI UR6, URZ, UR5, UR7 ;  /* 0x000000053f060299 */ /* 0x000fe40008011607 */
.L_x_353:
[----:B------:R-:W-:Y:S02]  /*0e30*/  ULDC UR4, c[0x0][0x32c] ;  /* 0x0000cb0000047ab9 */ /* 0x000fe40000000800 */
[----:B------:R-:W-:-:S06]  /*0e40*/  UIMAD UR4, UR6, UR4, URZ ;  /* 0x00000004060472a4 */ /* 0x000fcc000f8e023f */
[----:B------:R-:W-:Y:S02]  /*0e50*/  IMNMX R5, R5, UR4, !PT ;  /* 0x0000000405057c17 */ /* 0x000fe4000f800200 */
.L_x_351:
[----:B------:R-:W-:Y:S02]  /*0e60*/  IADD3 R4, R4, 0x1f, RZ ;  /* 0x0000001f04047810 */ /* 0x000fe40007ffe0ff */
[----:B------:R-:W-:Y:S02]  /*0e70*/  SHF.R.S32.HI R2, RZ, 0x1f, R5 ;  /* 0x0000001fff027819 */ /* 0x000fe40000011405 */
[----:B------:R-:W-:Y:S02]  /*0e80*/  SHF.R.S32.HI R3, RZ, 0x1f, R4 ;  /* 0x0000001fff037819 */ /* 0x000fe40000011404 */
[----:B------:R-:W-:Y:S02]  /*0e90*/  LEA.HI R2, R2, R5, RZ, 0x5 ;  /* 0x0000000502027211 */ /* 0x000fe400078f28ff */
[----:B------:R-:W-:Y:S02]  /*0ea0*/  LEA.HI R3, R3, R4, RZ, 0x5 ;  /* 0x0000000403037211 */ /* 0x000fe400078f28ff */
[----:B------:R-:W-:-:S02]  /*0eb0*/  SHF.R.S32.HI R76, RZ, 0x5, R2 ;  /* 0x00000005ff4c7819 */ /* 0x000fc40000011402 */
[----:B------:R-:W-:Y:S02]  /*0ec0*/  SHF.R.S32.HI R2, RZ, 0x5, R3 ;  /* 0x00000005ff027819 */ /* 0x000fe40000011403 */
[----:B------:R-:W-:Y:S02]  /*0ed0*/  IMNMX R76, RZ, R76, !PT ;  /* 0x0000004cff4c7217 */ /* 0x000fe40007800200 */
[----:B------:R-:W-:Y:S02]  /*0ee0*/  IMNMX R2, R2, UR8, PT ;  /* 0x0000000802027c17 */ /* 0x000fe4000b800200 */
[----:B------:R-:W-:Y:S02]  /*0ef0*/  LEA R76, R76, -UR23, 0x5 ;  /* 0x800000174c4c7c11 */ /* 0x000fe4000f8e28ff */
[----:B------:R-:W-:Y:S02]  /*0f00*/  LEA R2, R2, -UR23, 0x5 ;  /* 0x8000001702027c11 */ /* 0x000fe4000f8e28ff */
[----:B------:R-:W-:-:S02]  /*0f10*/  IMNMX R76, RZ, R76, !PT ;  /* 0x0000004cff4c7217 */ /* 0x000fc40007800200 */
[----:B------:R-:W-:-:S04]  /*0f20*/  IMNMX R5, R2, UR18, PT ;  /* 0x0000001202057c17 */ /* 0x000fc8000b800200 */
[----:B------:R-:W-:Y:S02]  /*0f30*/  ISETP.GT.AND P0, PT, R5, R76, PT ;  /* 0x0000004c0500720c */ /* 0x000fe40003f04270 */
[----:B------:R-:W-:-:S05]  /*0f40*/  SHF.R.U32.HI R76, RZ, 0x5, R76 ;  /* 0x00000005ff4c7819 */ /* 0x000fca000001164c */
[----:B------:R-:W-:-:S06]  /*0f50*/  IMAD.MOV.U32 R3, RZ, RZ, R76 ;  /* 0x000000ffff037224 */ /* 0x000fcc00078e004c */
[----:B------:R-:W-:-:S04]  /*0f60*/  @P0 IADD3 R5, R5, 0x1f, RZ ;  /* 0x0000001f05050810 */ /* 0x000fc80007ffe0ff */
[----:B------:R-:W-:-:S04]  /*0f70*/  @P0 SHF.R.S32.HI R2, RZ, 0x1f, R5 ;  /* 0x0000001fff020819 */ /* 0x000fc80000011405 */
[----:B------:R-:W-:-:S04]  /*0f80*/  @P0 LEA.HI R2, R2, R5, RZ, 0x5 ;  /* 0x0000000502020211 */ /* 0x000fc800078f28ff */
[----:B------:R-:W-:-:S04]  /*0f90*/  @P0 SHF.R.S32.HI R3, RZ, 0x5, R2 ;  /* 0x00000005ff030819 */ /* 0x000fc80000011402 */
[----:B------:R-:W-:-:S13]  /*0fa0*/  ISETP.GT.AND P0, PT, R3, R76, PT ;  /* 0x0000004c0300720c */ /* 0x000fda0003f04270 */
[----:B------:R-:W-:Y:S05]  /*0fb0*/  @!P0 BRA `(.L_x_354) ;  /* 0x00003da000008947 */ /* 0x000fea0003800000 */
[----:B------:R-:W-:Y:S02]  /*0fc0*/  ULDC.64 UR4, c[0x0][0x340] ;  /* 0x0000d00000047ab9 */ /* 0x000fe40000000a00 */
[----:B------:R-:W-:Y:S01]  /*0fd0*/  UISETP.NE.U32.AND UP0, UPT, URZ, UR4, UPT ;  /* 0x000000043f00728c */ /* 0x000fe2000bf05070 */
[----:B------:R-:W-:Y:S01]  /*0fe0*/  SHF.R.S32.HI R101, RZ, 0x1f, R62 ;  /* 0x0000001fff657819 */ /* 0x000fe2000001143e */
[----:B------:R-:W-:Y:S02]  /*0ff0*/  UMOV UR26, 0x5 ;  /* 0x00000005001a7882 */ /* 0x000fe40000000000 */
[----:B------:R-:W-:Y:S01]  /*1000*/  UISETP.NE.AND.EX UP0, UPT, URZ, UR5, UPT, UP0 ;  /* 0x000000053f00728c */ /* 0x000fe2000bf05300 */
[----:B------:R-:W-:Y:S01]  /*1010*/  IADD3 R99, R3, -0x1, RZ ;  /* 0xffffffff03637810 */ /* 0x000fe20007ffe0ff */
[----:B------:R-:W-:Y:S02]  /*1020*/  ULDC.64 UR6, c[0x0][0x238] ;  /* 0x00008e0000067ab9 */ /* 0x000fe40000000a00 */
[----:B------:R-:W-:-:S02]  /*1030*/  ULDC.64 UR4, c[0x0][0x340] ;  /* 0x0000d00000047ab9 */ /* 0x000fc40000000a00 */
[----:B------:R-:W-:-:S05]  /*1040*/  PLOP3.LUT P1, PT, PT, PT, UP0, 0x80, 0x0 ;  /* 0x000000000000781c */ /* 0x000fca0003f2f008 */
[----:B------:R-:W-:-:S06]  /*1050*/  @UP0 UIMAD.WIDE UR4, UR21, UR22, UR4 ;  /* 0x00000016150402a5 */ /* 0x000fcc000f8e0204 */
[----:B------:R-:W-:Y:S02]  /*1060*/  IMAD.U32 R8, RZ, RZ, UR4 ;  /* 0x00000004ff087e24 */ /* 0x000fe4000f8e00ff */
[----:B------:R-:W-:Y:S01]  /*1070*/  IMAD.U32 R9, RZ, RZ, UR5 ;  /* 0x00000005ff097e24 */ /* 0x000fe2000f8e00ff */
[----:B------:R-:W-:Y:S01]  /*1080*/  LEA.HI R7, R101, R62, RZ, 0x3 ;  /* 0x0000003e65077211 */ /* 0x000fe200078f18ff */
[----:B------:R-:W-:-:S03]  /*1090*/  ULDC.64 UR4, c[0x0][0x240] ;  /* 0x0000900000047ab9 */ /* 0x000fc60000000a00 */
[----:B------:R-:W2:Y:S01]  /*10a0*/  @P1 LDG.E R5, [R8.64] ;  /* 0x0000001808051981 */ /* 0x000ea2000c1e1900 */
        /* <DEDUP_REMOVED lines=9> */
[----:B------:R-:W-:Y:S01]  /*1140*/  IMAD.U32 R118, RZ, RZ, UR13 ;  /* 0x0000000dff767e24 */ /* 0x000fe2000f8e00ff */
[----:B------:R-:W-:Y:S01]  /*1150*/  LEA.HI.X.SX32 R121, R0, R2, 0x1, P0 ;  /* 0x0000000200797211 */ /* 0x000fe200000f0eff */
[C---:B------:R-:W-:Y:S01]  /*1160*/  IMAD.SHL.U32 R16, R4.reuse, 0x8, RZ ;  /* 0x0000000804107824 */ /* 0x040fe200078e00ff */
[----:B------:R-:W-:Y:S01]  /*1170*/  USHF.R.S32.HI UR6, URZ, 0x1f, UR21 ;  /* 0x0000001f3f067899 */ /* 0x000fe20008011415 */
[----:B------:R-:W-:Y:S01]  /*1180*/  IMAD.SHL.U32 R14, R4, 0x4, RZ ;  /* 0x00000004040e7824 */ /* 0x000fe200078e00ff */
[----:B------:R-:W-:Y:S01]  /*1190*/  UIMAD UR7, UR13, UR5, UR4 ;  /* 0x000000050d0772a4 */ /* 0x000fe2000f8e0204 */
[----:B------:R-:W-:Y:S01]  /*11a0*/  IMAD R7, R121, c[0x0][0x238], RZ ;  /* 0x00008e0079077a24 */ /* 0x000fe200078e02ff */
[--C-:B------:R-:W-:Y:S01]  /*11b0*/  SHF.R.S32.HI R17, RZ, 0x1f, R16.reuse ;  /* 0x0000001fff117819 */ /* 0x100fe20000011410 */
[----:B------:R-:W-:Y:S01]  /*11c0*/  IMAD R3, R99, -0x20, R77 ;  /* 0xffffffe063037824 */ /* 0x000fe200078e024d */
[----:B------:R-:W-:Y:S01]  /*11d0*/  IADD3 R12, R14, 0x40, RZ ;  /* 0x000000400e0c7810 */ /* 0x000fe20007ffe0ff */
[C---:B------:R-:W-:Y:S01]  /*11e0*/  IMAD R0, R120.reuse, c[0x0][0x23c], R7 ;  /* 0x00008f0078007a24 */ /* 0x040fe200078e0207 */
[----:B------:R-:W-:Y:S01]  /*11f0*/  LEA.HI R101, R101, R62, RZ, 0x6 ;  /* 0x0000003e65657211 */ /* 0x000fe200078f30ff */
[----:B------:R-:W-:Y:S01]  /*1200*/  IMAD.WIDE.U32 R6, R120, c[0x0][0x238], R16 ;  /* 0x00008e0078067a25 */ /* 0x000fe200078e0010 */
[----:B------:R-:W-:Y:S01]  /*1210*/  USEL UR32, UR21, URZ, !UP1 ;  /* 0x0000003f15207287 */ /* 0x000fe2000c800000 */
[----:B------:R-:W-:Y:S01]  /*1220*/  ISETP.GT.AND P3, PT, R3, RZ, PT ;  /* 0x000000ff0300720c */ /* 0x000fe20003f64270 */
[----:B------:R-:W-:Y:S01]  /*1230*/  USEL UR31, UR6, URZ, !UP1 ;  /* 0x0000003f061f7287 */ /* 0x000fe2000c800000 */
[----:B------:R-:W-:Y:S01]  /*1240*/  IMAD.IADD R11, R14, 0x1, R12 ;  /* 0x000000010e0b7824 */ /* 0x000fe200078e020c */
[----:B------:R-:W-:Y:S01]  /*1250*/  ULDC.64 UR4, c[0x0][0x248] ;  /* 0x0000920000047ab9 */ /* 0x000fe20000000a00 */
[----:B------:R-:W-:Y:S01]  /*1260*/  IMAD.IADD R7, R7, 0x1, R0 ;  /* 0x0000000107077824 */ /* 0x000fe200078e0200 */
[----:B------:R-:W-:Y:S01]  /*1270*/  ISETP.GE.AND P2, PT, R16, c[0x0][0x1d4], PT ;  /* 0x0000750010007a0c */ /* 0x000fe20003f46270 */
[----:B------:R-:W-:Y:S01]  /*1280*/  IMAD.SHL.U32 R103, R107, 0x40, RZ ;  /* 0x000000406b677824 */ /* 0x000fe200078e00ff */
[----:B------:R-:W-:Y:S01]  /*1290*/  ISETP.GE.AND P0, PT, R11, c[0x0][0x1d4], PT ;  /* 0x000075000b007a0c */ /* 0x000fe20003f06270 */
[----:B------:R-:W-:Y:S01]  /*12a0*/  IMAD.WIDE.U32 R118, R118, c[0x0][0x240], R6 ;  /* 0x0000900076767a25 */ /* 0x000fe200078e0006 */
[----:B------:R-:W-:Y:S01]  /*12b0*/  UIMAD UR4, UR31, UR4, URZ ;  /* 0x000000041f0472a4 */ /* 0x000fe2000f8e023f */
[----:B------:R-:W-:Y:S01]  /*12c0*/  IADD3 R105, R16, 0x80, RZ ;  /* 0x0000008010697810 */ /* 0x000fe20007ffe0ff */
[----:B------:R-:W-:Y:S01]  /*12d0*/  BSSY B0, `(.L_x_355) ;  /* 0x0000034000007945 */ /* 0x000fe20003800000 */
[----:B------:R-:W-:Y:S01]  /*12e0*/  SEL R0, RZ, 0xffffffff, P0 ;  /* 0xffffffffff007807 */ /* 0x000fe20000000000 */
[----:B------:R-:W-:Y:S01]  /*12f0*/  IMAD.SHL.U32 R101, R101, 0x8, RZ ;  /* 0x0000000865657824 */ /* 0x000fe200078e00ff */
[----:B------:R-:W-:Y:S01]  /*1300*/  IADD3 R119, R119, UR7, RZ ;  /* 0x0000000777777c10 */ /* 0x000fe2000fffe0ff */
[----:B------:R-:W-:Y:S01]  /*1310*/  IMAD.U32 R116, RZ, RZ, UR32 ;  /* 0x00000020ff747e24 */ /* 0x000fe2000f8e00ff */
[----:B------:R-:W-:Y:S01]  /*1320*/  LOP3.LUT R103, R103, 0x1c0, RZ, 0xc0, !PT ;  /* 0x000001c067677812 */ /* 0x000fe200078ec0ff */
[----:B------:R-:W-:Y:S01]  /*1330*/  IMAD.SHL.U32 R0, R0, 0x2, RZ ;  /* 0x0000000200007824 */ /* 0x000fe200078e00ff */
[----:B------:R-:W-:Y:S01]  /*1340*/  IADD3 R104, R16, 0xc0, RZ ;  /* 0x000000c010687810 */ /* 0x000fe20007ffe0ff */
[----:B------:R-:W-:Y:S01]  /*1350*/  UIMAD UR5, UR32, UR5, UR4 ;  /* 0x00000005200572a4 */ /* 0x000fe2000f8e0204 */
[----:B------:R-:W-:Y:S01]  /*1360*/  SEL R3, RZ, 0x1, P2 ;  /* 0x00000001ff037807 */ /* 0x000fe20001000000 */
[----:B------:R-:W-:Y:S01]  /*1370*/  IMAD.WIDE.U32 R118, R116, c[0x0][0x248], R118 ;  /* 0x0000920074767a25 */ /* 0x000fe200078e0076 */
[----:B------:R-:W-:-:S02]  /*1380*/  LOP3.LUT R101, R101, 0xfffffe00, RZ, 0xc0, !PT ;  /* 0xfffffe0065657812 */ /* 0x000fc400078ec0ff */
[----:B------:R-:W-:Y:S02]  /*1390*/  LOP3.LUT R100, R103, 0x38, R16, 0xf8, !PT ;  /* 0x0000003867647812 */ /* 0x000fe400078ef810 */
[----:B------:R-:W-:Y:S02]  /*13a0*/  SHF.R.U32.HI R102, RZ, 0x3, R103 ;  /* 0x00000003ff667819 */ /* 0x000fe40000011667 */
[----:B------:R-:W-:Y:S02]  /*13b0*/  ISETP.GE.AND P0, PT, R104, c[0x0][0x1d4], PT ;  /* 0x0000750068007a0c */ /* 0x000fe40003f06270 */
[----:B------:R-:W-:Y:S02]  /*13c0*/  LOP3.LUT R0, R0, 0x2, R3, 0xe2, !PT ;  /* 0x0000000200007812 */ /* 0x000fe400078ee203 */
[----:B------:R-:W-:Y:S02]  /*13d0*/  LOP3.LUT R100, R101, R100, R102, 0xf6, !PT ;  /* 0x0000006465647212 */ /* 0x000fe400078ef666 */
[----:B------:R-:W-:-:S02]  /*13e0*/  SEL R94, RZ, 0x8, P0 ;  /* 0x00000008ff5e7807 */ /* 0x000fc40000000000 */
[----:B------:R-:W-:Y:S01]  /*13f0*/  IADD3 R123, R119, UR5, RZ ;  /* 0x00000005777b7c10 */ /* 0x000fe2000fffe0ff */
[----:B------:R-:W-:Y:S01]  /*1400*/  IMAD.SHL.U32 R100, R100, 0x2, RZ ;  /* 0x0000000264647824 */ /* 0x000fe200078e00ff */
[----:B--2---:R-:W1:Y:S01]  /*1410*/  @P1 R2UR UR28, R5 ;  /* 0x00000000051c13c2 */ /* 0x004e6200000e0000 */
        /* <DEDUP_REMOVED lines=14> */
[----:B------:R-:W-:Y:S01]  /*1500*/  IMAD.SHL.U32 R6, R3, 0x8, RZ ;  /* 0x0000000803067824 */ /* 0x000fe200078e00ff */
        /* <DEDUP_REMOVED lines=16> */
.L_x_356:
[----:B------:R-:W-:Y:S05]  /*1610*/  BSYNC B0 ;  /* 0x0000000000007941 */ /* 0x000fea0003800000 */
.L_x_355:
[----:B------:R-:W-:Y:S01]  /*1620*/  IMAD.U32 R3, RZ, RZ, UR13 ;  /* 0x0000000dff037e24 */ /* 0x000fe2000f8e00ff */
[----:B------:R-:W-:Y:S01]  /*1630*/  ISETP.GE.AND P3, PT, R16, c[0x0][0x27c], PT ;  /* 0x00009f0010007a0c */ /* 0x000fe20003f66270 */
[----:B------:R-:W-:Y:S01]  /*1640*/  ULDC.64 UR4, c[0x0][0x260] ;  /* 0x0000980000047ab9 */ /* 0x000fe20000000a00 */
[----:B------:R-:W-:Y:S01]  /*1650*/  ISETP.GE.AND P4, PT, R11, c[0x0][0x27c], PT ;  /* 0x00009f000b007a0c */ /* 0x000fe20003f86270 */
[----:B------:R-:W-:Y:S01]  /*1660*/  IMAD.WIDE.U32 R8, R3, c[0x0][0x260], R16 ;  /* 0x0000980003087a25 */ /* 0x000fe200078e0010 */
[----:B------:R-:W-:Y:S01]  /*1670*/  SEL R3, RZ, c[0x0][0x27c], !P3 ;  /* 0x00009f00ff037a07 */ /* 0x000fe20005800000 */
[----:B------:R-:W-:Y:S01]  /*1680*/  UIMAD UR4, UR12, UR4, URZ ;  /* 0x000000040c0472a4 */ /* 0x000fe2000f8e023f */
[----:B-1----:R-:W-:Y:S01]  /*1690*/  SEL R6, RZ, c[0x0][0x27c], !P4 ;  /* 0x00009f00ff067a07 */ /* 0x002fe20006000000 */
[----:B------:R-:W-:Y:S01]  /*16a0*/  IMAD R110, R2, c[0x0][0x290], RZ ;  /* 0x0000a400026e7a24 */ /* 0x000fe200078e02ff */
[----:B------:R-:W-:Y:S01]  /*16b0*/  ULDC.64 UR6, c[0x0][0x290] ;  /* 0x0000a40000067ab9 */ /* 0x000fe20000000a00 */
[----:B------:R-:W-:Y:S01]  /*16c0*/  IMAD.IADD R0, R16, 0x1, R3 ;  /* 0x0000000110007824 */ /* 0x000fe200078e0203 */
[----:B------:R-:W-:Y:S01]  /*16d0*/  UIMAD UR33, UR13, UR5, UR4 ;  /* 0x000000050d2172a4 */ /* 0x000fe2000f8e0204 */
[----:B------:R-:W-:Y:S01]  /*16e0*/  IMAD.IADD R6, R11, 0x1, R6 ;  /* 0x000000010b067824 */ /* 0x000fe200078e0206 */
[----:B------:R-:W-:Y:S01]  /*16f0*/  USHF.L.U64.HI UR27, UR6, UR26, UR7 ;  /* 0x0000001a061b7299 */ /* 0x000fe20008010207 */
[----:B------:R-:W-:Y:S01]  /*1700*/  IMAD R108, R2, c[0x0][0x280], RZ ;  /* 0x0000a000026c7a24 */ /* 0x000fe200078e02ff */
[----:B------:R-:W-:Y:S01]  /*1710*/  SHF.R.S32.HI R3, RZ, 0x1f, R0 ;  /* 0x0000001fff037819 */ /* 0x000fe20000011400 */
[----:B------:R-:W-:Y:S01]  /*1720*/  ULDC.64 UR4, c[0x0][0x268] ;  /* 0x00009a0000047ab9 */ /* 0x000fe20000000a00 */
[----:B------:R-:W-:Y:S01]  /*1730*/  SHF.R.S32.HI R85, RZ, 0x1f, R6 ;  /* 0x0000001fff557819 */ /* 0x000fe20000011406 */
[----:B------:R-:W-:Y:S01]  /*1740*/  UIMAD UR4, UR31, UR4, URZ ;  /* 0x000000041f0472a4 */ /* 0x000fe2000f8e023f */
[CC--:B------:R-:W-:Y:S01]  /*1750*/  LEA.HI R2, R3.reuse, R0.reuse, RZ, 0x3 ;  /* 0x0000000003027211 */ /* 0x0c0fe200078f18ff */
[----:B------:R-:W-:Y:S01]  /*1760*/  USHF.L.U32 UR30, UR6, 0x5, URZ ;  /* 0x00000005061e7899 */ /* 0x000fe2000800063f */
[----:B------:R-:W-:Y:S01]  /*1770*/  LEA.HI R3, R3, R0, RZ, 0x6 ;  /* 0x0000000003037211 */ /* 0x000fe200078f30ff */
[----:B------:R-:W-:Y:S01]  /*1780*/  UIMAD UR32, UR32, UR5, UR4 ;  /* 0x00000005202072a4 */ /* 0x000fe2000f8e0204 */
[CC--:B------:R-:W-:Y:S01]  /*1790*/  LEA.HI R0, R85.reuse, R6.reuse, RZ, 0x3 ;  /* 0x0000000655007211 */ /* 0x0c0fe200078f18ff */
[----:B------:R-:W-:Y:S01]  /*17a0*/  ULDC.64 UR6, c[0x0][0x280] ;  /* 0x0000a00000067ab9 */ /* 0x000fe20000000a00 */
[----:B------:R-:W-:Y:S01]  /*17b0*/  LEA.HI R85, R85, R6, RZ, 0x6 ;  /* 0x0000000655557211 */ /* 0x000fe200078f30ff */
[----:B------:R-:W-:Y:S01]  /*17c0*/  ULDC.64 UR4, c[0x0][0x210] ;  /* 0x0000840000047ab9 */ /* 0x000fe20000000a00 */
[----:B------:R-:W-:Y:S01]  /*17d0*/  LOP3.LUT R5, R103, 0x38, R0, 0xf8, !PT ;  /* 0x0000003867057812 */ /* 0x000fe200078ef800 */
[----:B------:R-:W0:Y:S01]  /*17e0*/  LDGDEPBAR ;  /* 0x00000000000079af */ /* 0x000e220000000000 */
[----:B------:R-:W-:Y:S01]  /*17f0*/  USHF.L.U64.HI UR7, UR6, UR26, UR7 ;  /* 0x0000001a06077299 */ /* 0x000fe20008010207 */
[----:B------:R-:W-:Y:S01]  /*1800*/  IMAD.SHL.U32 R85, R85, 0x20, RZ ;  /* 0x0000002055557824 */ /* 0x000fe200078e00ff */
[-C--:B------:R-:W-:Y:S01]  /*1810*/  LOP3.LUT R6, R5, R102.reuse, RZ, 0x3c, !PT ;  /* 0x0000006605067212 */ /* 0x080fe200078e3cff */
[----:B------:R-:W-:Y:S01]  /*1820*/  UIMAD UR26, UR12, UR4, URZ ;  /* 0x000000040c1a72a4 */ /* 0x000fe2000f8e023f */
[----:B------:R-:W-:Y:S01]  /*1830*/  SHF.R.S32.HI R15, RZ, 0x1f, R14 ;  /* 0x0000001fff0f7819 */ /* 0x000fe2000001140e */
[----:B------:R-:W-:Y:S01]  /*1840*/  IMAD R95, R4, 0x20, R107 ;  /* 0x00000020045f7824 */ /* 0x000fe200078e026b */
[----:B------:R-:W-:Y:S01]  /*1850*/  LOP3.LUT R85, R85, 0x7ffff800, RZ, 0xc0, !PT ;  /* 0x7ffff80055557812 */ /* 0x000fe200078ec0ff */
[----:B------:R-:W-:Y:S01]  /*1860*/  UIMAD.WIDE.U32 UR34, UR13, UR4, URZ ;  /* 0x000000040d2272a5 */ /* 0x000fe2000f8e003f */
[----:B------:R-:W-:Y:S01]  /*1870*/  SHF.R.S32.HI R4, RZ, 0x1f, R63 ;  /* 0x0000001fff047819 */ /* 0x000fe2000001143f */
[----:B------:R-:W-:Y:S01]  /*1880*/  UIMAD UR26, UR13, UR5, UR26 ;  /* 0x000000050d1a72a4 */ /* 0x000fe2000f8e021a */
[----:B------:R-:W-:Y:S01]  /*1890*/  IADD3 R85, R6, R85, R101 ;  /* 0x0000005506557210 */ /* 0x000fe20007ffe065 */
[----:B------:R-:W-:Y:S01]  /*18a0*/  IMAD.SHL.U32 R3, R3, 0x20, RZ ;  /* 0x0000002003037824 */ /* 0x000fe200078e00ff */
[----:B------:R-:W-:Y:S01]  /*18b0*/  SHF.R.S32.HI R6, RZ, 0x1f, R11 ;  /* 0x0000001fff067819 */ /* 0x000fe2000001140b */
[----:B------:R-:W-:Y:S01]  /*18c0*/  ULDC.64 UR4, c[0x0][0x1e8] ;  /* 0x00007a0000047ab9 */ /* 0x000fe20000000a00 */
[----:B------:R-:W-:Y:S01]  /*18d0*/  IMAD.WIDE.U32 R114, R107, c[0x0][0x290], R16 ;  /* 0x0000a4006b727a25 */ /* 0x000fe200078e0010 */
[----:B------:R-:W-:Y:S01]  /*18e0*/  LOP3.LUT R7, R103, 0x38, R2, 0xf8, !PT ;  /* 0x0000003867077812 */ /* 0x000fe200078ef802 */
[----:B------:R-:W-:Y:S01]  /*18f0*/  UIMAD UR31, UR12, UR4, URZ ;  /* 0x000000040c1f72a4 */ /* 0x000fe2000f8e023f */
[----:B------:R-:W-:Y:S01]  /*1900*/  SHF.R.S32.HI R92, RZ, 0x1f, R105 ;  /* 0x0000001fff5c7819 */ /* 0x000fe20000011469 */
[C---:B------:R-:W-:Y:S01]  /*1910*/  IMAD R110, R107.reuse, c[0x0][0x294], R110 ;  /* 0x0000a5006b6e7a24 */ /* 0x040fe200078e026e */
[----:B------:R-:W-:Y:S01]  /*1920*/  SHF.R.S32.HI R91, RZ, 0x1f, R104 ;  /* 0x0000001fff5b7819 */ /* 0x000fe20000011468 */
[----:B------:R-:W-:Y:S01]  /*1930*/  IMAD.WIDE.U32 R112, R107, c[0x0][0x280], R16 ;  /* 0x0000a0006b707a25 */ /* 0x000fe200078e0010 */
[----:B------:R-:W-:Y:S01]  /*1940*/  LEA.HI R93, R6, R11, RZ, 0x3 ;  /* 0x0000000b065d7211 */ /* 0x000fe200078f18ff */
[----:B------:R-:W-:Y:S01]  /*1950*/  UIMAD.WIDE.U32 UR36, UR13, UR4, URZ ;  /* 0x000000040d2472a5 */ /* 0x000fe2000f8e003f */
[----:B------:R-:W-:Y:S01]  /*1960*/  IADD3 R9, R9, UR33, RZ ;  /* 0x0000002109097c10 */ /* 0x000fe2000fffe0ff */
[----:B------:R-:W-:Y:S01]  /*1970*/  IMAD R108, R107, c[0x0][0x284], R108 ;  /* 0x0000a1006b6c7a24 */ /* 0x000fe200078e026c */
[----:B------:R-:W-:Y:S01]  /*1980*/  LOP3.LUT R3, R3, 0x7ffff800, RZ, 0xc0, !PT ;  /* 0x7ffff80003037812 */ /* 0x000fe200078ec0ff */
[--C-:B------:R-:W-:Y:S01]  /*1990*/  IMAD.WIDE.U32 R20, R107, c[0x0][0x290], R14.reuse ;  /* 0x0000a4006b147a25 */ /* 0x100fe200078e000e */
[----:B------:R-:W-:Y:S01]  /*19a0*/  LOP3.LUT R86, R7, R102, RZ, 0x3c, !PT ;  /* 0x0000006607567212 */ /* 0x000fe200078e3cff */
[----:B------:R-:W-:Y:S01]  /*19b0*/  UIMAD UR31, UR13, UR5, UR31 ;  /* 0x000000050d1f72a4 */ /* 0x000fe2000f8e021f */
[----:B------:R-:W-:Y:S01]  /*19c0*/  LOP3.LUT R79, R2, 0xfffffff8, RZ, 0xc0, !PT ;  /* 0xfffffff8024f7812 */ /* 0x000fe200078ec0ff */
[----:B------:R-:W-:Y:S01]  /*19d0*/  IMAD.WIDE.U32 R18, R107, c[0x0][0x280], R14 ;  /* 0x0000a0006b127a25 */ /* 0x000fe200078e000e */
[----:B------:R-:W-:Y:S01]  /*19e0*/  LOP3.LUT R81, R0, 0xfffffff8, RZ, 0xc0, !PT ;  /* 0xfffffff800517812 */ /* 0x000fe200078ec0ff */
[----:B------:R-:W-:Y:S01]  /*19f0*/  ULDC.64 UR4, c[0x0][0x2b0] ;  /* 0x0000ac0000047ab9 */ /* 0x000fe20000000a00 */
[----:B------:R-:W-:Y:S01]  /*1a00*/  LEA.HI R92, R92, R105, RZ, 0x3 ;  /* 0x000000695c5c7211 */ /* 0x000fe200078f18ff */
[C---:B------:R-:W-:Y:S01]  /*1a10*/  IMAD.SHL.U32 R98, R94.reuse, 0x10, RZ ;  /* 0x000000105e627824 */ /* 0x040fe200078e00ff */
[----:B------:R-:W-:Y:S01]  /*1a20*/  LOP3.LUT R94, R94, 0xff, RZ, 0xc0, !PT ;  /* 0x000000ff5e5e7812 */ /* 0x000fe200078ec0ff */
[----:B------:R-:W-:Y:S01]  /*1a30*/  IMAD R6, R4, c[0x0][0x290], RZ ;  /* 0x0000a40004067a24 */ /* 0x000fe200078e02ff */
[----:B------:R-:W-:Y:S01]  /*1a40*/  LEA.HI R91, R91, R104, RZ, 0x3 ;  /* 0x000000685b5b7211 */ /* 0x000fe200078f18ff */
[----:B------:R-:W-:Y:S01]  /*1a50*/  IMAD.IADD R115, R115, 0x1, R110 ;  /* 0x0000000173737824 */ /* 0x000fe200078e026e */
[----:B------:R-:W-:Y:S01]  /*1a60*/  SHF.R.S32.HI R90, RZ, 0x3, R2 ;  /* 0x00000003ff5a7819 */ /* 0x000fe20000011402 */
[----:B------:R-:W-:Y:S01]  /*1a70*/  IMAD.IADD R113, R113, 0x1, R108 ;  /* 0x0000000171717824 */ /* 0x000fe200078e026c */
[----:B------:R-:W-:Y:S01]  /*1a80*/  SHF.R.S32.HI R89, RZ, 0x3, R0 ;  /* 0x00000003ff597819 */ /* 0x000fe20000011400 */
[----:B------:R-:W-:Y:S01]  /*1a90*/  IMAD.IADD R111, R110, 0x1, R21 ;  /* 0x000000016e6f7824 */ /* 0x000fe200078e0215 */
[----:B------:R-:W-:Y:S01]  /*1aa0*/  UIMAD UR29, UR29, UR4, URZ ;  /* 0x000000041d1d72a4 */ /* 0x000fe2000f8e023f */
[----:B------:R-:W-:Y:S01]  /*1ab0*/  IMAD.IADD R109, R108, 0x1, R19 ;  /* 0x000000016c6d7824 */ /* 0x000fe200078e0213 */
[----:B------:R-:W-:Y:S01]  /*1ac0*/  IADD3 R86, R86, R3, R101 ;  /* 0x0000000356567210 */ /* 0x000fe20007ffe065 */
[----:B------:R-:W-:Y:S01]  /*1ad0*/  IMAD R4, R4, c[0x0][0x280], RZ ;  /* 0x0000a00004047a24 */ /* 0x000fe200078e02ff */
[----:B------:R-:W-:Y:S01]  /*1ae0*/  SHF.R.S32.HI R78, RZ, 0x1f, R79 ;  /* 0x0000001fff4e7819 */ /* 0x000fe2000001144f */
[----:B------:R-:W-:Y:S01]  /*1af0*/  IMAD.MOV.U32 R110, RZ, RZ, R20 ;  /* 0x000000ffff6e7224 */ /* 0x000fe200078e0014 */
[----:B------:R-:W-:Y:S01]  /*1b00*/  SHF.R.S32.HI R80, RZ, 0x1f, R81 ;  /* 0x0000001fff507819 */ /* 0x000fe20000011451 */
[----:B------:R-:W-:Y:S01]  /*1b10*/  IMAD.MOV.U32 R108, RZ, RZ, R18 ;  /* 0x000000ffff6c7224 */ /* 0x000fe200078e0012 */
[----:B------:R-:W-:Y:S01]  /*1b20*/  LOP3.LUT R93, R93, 0xfffffff8, RZ, 0xc0, !PT ;  /* 0xfffffff85d5d7812 */ /* 0x000fe200078ec0ff */
[----:B------:R-:W-:Y:S01]  /*1b30*/  IMAD.SHL.U32 R97, R94, 0x8, RZ ;  /* 0x000000085e617824 */ /* 0x000fe200078e00ff */
[----:B------:R-:W-:Y:S01]  /*1b40*/  LOP3.LUT R92, R92, 0xfffffff8, RZ, 0xc0, !PT ;  /* 0xfffffff85c5c7812 */ /* 0x000fe200078ec0ff */
[----:B------:R-:W-:Y:S01]  /*1b50*/  IMAD.SHL.U32 R96, R94, 0x4, RZ ;  /* 0x000000045e607824 */ /* 0x000fe200078e00ff */
[----:B------:R-:W-:Y:S01]  /*1b60*/  LOP3.LUT R91, R91, 0xfffffff8, RZ, 0xc0, !PT ;  /* 0xfffffff85b5b7812 */ /* 0x000fe200078ec0ff */
[----:B------:R-:W-:Y:S01]  /*1b70*/  IMAD.WIDE.U32 R116, R116, c[0x0][0x268], R8 ;  /* 0x00009a0074747a25 */ /* 0x000fe200078e0008 */
[----:B------:R-:W-:Y:S01]  /*1b80*/  UIMAD.WIDE.U32 UR38, UR28, UR4, URZ ;  /* 0x000000041c2672a5 */ /* 0x000fe2000f8e003f */
[----:B------:R-:W-:Y:S01]  /*1b90*/  SHF.L.U64.HI R78, R79, 0x1, R78 ;  /* 0x000000014f4e7819 */ /* 0x000fe2000001024e */
[----:B------:R-:W-:Y:S01]  /*1ba0*/  UIMAD UR29, UR28, UR5, UR29 ;  /* 0x000000051c1d72a4 */ /* 0x000fe2000f8e021d */
[----:B------:R-:W-:Y:S01]  /*1bb0*/  IMAD.SHL.U32 R94, R94, 0x2, RZ ;  /* 0x000000025e5e7824 */ /* 0x000fe200078e00ff */
[----:B------:R-:W-:Y:S01]  /*1bc0*/  SHF.L.U64.HI R80, R81, 0x1, R80 ;  /* 0x0000000151507819 */ /* 0x000fe20000010250 */
[----:B------:R-:W-:Y:S01]  /*1bd0*/  IMAD R69, R63, c[0x0][0x284], R4 ;  /* 0x0000a1003f457a24 */ /* 0x000fe200078e0204 */
[----:B------:R-:W-:Y:S01]  /*1be0*/  IADD3 R73, R73, UR19, RZ ;  /* 0x0000001349497c10 */ /* 0x000fe2000fffe0ff */
[----:B------:R-:W-:Y:S01]  /*1bf0*/  IMAD.WIDE.U32 R112, R63, c[0x0][0x280], R112 ;  /* 0x0000a0003f707a25 */ /* 0x000fe200078e0070 */
[C---:B------:R-:W-:Y:S01]  /*1c00*/  IADD3 R10, R14.reuse, 0x20, RZ ;  /* 0x000000200e0a7810 */ /* 0x040fe20007ffe0ff */
[----:B------:R-:W-:Y:S01]  /*1c10*/  USHF.L.U32 UR6, UR6, 0x5, URZ ;  /* 0x0000000506067899 */ /* 0x000fe2000800063f */
[----:B------:R-:W-:Y:S01]  /*1c20*/  IADD3 R9, R14, 0x60, RZ ;  /* 0x000000600e097810 */ /* 0x000fe20007ffe0ff */
[----:B------:R-:W-:Y:S01]  /*1c30*/  IMAD.MOV.U32 R2, RZ, RZ, c[0x0][0x2b8] ;  /* 0x0000ae00ff027624 */ /* 0x000fe200078e00ff */
[----:B------:R-:W-:Y:S01]  /*1c40*/  LOP3.LUT R98, R98, 0x10, RZ, 0xc0, !PT ;  /* 0x0000001062627812 */ /* 0x000fe200078ec0ff */
[----:B------:R-:W-:Y:S01]  /*1c50*/  IMAD.MOV.U32 R0, RZ, RZ, c[0x0][0x27c] ;  /* 0x00009f00ff007624 */ /* 0x000fe200078e00ff */
[----:B------:R-:W-:Y:S01]  /*1c60*/  LOP3.LUT R97, R97, 0x10, RZ, 0xc0, !PT ;  /* 0x0000001061617812 */ /* 0x000fe200078ec0ff */
[----:B------:R-:W-:Y:S01]  /*1c70*/  IMAD.MOV.U32 R87, RZ, RZ, c[0x0][0x27c] ;  /* 0x00009f00ff577624 */ /* 0x000fe200078e00ff */
[----:B------:R-:W-:Y:S01]  /*1c80*/  LOP3.LUT R96, R96, 0x10, RZ, 0xc0, !PT ;  /* 0x0000001060607812 */ /* 0x000fe200078ec0ff */
[C---:B------:R-:W-:Y:S01]  /*1c90*/  IMAD R3, R63.reuse, c[0x0][0x294], R6 ;  /* 0x0000a5003f037a24 */ /* 0x040fe200078e0206 */
[----:B------:R-:W-:Y:S01]  /*1ca0*/  LOP3.LUT R94, R94, 0x10, RZ, 0xc0, !PT ;  /* 0x000000105e5e7812 */ /* 0x000fe200078ec0ff */
[C---:B------:R-:W-:Y:S01]  /*1cb0*/  IMAD.WIDE.U32 R114, R63.reuse, c[0x0][0x290], R114 ;  /* 0x0000a4003f727a25 */ /* 0x040fe200078e0072 */
[----:B------:R-:W-:Y:S01]  /*1cc0*/  SHF.R.S32.HI R84, RZ, 0x1f, R93 ;  /* 0x0000001fff547819 */ /* 0x000fe2000001145d */
[----:B------:R-:W-:Y:S01]  /*1cd0*/  UIADD3 UR26, UR35, UR26, URZ ;  /* 0x0000001a231a7290 */ /* 0x000fe2000fffe03f */
[----:B------:R-:W-:Y:S01]  /*1ce0*/  SHF.R.S32.HI R83, RZ, 0x1f, R92 ;  /* 0x0000001fff537819 */ /* 0x000fe2000001145c */
[----:B------:R-:W-:Y:S01]  /*1cf0*/  IMAD.WIDE.U32 R110, R63, c[0x0][0x290], R110 ;  /* 0x0000a4003f6e7a25 */ /* 0x000fe200078e006e */
[----:B------:R-:W-:Y:S01]  /*1d00*/  SHF.R.S32.HI R82, RZ, 0x1f, R91 ;  /* 0x0000001fff527819 */ /* 0x000fe2000001145b */
[----:B------:R-:W-:Y:S01]  /*1d10*/  UIADD3 UR31, UR37, UR31, URZ ;  /* 0x0000001f251f7290 */ /* 0x000fe2000fffe03f */
[----:B------:R-:W-:Y:S01]  /*1d20*/  IADD3 R75, R117, UR32, RZ ;  /* 0x00000020754b7c10 */ /* 0x000fe2000fffe0ff */
[----:B------:R-:W-:Y:S01]  /*1d30*/  IMAD.WIDE.U32 R108, R63, c[0x0][0x280], R108 ;  /* 0x0000a0003f6c7a25 */ /* 0x000fe200078e006c */
[----:B------:R-:W-:Y:S01]  /*1d40*/  ISETP.NE.AND P5, PT, R2, 0x1, PT ;  /* 0x000000010200780c */ /* 0x000fe20003fa5270 */
[----:B------:R-:W-:Y:S01]  /*1d50*/  UIADD3 UR29, UR39, UR29, URZ ;  /* 0x0000001d271d7290 */ /* 0x000fe2000fffe03f */
[----:B------:R-:W-:Y:S01]  /*1d60*/  ISETP.GE.AND P6, PT, R0, 0x1, PT ;  /* 0x000000010000780c */ /* 0x000fe20003fc6270 */
[----:B------:R-:W-:Y:S01]  /*1d70*/  IMAD.IADD R71, R113, 0x1, R69 ;  /* 0x0000000171477824 */ /* 0x000fe200078e0245 */
[----:B------:R-:W-:Y:S01]  /*1d80*/  ULDC.U8 UR4, c[0x0][0x298] ;  /* 0x0000a60000047ab9 */ /* 0x000fe20000000000 */
[----:B------:R-:W-:-:S02]  /*1d90*/  IMAD.SHL.U32 R87, R87, 0x2, RZ ;  /* 0x0000000257577824 */ /* 0x000fc400078e00ff */
[----:B------:R-:W-:Y:S02]  /*1da0*/  IMAD.IADD R72, R115, 0x1, R3 ;  /* 0x0000000173487824 */ /* 0x000fe400078e0203 */
[----:B------:R-:W-:Y:S02]  /*1db0*/  IMAD.IADD R70, R3, 0x1, R111 ;  /* 0x0000000103467824 */ /* 0x000fe400078e026f */
[----:B------:R-:W-:Y:S02]  /*1dc0*/  IMAD.IADD R69, R69, 0x1, R109 ;  /* 0x0000000145457824 */ /* 0x000fe400078e026d */
[----:B------:R-:W-:Y:S02]  /*1dd0*/  IMAD.SHL.U32 R79, R79, 0x2, RZ ;  /* 0x000000024f4f7824 */ /* 0x000fe400078e00ff */
[----:B------:R-:W-:Y:S02]  /*1de0*/  IMAD.SHL.U32 R81, R81, 0x2, RZ ;  /* 0x0000000251517824 */ /* 0x000fe400078e00ff */
[----:B------:R-:W-:-:S02]  /*1df0*/  IMAD.SHL.U32 R86, R86, 0x2, RZ ;  /* 0x0000000256567824 */ /* 0x000fc400078e00ff */
[----:B------:R-:W-:Y:S01]  /*1e00*/  IMAD.SHL.U32 R85, R85, 0x2, RZ ;  /* 0x0000000255557824 */ /* 0x000fe200078e00ff */
[----:B------:R-:W-:Y:S06]  /*1e10*/  BAR.SYNC.DEFER_BLOCKING 0x0 ;  /* 0x0000000000007b1d */ /* 0x000fec0000010000 */
.L_x_375:
        /* <DEDUP_REMOVED lines=14> */
[C---:B------:R-:W-:Y:S03]  /*1f00*/  @!P0 LEA R4, P1, R3.reuse, c[0x0][0x2a0], 0x2 ;  /* 0x0000a80003048a11 */ /* 0x040fe600078210ff */
[----:B------:R-:W-:Y:S01]  /*1f10*/  IMAD R67, R0, c[0x0][0x2b8], R67 ;  /* 0x0000ae0000437a24 */ /* 0x000fe200078e0243 */
[----:B------:R-:W-:Y:S03]  /*1f20*/  @!P0 LEA.HI.X R5, R3, c[0x0][0x2a4], R2, 0x2, P1 ;  /* 0x0000a90003058a11 */ /* 0x000fe600008f1402 */
[C---:B------:R-:W-:Y:S01]  /*1f30*/  IMAD.WIDE.U32 R2, R67.reuse, c[0x0][0x1e0], RZ ;  /* 0x0000780043027a25 */ /* 0x040fe200078e00ff */
[----:B------:R-:W-:Y:S01]  /*1f40*/  SHF.R.S32.HI R66, RZ, 0x1f, R67 ;  /* 0x0000001fff427819 */ /* 0x000fe20000011443 */
[----:B------:R-:W2:Y:S04]  /*1f50*/  @!P0 LDG.E R88, [R4.64] ;  /* 0x0000001804588981 */ /* 0x000ea8000c1e1900 */
[----:B------:R-:W-:Y:S01]  /*1f60*/  IMAD R0, R66, c[0x0][0x1e0], RZ ;  /* 0x0000780042007a24 */ /* 0x000fe200078e02ff */
[----:B------:R-:W-:Y:S03]  /*1f70*/  BAR.SYNC.DEFER_BLOCKING 0x0 ;  /* 0x0000000000007b1d */ /* 0x000fe60000010000 */
[----:B------:R-:W-:Y:S05]  /*1f80*/  IMAD R0, R67, c[0x0][0x1e4], R0 ;  /* 0x0000790043007a24 */ /* 0x000fea00078e0200 */
[----:B------:R-:W-:Y:S02]  /*1f90*/  IADD3 R3, R3, R0, RZ ;  /* 0x0000000003037210 */ /* 0x000fe40007ffe0ff */
[----:B--2---:R-:W-:Y:S03]  /*1fa0*/  SHF.R.S32.HI R65, RZ, 0x1f, R88 ;  /* 0x0000001fff417819 */ /* 0x004fe60000011458 */
[----:B------:R-:W-:Y:S04]  /*1fb0*/  IMAD.WIDE.U32 R2, R88, c[0x0][0x1f0], R2 ;  /* 0x00007c0058027a25 */ /* 0x000fe800078e0002 */
[----:B------:R-:W-:Y:S01]  /*1fc0*/  IMAD R0, R65, c[0x0][0x1f0], RZ ;  /* 0x00007c0041007a24 */ /* 0x000fe200078e02ff */
[----:B------:R-:W-:Y:S03]  /*1fd0*/  IADD3 R2, P1, R2, UR36, RZ ;  /* 0x0000002402027c10 */ /* 0x000fe6000ff3e0ff */
[----:B------:R-:W-:Y:S01]  /*1fe0*/  IMAD R0, R88, c[0x0][0x1f4], R0 ;  /* 0x00007d0058007a24 */ /* 0x000fe200078e0200 */
[C---:B---3--:R-:W-:Y:S04]  /*1ff0*/  LEA R48, P0, R2.reuse, c[0x0][0x1c8], 0x1 ;  /* 0x0000720002307a11 */ /* 0x048fe800078008ff */
[----:B------:R-:W-:Y:S04]  /*2000*/  IADD3.X R3, R3, UR31, R0, P1, !PT ;  /* 0x0000001f03037c10 */ /* 0x000fe80008ffe400 */
[----:B------:R-:W-:Y:S01]  /*2010*/  LEA.HI.X R2, R2, c[0x0][0x1cc], R3, 0x1, P0 ;  /* 0x0000730002027a11 */ /* 0x000fe200000f0c03 */
[----:B-1----:R-:W-:-:S05]  /*2020*/  @!P6 BRA `(.L_x_358) ;  /* 0x000026000000e947 */ /* 0x002fca0003800000 */
[C---:B------:R-:W-:Y:S01]  /*2030*/  IMAD R13, R99.reuse, UR7, RZ ;  /* 0x00000007630d7c24 */ /* 0x040fe2000f8e02ff */
[----:B------:R-:W-:Y:S01]  /*2040*/  ISETP.NE.AND P0, PT, RZ, UR4, PT ;  /* 0x00000004ff007c0c */ /* 0x000fe2000bf05270 */
[C---:B------:R-:W-:Y:S01]  /*2050*/  IMAD R3, R99.reuse, UR27, RZ ;  /* 0x0000001b63037c24 */ /* 0x040fe2000f8e02ff */
[----:B------:R-:W-:Y:S01]  /*2060*/  SHF.R.S32.HI R0, RZ, 0x1f, R99 ;  /* 0x0000001fff007819 */ /* 0x000fe20000011463 */
[C---:B------:R-:W-:Y:S01]  /*2070*/  IMAD.WIDE.U32 R4, R99.reuse, UR6, RZ ;  /* 0x0000000663047c25 */ /* 0x040fe2000f8e00ff */
        /* <DEDUP_REMOVED lines=47> */
.L_x_361:
[----:B------:R-:W-:Y:S05]  /*2370*/  BSYNC B0 ;  /* 0x0000000000007941 */ /* 0x000fea0003800000 */
.L_x_360:
[----:B------:R2:W3:Y:S04]  /*2380*/  SHFL.IDX PT, R53, R2, RZ, 0x181f ;  /* 0x00181fff02357589 */ /* 0x0004e800000e0000 */
[----:B------:R-:W4:Y:S01]  /*2390*/  SHFL.IDX PT, R48, R48, RZ, 0x181f ;  /* 0x00181fff30307589 */ /* 0x000f2200000e0000 */
[----:B------:R-:W-:-:S05]  /*23a0*/  @P2 BRA `(.L_x_362) ;  /* 0x0000243000002947 */ /* 0x000fca0003800000 */
[----:B------:R-:W-:Y:S01]  /*23b0*/  ISETP.GE.AND P0, PT, R16, c[0x0][0x1d4], PT ;  /* 0x0000750010007a0c */ /* 0x000fe20003f06270 */
[----:B-----5:R-:W-:Y:S01]  /*23c0*/  IMAD.MOV.U32 R13, RZ, RZ, R44 ;  /* 0x000000ffff0d7224 */ /* 0x020fe200078e002c */
[----:B------:R-:W-:Y:S01]  /*23d0*/  MOV R8, R45 ;  /* 0x0000002d00087202 */ /* 0x000fe20000000f00 */
[----:B------:R-:W-:Y:S01]  /*23e0*/  IMAD.MOV.U32 R0, RZ, RZ, R19 ;  /* 0x000000ffff007224 */ /* 0x000fe200078e0013 */
[----:B--2---:R-:W-:Y:S01]  /*23f0*/  MOV R2, R18 ;  /* 0x0000001200027202 */ /* 0x004fe20000000f00 */
[----:B-1----:R-:W-:Y:S01]  /*2400*/  IMAD.MOV.U32 R21, RZ, RZ, R40 ;  /* 0x000000ffff157224 */ /* 0x002fe200078e0028 */
        /* <DEDUP_REMOVED lines=21> */
[C---:B----4-:R-:W-:Y:S04]  /*2560*/  LEA R58, P1, R16.reuse, R48, 0x1 ;  /* 0x00000030103a7211 */ /* 0x050fe800078208ff */
[----:B---3--:R-:W-:Y:S01]  /*2570*/  LEA.HI.X R59, R16, R53, R17, 0x1, P1 ;  /* 0x00000035103b7211 */ /* 0x008fe200008f0c11 */
        /* <DEDUP_REMOVED lines=49> */
.L_x_364:
[----:B------:R-:W-:Y:S05]  /*2890*/  BSYNC B0 ;  /* 0x0000000000007941 */ /* 0x000fea0003800000 */
.L_x_363:
[----:B------:R-:W-:Y:S01]  /*28a0*/  ISETP.GE.AND P0, PT, R11, c[0x0][0x1d4], PT ;  /* 0x000075000b007a0c */ /* 0x000fe20003f06270 */
[----:B------:R-:W-:Y:S01]  /*28b0*/  @!UPT UIADD3 URZ, URZ, URZ, URZ ;  /* 0x0000003f3f3ff290 */ /* 0x000fe2000fffe03f */
[----:B------:R-:W-:Y:S11]  /*28c0*/  BSSY B0, `(.L_x_365) ;  /* 0x0000037000007945 */ /* 0x000ff60003800000 */
[----:B------:R-:W-:-:S05]  /*28d0*/  @P0 BRA `(.L_x_366) ;  /* 0x0000035000000947 */ /* 0x000fca0003800000 */
[----:B------:R-:W-:Y:S01]  /*28e0*/  ISETP.GE.AND P0, PT, R10, c[0x0][0x27c], PT ;  /* 0x00009f000a007a0c */ /* 0x000fe20003f06270 */
[----:B-1----:R-:W1:Y:S01]  /*28f0*/  LDS.128 R20, [R100+0xd080] ;  /* 0x00d0800064147984 */ /* 0x002e620000000c00 */
[C---:B----4-:R-:W-:Y:S04]  /*2900*/  LEA R54, P1, R93.reuse, R48, 0x1 ;  /* 0x000000305d367211 */ /* 0x050fe800078208ff */
[----:B---3--:R-:W-:Y:S07]  /*2910*/  LEA.HI.X R55, R93, R53, R84, 0x1, P1 ;  /* 0x000000355d377211 */ /* 0x008fee00008f0c54 */
        /* <DEDUP_REMOVED lines=49> */
.L_x_366:
[----:B------:R-:W-:Y:S05]  /*2c30*/  BSYNC B0 ;  /* 0x0000000000007941 */ /* 0x000fea0003800000 */
.L_x_365:
        /* <DEDUP_REMOVED lines=57> */
.L_x_368:
[----:B------:R-:W-:Y:S05]  /*2fd0*/  BSYNC B0 ;  /* 0x0000000000007941 */ /* 0x000fea0003800000 */
.L_x_367:
[----:B------:R-:W-:Y:S11]  /*2fe0*/  ISETP.GE.AND P0, PT, R104, c[0x0][0x1d4], PT ;  /* 0x0000750068007a0c */ /* 0x000ff60003f06270 */
[----:B------:R-:W-:Y:S02]  /*2ff0*/  @!UPT UIADD3 URZ, URZ, URZ, URZ ;  /* 0x0000003f3f3ff290 */ /* 0x000fe4000fffe03f */
[----:B------:R-:W-:-:S05]  /*3000*/  @P0 BRA `(.L_x_362) ;  /* 0x000017d000000947 */ /* 0x000fca0003800000 */
[----:B------:R-:W-:Y:S01]  /*3010*/  ISETP.GE.AND P0, PT, R9, c[0x0][0x27c], PT ;  /* 0x00009f0009007a0c */ /* 0x000fe20003f06270 */
[----:B-1----:R-:W1:Y:S01]  /*3020*/  LDS.128 R20, [R100+0xf080] ;  /* 0x00f0800064147984 */ /* 0x002e620000000c00 */
[C---:B----4-:R-:W-:Y:S04]  /*3030*/  LEA R48, P1, R91.reuse, R48, 0x1 ;  /* 0x000000305b307211 */ /* 0x050fe800078208ff */
[----:B---3--:R-:W-:Y:S07]  /*3040*/  LEA.HI.X R49, R91, R53, R82, 0x1, P1 ;  /* 0x000000355b317211 */ /* 0x008fee00008f0c52 */
        /* <DEDUP_REMOVED lines=50> */
.L_x_359:
        /* <DEDUP_REMOVED lines=17> */
[C---:B------:R-:W-:Y:S01]  /*3480*/  LEA R6, P1, R4.reuse, c[0x0][0x270], 0x1 ;  /* 0x00009c0004067a11 */ /* 0x040fe200078208ff */
[----:B------:R-:W-:Y:S01]  /*3490*/  IMAD.X R0, R3, 0x1, R72, P0 ;  /* 0x0000000103007824 */ /* 0x000fe200000e0648 */
[C---:B------:R-:W-:Y:S01]  /*34a0*/  LEA R18, P0, R5.reuse, c[0x0][0x288], 0x1 ;  /* 0x0000a20005127a11 */ /* 0x040fe200078008ff */
        /* <DEDUP_REMOVED lines=9> */
.L_x_370:
[----:B------:R-:W-:Y:S05]  /*3540*/  BSYNC B0 ;  /* 0x0000000000007941 */ /* 0x000fea0003800000 */
.L_x_369:
[----:B------:R2:W3:Y:S04]  /*3550*/  SHFL.IDX PT, R125, R2, RZ, 0x181f ;  /* 0x00181fff027d7589 */ /* 0x0004e800000e0000 */
[----:B------:R2:W4:Y:S01]  /*3560*/  SHFL.IDX PT, R124, R48, RZ, 0x181f ;  /* 0x00181fff307c7589 */ /* 0x00052200000e0000 */
[----:B------:R-:W-:-:S05]  /*3570*/  @P2 BRA `(.L_x_362) ;  /* 0x0000126000002947 */ /* 0x000fca0003800000 */
[----:B------:R-:W-:Y:S01]  /*3580*/  ISETP.GE.AND P0, PT, R16, c[0x0][0x1d4], PT ;  /* 0x0000750010007a0c */ /* 0x000fe20003f06270 */
[----:B-----5:R-:W-:Y:S01]  /*3590*/  IMAD.MOV.U32 R8, RZ, RZ, R54 ;  /* 0x000000ffff087224 */ /* 0x020fe200078e0036 */
[----:B------:R-:W-:Y:S01]  /*35a0*/  MOV R4, R26 ;  /* 0x0000001a00047202 */ /* 0x000fe20000000f00 */
[----:B-1----:R-:W-:Y:S01]  /*35b0*/  IMAD.MOV.U32 R7, RZ, RZ, R55 ;  /* 0x000000ffff077224 */ /* 0x002fe200078e0037 */
[----:B------:R-:W-:Y:S01]  /*35c0*/  MOV R0, R25 ;  /* 0x0000001900007202 */ /* 0x000fe20000000f00 */
[----:B------:R-:W-:Y:S01]  /*35d0*/  IMAD.MOV.U32 R6, RZ, RZ, R52 ;  /* 0x000000ffff067224 */ /* 0x000fe200078e0034 */
[----:B------:R-:W-:Y:S01]  /*35e0*/  IADD3 R74, -R87, c[0x0][0x1d4], RZ ;  /* 0x00007500574a7a10 */ /* 0x000fe20007ffe1ff */
[----:B------:R-:W-:Y:S01]  /*35f0*/  IMAD.MOV.U32 R5, RZ, RZ, R53 ;  /* 0x000000ffff057224 */ /* 0x000fe200078e0035 */
[----:B------:R-:W-:Y:S01]  /*3600*/  PRMT R60, R7, 0x5410, R8 ;  /* 0x00005410073c7816 */ /* 0x000fe20000000008 */
[----:B------:R-:W-:Y:S01]  /*3610*/  IMAD.MOV.U32 R3, RZ, RZ, R27 ;  /* 0x000000ffff037224 */ /* 0x000fe200078e001b */
[----:B------:R-:W-:Y:S01]  /*3620*/  BSSY B0, `(.L_x_371) ;  /* 0x0000084000007945 */ /* 0x000fe20003800000 */
[----:B--2---:R-:W-:Y:S01]  /*3630*/  IMAD.MOV.U32 R2, RZ, RZ, R24 ;  /* 0x000000ffff027224 */ /* 0x004fe200078e0018 */
[----:B------:R-:W-:Y:S02]  /*3640*/  PRMT R61, R6, 0x5410, R5 ;  /* 0x00005410063d7816 */ /* 0x000fe40000000005 */
[----:B------:R-:W-:Y:S02]  /*3650*/  PRMT R13, R3, 0x5410, R4 ;  /* 0x00005410030d7816 */ /* 0x000fe40000000004 */
[----:B------:R-:W-:Y:S01]  /*3660*/  PRMT R18, R2, 0x5410, R0 ;  /* 0x0000541002127816 */ /* 0x000fe20000000000 */
        /* <DEDUP_REMOVED lines=26> */
[----:B------:R-:W-:Y:S02]  /*3810*/  @!P0 SHF.R.U64 R45, R42, 0x10, R43 ;  /* 0x000000102a2d8819 */ /* 0x000fe4000000122b */
[----:B------:R-:W-:Y:S02]  /*3820*/  IADD3 R126, R126, R127, R101 ;  /* 0x0000007f7e7e7210 */ /* 0x000fe40007ffe065 */
[----:B------:R-:W-:Y:S01]  /*3830*/  MOV R47, R43 ;  /* 0x0000002b002f7202 */ /* 0x000fe20000000f00 */
[----:B------:R-:W-:Y:S01]  /*3840*/  @!P0 HADD2.F32 R45, -RZ, R45.H0_H0 ;  /* 0x2000002dff2d8230 */ /* 0x000fe20000004100 */
[----:B------:R-:W-:Y:S02]  /*3850*/  SHF.L.U32 R106, R126, 0x1, RZ ;  /* 0x000000017e6a7819 */ /* 0x000fe400000006ff */
[----:B------:R-:W-:Y:S01]  /*3860*/  @!P0 SHF.R.U32.HI R50, RZ, 0x10, R43 ;  /* 0x00000010ff328819 */ /* 0x000fe2000001162b */
[----:B------:R-:W-:Y:S01]  /*3870*/  @!P0 HADD2.F32 R43, -RZ, R44.H0_H0 ;  /* 0x2000002cff2b8230 */ /* 0x000fe20000004100 */
[--C-:B------:R-:W-:Y:S01]  /*3880*/  @!P0 SHF.R.U64 R34, R28, 0x10, R29.reuse ;  /* 0x000000101c228819 */ /* 0x100fe2000000121d */
[----:B-1----:R-:W-:Y:S01]  /*3890*/  @!P0 IMAD.MOV.U32 R37, RZ, RZ, R20 ;  /* 0x000000ffff258224 */ /* 0x002fe200078e0014 */
[----:B------:R-:W1:Y:S01]  /*38a0*/  LDS.128 R56, [R106+0xc080] ;  /* 0x00c080006a387984 */ /* 0x000e620000000c00 */
[----:B------:R-:W-:Y:S01]  /*38b0*/  IMAD.MOV.U32 R28, RZ, RZ, R30 ;  /* 0x000000ffff1c7224 */ /* 0x000fe200078e001e */
[----:B------:R-:W-:Y:S01]  /*38c0*/  @!P0 SHF.R.U32.HI R35, RZ, 0x10, R29 ;  /* 0x00000010ff238819 */ /* 0x000fe2000001161d */
[----:B------:R-:W-:Y:S01]  /*38d0*/  @!P0 HADD2.F32 R34, -RZ, R34.H0_H0 ;  /* 0x20000022ff228230 */ /* 0x000fe20000004100 */
[--C-:B------:R-:W-:Y:S01]  /*38e0*/  @!P0 SHF.R.U64 R29, R30, 0x10, R31.reuse ;  /* 0x000000101e1d8819 */ /* 0x100fe2000000121f */
[----:B------:R-:W-:Y:S01]  /*38f0*/  @!P0 HADD2.F32 R50, -RZ, R50.H0_H0 ;  /* 0x20000032ff328230 */ /* 0x000fe20000004100 */
[----:B------:R-:W-:Y:S01]  /*3900*/  @!P0 SHF.R.U32.HI R30, RZ, 0x10, R31 ;  /* 0x00000010ff1e8819 */ /* 0x000fe2000001161f */
[--C-:B------:R-:W-:Y:S02]  /*3910*/  @!P0 HADD2.F32 R31, -RZ, R37.reuse.H0_H0 ;  /* 0x20000025ff1f8230 */ /* 0x100fe40000004100 */
[----:B------:R-:W-:Y:S02]  /*3920*/  @!P0 HADD2.F32 R33, -RZ, R37.H1_H1 ;  /* 0x30000025ff218230 */ /* 0x000fe40000004100 */
[----:B------:R-:W-:Y:S01]  /*3930*/  @!P0 HADD2.F32 R29, -RZ, R29.H0_H0 ;  /* 0x2000001dff1d8230 */ /* 0x000fe20000004100 */
[----:B------:R-:W-:Y:S01]  /*3940*/  @!P0 FMUL.FTZ R0, R31, R36 ;  /* 0x000000241f008220 */ /* 0x000fe20000410000 */
[----:B------:R-:W-:Y:S01]  /*3950*/  @!P0 HADD2.F32 R30, -RZ, R30.H0_H0 ;  /* 0x2000001eff1e8230 */ /* 0x000fe20000004100 */
[----:B------:R-:W-:Y:S02]  /*3960*/  @!P0 FMUL.FTZ R2, R33, R34 ;  /* 0x0000002221028220 */ /* 0x000fe40000410000 */
        /* <DEDUP_REMOVED lines=42> */
[----:B------:R-:W-:Y:S01]  /*3c10*/  @!P0 HADD2.F32 R47, -RZ, R49.H1_H1 ;  /* 0x30000031ff2f8230 */ /* 0x000fe20000004100 */
[----:B------:R-:W-:Y:S01]  /*3c20*/  @!P0 FMUL.FTZ R132, R46, R28 ;  /* 0x0000001c2e848220 */ /* 0x000fe20000410000 */
[----:B------:R-:W-:Y:S01]  /*3c30*/  @!P0 HADD2.F32 R32, -RZ, R33.H0_H0 ;  /* 0x20000021ff208230 */ /* 0x000fe20000004100 */
[----:B------:R-:W-:Y:S01]  /*3c40*/  @!P0 F2FP.PACK_AB R126, R129, R126 ;  /* 0x0000007e817e823e */ /* 0x000fe200000000ff */
[--C-:B------:R-:W-:Y:S01]  /*3c50*/  @!P0 HADD2.F32 R29, -RZ, R19.reuse.H0_H0 ;  /* 0x20000013ff1d8230 */ /* 0x100fe20000004100 */
[----:B------:R-:W-:Y:S01]  /*3c60*/  @!P0 FMUL.FTZ R130, R47, R30 ;  /* 0x0000001e2f828220 */ /* 0x000fe20000410000 */
[----:B------:R-:W-:Y:S01]  /*3c70*/  @!P0 HADD2.F32 R19, -RZ, R19.H1_H1 ;  /* 0x30000013ff138230 */ /* 0x000fe20000004100 */
[----:B------:R-:W-:Y:S01]  /*3c80*/  @!P0 FMUL.FTZ R5, R32, R31 ;  /* 0x0000001f20058220 */ /* 0x000fe20000410000 */
[----:B------:R-:W-:Y:S01]  /*3c90*/  @!P0 F2FP.PACK_AB R129, R127, R106 ;  /* 0x0000006a7f81823e */ /* 0x000fe200000000ff */
[----:B------:R-:W-:Y:S01]  /*3ca0*/  @!P0 FFMA.FTZ R132, R29, R48, -R132 ;  /* 0x000000301d848223 */ /* 0x000fe20000010884 */
[----:B------:R-:W-:Y:S01]  /*3cb0*/  @!P0 MOV R21, R126 ;  /* 0x0000007e00158202 */ /* 0x000fe20000000f00 */
[----:B------:R-:W-:Y:S01]  /*3cc0*/  @!P0 FFMA.FTZ R130, R19, R50, -R130 ;  /* 0x0000003213828223 */ /* 0x000fe20000010882 */
[----:B------:R-:W-:Y:S01]  /*3cd0*/  @!P0 F2FP.PACK_AB R106, R2, R0 ;  /* 0x00000000026a823e */ /* 0x000fe200000000ff */
[-C--:B------:R-:W-:Y:S02]  /*3ce0*/  @!P0 FFMA.FTZ R128, R32, R43.reuse, -R128 ;  /* 0x0000002b20808223 */ /* 0x080fe40000010880 */
[----:B------:R-:W-:Y:S01]  /*3cf0*/  @!P0 FFMA.FTZ R5, R42, R43, R5 ;  /* 0x0000002b2a058223 */ /* 0x000fe20000010005 */
[----:B------:R-:W-:Y:S01]  /*3d00*/  @!P0 F2FP.PACK_AB R127, R130, R132 ;  /* 0x00000084827f823e */ /* 0x000fe200000000ff */
[----:B------:R-:W-:Y:S01]  /*3d10*/  @!P0 FMUL.FTZ R7, R29, R28 ;  /* 0x0000001c1d078220 */ /* 0x000fe20000410000 */
[----:B------:R-:W-:Y:S01]  /*3d20*/  @!P0 F2FP.PACK_AB R128, R131, R128 ;  /* 0x000000808380823e */ /* 0x000fe200000000ff */
[----:B------:R-:W-:Y:S01]  /*3d30*/  @!P0 FFMA.FTZ R6, R44, R45, R6 ;  /* 0x0000002d2c068223 */ /* 0x000fe20000010006 */
[----:B----4-:R-:W-:Y:S01]  /*3d40*/  IADD3 R130, P2, R124, R79, RZ ;  /* 0x0000004f7c827210 */ /* 0x010fe20007f5e0ff */
[----:B------:R-:W-:Y:S01]  /*3d50*/  @!P0 FMUL.FTZ R8, R19, R30 ;  /* 0x0000001e13088220 */ /* 0x000fe20000410000 */
[----:B------:R-:W-:Y:S01]  /*3d60*/  @!P0 MOV R22, R128 ;  /* 0x0000008000168202 */ /* 0x000fe20000000f00 */
[----:B------:R-:W-:Y:S01]  /*3d70*/  @!P0 FFMA.FTZ R7, R46, R48, R7 ;  /* 0x000000302e078223 */ /* 0x000fe20000010007 */
[----:B---3--:R-:W-:Y:S01]  /*3d80*/  IADD3.X R131, R125, R78, RZ, P2, !PT ;  /* 0x0000004e7d837210 */ /* 0x008fe200017fe4ff */
[----:B------:R-:W-:Y:S01]  /*3d90*/  @!P0 FFMA.FTZ R8, R47, R50, R8 ;  /* 0x000000322f088223 */ /* 0x000fe20000010008 */
[----:B------:R-:W-:Y:S01]  /*3da0*/  @!P0 F2FP.PACK_AB R126, R6, R5 ;  /* 0x00000005067e823e */ /* 0x000fe200000000ff */
[----:B------:R-:W-:Y:S01]  /*3db0*/  @!P0 IMAD.MOV.U32 R20, RZ, RZ, R129 ;  /* 0x000000ffff148224 */ /* 0x000fe200078e0081 */
[----:B------:R-:W-:Y:S01]  /*3dc0*/  @!P0 MOV R56, R106 ;  /* 0x0000006a00388202 */ /* 0x000fe20000000f00 */
[----:B------:R-:W-:Y:S01]  /*3dd0*/  @!P0 IMAD.MOV.U32 R23, RZ, RZ, R127 ;  /* 0x000000ffff178224 */ /* 0x000fe200078e007f */
[----:B------:R-:W-:Y:S01]  /*3de0*/  @!P0 F2FP.PACK_AB R127, R4, R3 ;  /* 0x00000003047f823e */ /* 0x000fe200000000ff */
[----:B------:R-:W-:Y:S01]  /*3df0*/  @!P1 IMAD.WIDE R132, R51, 0x2, R124 ;  /* 0x0000000233849825 */ /* 0x000fe200078e027c */
[----:B------:R-:W-:Y:S02]  /*3e00*/  @!P0 F2FP.PACK_AB R129, R8, R7 ;  /* 0x000000070881823e */ /* 0x000fe400000000ff */
[----:B------:R1:W-:Y:S01]  /*3e10*/  ST.E.128 [R130.64], R20 ;  /* 0x0000001482007985 */ /* 0x0003e2000c101d18 */
[----:B------:R-:W-:Y:S01]  /*3e20*/  @!P0 IMAD.MOV.U32 R57, RZ, RZ, R127 ;  /* 0x000000ffff398224 */ /* 0x000fe200078e007f */
[----:B------:R-:W-:Y:S02]  /*3e30*/  @!P0 MOV R58, R126 ;  /* 0x0000007e003a8202 */ /* 0x000fe40000000f00 */
[----:B------:R-:W-:Y:S05]  /*3e40*/  @!P0 MOV R59, R129 ;  /* 0x00000081003b8202 */ /* 0x000fea0000000f00 */
[----:B------:R1:W-:Y:S02]  /*3e50*/  @!P1 ST.E.128 [R132.64], R56 ;  /* 0x0000003884009985 */ /* 0x0003e4000c101d18 */
.L_x_372:
[----:B------:R-:W-:Y:S05]  /*3e60*/  BSYNC B0 ;  /* 0x0000000000007941 */ /* 0x000fea0003800000 */
.L_x_371:
[----:B------:R-:W-:Y:S11]  /*3e70*/  ISETP.GE.AND P0, PT, R11, c[0x0][0x1d4], PT ;  /* 0x000075000b007a0c */ /* 0x000ff60003f06270 */
[----:B------:R-:W-:Y:S02]  /*3e80*/  @!UPT UIADD3 URZ, URZ, URZ, URZ ;  /* 0x0000003f3f3ff290 */ /* 0x000fe4000fffe03f */
[----:B------:R-:W-:-:S05]  /*3e90*/  @P0 BRA `(.L_x_362) ;  /* 0x0000094000000947 */ /* 0x000fca0003800000 */
[----:B-1----:R-:W-:Y:S01]  /*3ea0*/  SEL R57, R87, R74, !P4 ;  /* 0x0000004a57397207 */ /* 0x002fe20006000000 */
[----:B------:R-:W1:Y:S01]  /*3eb0*/  LDS.128 R20, [R85+0xc080] ;  /* 0x00c0800055147984 */ /* 0x000e620000000c00 */
[----:B------:R-:W-:Y:S02]  /*3ec0*/  ISETP.GE.AND P0, PT, R11, c[0x0][0x27c], PT ;  /* 0x00009f000b007a0c */ /* 0x000fe40003f06270 */
[----:B------:R-:W-:Y:S02]  /*3ed0*/  SHF.R.S32.HI R46, RZ, 0x1f, R57 ;  /* 0x0000001fff2e7819 */ /* 0x000fe40000011439 */
[----:B----4-:R-:W-:Y:S02]  /*3ee0*/  IADD3 R130, P1, R124, R81, RZ ;  /* 0x000000517c827210 */ /* 0x010fe40007f3e0ff */
[----:B------:R-:W-:Y:S03]  /*3ef0*/  LEA.HI R46, R46, R57, RZ, 0x4 ;  /* 0x000000392e2e7211 */ /* 0x000fe600078f20ff */
[----:B---3--:R-:W-:Y:S01]  /*3f00*/  IMAD.X R131, R125, 0x1, R80, P1 ;  /* 0x000000017d837824 */ /* 0x008fe200008e0650 */
        /* <DEDUP_REMOVED lines=114> */
.L_x_358:
[----:B------:R1:W2:Y:S01]  /*4630*/  SHFL.IDX PT, R3, R2, RZ, 0x181f ;  /* 0x00181fff02037589 */ /* 0x0002a200000e0000 */
[----:B------:R-:W-:Y:S03]  /*4640*/  IADD3 R64, -R68, UR18, RZ ;  /* 0x0000001244407c10 */ /* 0x000fe6000fffe1ff */
[----:B------:R-:W3:Y:S01]  /*4650*/  SHFL.IDX PT, R48, R48, RZ, 0x181f ;  /* 0x00181fff30307589 */ /* 0x000ee200000e0000 */
[----:B------:R-:W-:Y:S04]  /*4660*/  IMNMX R64, R64, 0x20, PT ;  /* 0x0000002040407817 */ /* 0x000fe80003800200 */
[----:B------:R-:W-:Y:S11]  /*4670*/  ISETP.GT.AND P0, PT, R64, R107, PT ;  /* 0x0000006b4000720c */ /* 0x000ff60003f04270 */
[----:B------:R-:W-:Y:S02]  /*4680*/  @!UPT UIADD3 URZ, URZ, URZ, URZ ;  /* 0x0000003f3f3ff290 */ /* 0x000fe4000fffe03f */
[----:B------:R-:W-:-:S05]  /*4690*/  @!P0 BRA `(.L_x_362) ;  /* 0x0000014000008947 */ /* 0x000fca0003800000 */
[C---:B------:R-:W-:Y:S02]  /*46a0*/  ISETP.GE.AND P0, PT, R16.reuse, c[0x0][0x1d4], PT ;  /* 0x0000750010007a0c */ /* 0x040fe40003f06270 */
[----:B------:R-:W-:Y:S11]  /*46b0*/  ISETP.GE.AND P2, PT, R11, c[0x0][0x1d4], PT ;  /* 0x000075000b007a0c */ /* 0x000ff60003f46270 */
[----:B------:R-:W4:Y:S01]  /*46c0*/  @!P0 LDS.128 R4, [R100+0xc080] ;  /* 0x00c0800064048984 */ /* 0x000f220000000c00 */
[CC--:B---3--:R-:W-:Y:S04]  /*46d0*/  @!P0 LEA R30, P1, R16.reuse, R48.reuse, 0x1 ;  /* 0x00000030101e8211 */ /* 0x0c8fe800078208ff */
[-C--:B--2---:R-:W-:Y:S02]  /*46e0*/  @!P0 LEA.HI.X R31, R16, R3.reuse, R17, 0x1, P1 ;  /* 0x00000003101f8211 */ /* 0x084fe400008f0c11 */
[----:B------:R-:W-:Y:S03]  /*46f0*/  ISETP.GE.AND P1, PT, R105, c[0x0][0x1d4], PT ;  /* 0x0000750069007a0c */ /* 0x000fe60003f26270 */
[----:B----4-:R-:W-:Y:S01]  /*4700*/  @!P0 ST.E.128 [R30.64], R4 ;  /* 0x000000041e008985 */ /* 0x010fe2000c101d18 */
[CC--:B------:R-:W-:Y:S03]  /*4710*/  @!P2 LEA R28, P0, R93.reuse, R48.reuse, 0x1 ;  /* 0x000000305d1ca211 */ /* 0x0c0fe600078008ff */
[----:B------:R-:W2:Y:S01]  /*4720*/  @!P2 LDS.128 R24, [R100+0xd080] ;  /* 0x00d080006418a984 */ /* 0x000ea20000000c00 */
[-C--:B------:R-:W-:Y:S02]  /*4730*/  @!P2 LEA.HI.X R29, R93, R3.reuse, R84, 0x1, P0 ;  /* 0x000000035d1da211 */ /* 0x080fe400000f0c54 */
[----:B------:R-:W-:Y:S03]  /*4740*/  ISETP.GE.AND P0, PT, R104, c[0x0][0x1d4], PT ;  /* 0x0000750068007a0c */ /* 0x000fe60003f06270 */
[----:B--2---:R-:W-:Y:S01]  /*4750*/  @!P2 ST.E.128 [R28.64], R24 ;  /* 0x000000181c00a985 */ /* 0x004fe2000c101d18 */
[CC--:B------:R-:W-:Y:S03]  /*4760*/  @!P1 LEA R18, P2, R92.reuse, R48.reuse, 0x1 ;  /* 0x000000305c129211 */ /* 0x0c0fe600078408ff */
[----:B------:R-:W2:Y:S01]  /*4770*/  @!P1 LDS.128 R20, [R100+0xe080] ;  /* 0x00e0800064149984 */ /* 0x000ea20000000c00 */
[-C--:B------:R-:W-:Y:S05]  /*4780*/  @!P1 LEA.HI.X R19, R92, R3.reuse, R83, 0x1, P2 ;  /* 0x000000035c139211 */ /* 0x080fea00010f0c53 */
[----:B--2---:R-:W-:Y:S01]  /*4790*/  @!P1 ST.E.128 [R18.64], R20 ;  /* 0x0000001412009985 */ /* 0x004fe2000c101d18 */
[C---:B------:R-:W-:Y:S03]  /*47a0*/  @!P0 LEA R48, P1, R91.reuse, R48, 0x1 ;  /* 0x000000305b308211 */ /* 0x040fe600078208ff */
[----:B------:R-:W2:Y:S01]  /*47b0*/  @!P0 LDS.128 R4, [R100+0xf080] ;  /* 0x00f0800064048984 */ /* 0x000ea20000000c00 */
[----:B------:R-:W-:Y:S05]  /*47c0*/  @!P0 LEA.HI.X R49, R91, R3, R82, 0x1, P1 ;  /* 0x000000035b318211 */ /* 0x000fea00008f0c52 */
[----:B--2---:R2:W-:Y:S04]  /*47d0*/  @!P0 ST.E.128 [R48.64], R4 ;  /* 0x0000000430008985 */ /* 0x0045e8000c101d18 */
.L_x_362:
[----:B------:R-:W-:Y:S05]  /*47e0*/  BSYNC B1 ;  /* 0x0000000000017941 */ /* 0x000fea0003800000 */
.L_x_357:
[----:B------:R-:W-:Y:S01]  /*47f0*/  IMAD.IADD R68, R77, 0x1, -R68 ;  /* 0x000000014d447824 */ /* 0x000fe200078e0a44 */
[----:B------:R-:W-:Y:S04]  /*4800*/  BSSY B0, `(.L_x_373) ;  /* 0x000003c000007945 */ /* 0x000fe80003800000 */
[----:B------:R-:W-:Y:S11]  /*4810*/  ISETP.GE.AND P0, PT, R68, 0x1, PT ;  /* 0x000000014400780c */ /* 0x000ff60003f06270 */
[----:B------:R-:W-:Y:S02]  /*4820*/  @!UPT UIADD3 URZ, URZ, URZ, URZ ;  /* 0x0000003f3f3ff290 */ /* 0x000fe4000fffe03f */
[----:B--2---:R-:W-:Y:S01]  /*4830*/  @P0 IMAD.WIDE R4, R99, 0x20, R120 ;  /* 0x0000002063040825 */ /* 0x004fe200078e0278 */
[----:B------:R-:W-:Y:S03]  /*4840*/  @P0 ISETP.NE.U32.AND P2, PT, R98, RZ, PT ;  /* 0x000000ff6200020c */ /* 0x000fe60003f45070 */
[----:B------:R-:W-:Y:S02]  /*4850*/  @P0 IMAD.MOV.U32 R74, RZ, RZ, R116 ;  /* 0x000000ffff4a0224 */ /* 0x000fe400078e0074 */
[----:B------:R-:W-:Y:S02]  /*4860*/  @P0 IMAD R0, R5, c[0x0][0x258], RZ ;  /* 0x0000960005000a24 */ /* 0x000fe400078e02ff */
[C---:B-1----:R-:W-:Y:S04]  /*4870*/  @P0 IMAD.WIDE.U32 R2, R4.reuse, c[0x0][0x258], R74 ;  /* 0x0000960004020a25 */ /* 0x042fe800078e004a */
[----:B------:R-:W-:Y:S01]  /*4880*/  @P0 IMAD R0, R4, c[0x0][0x25c], R0 ;  /* 0x0000970004000a24 */ /* 0x000fe200078e0200 */
[C---:B------:R-:W-:Y:S04]  /*4890*/  @P0 LEA R6, P1, R2.reuse, c[0x0][0x250], 0x1 ;  /* 0x0000940002060a11 */ /* 0x040fe800078208ff */
[----:B------:R-:W-:Y:S04]  /*48a0*/  @P0 IADD3 R0, R3, R0, RZ ;  /* 0x0000000003000210 */ /* 0x000fe80007ffe0ff */
[----:B------:R-:W-:Y:S01]  /*48b0*/  @P0 LEA.HI.X R7, R2, c[0x0][0x254], R0, 0x1, P1 ;  /* 0x0000950002070a11 */ /* 0x000fe200008f0c00 */
[----:B------:R-:W-:Y:S01]  /*48c0*/  IMAD R0, R66, c[0x0][0x208], RZ ;  /* 0x0000820042007a24 */ /* 0x000fe200078e02ff */
[----:B------:R-:W-:Y:S01]  /*48d0*/  @P0 ISETP.NE.U32.AND P1, PT, R97, RZ, PT ;  /* 0x000000ff6100020c */ /* 0x000fe20003f25070 */
[C---:B------:R-:W-:Y:S02]  /*48e0*/  IMAD.WIDE.U32 R2, R67.reuse, c[0x0][0x208], RZ ;  /* 0x0000820043027a25 */ /* 0x040fe400078e00ff */
        /* <DEDUP_REMOVED lines=10> */
[C---:B-----5:R-:W-:Y:S02]  /*4990*/  IMAD.WIDE.U32 R18, R88.reuse, c[0x0][0x218], R2 ;  /* 0x0000860058127a25 */ /* 0x060fe400078e0002 */
[----:B------:R1:W-:Y:S02]  /*49a0*/  @P0 LDGSTS.E.BYPASS.LTC128B.128 [R100+0xa080], [R6.64+0x100], P2 ;  /* 0x0a08010006640fae */ /* 0x0003e40009101d58 */
[----:B------:R-:W-:Y:S08]  /*49b0*/  IMAD R0, R88, c[0x0][0x21c], R0 ;  /* 0x0000870058007a24 */ /* 0x000ff000078e0200 */
[----:B------:R1:W-:Y:S01]  /*49c0*/  @P0 LDGSTS.E.BYPASS.LTC128B.128 [R100+0xb080], [R6.64+0x180], P1 ;  /* 0x0b08018006640fae */ /* 0x0003e20008901d58 */
[----:B------:R-:W-:Y:S03]  /*49d0*/  IADD3 R3, P0, R18, UR34, RZ ;  /* 0x0000002212037c10 */ /* 0x000fe6000ff1e0ff */
[----:B------:R-:W0:Y:S01]  /*49e0*/  LDGDEPBAR ;  /* 0x00000000000079af */ /* 0x000e220000000000 */
[----:B------:R-:W-:Y:S02]  /*49f0*/  IADD3.X R0, R19, UR26, R0, P0, !PT ;  /* 0x0000001a13007c10 */ /* 0x000fe400087fe400 */
[C---:B------:R-:W-:Y:S04]  /*4a00*/  LEA R2, P0, R3.reuse, c[0x0][0x1f8], 0x1 ;  /* 0x00007e0003027a11 */ /* 0x040fe800078008ff */
[----:B------:R-:W-:Y:S02]  /*4a10*/  LEA.HI.X R4, R3, c[0x0][0x1fc], R0, 0x1, P0 ;  /* 0x00007f0003047a11 */ /* 0x000fe400000f0c00 */
[----:B------:R1:W2:Y:S01]  /*4a20*/  SHFL.IDX PT, R0, R2, RZ, 0x181f ;  /* 0x00181fff02007589 */ /* 0x0002a200000e0000 */
[----:B------:R-:W-:Y:S03]  /*4a30*/  ISETP.GT.AND P0, PT, R64, R107, PT ;  /* 0x0000006b4000720c */ /* 0x000fe60003f04270 */
[----:B------:R1:W4:Y:S01]  /*4a40*/  SHFL.IDX PT, R3, R4, RZ, 0x181f ;  /* 0x00181fff04037589 */ /* 0x00032200000e0000 */
[----:B------:R-:W-:Y:S04]  /*4a50*/  DEPBAR.LE SB0, 0x0 ;  /* 0x000080000000791a */ /* 0x000fe80000000000 */
[----:B------:R-:W-:Y:S06]  /*4a60*/  BAR.SYNC.DEFER_BLOCKING 0x0 ;  /* 0x0000000000007b1d */ /* 0x000fec0000010000 */
[----:B------:R-:W-:-:S05]  /*4a70*/  @!P0 BRA `(.L_x_374) ;  /* 0x0000014000008947 */ /* 0x000fca0003800000 */
[C---:B--2---:R-:W-:Y:S02]  /*4a80*/  ISETP.GE.AND P0, PT, R16.reuse, c[0x0][0x1d4], PT ;  /* 0x0000750010007a0c */ /* 0x044fe40003f06270 */
[----:B------:R-:W-:Y:S11]  /*4a90*/  ISETP.GE.AND P2, PT, R11, c[0x0][0x1d4], PT ;  /* 0x000075000b007a0c */ /* 0x000ff60003f46270 */
[----:B-1----:R-:W1:Y:S01]  /*4aa0*/  @!P0 LDS.128 R4, [R100+0x8080] ;  /* 0x0080800064048984 */ /* 0x002e620000000c00 */
[CC--:B------:R-:W-:Y:S04]  /*4ab0*/  @!P0 LEA R30, P1, R16.reuse, R0.reuse, 0x1 ;  /* 0x00000000101e8211 */ /* 0x0c0fe800078208ff */
[-C--:B----4-:R-:W-:Y:S02]  /*4ac0*/  @!P0 LEA.HI.X R31, R16, R3.reuse, R17, 0x1, P1 ;  /* 0x00000003101f8211 */ /* 0x090fe400008f0c11 */
[----:B------:R-:W-:Y:S03]  /*4ad0*/  ISETP.GE.AND P1, PT, R105, c[0x0][0x1d4], PT ;  /* 0x0000750069007a0c */ /* 0x000fe60003f26270 */
[----:B-1----:R-:W-:Y:S01]  /*4ae0*/  @!P0 ST.E.128 [R30.64], R4 ;  /* 0x000000041e008985 */ /* 0x002fe2000c101d18 */
[CC--:B------:R-:W-:Y:S03]  /*4af0*/  @!P2 LEA R28, P0, R93.reuse, R0.reuse, 0x1 ;  /* 0x000000005d1ca211 */ /* 0x0c0fe600078008ff */
[----:B------:R-:W1:Y:S01]  /*4b00*/  @!P2 LDS.128 R24, [R100+0x9080] ;  /* 0x009080006418a984 */ /* 0x000e620000000c00 */
[-C--:B------:R-:W-:Y:S02]  /*4b10*/  @!P2 LEA.HI.X R29, R93, R3.reuse, R84, 0x1, P0 ;  /* 0x000000035d1da211 */ /* 0x080fe400000f0c54 */
[----:B------:R-:W-:Y:S03]  /*4b20*/  ISETP.GE.AND P0, PT, R104, c[0x0][0x1d4], PT ;  /* 0x0000750068007a0c */ /* 0x000fe60003f06270 */
[----:B-1----:R-:W-:Y:S01]  /*4b30*/  @!P2 ST.E.128 [R28.64], R24 ;  /* 0x000000181c00a985 */ /* 0x002fe2000c101d18 */
[CC--:B------:R-:W-:Y:S03]  /*4b40*/  @!P1 LEA R18, P2, R92.reuse, R0.reuse, 0x1 ;  /* 0x000000005c129211 */ /* 0x0c0fe600078408ff */
[----:B------:R-:W1:Y:S01]  /*4b50*/  @!P1 LDS.128 R20, [R100+0xa080] ;  /* 0x00a0800064149984 */ /* 0x000e620000000c00 */
[-C--:B------:R-:W-:Y:S05]  /*4b60*/  @!P1 LEA.HI.X R19, R92, R3.reuse, R83, 0x1, P2 ;  /* 0x000000035c139211 */ /* 0x080fea00010f0c53 */
[----:B-1----:R-:W-:Y:S01]  /*4b70*/  @!P1 ST.E.128 [R18.64], R20 ;  /* 0x0000001412009985 */ /* 0x002fe2000c101d18 */
[C---:B------:R-:W-:Y:S03]  /*4b80*/  @!P0 LEA R2, P1, R91.reuse, R0, 0x1 ;  /* 0x000000005b028211 */ /* 0x040fe600078208ff */
[----:B------:R-:W1:Y:S01]  /*4b90*/  @!P0 LDS.128 R4, [R100+0xb080] ;  /* 0x00b0800064048984 */ /* 0x000e620000000c00 */
[----:B------:R-:W-:Y:S05]  /*4ba0*/  @!P0 LEA.HI.X R3, R91, R3, R82, 0x1, P1 ;  /* 0x000000035b038211 */ /* 0x000fea00008f0c52 */
[----:B-1----:R1:W-:Y:S04]  /*4bb0*/  @!P0 ST.E.128 [R2.64], R4 ;  /* 0x0000000402008985 */ /* 0x0023e8000c101d18 */
.L_x_374:
[----:B--2---:R-:W-:Y:S05]  /*4bc0*/  BSYNC B0 ;  /* 0x0000000000007941 */ /* 0x004fea0003800000 */
.L_x_373:
[C---:B------:R-:W-:Y:S02]  /*4bd0*/  ISETP.GT.AND P0, PT, R99.reuse, R76, PT ;  /* 0x0000004c6300720c */ /* 0x040fe40003f04270 */
[----:B------:R-:W-:Y:S11]  /*4be0*/  IADD3 R99, R99, -0x1, RZ ;  /* 0xffffffff63637810 */ /* 0x000ff60007ffe0ff */
[----:B-1--4-:R-:W-:Y:S01]  /*4bf0*/  @P0 SHF.R.S32.HI R3, RZ, 0x1f, R99 ;  /* 0x0000001fff030819 */ /* 0x012fe20000011463 */
        /* <DEDUP_REMOVED lines=22> */
.L_x_354:
[----:B------:R-:W-:Y:S01]  /*4d60*/  UIADD3 UR6, UR15, 0x7f, URZ ;  /* 0x0000007f0f067890 */ /* 0x000fe2000fffe03f */
[----:B------:R-:W-:Y:S01]  /*4d70*/  PLOP3.LUT P0, PT, PT, PT, UP2, 0x40, 0x0 ;  /* 0x000000000000781c */ /* 0x000fe20003f0e828 */
[----:B------:R-:W-:-:S02]  /*4d80*/  ULDC.64 UR4, c[0x0][0x2c8] ;  /* 0x0000b20000047ab9 */ /* 0x000fc40000000a00 */
[----:B------:R-:W-:Y:S02]  /*4d90*/  UIMAD.WIDE.U32 UR18, UR6, UR4, URZ ;  /* 0x00000004061272a5 */ /* 0x000fe4000f8e003f */
[----:B------:R-:W-:Y:S02]  /*4da0*/  ULDC UR7, c[0x0][0x328] ;  /* 0x0000ca0000077ab9 */ /* 0x000fe40000000800 */
[----:B------:R-:W-:-:S04]  /*4db0*/  @UP3 USHF.R.U32.HI UR6, URZ, UR5, UR19 ;  /* 0x000000053f063299 */ /* 0x000fc80008011613 */
[----:B------:R-:W-:-:S04]  /*4dc0*/  UIADD3 UR4, UR10, UR6, URZ ;  /* 0x000000060a047290 */ /* 0x000fc8000fffe03f */
[----:B------:R-:W-:Y:S01]  /*4dd0*/  UIADD3 UR7, UR4, UR7, URZ ;  /* 0x0000000704077290 */ /* 0x000fe2000fffe03f */
[----:B------:R-:W-:Y:S05]  /*4de0*/  @P0 BRA `(.L_x_376) ;  /* 0x0000013000000947 */ /* 0x000fea0003800000 */
[----:B------:R-:W-:Y:S01]  /*4df0*/  ISETP.LT.AND P0, PT, RZ, UR4, PT ;  /* 0x00000004ff007c0c */ /* 0x000fe2000bf01270 */
[----:B------:R-:W-:Y:S02]  /*4e00*/  UIADD3 UR10, UR4, -0x1, URZ ;  /* 0xffffffff040a7890 */ /* 0x000fe4000fffe03f */
        /* <DEDUP_REMOVED lines=9> */
.L_x_377:
[----:B------:R-:W-:Y:S02]  /*4ea0*/  UISETP.NE.AND UP0, UPT, UR6, 0x1, UPT ;  /* 0x000000010600788c */ /* 0x000fe4000bf05270 */
[----:B------:R-:W-:Y:S02]  /*4eb0*/  ULDC.64 UR4, c[0x0][0x330] ;  /* 0x0000cc0000047ab9 */ /* 0x000fe40000000a00 */
[----:B------:R-:W-:-:S07]  /*4ec0*/  UIMAD.WIDE.U32 UR18, UR10, UR4, URZ ;  /* 0x000000040a1272a5 */ /* 0x000fce000f8e003f */
[----:B------:R-:W-:Y:S02]  /*4ed0*/  @UP0 USHF.R.U32.HI UR10, URZ, UR5, UR19 ;  /* 0x000000053f0a0299 */ /* 0x000fe40008011613 */
.L_x_378:
[----:B------:R-:W-:Y:S02]  /*4ee0*/  ULDC UR4, c[0x0][0x32c] ;  /* 0x0000cb0000047ab9 */ /* 0x000fe40000000800 */
[----:B------:R-:W-:-:S04]  /*4ef0*/  UIMAD UR4, UR10, UR6, UR4 ;  /* 0x000000060a0472a4 */ /* 0x000fc8000f8e0204 */
[----:B------:R-:W-:-:S04]  /*4f00*/  UISETP.LT.AND UP0, UPT, UR7, UR4, UPT ;  /* 0x000000040700728c */ /* 0x000fc8000bf01270 */
[----:B------:R-:W-:-:S04]  /*4f10*/  USEL UR7, UR7, UR4, UP0 ;  /* 0x0000000407077287 */ /* 0x000fc80008000000 */
.L_x_376:
[----:B------:R-:W-:Y:S01]  /*4f20*/  UIADD3 UR6, UR7, 0x1f, URZ ;  /* 0x0000001f07067890 */ /* 0x000fe2000fffe03f */
[----:B------:R-:W-:Y:S01]  /*4f30*/  PLOP3.LUT P0, PT, PT, PT, UP2, 0x40, 0x0 ;  /* 0x000000000000781c */ /* 0x000fe20003f0e828 */
[----:B------:R-:W-:Y:S02]  /*4f40*/  ULDC.64 UR4, c[0x0][0x2c8] ;  /* 0x0000b20000047ab9 */ /* 0x000fe40000000a00 */
[----:B------:R-:W-:Y:S02]  /*4f50*/  USHF.R.S32.HI UR10, URZ, 0x1f, UR6 ;  /* 0x0000001f3f0a7899 */ /* 0x000fe40008011406 */
[----:B------:R-:W-:Y:S02]  /*4f60*/  UIMAD.WIDE.U32 UR18, UR15, UR4, URZ ;  /* 0x000000040f1272a5 */ /* 0x000fe4000f8e003f */
[----:B------:R-:W-:Y:S02]  /*4f70*/  ULEA.HI UR10, UR10, UR6, URZ, 0x5 ;  /* 0x000000060a0a7291 */ /* 0x000fe4000f8f283f */
[----:B------:R-:W-:-:S02]  /*4f80*/  ULDC UR4, c[0x0][0x324] ;  /* 0x0000c90000047ab9 */ /* 0x000fc40000000800 */
[----:B------:R-:W-:Y:S02]  /*4f90*/  UMOV UR6, UR15 ;  /* 0x0000000f00067c82 */ /* 0x000fe40008000000 */
[----:B------:R-:W-:Y:S02]  /*4fa0*/  USHF.R.S32.HI UR10, URZ, 0x5, UR10 ;  /* 0x000000053f0a7899 */ /* 0x000fe4000801140a */
[----:B------:R-:W-:Y:S02]  /*4fb0*/  @UP3 USHF.R.U32.HI UR6, URZ, UR5, UR19 ;  /* 0x000000053f063299 */ /* 0x000fe40008011613 */
[----:B------:R-:W-:Y:S02]  /*4fc0*/  UISETP.LT.AND UP0, UPT, UR10, UR8, UPT ;  /* 0x000000080a00728c */ /* 0x000fe4000bf01270 */
[----:B------:R-:W-:Y:S02]  /*4fd0*/  UIADD3 UR5, UR9, UR6, URZ ;  /* 0x0000000609057290 */ /* 0x000fe4000fffe03f */
[----:B------:R-:W-:-:S02]  /*4fe0*/  USEL UR10, UR10, UR8, UP0 ;  /* 0x000000080a0a7287 */ /* 0x000fc40008000000 */
[----:B------:R-:W-:Y:S01]  /*4ff0*/  UIADD3 UR6, UR5, -UR4, URZ ;  /* 0x8000000405067290 */ /* 0x000fe2000fffe03f */
        /* <DEDUP_REMOVED lines=13> */
.L_x_380:
[----:B------:R-:W-:Y:S02]  /*50d0*/  ULDC UR4, c[0x0][0x32c] ;  /* 0x0000cb0000047ab9 */ /* 0x000fe40000000800 */
[----:B------:R-:W-:-:S03]  /*50e0*/  UISETP.NE.AND UP0, UPT, UR4, 0x1, UPT ;  /* 0x000000010400788c */ /* 0x000fc6000bf05270 */
[----:B------:R-:W-:Y:S02]  /*50f0*/  ULDC.64 UR4, c[0x0][0x330] ;  /* 0x0000cc0000047ab9 */ /* 0x000fe40000000a00 */
[----:B------:R-:W-:-:S06]  /*5100*/  UIMAD.WIDE.U32 UR18, UR7, UR4, URZ ;  /* 0x00000004071272a5 */ /* 0x000fcc000f8e003f */
[----:B------:R-:W-:Y:S02]  /*5110*/  @UP0 USHF.R.U32.HI UR7, URZ, UR5, UR19 ;  /* 0x000000053f070299 */ /* 0x000fe40008011613 */
.L_x_381:
[----:B------:R-:W-:Y:S02]  /*5120*/  ULDC UR4, c[0x0][0x32c] ;  /* 0x0000cb0000047ab9 */ /* 0x000fe40000000800 */
[----:B------:R-:W-:-:S04]  /*5130*/  UIMAD UR4, UR7, UR4, URZ ;  /* 0x00000004070472a4 */ /* 0x000fc8000f8e023f */
[----:B------:R-:W-:-:S04]  /*5140*/  UISETP.LT.AND UP0, UPT, UR6, UR4, UPT ;  /* 0x000000040600728c */ /* 0x000fc8000bf01270 */
[----:B------:R-:W-:-:S04]  /*5150*/  USEL UR6, UR6, UR4, !UP0 ;  /* 0x0000000406067287 */ /* 0x000fc8000c000000 */
.L_x_379:
[----:B------:R-:W-:Y:S01]  /*5160*/  USHF.R.S32.HI UR4, URZ, 0x1f, UR6 ;  /* 0x0000001f3f047899 */ /* 0x000fe20008011406 */
[----:B------:R-:W-:Y:S01]  /*5170*/  PLOP3.LUT P2, PT, PT, PT, PT, 0x80, 0x0 ;  /* 0x000000000000781c */ /* 0x000fe20003f4f070 */
[----:B------:R-:W-:Y:S01]  /*5180*/  IMAD.MOV.U32 R3, RZ, RZ, RZ ;  /* 0x000000ffff037224 */ /* 0x000fe200078e00ff */
[----:B------:R-:W-:Y:S01]  /*5190*/  CS2R R128, SRZ ;  /* 0x0000000000807805 */ /* 0x000fe2000001ff00 */
[----:B------:R-:W-:Y:S01]  /*51a0*/  ULEA.HI UR4, UR4, UR6, URZ, 0x5 ;  /* 0x0000000604047291 */ /* 0x000fe2000f8f283f */
[----:B------:R-:W-:Y:S01]  /*51b0*/  IMAD.MOV.U32 R130, RZ, RZ, RZ ;  /* 0x000000ffff827224 */ /* 0x000fe200078e00ff */
[----:B------:R-:W-:Y:S01]  /*51c0*/  CS2R R126, SRZ ;  /* 0x00000000007e7805 */ /* 0x000fe2000001ff00 */
[----:B---3--:R-:W-:Y:S01]  /*51d0*/  CS2R R124, SRZ ;  /* 0x00000000007c7805 */ /* 0x008fe2000001ff00 */
[----:B------:R-:W-:Y:S01]  /*51e0*/  USHF.R.S32.HI UR8, URZ, 0x5, UR4 ;  /* 0x000000053f087899 */ /* 0x000fe20008011404 */
[----:B------:R-:W-:Y:S01]  /*51f0*/  CS2R R122, SRZ ;  /* 0x00000000007a7805 */ /* 0x000fe2000001ff00 */
[----:B------:R-:W-:Y:S01]  /*5200*/  CS2R R120, SRZ ;  /* 0x0000000000787805 */ /* 0x000fe2000001ff00 */
[----:B------:R-:W-:Y:S01]  /*5210*/  CS2R R118, SRZ ;  /* 0x0000000000767805 */ /* 0x000fe2000001ff00 */
[----:B------:R-:W-:Y:S01]  /*5220*/  UISETP.LT.AND UP0, UPT, URZ, UR8, UPT ;  /* 0x000000083f00728c */ /* 0x000fe2000bf01270 */
[----:B------:R-:W-:Y:S01]  /*5230*/  CS2R R116, SRZ ;  /* 0x0000000000747805 */ /* 0x000fe2000001ff00 */
[----:B------:R-:W-:Y:S01]  /*5240*/  CS2R R114, SRZ ;  /* 0x0000000000727805 */ /* 0x000fe2000001ff00 */
[----:B------:R-:W-:Y:S01]  /*5250*/  CS2R R112, SRZ ;  /* 0x0000000000707805 */ /* 0x000fe2000001ff00 */
[----:B------:R-:W-:Y:S01]  /*5260*/  USEL UR8, URZ, UR8, !UP0 ;  /* 0x000000083f087287 */ /* 0x000fe2000c000000 */
[----:B------:R-:W-:Y:S01]  /*5270*/  CS2R R110, SRZ ;  /* 0x00000000006e7805 */ /* 0x000fe2000001ff00 */
[----:B------:R-:W-:Y:S01]  /*5280*/  CS2R R108, SRZ ;  /* 0x00000000006c7805 */ /* 0x000fe2000001ff00 */
[----:B------:R-:W-:Y:S01]  /*5290*/  CS2R R106, SRZ ;  /* 0x00000000006a7805 */ /* 0x000fe2000001ff00 */
[----:B------:R-:W-:Y:S01]  /*52a0*/  UISETP.GT.AND UP0, UPT, UR10, UR8, UPT ;  /* 0x000000080a00728c */ /* 0x000fe2000bf04270 */
[----:B------:R-:W-:Y:S01]  /*52b0*/  CS2R R104, SRZ ;  /* 0x0000000000687805 */ /* 0x000fe2000001ff00 */
[----:B------:R-:W-:Y:S01]  /*52c0*/  CS2R R102, SRZ ;  /* 0x0000000000667805 */ /* 0x000fe2000001ff00 */
[----:B-1----:R-:W-:Y:S01]  /*52d0*/  CS2R R100, SRZ ;  /* 0x0000000000647805 */ /* 0x002fe2000001ff00 */
        /* <DEDUP_REMOVED lines=61> */
[----:B------:R-:W-:Y:S01]  /*56b0*/  SHF.R.S32.HI R45, RZ, 0x1f, R62 ;  /* 0x0000001fff2d7819 */ /* 0x000fe2000001143e */
[----:B------:R-:W-:Y:S02]  /*56c0*/  USHF.R.S32.HI UR6, URZ, 0x1f, UR17 ;  /* 0x0000001f3f067899 */ /* 0x000fe40008011411 */
[----:B------:R-:W-:Y:S01]  /*56d0*/  ULDC.64 UR4, c[0x0][0x178] ;  /* 0x00005e0000047ab9 */ /* 0x000fe20000000a00 */
[----:B------:R1:W2:Y:S01]  /*56e0*/  @P2 LDG.E R2, [R2.64] ;  /* 0x0000001802022981 */ /* 0x0002a2000c1e1900 */
[CC--:B------:R-:W-:Y:S01]  /*56f0*/  LEA.HI R60, R45.reuse, R62.reuse, RZ, 0x3 ;  /* 0x0000003e2d3c7211 */ /* 0x0c0fe200078f18ff */
[----:B------:R-:W-:Y:S01]  /*5700*/  UIMAD UR6, UR6, UR4, URZ ;  /* 0x00000004060672a4 */ /* 0x000fe2000f8e023f */
[----:B------:R-:W-:Y:S01]  /*5710*/  PLOP3.LUT P1, PT, PT, PT, UP3, 0x80, 0x0 ;  /* 0x000000000000781c */ /* 0x000fe20003f2f038 */
[----:B------:R-:W-:Y:S01]  /*5720*/  UIMAD.WIDE.U32 UR18, UR17, UR4, URZ ;  /* 0x00000004111272a5 */ /* 0x000fe2000f8e003f */
[----:B------:R-:W-:Y:S01]  /*5730*/  LOP3.LUT R61, R60, 0xfffffff8, RZ, 0xc0, !PT ;  /* 0xfffffff83c3d7812 */ /* 0x000fe200078ec0ff */
[----:B------:R-:W-:Y:S01]  /*5740*/  UIMAD UR17, UR17, UR5, UR6 ;  /* 0x00000005111172a4 */ /* 0x000fe2000f8e0206 */
[----:B------:R-:W-:Y:S01]  /*5750*/  SHF.R.S32.HI R60, RZ, 0x3, R60 ;  /* 0x00000003ff3c7819 */ /* 0x000fe2000001143c */
[----:B------:R-:W-:Y:S01]  /*5760*/  ULDC UR29, c[0x0][0x2c4] ;  /* 0x0000b100001d7ab9 */ /* 0x000fe20000000800 */
[----:B------:R-:W-:Y:S01]  /*5770*/  PLOP3.LUT P0, PT, PT, PT, UP3, 0x80, 0x0 ;  /* 0x000000000000781c */ /* 0x000fe20003f0f038 */
[----:B------:R-:W-:Y:S01]  /*5780*/  ULDC.64 UR6, c[0x0][0x348] ;  /* 0x0000d20000067ab9 */ /* 0x000fe20000000a00 */
[----:B------:R-:W-:Y:S01]  /*5790*/  IMAD.IADD R61, R62, 0x1, -R61 ;  /* 0x000000013e3d7824 */ /* 0x000fe200078e0a3d */
[----:B------:R-:W-:Y:S01]  /*57a0*/  UISETP.NE.U32.AND UP0, UPT, URZ, UR6, UPT ;  /* 0x000000063f00728c */ /* 0x000fe2000bf05070 */
[-C--:B------:R-:W-:Y:S01]  /*57b0*/  LEA.HI R65, R45, R62.reuse, RZ, 0x4 ;  /* 0x0000003e2d417211 */ /* 0x080fe200078f20ff */
[----:B------:R-:W-:Y:S01]  /*57c0*/  ULDC.64 UR4, c[0x0][0x1b8] ;  /* 0x00006e0000047ab9 */ /* 0x000fe20000000a00 */
[C---:B------:R-:W-:Y:S01]  /*57d0*/  IMAD R216, R61.reuse, 0x20, R60 ;  /* 0x000000203dd87824 */ /* 0x040fe200078e023c */
[----:B------:R-:W-:Y:S01]  /*57e0*/  UISETP.NE.AND.EX UP0, UPT, URZ, UR7, UPT, UP0 ;  /* 0x000000073f00728c */ /* 0x000fe2000bf05300 */
[----:B------:R-:W-:Y:S01]  /*57f0*/  IMAD.SHL.U32 R120, R60, 0x40, RZ ;  /* 0x000000403c787824 */ /* 0x000fe200078e00ff */
[----:B------:R-:W-:Y:S01]  /*5800*/  UIADD3 UR19, UR19, UR17, URZ ;  /* 0x0000001113137290 */ /* 0x000fe2000fffe03f */
[----:B------:R-:W-:Y:S01]  /*5810*/  IMAD.SHL.U32 R225, R61, 0x8, RZ ;  /* 0x000000083de17824 */ /* 0x000fe200078e00ff */
[----:B------:R-:W-:Y:S01]  /*5820*/  UIMAD UR6, UR12, UR4, URZ ;  /* 0x000000040c0672a4 */ /* 0x000fe2000f8e023f */
[----:B------:R-:W-:Y:S01]  /*5830*/  IADD3 R0, R216, UR15, RZ ;  /* 0x0000000fd8007c10 */ /* 0x000fe2000fffe0ff */
[----:B------:R-:W-:Y:S01]  /*5840*/  USHF.R.S32.HI UR7, URZ, 0x1f, UR21 ;  /* 0x0000001f3f077899 */ /* 0x000fe20008011415 */
[----:B------:R-:W-:Y:S01]  /*5850*/  LEA.HI R117, R45, R62, RZ, 0x6 ;  /* 0x0000003e2d757211 */ /* 0x000fe200078f30ff */
[----:B------:R-:W-:Y:S01]  /*5860*/  UIMAD UR6, UR13, UR5, UR6 ;  /* 0x000000050d0672a4 */ /* 0x000fe2000f8e0206 */
[----:B------:R-:W-:Y:S01]  /*5870*/  LOP3.LUT R120, R120, 0x1c0, RZ, 0xc0, !PT ;  /* 0x000001c078787812 */ /* 0x000fe200078ec0ff */
[----:B------:R-:W-:Y:S01]  /*5880*/  UIMAD.WIDE.U32 UR18, UR13, UR4, UR18 ;  /* 0x000000040d1272a5 */ /* 0x000fe2000f8e0012 */
[----:B-1----:R-:W-:Y:S01]  /*5890*/  @P1 IMAD.HI.U32 R3, R0, c[0x0][0x2c8], RZ ;  /* 0x0000b20000031a27 */ /* 0x002fe200078e00ff */
[----:B------:R-:W-:Y:S01]  /*58a0*/  USEL UR7, UR7, URZ, !UP0 ;  /* 0x0000003f07077287 */ /* 0x000fe2000c000000 */
[C---:B------:R-:W-:Y:S01]  /*58b0*/  IADD3 R50, R225.reuse, 0x80, RZ ;  /* 0x00000080e1327810 */ /* 0x040fe20007ffe0ff */
[----:B------:R-:W-:Y:S01]  /*58c0*/  ULDC.64 UR4, c[0x0][0x1c0] ;  /* 0x0000700000047ab9 */ /* 0x000fe20000000a00 */
[----:B------:R-:W-:Y:S01]  /*58d0*/  IMAD.MOV.U32 R8, RZ, RZ, R0 ;  /* 0x000000ffff087224 */ /* 0x000fe200078e0000 */
[----:B------:R-:W-:Y:S01]  /*58e0*/  USEL UR17, UR21, URZ, !UP0 ;  /* 0x0000003f15117287 */ /* 0x000fe2000c000000 */
[----:B------:R-:W-:Y:S01]  /*58f0*/  @P0 SHF.R.U32.HI R8, RZ, c[0x0][0x2cc], R3 ;  /* 0x0000b300ff080a19 */ /* 0x000fe20000011603 */
[----:B------:R-:W-:Y:S01]  /*5900*/  UIMAD UR7, UR7, UR4, URZ ;  /* 0x00000004070772a4 */ /* 0x000fe2000f8e023f */
[C---:B------:R-:W-:Y:S01]  /*5910*/  IADD3 R49, R225.reuse, 0xc0, RZ ;  /* 0x000000c0e1317810 */ /* 0x040fe20007ffe0ff */
[----:B------:R-:W-:Y:S01]  /*5920*/  UIADD3 UR19, UR19, UR6, URZ ;  /* 0x0000000613137290 */ /* 0x000fe2000fffe03f */
[--C-:B------:R-:W-:Y:S01]  /*5930*/  SHF.R.S32.HI R5, RZ, 0x1f, R8.reuse ;  /* 0x0000001fff057819 */ /* 0x100fe20000011408 */
[----:B------:R-:W-:Y:S01]  /*5940*/  UIMAD UR5, UR17, UR5, UR7 ;  /* 0x00000005110572a4 */ /* 0x000fe2000f8e0207 */
[----:B------:R-:W-:Y:S01]  /*5950*/  IMAD.MOV R3, RZ, RZ, -R8 ;  /* 0x000000ffff037224 */ /* 0x000fe200078e0a08 */
[----:B------:R-:W-:Y:S01]  /*5960*/  UIMAD.WIDE.U32 UR18, UR17, UR4, UR18 ;  /* 0x00000004111272a5 */ /* 0x000fe2000f8e0012 */
[----:B------:R-:W-:Y:S01]  /*5970*/  IADD3 R219, R225, 0x40, RZ ;  /* 0x00000040e1db7810 */ /* 0x000fe20007ffe0ff */
[----:B------:R-:W-:Y:S01]  /*5980*/  IMAD R5, R5, c[0x0][0x1b0], RZ ;  /* 0x00006c0005057a24 */ /* 0x000fe200078e02ff */
[----:B------:R-:W-:Y:S01]  /*5990*/  UIMAD UR29, UR20, UR29, URZ ;  /* 0x0000001d141d72a4 */ /* 0x000fe2000f8e023f */
[----:B------:R-:W-:Y:S01]  /*59a0*/  IMAD R4, R3, c[0x0][0x2c4], R0 ;  /* 0x0000b10003047a24 */ /* 0x000fe200078e0200 */
[----:B------:R-:W-:Y:S01]  /*59b0*/  UIADD3 UR5, UR19, UR5, URZ ;  /* 0x0000000513057290 */ /* 0x000fe2000fffe03f */
[----:B------:R-:W-:Y:S01]  /*59c0*/  IMAD.U32 R7, RZ, RZ, UR19 ;  /* 0x00000013ff077e24 */ /* 0x000fe2000f8e00ff */
[----:B------:R-:W-:Y:S01]  /*59d0*/  LOP3.LUT R3, R65, 0xfffffff0, RZ, 0xc0, !PT ;  /* 0xfffffff041037812 */ /* 0x000fe200078ec0ff */
[----:B------:R-:W-:Y:S01]  /*59e0*/  IMAD.U32 R6, RZ, RZ, UR18 ;  /* 0x00000012ff067e24 */ /* 0x000fe2000f8e00ff */
[----:B------:R-:W-:Y:S01]  /*59f0*/  SHF.R.U32.HI R118, RZ, 0x3, R120 ;  /* 0x00000003ff767819 */ /* 0x000fe20000011678 */
[----:B------:R-:W-:Y:S01]  /*5a00*/  IMAD R5, R8, c[0x0][0x1b4], R5 ;  /* 0x00006d0008057a24 */ /* 0x000fe200078e0205 */
[----:B------:R-:W-:Y:S01]  /*5a10*/  ISETP.GE.AND P4, PT, R225, c[0x0][0x198], PT ;  /* 0x00006600e1007a0c */ /* 0x000fe20003f86270 */
[----:B------:R-:W-:Y:S01]  /*5a20*/  IMAD.U32 R7, RZ, RZ, UR5 ;  /* 0x00000005ff077e24 */ /* 0x000fe2000f8e00ff */
[----:B------:R-:W-:Y:S01]  /*5a30*/  ISETP.GE.AND P3, PT, R50, c[0x0][0x198], PT ;  /* 0x0000660032007a0c */ /* 0x000fe20003f66270 */
[----:B------:R-:W-:Y:S01]  /*5a40*/  IMAD.IADD R3, R62, 0x1, -R3 ;  /* 0x000000013e037824 */ /* 0x000fe200078e0a03 */
[----:B------:R-:W-:Y:S01]  /*5a50*/  ISETP.GE.AND P5, PT, R49, c[0x0][0x198], PT ;  /* 0x0000660031007a0c */ /* 0x000fe20003fa6270 */
[----:B------:R-:W-:Y:S01]  /*5a60*/  IMAD.WIDE.U32 R8, R8, c[0x0][0x1b0], R6 ;  /* 0x00006c0008087a25 */ /* 0x000fe200078e0006 */
[----:B------:R-:W-:Y:S01]  /*5a70*/  SHF.R.S32.HI R7, RZ, 0x1f, R4 ;  /* 0x0000001fff077819 */ /* 0x000fe20000011404 */
[----:B------:R-:W-:Y:S01]  /*5a80*/  BSSY B0, `(.L_x_383) ;  /* 0x0000032000007945 */ /* 0x000fe20003800000 */
[----:B------:R-:W-:Y:S01]  /*5a90*/  SHF.R.S32.HI R46, RZ, 0x1f, R3 ;  /* 0x0000001fff2e7819 */ /* 0x000fe20000011403 */
[----:B------:R-:W-:-:S02]  /*5aa0*/  IMAD.IADD R9, R9, 0x1, R5 ;  /* 0x0000000109097824 */ /* 0x000fc400078e0205 */
[----:B------:R-:W-:Y:S01]  /*5ab0*/  IMAD R7, R7, c[0x0][0x1a8], RZ ;  /* 0x00006a0007077a24 */ /* 0x000fe200078e02ff */
[----:B------:R-:W-:Y:S01]  /*5ac0*/  LEA.HI R46, R46, R3, RZ, 0x3 ;  /* 0x000000032e2e7211 */ /* 0x000fe200078f18ff */
[----:B------:R-:W-:Y:S02]  /*5ad0*/  IMAD.SHL.U32 R117, R117, 0x8, RZ ;  /* 0x0000000875757824 */ /* 0x000fe400078e00ff */
[----:B------:R-:W-:Y:S01]  /*5ae0*/  IMAD R7, R4, c[0x0][0x1ac], R7 ;  /* 0x00006b0004077a24 */ /* 0x000fe200078e0207 */
[----:B------:R-:W-:Y:S01]  /*5af0*/  LOP3.LUT R0, R46, 0xfffffff8, RZ, 0xc0, !PT ;  /* 0xfffffff82e007812 */ /* 0x000fe200078ec0ff */
[----:B------:R-:W-:Y:S01]  /*5b00*/  IMAD.WIDE.U32 R4, R4, c[0x0][0x1a8], R8 ;  /* 0x00006a0004047a25 */ /* 0x000fe200078e0008 */
[----:B------:R-:W-:Y:S02]  /*5b10*/  IADD3 R8, R60, UR15, RZ ;  /* 0x0000000f3c087c10 */ /* 0x000fe4000fffe0ff */
[----:B------:R-:W-:Y:S01]  /*5b20*/  LOP3.LUT R117, R117, 0xfffffe00, RZ, 0xc0, !PT ;  /* 0xfffffe0075757812 */ /* 0x000fe200078ec0ff */
[----:B------:R-:W-:Y:S01]  /*5b30*/  IMAD.IADD R5, R5, 0x1, R7 ;  /* 0x0000000105057824 */ /* 0x000fe200078e0207 */
[----:B------:R-:W-:Y:S01]  /*5b40*/  ISETP.GE.AND P6, PT, R8, UR29, PT ;  /* 0x0000001d08007c0c */ /* 0x000fe2000bfc6270 */
[----:B------:R-:W-:Y:S01]  /*5b50*/  IMAD.IADD R0, R3, 0x1, -R0 ;  /* 0x0000000103007824 */ /* 0x000fe200078e0a00 */
[----:B------:R-:W-:-:S02]  /*5b60*/  LEA R13, P0, R4, c[0x0][0x160], 0x1 ;  /* 0x00005800040d7a11 */ /* 0x000fc400078008ff */
[----:B------:R-:W-:Y:S02]  /*5b70*/  LOP3.LUT R3, R120, 0x38, R225, 0xf8, !PT ;  /* 0x0000003878037812 */ /* 0x000fe400078ef8e1 */
[----:B------:R-:W-:Y:S01]  /*5b80*/  LEA.HI.X R5, R4, c[0x0][0x164], R5, 0x1, P0 ;  /* 0x0000590004057a11 */ /* 0x000fe200000f0c05 */
[----:B------:R1:W3:Y:S01]  /*5b90*/  SHFL.IDX PT, R14, R13, RZ, 0x181f ;  /* 0x00181fff0d0e7589 */ /* 0x0002e200000e0000 */
[----:B------:R-:W-:Y:S02]  /*5ba0*/  ISETP.GE.AND P0, PT, R219, c[0x0][0x198], PT ;  /* 0x00006600db007a0c */ /* 0x000fe40003f06270 */
[----:B------:R-:W-:Y:S01]  /*5bb0*/  LOP3.LUT R4, R3, R118, RZ, 0x3c, !PT ;  /* 0x0000007603047212 */ /* 0x000fe200078e3cff */
[----:B------:R-:W-:Y:S01]  /*5bc0*/  IMAD.MOV.U32 R3, RZ, RZ, 0x20 ;  /* 0x00000020ff037424 */ /* 0x000fe200078e00ff */
[----:B------:R1:W4:Y:S01]  /*5bd0*/  SHFL.IDX PT, R15, R5, RZ, 0x181f ;  /* 0x00181fff050f7589 */ /* 0x00032200000e0000 */
[----:B------:R-:W-:Y:S02]  /*5be0*/  P2R R6, PR, RZ, 0x40 ;  /* 0x00000040ff067803 */ /* 0x000fe40000000000 */
[----:B------:R-:W-:Y:S01]  /*5bf0*/  IMAD.IADD R51, R4, 0x1, R117 ;  /* 0x0000000104337824 */ /* 0x000fe200078e0275 */
[----:B--2---:R2:W5:Y:S01]  /*5c00*/  @P2 R2UR UR7, R2 ;  /* 0x00000000020723c2 */ /* 0x00456200000e0000 */
[----:B------:R-:W-:Y:S01]  /*5c10*/  R2P PR, R0, 0x6 ;  /* 0x0000000600007804 */ /* 0x000fe20000000000 */
[----:B-----5:R-:W-:-:S04]  /*5c20*/  @!UP1 UMOV UR7, UR21 ;  /* 0x0000001500079c82 */ /* 0x020fc80008000000 */
[----:B------:R-:W-:Y:S01]  /*5c30*/  SEL R3, R3, 0xffffffe0, !P2 ;  /* 0xffffffe003037807 */ /* 0x000fe20005000000 */
[----:B--2---:R-:W-:-:S05]  /*5c40*/  IMAD.MOV.U32 R2, RZ, RZ, 0x10 ;  /* 0x00000010ff027424 */ /* 0x004fca00078e00ff */
[----:B------:R-:W-:Y:S01]  /*5c50*/  SEL R2, R2, 0xfffffff0, !P1 ;  /* 0xfffffff002027807 */ /* 0x000fe20004800000 */
[----:B------:R-:W-:Y:S05]  /*5c60*/  @P6 BRA `(.L_x_384) ;  /* 0x0000013000006947 */ /* 0x000fea0003800000 */
[----:B-1-34-:R-:W-:Y:S01]  /*5c70*/  SHF.R.S32.HI R10, RZ, 0x1f, R219 ;  /* 0x0000001fff0a7819 */ /* 0x01afe200000114db */
[----:B------:R-:W-:Y:S01]  /*5c80*/  IMAD.WIDE R16, R225, 0x2, R14 ;  /* 0x00000002e1107825 */ /* 0x000fe200078e020e */
[----:B------:R-:W-:Y:S02]  /*5c90*/  SHF.R.S32.HI R7, RZ, 0x1f, R50 ;  /* 0x0000001fff077819 */ /* 0x000fe40000011432 */
[----:B------:R-:W-:Y:S02]  /*5ca0*/  SHF.R.S32.HI R4, RZ, 0x1f, R49 ;  /* 0x0000001fff047819 */ /* 0x000fe40000011431 */
[----:B------:R-:W-:Y:S01]  /*5cb0*/  LEA.HI R9, R10, R219, RZ, 0x3 ;  /* 0x000000db0a097211 */ /* 0x000fe200078f18ff */
[----:B------:R-:W-:Y:S01]  /*5cc0*/  IMAD.SHL.U32 R10, R51, 0x2, RZ ;  /* 0x00000002330a7824 */ /* 0x000fe200078e00ff */
[----:B------:R-:W-:Y:S02]  /*5cd0*/  LEA.HI R7, R7, R50, RZ, 0x3 ;  /* 0x0000003207077211 */ /* 0x000fe400078f18ff */
[----:B------:R-:W-:-:S02]  /*5ce0*/  LEA.HI R4, R4, R49, RZ, 0x3 ;  /* 0x0000003104047211 */ /* 0x000fc400078f18ff */
[----:B------:R-:W-:Y:S01]  /*5cf0*/  LOP3.LUT R9, R9, 0xfffffff8, RZ, 0xc0, !PT ;  /* 0xfffffff809097812 */ /* 0x000fe200078ec0ff */
[----:B------:R-:W-:Y:S01]  /*5d00*/  @!PT LDS RZ, [RZ] ;  /* 0x00000000fffff984 */ /* 0x000fe20000000800 */
[----:B------:R1:W-:Y:S01]  /*5d10*/  LDGSTS.E.BYPASS.LTC128B.128 [R10+0x10080], [R16.64], !P4 ;  /* 0x10080000100a7fae */ /* 0x0003e2000e101d58 */
        /* <DEDUP_REMOVED lines=8> */
.L_x_384:
[----:B-1-34-:R-:W-:Y:S05]  /*5da0*/  BSYNC B0 ;  /* 0x0000000000007941 */ /* 0x01afea0003800000 */
.L_x_383:
[----:B------:R-:W-:Y:S01]  /*5db0*/  IADD3 R4, R8, 0x20, RZ ;  /* 0x0000002008047810 */ /* 0x000fe20007ffe0ff */
[----:B------:R1:W2:Y:S01]  /*5dc0*/  SHFL.IDX PT, R15, R5, 0x1, 0x181f ;  /* 0x00381f00050f7f89 */ /* 0x0002a200000e0000 */
[----:B------:R-:W-:Y:S02]  /*5dd0*/  BSSY B0, `(.L_x_385) ;  /* 0x0000018000007945 */ /* 0x000fe40003800000 */
[----:B------:R-:W-:Y:S01]  /*5de0*/  ISETP.GE.AND P1, PT, R4, UR29, PT ;  /* 0x0000001d04007c0c */ /* 0x000fe2000bf26270 */
[----:B------:R1:W3:Y:S03]  /*5df0*/  SHFL.IDX PT, R14, R13, 0x1, 0x181f ;  /* 0x00381f000d0e7f89 */ /* 0x0002e600000e0000 */
[----:B------:R-:W-:-:S09]  /*5e00*/  P2R R9, PR, RZ, 0x2 ;  /* 0x00000002ff097803 */ /* 0x000fd20000000000 */
        /* <DEDUP_REMOVED lines=20> */
.L_x_386:
[----:B------:R-:W-:Y:S05]  /*5f50*/  BSYNC B0 ;  /* 0x0000000000007941 */ /* 0x000fea0003800000 */
.L_x_385:
[----:B------:R-:W-:Y:S01]  /*5f60*/  IADD3 R4, R8, 0x40, RZ ;  /* 0x0000004008047810 */ /* 0x000fe20007ffe0ff */
[----:B--2---:R2:W4:Y:S01]  /*5f70*/  SHFL.IDX PT, R15, R5, 0x2, 0x181f ;  /* 0x00581f00050f7f89 */ /* 0x00452200000e0000 */
[----:B------:R-:W-:Y:S02]  /*5f80*/  BSSY B0, `(.L_x_387) ;  /* 0x0000018000007945 */ /* 0x000fe40003800000 */
[----:B------:R-:W-:Y:S01]  /*5f90*/  ISETP.GE.AND P1, PT, R4, UR29, PT ;  /* 0x0000001d04007c0c */ /* 0x000fe2000bf26270 */
[----:B---3--:R2:W3:Y:S03]  /*5fa0*/  SHFL.IDX PT, R14, R13, 0x2, 0x181f ;  /* 0x00581f000d0e7f89 */ /* 0x0084e600000e0000 */
[----:B------:R-:W-:-:S09]  /*5fb0*/  P2R R4, PR, RZ, 0x2 ;  /* 0x00000002ff047803 */ /* 0x000fd20000000000 */
[----:B------:R-:W-:Y:S05]  /*5fc0*/  @P1 BRA `(.L_x_388) ;  /* 0x0000013000001947 */ /* 0x000fea0003800000 */
[----:B------:R-:W-:Y:S01]  /*5fd0*/  SHF.R.S32.HI R10, RZ, 0x1f, R219 ;  /* 0x0000001fff0a7819 */ /* 0x000fe200000114db */
[----:B---34-:R-:W-:Y:S01]  /*5fe0*/  IMAD.WIDE R16, R225, 0x2, R14 ;  /* 0x00000002e1107825 */ /* 0x018fe200078e020e */
[----:B------:R-:W-:Y:S02]  /*5ff0*/  SHF.R.S32.HI R7, RZ, 0x1f, R50 ;  /* 0x0000001fff077819 */ /* 0x000fe40000011432 */
[----:B------:R-:W-:Y:S02]  /*6000*/  SHF.R.S32.HI R12, RZ, 0x1f, R49 ;  /* 0x0000001fff0c7819 */ /* 0x000fe40000011431 */
[----:B------:R-:W-:Y:S02]  /*6010*/  LEA.HI R11, R10, R219, RZ, 0x3 ;  /* 0x000000db0a0b7211 */ /* 0x000fe400078f18ff */
[----:B------:R-:W-:Y:S02]  /*6020*/  LEA.HI R10, R7, R50, RZ, 0x3 ;  /* 0x00000032070a7211 */ /* 0x000fe400078f18ff */
[----:B------:R-:W-:Y:S01]  /*6030*/  LEA.HI R7, R12, R49, RZ, 0x3 ;  /* 0x000000310c077211 */ /* 0x000fe200078f18ff */
[----:B------:R-:W-:Y:S01]  /*6040*/  IMAD.SHL.U32 R12, R51, 0x2, RZ ;  /* 0x00000002330c7824 */ /* 0x000fe200078e00ff */
[----:B------:R-:W-:-:S02]  /*6050*/  LOP3.LUT R11, R11, 0xfffffff8, RZ, 0xc0, !PT ;  /* 0xfffffff80b0b7812 */ /* 0x000fc400078ec0ff */
[----:B------:R-:W-:Y:S02]  /*6060*/  LOP3.LUT R10, R10, 0xfffffff8, RZ, 0xc0, !PT ;  /* 0xfffffff80a0a7812 */ /* 0x000fe400078ec0ff */
[----:B------:R-:W-:Y:S01]  /*6070*/  LOP3.LUT R7, R7, 0xfffffff8, RZ, 0xc0, !PT ;  /* 0xfffffff807077812 */ /* 0x000fe200078ec0ff */
[--C-:B------:R-:W-:Y:S01]  /*6080*/  IMAD.WIDE R18, R11, 0x2, R14.reuse ;  /* 0x000000020b127825 */ /* 0x100fe200078e020e */
[----:B------:R-:W-:Y:S01]  /*6090*/  @!PT LDS RZ, [RZ] ;  /* 0x00000000fffff984 */ /* 0x000fe20000000800 */
[----:B------:R3:W-:Y:S03]  /*60a0*/  LDGSTS.E.BYPASS.LTC128B.128 [R12+0x12080], [R16.64], !P4 ;  /* 0x12080000100c7fae */ /* 0x0007e6000e101d58 */
[--C-:B------:R-:W-:Y:S01]  /*60b0*/  IMAD.WIDE R10, R10, 0x2, R14.reuse ;  /* 0x000000020a0a7825 */ /* 0x100fe200078e020e */
[----:B------:R3:W-:Y:S03]  /*60c0*/  LDGSTS.E.BYPASS.LTC128B.128 [R12+0x16080], [R18.64], !P0 ;  /* 0x16080000120c7fae */ /* 0x0007e6000c101d58 */
[----:B------:R-:W-:Y:S01]  /*60d0*/  IMAD.WIDE R14, R7, 0x2, R14 ;  /* 0x00000002070e7825 */ /* 0x000fe200078e020e */
[----:B------:R3:W-:Y:S04]  /*60e0*/  LDGSTS.E.BYPASS.LTC128B.128 [R12+0x1a080], [R10.64], !P3 ;  /* 0x1a0800000a0c7fae */ /* 0x0007e8000d901d58 */
[----:B------:R3:W-:Y:S02]  /*60f0*/  LDGSTS.E.BYPASS.LTC128B.128 [R12+0x1e080], [R14.64], !P5 ;  /* 0x1e0800000e0c7fae */ /* 0x0007e4000e901d58 */
.L_x_388:
[----:B------:R-:W-:Y:S05]  /*6100*/  BSYNC B0 ;  /* 0x0000000000007941 */ /* 0x000fea0003800000 */
.L_x_387:
[----:B------:R-:W-:Y:S01]  /*6110*/  IADD3 R7, R8, 0x60, RZ ;  /* 0x0000006008077810 */ /* 0x000fe20007ffe0ff */
[----:B---3--:R-:W-:Y:S01]  /*6120*/  SHFL.IDX PT, R14, R13, 0x3, 0x181f ;  /* 0x00781f000d0e7f89 */ /* 0x008fe200000e0000 */
[----:B------:R-:W-:Y:S01]  /*6130*/  UIADD3 UR17, UR10, -0x1, URZ ;  /* 0xffffffff0a117890 */ /* 0x000fe2000fffe03f */
[----:B------:R-:W-:Y:S01]  /*6140*/  IMAD.MOV.U32 R215, RZ, RZ, c[0x0][0x2b8] ;  /* 0x0000ae00ffd77624 */ /* 0x000fe200078e00ff */
[----:B------:R-:W-:Y:S01]  /*6150*/  ISETP.GE.AND P6, PT, R7, UR29, PT ;  /* 0x0000001d07007c0c */ /* 0x000fe2000bfc6270 */
[----:B----4-:R-:W3:Y:S01]  /*6160*/  SHFL.IDX PT, R15, R5, 0x3, 0x181f ;  /* 0x00781f00050f7f89 */ /* 0x010ee200000e0000 */
[----:B------:R-:W-:Y:S01]  /*6170*/  USHF.L.U32 UR28, UR17, 0x5, URZ ;  /* 0x00000005111c7899 */ /* 0x000fe2000800063f */
[----:B------:R-:W-:Y:S01]  /*6180*/  LOP3.LUT R12, R12, 0xfffffff7, RZ, 0xc0, !PT ;  /* 0xfffffff70c0c7812 */ /* 0x000fe200078ec0ff */
[----:B------:R-:W-:Y:S01]  /*6190*/  USHF.R.S32.HI UR6, URZ, 0x1f, UR7 ;  /* 0x0000001f3f067899 */ /* 0x000fe20008011407 */
[----:B------:R-:W-:Y:S01]  /*61a0*/  ISETP.NE.AND P1, PT, R215, 0x1, PT ;  /* 0x00000001d700780c */ /* 0x000fe20003f25270 */
[----:B------:R-:W-:Y:S01]  /*61b0*/  ULDC.64 UR4, c[0x0][0x2b0] ;  /* 0x0000ac0000047ab9 */ /* 0x000fe20000000a00 */
[----:B------:R-:W-:Y:S01]  /*61c0*/  IMAD.MOV.U32 R217, RZ, RZ, RZ ;  /* 0x000000ffffd97224 */ /* 0x000fe200078e00ff */
[----:B------:R-:W-:Y:S01]  /*61d0*/  IADD3 R218, R216, UR28, RZ ;  /* 0x0000001cd8da7c10 */ /* 0x000fe2000fffe0ff */
[----:B------:R-:W-:-:S02]  /*61e0*/  UIMAD UR6, UR6, UR4, URZ ;  /* 0x00000004060672a4 */ /* 0x000fc4000f8e023f */
[----:B------:R-:W-:Y:S02]  /*61f0*/  UIMAD.WIDE.U32 UR18, UR7, UR4, URZ ;  /* 0x00000004071272a5 */ /* 0x000fe4000f8e003f */
[----:B------:R-:W-:Y:S01]  /*6200*/  @!P6 SHF.R.S32.HI R16, RZ, 0x1f, R219 ;  /* 0x0000001fff10e819 */ /* 0x000fe200000114db */
[----:B------:R-:W-:Y:S01]  /*6210*/  @!P6 IMAD.SHL.U32 R10, R51, 0x2, RZ ;  /* 0x00000002330ae824 */ /* 0x000fe200078e00ff */
[----:B------:R-:W-:Y:S01]  /*6220*/  @!P6 SHF.R.S32.HI R19, RZ, 0x1f, R50 ;  /* 0x0000001fff13e819 */ /* 0x000fe20000011432 */
[----:B------:R-:W-:Y:S01]  /*6230*/  UIMAD UR6, UR7, UR5, UR6 ;  /* 0x00000005070672a4 */ /* 0x000fe2000f8e0206 */
[----:B------:R-:W-:Y:S02]  /*6240*/  @!P6 LEA.HI R21, R16, R219, RZ, 0x3 ;  /* 0x000000db1015e211 */ /* 0x000fe400078f18ff */
[----:B------:R-:W-:Y:S01]  /*6250*/  @!P6 LEA.HI R19, R19, R50, RZ, 0x3 ;  /* 0x000000321313e211 */ /* 0x000fe200078f18ff */
[----:B------:R-:W-:Y:S01]  /*6260*/  UIADD3 UR6, UR19, UR6, URZ ;  /* 0x0000000613067290 */ /* 0x000fe2000fffe03f */
[----:B------:R-:W-:Y:S01]  /*6270*/  @!P6 SHF.R.S32.HI R16, RZ, 0x1f, R49 ;  /* 0x0000001fff10e819 */ /* 0x000fe20000011431 */
[----:B------:R-:W-:Y:S01]  /*6280*/  ULDC.64 UR4, c[0x0][0x1e8] ;  /* 0x00007a0000047ab9 */ /* 0x000fe20000000a00 */
[----:B------:R-:W-:-:S02]  /*6290*/  @!P6 LOP3.LUT R21, R21, 0xfffffff8, RZ, 0xc0, !PT ;  /* 0xfffffff81515e812 */ /* 0x000fc400078ec0ff */
[----:B------:R-:W-:Y:S01]  /*62a0*/  @!P6 LOP3.LUT R19, R19, 0xfffffff8, RZ, 0xc0, !PT ;  /* 0xfffffff81313e812 */ /* 0x000fe200078ec0ff */
[--C-:B---3--:R-:W-:Y:S01]  /*62b0*/  @!P6 IMAD.WIDE R22, R225, 0x2, R14.reuse ;  /* 0x00000002e116e825 */ /* 0x108fe200078e020e */
[----:B------:R-:W-:Y:S02]  /*62c0*/  @!P6 LEA.HI R7, R16, R49, RZ, 0x3 ;  /* 0x000000311007e211 */ /* 0x000fe400078f18ff */
[----:B------:R-:W-:Y:S01]  /*62d0*/  @P1 LOP3.LUT R12, R12, 0x8, RZ, 0xfc, !PT ;  /* 0x000000080c0c1812 */ /* 0x000fe200078efcff */
[--C-:B------:R-:W-:Y:S01]  /*62e0*/  @!P6 IMAD.WIDE R20, R21, 0x2, R14.reuse ;  /* 0x000000021514e825 */ /* 0x100fe200078e020e */
[----:B------:R-:W-:Y:S01]  /*62f0*/  @!P6 LOP3.LUT R7, R7, 0xfffffff8, RZ, 0xc0, !PT ;  /* 0xfffffff80707e812 */ /* 0x000fe200078ec0ff */
[----:B------:R-:W-:Y:S01]  /*6300*/  @!PT LDS RZ, [RZ] ;  /* 0x00000000fffff984 */ /* 0x000fe20000000800 */
[----:B------:R3:W-:Y:S02]  /*6310*/  @!P6 LDGSTS.E.BYPASS.LTC128B.128 [R10+0x13080], [R22.64], !P4 ;  /* 0x13080000160aefae */ /* 0x0007e4000e101d58 */
[----:B------:R-:W-:Y:S02]  /*6320*/  @!P6 IMAD.WIDE R18, R19, 0x2, R14 ;  /* 0x000000021312e825 */ /* 0x000fe400078e020e */
[----:B------:R3:W-:Y:S01]  /*6330*/  @!P6 LDGSTS.E.BYPASS.LTC128B.128 [R10+0x17080], [R20.64], !P0 ;  /* 0x17080000140aefae */ /* 0x0007e2000c101d58 */
[----:B------:R-:W-:-:S02]  /*6340*/  ISETP.GE.AND P0, PT, R218, UR11, PT ;  /* 0x0000000bda007c0c */ /* 0x000fc4000bf06270 */
[----:B------:R-:W-:Y:S01]  /*6350*/  IADD3 R218, R218, UR16, RZ ;  /* 0x00000010dada7c10 */ /* 0x000fe2000fffe0ff */
[----:B------:R4:W-:Y:S01]  /*6360*/  @!P6 LDGSTS.E.BYPASS.LTC128B.128 [R10+0x1b080], [R18.64], !P3 ;  /* 0x1b080000120aefae */ /* 0x0009e2000d901d58 */
[----:B------:R-:W-:-:S03]  /*6370*/  ISETP.GT.OR P0, PT, R216, 0x1f, P0 ;  /* 0x0000001fd800780c */ /* 0x000fc60000704670 */
[----:B------:R-:W-:-:S04]  /*6380*/  @P1 IMAD.HI.U32 R11, R218, c[0x0][0x2bc], RZ ;  /* 0x0000af00da0b1a27 */ /* 0x000fc800078e00ff */
[----:B-12---:R-:W-:Y:S01]  /*6390*/  IMAD.MOV.U32 R5, RZ, RZ, R218 ;  /* 0x000000ffff057224 */ /* 0x006fe200078e00da */
[----:B------:R-:W-:Y:S01]  /*63a0*/  @P1 SHF.R.U32.HI R5, RZ, c[0x0][0x2c0], R11 ;  /* 0x0000b000ff051a19 */ /* 0x000fe2000001160b */
[----:B----4-:R-:W-:-:S04]  /*63b0*/  @!P6 IMAD.WIDE R18, R7, 0x2, R14 ;  /* 0x000000020712e825 */ /* 0x010fc800078e020e */
[C---:B------:R-:W-:Y:S01]  /*63c0*/  @!P0 IADD3 R14, P1, R5.reuse, UR18, RZ ;  /* 0x00000012050e8c10 */ /* 0x040fe2000ff3e0ff */
[----:B------:R3:W-:Y:S03]  /*63d0*/  @!P6 LDGSTS.E.BYPASS.LTC128B.128 [R10+0x1f080], [R18.64], !P5 ;  /* 0x1f080000120aefae */ /* 0x0007e6000e901d58 */
[----:B------:R-:W-:Y:S02]  /*63e0*/  @!P0 LEA.HI.X.SX32 R7, R5, UR6, 0x1, P1 ;  /* 0x0000000605078c11 */ /* 0x000fe400088f0eff */
[C---:B------:R-:W-:Y:S01]  /*63f0*/  @!P0 LEA R16, P1, R14.reuse, c[0x0][0x2a0], 0x2 ;  /* 0x0000a8000e108a11 */ /* 0x040fe200078210ff */
[----:B------:R-:W0:Y:S03]  /*6400*/  LDGDEPBAR ;  /* 0x00000000000079af */ /* 0x000e260000000000 */
[----:B------:R-:W-:Y:S01]  /*6410*/  @!P0 LEA.HI.X R17, R14, c[0x0][0x2a4], R7, 0x2, P1 ;  /* 0x0000a9000e118a11 */ /* 0x000fe200008f1407 */
[----:B------:R-:W-:Y:S06]  /*6420*/  BAR.SYNC.DEFER_BLOCKING 0x0 ;  /* 0x0000000000007b1d */ /* 0x000fec0000010000 */
[----:B------:R-:W2:Y:S01]  /*6430*/  @!P0 LDG.E R217, [R16.64] ;  /* 0x0000001810d98981 */ /* 0x000ea2000c1e1900 */
[----:B------:R-:W-:Y:S01]  /*6440*/  IMAD.MOV R5, RZ, RZ, -R5 ;  /* 0x000000ffff057224 */ /* 0x000fe200078e0a05 */
[----:B------:R-:W-:Y:S01]  /*6450*/  UIMAD UR7, UR12, UR4, URZ ;  /* 0x000000040c0772a4 */ /* 0x000fe2000f8e023f */
[----:B------:R-:W-:Y:S01]  /*6460*/  ISETP.GE.AND P5, PT, R225, c[0x0][0x1d4], PT ;  /* 0x00007500e1007a0c */ /* 0x000fe20003fa6270 */
        /* <DEDUP_REMOVED lines=8> */
[----:B------:R-:W-:Y:S01]  /*64f0*/  ISETP.GE.AND P4, PT, R50, c[0x0][0x1d4], PT ;  /* 0x0000750032007a0c */ /* 0x000fe20003f86270 */
[----:B------:R-:W-:Y:S01]  /*6500*/  ULDC.64 UR4, c[0x0][0x210] ;  /* 0x0000840000047ab9 */ /* 0x000fe20000000a00 */
[----:B------:R-:W-:Y:S01]  /*6510*/  IADD3 R11, -R60, UR30, RZ ;  /* 0x0000001e3c0b7c10 */ /* 0x000fe2000fffe1ff */
[----:B------:R-:W-:Y:S01]  /*6520*/  IMAD R5, R64, c[0x0][0x1e0], RZ ;  /* 0x0000780040057a24 */ /* 0x000fe200078e02ff */
[----:B------:R-:W-:Y:S01]  /*6530*/  ISETP.GE.AND P3, PT, R49, c[0x0][0x1d4], PT ;  /* 0x0000750031007a0c */ /* 0x000fe20003f66270 */
[----:B------:R-:W-:Y:S01]  /*6540*/  UIMAD UR12, UR12, UR4, URZ ;  /* 0x000000040c0c72a4 */ /* 0x000fe2000f8e023f */
[----:B------:R-:W-:Y:S01]  /*6550*/  LOP3.LUT R12, R12, 0xfffffffe, RZ, 0xc0, !PT ;  /* 0xfffffffe0c0c7812 */ /* 0x000fe200078ec0ff */
[----:B------:R-:W-:Y:S01]  /*6560*/  IMAD R5, R218, c[0x0][0x1e4], R5 ;  /* 0x00007900da057a24 */ /* 0x000fe200078e0205 */
[----:B------:R-:W-:Y:S01]  /*6570*/  UIMAD.WIDE.U32 UR26, UR13, UR4, URZ ;  /* 0x000000040d1a72a5 */ /* 0x000fe2000f8e003f */
[----:B------:R-:W-:Y:S01]  /*6580*/  LEA.HI R48, R45, R62, RZ, 0x5 ;  /* 0x0000003e2d307211 */ /* 0x000fe200078f28ff */
[----:B------:R-:W-:Y:S01]  /*6590*/  UIMAD UR12, UR13, UR5, UR12 ;  /* 0x000000050d0c72a4 */ /* 0x000fe2000f8e020c */
[----:B------:R-:W-:Y:S01]  /*65a0*/  IMAD.IADD R15, R15, 0x1, R5 ;  /* 0x000000010f0f7824 */ /* 0x000fe200078e0205 */
[----:B------:R-:W-:Y:S01]  /*65b0*/  @P2 LOP3.LUT R12, R12, 0x1, RZ, 0xfc, !PT ;  /* 0x000000010c0c2812 */ /* 0x000fe200078efcff */
[----:B------:R-:W-:Y:S01]  /*65c0*/  IMAD.U32 R5, RZ, RZ, UR13 ;  /* 0x0000000dff057e24 */ /* 0x000fe2000f8e00ff */
[----:B------:R-:W-:Y:S01]  /*65d0*/  UIADD3 UR12, UR27, UR12, URZ ;  /* 0x0000000c1b0c7290 */ /* 0x000fe2000fffe03f */
[----:B------:R-:W-:-:S02]  /*65e0*/  SHF.R.S32.HI R44, RZ, 0x5, R48 ;  /* 0x00000005ff2c7819 */ /* 0x000fc40000011430 */
[----:B--2---:R-:W-:Y:S01]  /*65f0*/  SHF.R.S32.HI R47, RZ, 0x1f, R217 ;  /* 0x0000001fff2f7819 */ /* 0x004fe200000114d9 */
[----:B------:R-:W-:-:S04]  /*6600*/  IMAD.WIDE.U32 R14, R217, c[0x0][0x1f0], R14 ;  /* 0x00007c00d90e7a25 */ /* 0x000fc800078e000e */
[----:B---3--:R-:W-:Y:S02]  /*6610*/  IMAD R10, R47, c[0x0][0x1f0], RZ ;  /* 0x00007c002f0a7a24 */ /* 0x008fe400078e02ff */
[----:B------:R-:W-:Y:S02]  /*6620*/  IMAD R5, R5, c[0x0][0x1e8], R14 ;  /* 0x00007a0005057a24 */ /* 0x000fe400078e020e */
[----:B------:R-:W-:Y:S01]  /*6630*/  IMAD R7, R217, c[0x0][0x1f4], R10 ;  /* 0x00007d00d9077a24 */ /* 0x000fe200078e020a */
[----:B------:R-:W-:Y:S02]  /*6640*/  IADD3 R10, P0, R14, UR22, RZ ;  /* 0x000000160e0a7c10 */ /* 0x000fe4000ff1e0ff */
[----:B------:R-:W-:Y:S01]  /*6650*/  LEA R17, R5, c[0x0][0x1c8], 0x1 ;  /* 0x0000720005117a11 */ /* 0x000fe200078e08ff */
[----:B------:R-:W-:Y:S01]  /*6660*/  IMAD.IADD R7, R15, 0x1, R7 ;  /* 0x000000010f077824 */ /* 0x000fe200078e0207 */
[----:B------:R-:W-:-:S03]  /*6670*/  LEA RZ, P1, R10, c[0x0][0x1c8], 0x1 ;  /* 0x000072000aff7a11 */ /* 0x000fc600078208ff */
[----:B------:R-:W-:Y:S01]  /*6680*/  SHFL.IDX PT, R14, R17, RZ, 0x181f ;  /* 0x00181fff110e7589 */ /* 0x000fe200000e0000 */
[----:B------:R-:W-:Y:S02]  /*6690*/  IADD3.X R7, R7, UR7, RZ, P0, !PT ;  /* 0x0000000707077c10 */ /* 0x000fe400087fe4ff */
[----:B------:R-:W-:Y:S02]  /*66a0*/  ISETP.GE.AND P0, PT, R11, 0x1, PT ;  /* 0x000000010b00780c */ /* 0x000fe40003f06270 */
[----:B------:R-:W-:-:S05]  /*66b0*/  LEA.HI.X R13, R10, c[0x0][0x1cc], R7, 0x1, P1 ;  /* 0x000073000a0d7a11 */ /* 0x000fca00008f0c07 */
[----:B------:R-:W1:Y:S06]  /*66c0*/  SHFL.IDX PT, R15, R13, RZ, 0x181f ;  /* 0x00181fff0d0f7589 */ /* 0x000e6c00000e0000 */
[----:B------:R-:W-:Y:S01]  /*66d0*/  @P0 SHF.R.S32.HI R10, RZ, 0x1f, R219 ;  /* 0x0000001fff0a0819 */ /* 0x000fe200000114db */
[----:B------:R-:W-:Y:S01]  /*66e0*/  @P0 IMAD.SHL.U32 R11, R51, 0x2, RZ ;  /* 0x00000002330b0824 */ /* 0x000fe200078e00ff */
[----:B------:R-:W-:Y:S02]  /*66f0*/  @P0 SHF.R.S32.HI R7, RZ, 0x1f, R50 ;  /* 0x0000001fff070819 */ /* 0x000fe40000011432 */
[----:B------:R-:W-:-:S02]  /*6700*/  @P0 SHF.R.S32.HI R16, RZ, 0x1f, R49 ;  /* 0x0000001fff100819 */ /* 0x000fc40000011431 */
[----:B------:R-:W-:Y:S02]  /*6710*/  @P0 LEA.HI R10, R10, R219, RZ, 0x3 ;  /* 0x000000db0a0a0211 */ /* 0x000fe400078f18ff */
        /* <DEDUP_REMOVED lines=10> */
[----:B------:R1:W-:Y:S01]  /*67c0*/  @P0 LDGSTS.E.BYPASS.LTC128B.128 [R11+0xd080], [R18.64], !P2 ;  /* 0x0d080000120b0fae */ /* 0x0003e2000d101d58 */
[----:B------:R-:W-:Y:S02]  /*67d0*/  ISETP.GT.AND P2, PT, R216, 0x1f, PT ;  /* 0x0000001fd800780c */ /* 0x000fe40003f44270 */
        /* <DEDUP_REMOVED lines=8> */
.L_x_389:
[----:B------:R-:W-:Y:S01]  /*6860*/  ULDC.U8 UR4, c[0x0][0x298] ;  /* 0x0000a60000047ab9 */ /* 0x000fe20000000000 */
[----:B------:R-:W-:Y:S01]  /*6870*/  SHF.R.S32.HI R12, RZ, 0x1f, R63 ;  /* 0x0000001fff0c7819 */ /* 0x000fe2000001143f */
[----:B-1----:R-:W-:Y:S01]  /*6880*/  IMAD.WIDE.U32 R10, R63, c[0x0][0x280], RZ ;  /* 0x0000a0003f0a7a25 */ /* 0x002fe200078e00ff */
[----:B------:R-:W-:Y:S01]  /*6890*/  ISETP.NE.AND P0, PT, RZ, UR4, PT ;  /* 0x00000004ff007c0c */ /* 0x000fe2000bf05270 */
[----:B------:R-:W-:Y:S01]  /*68a0*/  BSSY B2, `(.L_x_390) ;  /* 0x00008cf000027945 */ /* 0x000fe20003800000 */
[----:B------:R-:W-:Y:S01]  /*68b0*/  LEA R5, R61, R8, 0x5 ;  /* 0x000000083d057211 */ /* 0x000fe200078e28ff */
[C---:B------:R-:W-:Y:S01]  /*68c0*/  IMAD R14, R12.reuse, c[0x0][0x280], RZ ;  /* 0x0000a0000c0e7a24 */ /* 0x040fe200078e02ff */
[----:B------:R-:W-:Y:S01]  /*68d0*/  SHF.L.U32 R119, R51, 0x1, RZ ;  /* 0x0000000133777819 */ /* 0x000fe200000006ff */
[----:B------:R-:W-:Y:S02]  /*68e0*/  IMAD R12, R12, c[0x0][0x290], RZ ;  /* 0x0000a4000c0c7a24 */ /* 0x000fe400078e02ff */
[----:B------:R-:W-:-:S02]  /*68f0*/  IMAD R7, R63, c[0x0][0x284], R14 ;  /* 0x0000a1003f077a24 */ /* 0x000fc400078e020e */
[C---:B------:R-:W-:Y:S02]  /*6900*/  IMAD R17, R63.reuse, c[0x0][0x294], R12 ;  /* 0x0000a5003f117a24 */ /* 0x040fe400078e020c */
[----:B------:R-:W-:Y:S01]  /*6910*/  IMAD.WIDE.U32 R12, R63, c[0x0][0x290], RZ ;  /* 0x0000a4003f0c7a25 */ /* 0x000fe200078e00ff */
[----:B------:R-:W-:-:S04]  /*6920*/  IADD3 R7, R7, R11, RZ ;  /* 0x0000000b07077210 */ /* 0x000fc80007ffe0ff */
[----:B------:R-:W-:Y:S01]  /*6930*/  IADD3 R17, R17, R13, RZ ;  /* 0x0000000d11117210 */ /* 0x000fe20007ffe0ff */
[----:B------:R-:W-:Y:S05]  /*6940*/  @!P0 BRA `(.L_x_391) ;  /* 0x0000450000008947 */ /* 0x000fea0003800000 */
[----:B------:R-:W-:Y:S01]  /*6950*/  PLOP3.LUT P0, PT, PT, PT, UP3, 0x80, 0x0 ;  /* 0x000000000000781c */ /* 0x000fe20003f0f038 */
[----:B------:R-:W-:Y:S01]  /*6960*/  IMAD.MOV.U32 R16, RZ, RZ, R12 ;  /* 0x000000ffff107224 */ /* 0x000fe200078e000c */
[----:B------:R-:W-:Y:S01]  /*6970*/  ISETP.NE.AND P1, PT, R6, RZ, PT ;  /* 0x000000ff0600720c */ /* 0x000fe20003f25270 */
[----:B------:R-:W-:Y:S01]  /*6980*/  BSSY B0, `(.L_x_392) ;  /* 0x0000049000007945 */ /* 0x000fe20003800000 */
[----:B------:R-:W-:Y:S01]  /*6990*/  IMAD.SHL.U32 R12, R61, 0x4, RZ ;  /* 0x000000043d0c7824 */ /* 0x000fe200078e00ff */
        /* <DEDUP_REMOVED lines=8> */
[----:B------:R-:W-:Y:S01]  /*6a20*/  @P0 IMAD.HI.U32 R6, R5, c[0x0][0x2c8], RZ ;  /* 0x0000b20005060a27 */ /* 0x000fe200078e00ff */
[----:B------:R-:W-:Y:S01]  /*6a30*/  PLOP3.LUT P0, PT, PT, PT, UP3, 0x80, 0x0 ;  /* 0x000000000000781c */ /* 0x000fe20003f0f038 */
[----:B------:R-:W-:-:S12]  /*6a40*/  CS2R R104, SRZ ;  /* 0x0000000000687805 */ /* 0x000fd8000001ff00 */
[----:B------:R-:W-:Y:S01]  /*6a50*/  @P0 SHF.R.U32.HI R5, RZ, c[0x0][0x2cc], R6 ;  /* 0x0000b300ff050a19 */ /* 0x000fe20000011606 */
[----:B------:R-:W-:-:S03]  /*6a60*/  IMAD.MOV.U32 R6, RZ, RZ, R10 ;  /* 0x000000ffff067224 */ /* 0x000fc600078e000a */
[----:B------:R-:W-:Y:S01]  /*6a70*/  SHF.R.S32.HI R8, RZ, 0x1f, R5 ;  /* 0x0000001fff087819 */ /* 0x000fe20000011405 */
[----:B------:R-:W-:-:S04]  /*6a80*/  IMAD.WIDE.U32 R6, R5, c[0x0][0x280], R6 ;  /* 0x0000a00005067a25 */ /* 0x000fc800078e0006 */
[----:B------:R-:W-:Y:S01]  /*6a90*/  IMAD R14, R8, c[0x0][0x280], RZ ;  /* 0x0000a000080e7a24 */ /* 0x000fe200078e02ff */
[----:B------:R-:W-:Y:S01]  /*6aa0*/  LEA R10, P0, R6, c[0x0][0x270], 0x1 ;  /* 0x00009c00060a7a11 */ /* 0x000fe200078008ff */
[----:B------:R-:W-:Y:S02]  /*6ab0*/  IMAD R8, R8, c[0x0][0x290], RZ ;  /* 0x0000a40008087a24 */ /* 0x000fe400078e02ff */
[C---:B------:R-:W-:Y:S02]  /*6ac0*/  IMAD R14, R5.reuse, c[0x0][0x284], R14 ;  /* 0x0000a100050e7a24 */ /* 0x040fe400078e020e */
[----:B------:R-:W-:Y:S01]  /*6ad0*/  IMAD.WIDE.U32 R16, R5, c[0x0][0x290], R16 ;  /* 0x0000a40005107a25 */ /* 0x000fe200078e0010 */
[----:B------:R1:W2:Y:S02]  /*6ae0*/  SHFL.IDX PT, R18, R10, RZ, 0x181f ;  /* 0x00181fff0a127589 */ /* 0x0002a400000e0000 */
[----:B------:R-:W-:Y:S01]  /*6af0*/  IADD3 R14, R7, R14, RZ ;  /* 0x0000000e070e7210 */ /* 0x000fe20007ffe0ff */
[----:B------:R-:W-:-:S03]  /*6b00*/  IMAD R13, R5, c[0x0][0x294], R8 ;  /* 0x0000a500050d7a24 */ /* 0x000fc600078e0208 */
[----:B------:R-:W-:Y:S02]  /*6b10*/  LEA.HI.X R14, R6, c[0x0][0x274], R14, 0x1, P0 ;  /* 0x00009d00060e7a11 */ /* 0x000fe400000f0c0e */
[----:B------:R-:W-:Y:S02]  /*6b20*/  IADD3 R13, R17, R13, RZ ;  /* 0x0000000d110d7210 */ /* 0x000fe40007ffe0ff */
[C---:B------:R-:W-:Y:S01]  /*6b30*/  LEA R8, P0, R16.reuse, c[0x0][0x288], 0x1 ;  /* 0x0000a20010087a11 */ /* 0x040fe200078008ff */
[----:B------:R1:W3:Y:S03]  /*6b40*/  SHFL.IDX PT, R19, R14, RZ, 0x181f ;  /* 0x00181fff0e137589 */ /* 0x0002e600000e0000 */
[----:B------:R-:W-:Y:S02]  /*6b50*/  LEA.HI.X R13, R16, c[0x0][0x28c], R13, 0x1, P0 ;  /* 0x0000a300100d7a11 */ /* 0x000fe400000f0c0d */
[----:B------:R1:W4:Y:S04]  /*6b60*/  SHFL.IDX PT, R16, R8, RZ, 0x181f ;  /* 0x00181fff08107589 */ /* 0x00032800000e0000 */
[----:B------:R1:W1:Y:S01]  /*6b70*/  SHFL.IDX PT, R17, R13, RZ, 0x181f ;  /* 0x00181fff0d117589 */ /* 0x00026200000e0000 */
[----:B------:R-:W-:Y:S05]  /*6b80*/  @P1 BRA `(.L_x_393) ;  /* 0x0000028000001947 */ /* 0x000fea0003800000 */
[C---:B------:R-:W-:Y:S01]  /*6b90*/  ISETP.GE.AND P0, PT, R12.reuse, c[0x0][0x27c], PT ;  /* 0x00009f000c007a0c */ /* 0x040fe20003f06270 */
[----:B------:R-:W-:Y:S01]  /*6ba0*/  CS2R R102, SRZ ;  /* 0x0000000000667805 */ /* 0x000fe2000001ff00 */
[----:B------:R-:W-:Y:S01]  /*6bb0*/  CS2R R104, SRZ ;  /* 0x0000000000687805 */ /* 0x000fe2000001ff00 */
[----:B------:R-:W-:-:S10]  /*6bc0*/  IADD3 R5, R12, 0x20, RZ ;  /* 0x000000200c057810 */ /* 0x000fd40007ffe0ff */
[----:B--23--:R-:W-:-:S04]  /*6bd0*/  @!P0 IMAD.WIDE R22, R12, 0x2, R18 ;  /* 0x000000020c168825 */ /* 0x00cfc800078e0212 */
[----:B-1--4-:R-:W-:Y:S01]  /*6be0*/  @!P0 IMAD.WIDE R20, R12, 0x2, R16 ;  /* 0x000000020c148825 */ /* 0x012fe200078e0210 */
[----:B------:R1:W5:Y:S04]  /*6bf0*/  @!P0 LD.E.64 R102, [R22.64] ;  /* 0x0000001816668980 */ /* 0x000368000c101b00 */
[----:B------:R2:W5:Y:S01]  /*6c00*/  @!P0 LD.E.64 R104, [R20.64] ;  /* 0x0000001814688980 */ /* 0x000562000c101b00 */
[----:B------:R-:W-:Y:S01]  /*6c10*/  ISETP.GE.AND P0, PT, R5, c[0x0][0x27c], PT ;  /* 0x00009f0005007a0c */ /* 0x000fe20003f06270 */
[----:B------:R-:W-:Y:S01]  /*6c20*/  CS2R R126, SRZ ;  /* 0x00000000007e7805 */ /* 0x000fe2000001ff00 */
[----:B------:R-:W-:-:S11]  /*6c30*/  CS2R R124, SRZ ;  /* 0x00000000007c7805 */ /* 0x000fd6000001ff00 */
[----:B------:R-:W-:-:S04]  /*6c40*/  @!P0 SHF.R.S32.HI R6, RZ, 0x1f, R5 ;  /* 0x0000001fff068819 */ /* 0x000fc80000011405 */
[----:B------:R-:W-:-:S04]  /*6c50*/  @!P0 LEA.HI R5, R6, R5, RZ, 0x2 ;  /* 0x0000000506058211 */ /* 0x000fc800078f10ff */
[----:B------:R-:W-:-:S05]  /*6c60*/  @!P0 LOP3.LUT R5, R5, 0xfffffffc, RZ, 0xc0, !PT ;  /* 0xfffffffc05058812 */ /* 0x000fca00078ec0ff */
[----:B------:R-:W-:-:S04]  /*6c70*/  @!P0 IMAD.WIDE R24, R5, 0x2, R18 ;  /* 0x0000000205188825 */ /* 0x000fc800078e0212 */
[----:B------:R-:W-:Y:S01]  /*6c80*/  @!P0 IMAD.WIDE R26, R5, 0x2, R16 ;  /* 0x00000002051a8825 */ /* 0x000fe200078e0210 */
[----:B------:R-:W-:Y:S01]  /*6c90*/  IADD3 R5, R12, 0x40, RZ ;  /* 0x000000400c057810 */ /* 0x000fe20007ffe0ff */
        /* <DEDUP_REMOVED lines=8> */
[----:B--2---:R-:W-:-:S04]  /*6d20*/  @!P0 IMAD.WIDE R20, R5, 0x2, R18 ;  /* 0x0000000205148825 */ /* 0x004fc800078e0212 */
[----:B-1----:R-:W-:Y:S01]  /*6d30*/  @!P0 IMAD.WIDE R22, R5, 0x2, R16 ;  /* 0x0000000205168825 */ /* 0x002fe200078e0210 */
        /* <DEDUP_REMOVED lines=13> */
.L_x_393:
[----:B------:R-:W-:Y:S05]  /*6e10*/  BSYNC B0 ;  /* 0x0000000000007941 */ /* 0x000fea0003800000 */
.L_x_392:
[----:B------:R-:W-:Y:S01]  /*6e20*/  ISETP.NE.AND P0, PT, R9, RZ, PT ;  /* 0x000000ff0900720c */ /* 0x000fe20003f05270 */
[----:B-----5:R-:W-:Y:S01]  /*6e30*/  IMAD.MOV.U32 R9, RZ, RZ, R112 ;  /* 0x000000ffff097224 */ /* 0x020fe200078e0070 */
[----:B------:R-:W-:Y:S01]  /*6e40*/  MOV R5, R123 ;  /* 0x0000007b00057202 */ /* 0x000fe20000000f00 */
[----:B------:R-:W-:Y:S01]  /*6e50*/  IMAD.MOV.U32 R7, RZ, RZ, R113 ;  /* 0x000000ffff077224 */ /* 0x000fe200078e0071 */
[----:B---3--:R3:W4:Y:S01]  /*6e60*/  SHFL.IDX PT, R19, R14, 0x1, 0x181f ;  /* 0x00381f000e137f89 */ /* 0x00872200000e0000 */
[----:B------:R-:W-:Y:S01]  /*6e70*/  IMAD.MOV.U32 R6, RZ, RZ, R122 ;  /* 0x000000ffff067224 */ /* 0x000fe200078e007a */
[----:B------:R-:W-:Y:S01]  /*6e80*/  BSSY B0, `(.L_x_394) ;  /* 0x0000048000007945 */ /* 0x000fe20003800000 */
[----:B------:R-:W-:Y:S01]  /*6e90*/  CS2R R84, SRZ ;  /* 0x0000000000547805 */ /* 0x000fe2000001ff00 */
[----:B------:R-:W-:Y:S01]  /*6ea0*/  PRMT R87, R7, 0x5410, R9 ;  /* 0x0000541007577816 */ /* 0x000fe20000000009 */
[----:B------:R-:W-:Y:S01]  /*6eb0*/  IMAD.MOV.U32 R9, RZ, RZ, R126 ;  /* 0x000000ffff097224 */ /* 0x000fe200078e007e */
[----:B------:R-:W-:Y:S01]  /*6ec0*/  PRMT R93, R5, 0x5410, R6 ;  /* 0x00005410055d7816 */ /* 0x000fe20000000006 */
[----:B------:R-:W-:Y:S01]  /*6ed0*/  IMAD.MOV.U32 R7, RZ, RZ, R127 ;  /* 0x000000ffff077224 */ /* 0x000fe200078e007f */
[----:B------:R-:W-:Y:S01]  /*6ee0*/  MOV R6, R102 ;  /* 0x0000006600067202 */ /* 0x000fe20000000f00 */
[----:B------:R-:W-:Y:S01]  /*6ef0*/  IMAD.MOV.U32 R5, RZ, RZ, R103 ;  /* 0x000000ffff057224 */ /* 0x000fe200078e0067 */
[----:B--2---:R3:W2:Y:S01]  /*6f00*/  SHFL.IDX PT, R18, R10, 0x1, 0x181f ;  /* 0x00381f000a127f89 */ /* 0x0046a200000e0000 */
[----:B------:R-:W-:Y:S01]  /*6f10*/  CS2R R90, SRZ ;  /* 0x00000000005a7805 */ /* 0x000fe2000001ff00 */
[----:B------:R-:W-:Y:S01]  /*6f20*/  PRMT R97, R7, 0x5410, R9 ;  /* 0x0000541007617816 */ /* 0x000fe20000000009 */
[----:B------:R-:W-:Y:S01]  /*6f30*/  IMAD.MOV.U32 R9, RZ, RZ, R108 ;  /* 0x000000ffff097224 */ /* 0x000fe200078e006c */
[----:B------:R-:W-:Y:S01]  /*6f40*/  PRMT R101, R5, 0x5410, R6 ;  /* 0x0000541005657816 */ /* 0x000fe20000000006 */
[----:B------:R-:W-:Y:S01]  /*6f50*/  IMAD.MOV.U32 R6, RZ, RZ, R120 ;  /* 0x000000ffff067224 */ /* 0x000fe200078e0078 */
[----:B------:R-:W-:Y:S01]  /*6f60*/  MOV R7, R109 ;  /* 0x0000006d00077202 */ /* 0x000fe20000000f00 */
[----:B------:R-:W-:Y:S01]  /*6f70*/  IMAD.MOV.U32 R5, RZ, RZ, R121 ;  /* 0x000000ffff057224 */ /* 0x000fe200078e0079 */
[----:B-1----:R3:W1:Y:S01]  /*6f80*/  SHFL.IDX PT, R17, R13, 0x1, 0x181f ;  /* 0x00381f000d117f89 */ /* 0x00266200000e0000 */
[----:B------:R-:W-:Y:S01]  /*6f90*/  CS2R R98, SRZ ;  /* 0x0000000000627805 */ /* 0x000fe2000001ff00 */
[----:B------:R-:W-:Y:S01]  /*6fa0*/  PRMT R86, R7, 0x5410, R9 ;  /* 0x0000541007567816 */ /* 0x000fe20000000009 */
[----:B------:R-:W-:Y:S01]  /*6fb0*/  IMAD.MOV.U32 R7, RZ, RZ, R125 ;  /* 0x000000ffff077224 */ /* 0x000fe200078e007d */
[----:B------:R-:W-:Y:S01]  /*6fc0*/  PRMT R92, R5, 0x5410, R6 ;  /* 0x00005410055c7816 */ /* 0x000fe20000000006 */
[----:B------:R-:W-:Y:S01]  /*6fd0*/  IMAD.MOV.U32 R6, RZ, RZ, R104 ;  /* 0x000000ffff067224 */ /* 0x000fe200078e0068 */
[----:B------:R-:W-:Y:S01]  /*6fe0*/  MOV R9, R124 ;  /* 0x0000007c00097202 */ /* 0x000fe20000000f00 */
[----:B----4-:R3:W4:Y:S01]  /*6ff0*/  SHFL.IDX PT, R16, R8, 0x1, 0x181f ;  /* 0x00381f0008107f89 */ /* 0x01072200000e0000 */
[----:B------:R-:W-:Y:S01]  /*7000*/  MOV R5, R105 ;  /* 0x0000006900057202 */ /* 0x000fe20000000f00 */
[----:B------:R-:W-:Y:S01]  /*7010*/  CS2R R76, SRZ ;  /* 0x00000000004c7805 */ /* 0x000fe2000001ff00 */
[----:B------:R-:W-:Y:S01]  /*7020*/  PRMT R96, R7, 0x5410, R9 ;  /* 0x0000541007607816 */ /* 0x000fe20000000009 */
[----:B------:R-:W-:Y:S01]  /*7030*/  CS2R R82, SRZ ;  /* 0x0000000000527805 */ /* 0x000fe2000001ff00 */
[----:B------:R-:W-:Y:S01]  /*7040*/  PRMT R100, R5, 0x5410, R6 ;  /* 0x0000541005647816 */ /* 0x000fe20000000006 */
[----:B------:R-:W-:Y:S01]  /*7050*/  CS2R R88, SRZ ;  /* 0x0000000000587805 */ /* 0x000fe2000001ff00 */
[----:B------:R-:W-:Y:S01]  /*7060*/  CS2R R94, SRZ ;  /* 0x00000000005e7805 */ /* 0x000fe2000001ff00 */
[----:B------:R-:W-:Y:S05]  /*7070*/  @P0 BRA `(.L_x_395) ;  /* 0x0000028000000947 */ /* 0x000fea0003800000 */
[C---:B------:R-:W-:Y:S01]  /*7080*/  ISETP.GE.AND P0, PT, R12.reuse, c[0x0][0x27c], PT ;  /* 0x00009f000c007a0c */ /* 0x040fe20003f06270 */
[----:B------:R-:W-:Y:S01]  /*7090*/  CS2R R98, SRZ ;  /* 0x0000000000627805 */ /* 0x000fe2000001ff00 */
[----:B------:R-:W-:Y:S01]  /*70a0*/  CS2R R94, SRZ ;  /* 0x00000000005e7805 */ /* 0x000fe2000001ff00 */
[----:B------:R-:W-:-:S10]  /*70b0*/  IADD3 R6, R12, 0x20, RZ ;  /* 0x000000200c067810 */ /* 0x000fd40007ffe0ff */
[----:B--2---:R-:W-:-:S04]  /*70c0*/  @!P0 IMAD.WIDE R22, R12, 0x2, R18 ;  /* 0x000000020c168825 */ /* 0x004fc800078e0212 */
        /* <DEDUP_REMOVED lines=8> */
[----:B------:R-:W-:Y:S02]  /*7150*/  @!P0 LOP3.LUT R5, R5, 0xfffffffc, RZ, 0xc0, !PT ;  /* 0xfffffffc05058812 */ /* 0x000fe400078ec0ff */
[----:B------:R-:W-:-:S03]  /*7160*/  IADD3 R6, R12, 0x40, RZ ;  /* 0x000000400c067810 */ /* 0x000fc60007ffe0ff */
        /* <DEDUP_REMOVED lines=11> */
[----:B--2---:R-:W-:-:S04]  /*7220*/  @!P0 IMAD.WIDE R20, R5, 0x2, R18 ;  /* 0x0000000205148825 */ /* 0x004fc800078e0212 */
[----:B-1----:R-:W-:Y:S01]  /*7230*/  @!P0 IMAD.WIDE R22, R5, 0x2, R16 ;  /* 0x0000000205168825 */ /* 0x002fe200078e0210 */
        /* <DEDUP_REMOVED lines=12> */
.L_x_395:
[----:B------:R-:W-:Y:S05]  /*7300*/  BSYNC B0 ;  /* 0x0000000000007941 */ /* 0x000fea0003800000 */
.L_x_394:
[----:B------:R-:W-:Y:S01]  /*7310*/  ISETP.NE.AND P0, PT, R4, RZ, PT ;  /* 0x000000ff0400720c */ /* 0x000fe20003f05270 */
[----:B-----5:R-:W-:Y:S01]  /*7320*/  IMAD.MOV.U32 R5, RZ, RZ, R84 ;  /* 0x000000ffff057224 */ /* 0x020fe200078e0054 */
[----:B------:R-:W-:Y:S01]  /*7330*/  MOV R4, R85 ;  /* 0x0000005500047202 */ /* 0x000fe20000000f00 */
[----:B------:R-:W-:Y:S01]  /*7340*/  IMAD.MOV.U32 R7, RZ, RZ, R78 ;  /* 0x000000ffff077224 */ /* 0x000fe200078e004e */
[----:B------:R-:W-:Y:S01]  /*7350*/  MOV R9, R77 ;  /* 0x0000004d00097202 */ /* 0x000fe20000000f00 */
[----:B------:R-:W-:Y:S01]  /*7360*/  IMAD.MOV.U32 R6, RZ, RZ, R79 ;  /* 0x000000ffff067224 */ /* 0x000fe200078e004f */
[----:B------:R-:W-:Y:S01]  /*7370*/  PRMT R71, R4, 0x5410, R5 ;  /* 0x0000541004477816 */ /* 0x000fe20000000005 */
[----:B------:R-:W-:Y:S01]  /*7380*/  IMAD.MOV.U32 R4, RZ, RZ, R99 ;  /* 0x000000ffff047224 */ /* 0x000fe200078e0063 */
[----:B------:R-:W-:Y:S01]  /*7390*/  MOV R5, R98 ;  /* 0x0000006200057202 */ /* 0x000fe20000000f00 */
[----:B------:R-:W-:Y:S01]  /*73a0*/  IMAD.MOV.U32 R11, RZ, RZ, R76 ;  /* 0x000000ffff0b7224 */ /* 0x000fe200078e004c */
[----:B------:R-:W-:Y:S01]  /*73b0*/  PRMT R63, R6, 0x5410, R7 ;  /* 0x00005410063f7816 */ /* 0x000fe20000000007 */
[----:B------:R-:W-:Y:S01]  /*73c0*/  IMAD.MOV.U32 R7, RZ, RZ, R90 ;  /* 0x000000ffff077224 */ /* 0x000fe200078e005a */
[----:B------:R-:W-:Y:S01]  /*73d0*/  PRMT R81, R4, 0x5410, R5 ;  /* 0x0000541004517816 */ /* 0x000fe20000000005 */
[----:B------:R-:W-:Y:S01]  /*73e0*/  IMAD.MOV.U32 R5, RZ, RZ, R82 ;  /* 0x000000ffff057224 */ /* 0x000fe200078e0052 */
[----:B------:R-:W-:Y:S01]  /*73f0*/  PRMT R57, R9, 0x5410, R11 ;  /* 0x0000541009397816 */ /* 0x000fe2000000000b */
[----:B------:R-:W-:Y:S01]  /*7400*/  IMAD.MOV.U32 R4, RZ, RZ, R83 ;  /* 0x000000ffff047224 */ /* 0x000fe200078e0053 */
[----:B------:R-:W-:Y:S01]  /*7410*/  MOV R11, R88 ;  /* 0x00000058000b7202 */ /* 0x000fe20000000f00 */
[----:B------:R-:W-:Y:S01]  /*7420*/  IMAD.MOV.U32 R6, RZ, RZ, R91 ;  /* 0x000000ffff067224 */ /* 0x000fe200078e005b */
[----:B-1--4-:R1:W4:Y:S01]  /*7430*/  SHFL.IDX PT, R17, R14, 0x2, 0x181f ;  /* 0x00581f000e117f89 */ /* 0x01232200000e0000 */
[----:B------:R-:W-:Y:S01]  /*7440*/  IMAD.MOV.U32 R9, RZ, RZ, R89 ;  /* 0x000000ffff097224 */ /* 0x000fe200078e0059 */
[----:B------:R-:W-:Y:S01]  /*7450*/  PRMT R70, R4, 0x5410, R5 ;  /* 0x0000541004467816 */ /* 0x000fe20000000005 */
[----:B------:R-:W-:Y:S01]  /*7460*/  IMAD.MOV.U32 R5, RZ, RZ, R94 ;  /* 0x000000ffff057224 */ /* 0x000fe200078e005e */
[----:B------:R-:W-:Y:S01]  /*7470*/  PRMT R75, R6, 0x5410, R7 ;  /* 0x00005410064b7816 */ /* 0x000fe20000000007 */
[----:B------:R1:W3:Y:S01]  /*7480*/  SHFL.IDX PT, R16, R10, 0x2, 0x181f ;  /* 0x00581f000a107f89 */ /* 0x0002e200000e0000 */
[----:B------:R-:W-:Y:S01]  /*7490*/  MOV R4, R95 ;  /* 0x0000005f00047202 */ /* 0x000fe20000000f00 */
[----:B------:R-:W-:Y:S01]  /*74a0*/  BSSY B0, `(.L_x_396) ;  /* 0x0000037000007945 */ /* 0x000fe20003800000 */
[----:B------:R-:W-:Y:S01]  /*74b0*/  PRMT R74, R9, 0x5410, R11 ;  /* 0x00005410094a7816 */ /* 0x000fe2000000000b */
[----:B------:R1:W2:Y:S01]  /*74c0*/  SHFL.IDX PT, R7, R13, 0x2, 0x181f ;  /* 0x00581f000d077f89 */ /* 0x0002a200000e0000 */
[----:B------:R-:W-:Y:S01]  /*74d0*/  PRMT R80, R4, 0x5410, R5 ;  /* 0x0000541004507816 */ /* 0x000fe20000000005 */
[----:B------:R-:W-:Y:S01]  /*74e0*/  CS2R R20, SRZ ;  /* 0x0000000000147805 */ /* 0x000fe2000001ff00 */
[----:B------:R-:W-:Y:S01]  /*74f0*/  CS2R R40, SRZ ;  /* 0x0000000000287805 */ /* 0x000fe2000001ff00 */
[----:B------:R1:W1:Y:S01]  /*7500*/  SHFL.IDX PT, R6, R8, 0x2, 0x181f ;  /* 0x00581f0008067f89 */ /* 0x00026200000e0000 */
[----:B------:R-:W-:Y:S01]  /*7510*/  CS2R R54, SRZ ;  /* 0x0000000000367805 */ /* 0x000fe2000001ff00 */
[----:B------:R-:W-:Y:S01]  /*7520*/  CS2R R66, SRZ ;  /* 0x0000000000427805 */ /* 0x000fe2000001ff00 */
[----:B------:R-:W-:Y:S01]  /*7530*/  CS2R R72, SRZ ;  /* 0x0000000000487805 */ /* 0x000fe2000001ff00 */
[----:B------:R-:W-:Y:S01]  /*7540*/  CS2R R38, SRZ ;  /* 0x0000000000267805 */ /* 0x000fe2000001ff00 */
[----:B------:R-:W-:Y:S01]  /*7550*/  CS2R R52, SRZ ;  /* 0x0000000000347805 */ /* 0x000fe2000001ff00 */
[----:B------:R-:W-:Y:S01]  /*7560*/  CS2R R58, SRZ ;  /* 0x00000000003a7805 */ /* 0x000fe2000001ff00 */
[----:B------:R-:W-:Y:S01]  /*7570*/  CS2R R68, SRZ ;  /* 0x0000000000447805 */ /* 0x000fe2000001ff00 */
[----:B------:R-:W-:Y:S05]  /*7580*/  @P0 BRA `(.L_x_397) ;  /* 0x0000028000000947 */ /* 0x000fea0003800000 */
[C---:B------:R-:W-:Y:S01]  /*7590*/  ISETP.GE.AND P0, PT, R12.reuse, c[0x0][0x27c], PT ;  /* 0x00009f000c007a0c */ /* 0x040fe20003f06270 */
[----:B------:R-:W-:Y:S01]  /*75a0*/  CS2R R72, SRZ ;  /* 0x0000000000487805 */ /* 0x000fe2000001ff00 */
[----:B------:R-:W-:Y:S01]  /*75b0*/  CS2R R68, SRZ ;  /* 0x0000000000447805 */ /* 0x000fe2000001ff00 */
[----:B------:R-:W-:-:S10]  /*75c0*/  IADD3 R5, R12, 0x20, RZ ;  /* 0x000000200c057810 */ /* 0x000fd40007ffe0ff */
[----:B---34-:R-:W-:-:S04]  /*75d0*/  @!P0 IMAD.WIDE R22, R12, 0x2, R16 ;  /* 0x000000020c168825 */ /* 0x018fc800078e0210 */
[----:B-12---:R-:W-:Y:S01]  /*75e0*/  @!P0 IMAD.WIDE R18, R12, 0x2, R6 ;  /* 0x000000020c128825 */ /* 0x006fe200078e0206 */
        /* <DEDUP_REMOVED lines=34> */
.L_x_397:
[----:B------:R-:W-:Y:S05]  /*7810*/  BSYNC B0 ;  /* 0x0000000000007941 */ /* 0x000fea0003800000 */
.L_x_396:
[----:B--2--5:R-:W-:Y:S01]  /*7820*/  IMAD.MOV.U32 R7, RZ, RZ, R40 ;  /* 0x000000ffff077224 */ /* 0x024fe200078e0028 */
[----:B---3--:R-:W-:Y:S01]  /*7830*/  MOV R4, R55 ;  /* 0x0000003700047202 */ /* 0x008fe20000000f00 */
[----:B-1----:R-:W-:Y:S01]  /*7840*/  IMAD.MOV.U32 R6, RZ, RZ, R41 ;  /* 0x000000ffff067224 */ /* 0x002fe200078e0029 */
[----:B------:R1:W2:Y:S01]  /*7850*/  SHFL.IDX PT, R11, R14, 0x3, 0x181f ;  /* 0x00781f000e0b7f89 */ /* 0x0002a200000e0000 */
        /* <DEDUP_REMOVED lines=9> */
[----:B------:R-:W3:Y:S01]  /*78f0*/  SHFL.IDX PT, R10, R10, 0x3, 0x181f ;  /* 0x00781f000a0a7f89 */ /* 0x000ee200000e0000 */
[----:B------:R-:W-:Y:S01]  /*7900*/  CS2R R26, SRZ ;  /* 0x00000000001a7805 */ /* 0x000fe2000001ff00 */
[----:B------:R-:W-:Y:S01]  /*7910*/  PRMT R42, R6, 0x5410, R7 ;  /* 0x00005410062a7816 */ /* 0x000fe20000000007 */
[----:B------:R-:W-:Y:S01]  /*7920*/  IMAD.MOV.U32 R7, RZ, RZ, R38 ;  /* 0x000000ffff077224 */ /* 0x000fe200078e0026 */
[----:B------:R-:W-:Y:S01]  /*7930*/  PRMT R56, R4, 0x5410, R5 ;  /* 0x0000541004387816 */ /* 0x000fe20000000005 */
[----:B------:R-:W-:Y:S01]  /*7940*/  IMAD.MOV.U32 R5, RZ, RZ, R52 ;  /* 0x000000ffff057224 */ /* 0x000fe200078e0034 */
[----:B------:R-:W-:Y:S01]  /*7950*/  MOV R6, R39 ;  /* 0x0000002700067202 */ /* 0x000fe20000000f00 */
[----:B------:R-:W-:Y:S01]  /*7960*/  IMAD.MOV.U32 R4, RZ, RZ, R53 ;  /* 0x000000ffff047224 */ /* 0x000fe200078e0035 */
[----:B------:R4:W2:Y:S01]  /*7970*/  SHFL.IDX PT, R9, R13, 0x3, 0x181f ;  /* 0x00781f000d097f89 */ /* 0x0008a200000e0000 */
[----:B------:R-:W-:Y:S01]  /*7980*/  CS2R R34, SRZ ;  /* 0x0000000000227805 */ /* 0x000fe2000001ff00 */
[----:B------:R-:W-:Y:S01]  /*7990*/  PRMT R29, R6, 0x5410, R7 ;  /* 0x00005410061d7816 */ /* 0x000fe20000000007 */
[----:B------:R-:W-:Y:S01]  /*79a0*/  IMAD.MOV.U32 R6, RZ, RZ, R59 ;  /* 0x000000ffff067224 */ /* 0x000fe200078e003b */
[----:B------:R-:W-:Y:S01]  /*79b0*/  PRMT R33, R4, 0x5410, R5 ;  /* 0x0000541004217816 */ /* 0x000fe20000000005 */
[----:B------:R-:W-:Y:S01]  /*79c0*/  IMAD.MOV.U32 R5, RZ, RZ, R68 ;  /* 0x000000ffff057224 */ /* 0x000fe200078e0044 */
[----:B------:R-:W-:Y:S01]  /*79d0*/  MOV R7, R58 ;  /* 0x0000003a00077202 */ /* 0x000fe20000000f00 */
[----:B------:R-:W2:Y:S01]  /*79e0*/  SHFL.IDX PT, R8, R8, 0x3, 0x181f ;  /* 0x00781f0008087f89 */ /* 0x000ea200000e0000 */
[----:B------:R-:W-:Y:S01]  /*79f0*/  MOV R4, R69 ;  /* 0x0000004500047202 */ /* 0x000fe20000000f00 */
[----:B----4-:R-:W-:Y:S01]  /*7a00*/  CS2R R16, SRZ ;  /* 0x0000000000107805 */ /* 0x010fe2000001ff00 */
[----:B------:R-:W-:Y:S01]  /*7a10*/  PRMT R37, R6, 0x5410, R7 ;  /* 0x0000541006257816 */ /* 0x000fe20000000007 */
[----:B-1----:R-:W-:Y:S01]  /*7a20*/  CS2R R14, SRZ ;  /* 0x00000000000e7805 */ /* 0x002fe2000001ff00 */
        /* <DEDUP_REMOVED lines=8> */
[----:B--23--:R-:W-:-:S04]  /*7ab0*/  @!P0 IMAD.WIDE R14, R12, 0x2, R10 ;  /* 0x000000020c0e8825 */ /* 0x00cfc800078e020a */
        /* <DEDUP_REMOVED lines=15> */
[----:B------:R-:W-:Y:S01]  /*7bb0*/  CS2R R18, SRZ ;  /* 0x0000000000127805 */ /* 0x000fe2000001ff00 */
[----:B-1----:R-:W-:-:S11]  /*7bc0*/  CS2R R14, SRZ ;  /* 0x00000000000e7805 */ /* 0x002fd6000001ff00 */
[----:B------:R-:W-:-:S04]  /*7bd0*/  @!P0 SHF.R.S32.HI R4, RZ, 0x1f, R5 ;  /* 0x0000001fff048819 */ /* 0x000fc80000011405 */
[----:B------:R-:W-:Y:S02]  /*7be0*/  @!P0 LEA.HI R4, R4, R5, RZ, 0x2 ;  /* 0x0000000504048211 */ /* 0x000fe400078f10ff */
[----:B------:R-:W-:Y:S02]  /*7bf0*/  IADD3 R5, R12, 0x60, RZ ;  /* 0x000000600c057810 */ /* 0x000fe40007ffe0ff */
[----:B------:R-:W-:-:S05]  /*7c00*/  @!P0 LOP3.LUT R4, R4, 0xfffffffc, RZ, 0xc0, !PT ;  /* 0xfffffffc04048812 */ /* 0x000fca00078ec0ff */
[----:B--2---:R-:W-:-:S04]  /*7c10*/  @!P0 IMAD.WIDE R6, R4, 0x2, R10 ;  /* 0x0000000204068825 */ /* 0x004fc800078e020a */
[----:B------:R-:W-:Y:S01]  /*7c20*/  @!P0 IMAD.WIDE R22, R4, 0x2, R8 ;  /* 0x0000000204168825 */ /* 0x000fe200078e0208 */
[----:B------:R1:W5:Y:S04]  /*7c30*/  @!P0 LD.E.64 R18, [R6.64] ;  /* 0x0000001806128980 */ /* 0x000368000c101b00 */
[----:B------:R1:W5:Y:S01]  /*7c40*/  @!P0 LD.E.64 R14, [R22.64] ;  /* 0x00000018160e8980 */ /* 0x000362000c101b00 */
[----:B------:R-:W-:Y:S01]  /*7c50*/  ISETP.GE.AND P0, PT, R5, c[0x0][0x27c], PT ;  /* 0x00009f0005007a0c */ /* 0x000fe20003f06270 */
[----:B----4-:R-:W-:Y:S01]  /*7c60*/  CS2R R20, SRZ ;  /* 0x0000000000147805 */ /* 0x010fe2000001ff00 */
[----:B---3--:R-:W-:-:S11]  /*7c70*/  CS2R R16, SRZ ;  /* 0x0000000000107805 */ /* 0x008fd6000001ff00 */
[----:B------:R-:W-:-:S04]  /*7c80*/  @!P0 SHF.R.S32.HI R4, RZ, 0x1f, R5 ;  /* 0x0000001fff048819 */ /* 0x000fc80000011405 */
[----:B------:R-:W-:-:S04]  /*7c90*/  @!P0 LEA.HI R4, R4, R5, RZ, 0x2 ;  /* 0x0000000504048211 */ /* 0x000fc800078f10ff */
[----:B------:R-:W-:-:S05]  /*7ca0*/  @!P0 LOP3.LUT R4, R4, 0xfffffffc, RZ, 0xc0, !PT ;  /* 0xfffffffc04048812 */ /* 0x000fca00078ec0ff */
[----:B------:R-:W-:-:S04]  /*7cb0*/  @!P0 IMAD.WIDE R10, R4, 0x2, R10 ;  /* 0x00000002040a8825 */ /* 0x000fc800078e020a */
[----:B------:R-:W-:Y:S01]  /*7cc0*/  @!P0 IMAD.WIDE R4, R4, 0x2, R8 ;  /* 0x0000000204048825 */ /* 0x000fe200078e0208 */
[----:B------:R1:W5:Y:S04]  /*7cd0*/  @!P0 LD.E.64 R20, [R10.64] ;  /* 0x000000180a148980 */ /* 0x000368000c101b00 */
[----:B------:R1:W5:Y:S02]  /*7ce0*/  @!P0 LD.E.64 R16, [R4.64] ;  /* 0x0000001804108980 */ /* 0x000364000c101b00 */
.L_x_399:
[----:B------:R-:W-:Y:S05]  /*7cf0*/  BSYNC B0 ;  /* 0x0000000000007941 */ /* 0x000fea0003800000 */
.L_x_398:
[----:B------:R-:W-:Y:S01]  /*7d00*/  UIADD3 UR4, -UR15, UR29, URZ ;  /* 0x0000001d0f047290 */ /* 0x000fe2000fffe13f */
[----:B-1---5:R-:W-:Y:S01]  /*7d10*/  IMAD.MOV.U32 R4, RZ, RZ, R20 ;  /* 0x000000ffff047224 */ /* 0x022fe200078e0014 */
[----:B------:R-:W-:-:S04]  /*7d20*/  DEPBAR.LE SB0, 0x1 ;  /* 0x000080400000791a */ /* 0x000fc80000000000 */
[----:B------:R-:W-:Y:S01]  /*7d30*/  IMAD.MOV.U32 R7, RZ, RZ, R21 ;  /* 0x000000ffff077224 */ /* 0x000fe200078e0015 */
[----:B------:R-:W-:Y:S01]  /*7d40*/  UISETP.LT.AND UP0, UPT, UR4, 0x80, UPT ;  /* 0x000000800400788c */ /* 0x000fe2000bf01270 */
[----:B------:R-:W-:Y:S01]  /*7d50*/  IMAD.MOV.U32 R6, RZ, RZ, R18 ;  /* 0x000000ffff067224 */ /* 0x000fe200078e0012 */
[----:B------:R-:W-:Y:S01]  /*7d60*/  BSSY B1, `(.L_x_400) ;  /* 0x00000d5000017945 */ /* 0x000fe20003800000 */
[----:B------:R-:W-:Y:S01]  /*7d70*/  IMAD.MOV.U32 R5, RZ, RZ, R19 ;  /* 0x000000ffff057224 */ /* 0x000fe200078e0013 */
[----:B--2---:R-:W-:Y:S01]  /*7d80*/  PRMT R11, R7, 0x5410, R4 ;  /* 0x00005410070b7816 */ /* 0x004fe20000000004 */
[----:B------:R-:W-:Y:S01]  /*7d90*/  USEL UR4, UR4, 0x80, UP0 ;  /* 0x0000008004047887 */ /* 0x000fe20008000000 */
[----:B------:R-:W-:Y:S01]  /*7da0*/  MOV R4, R26 ;  /* 0x0000001a00047202 */ /* 0x000fe20000000f00 */
[----:B------:R-:W-:Y:S01]  /*7db0*/  IMAD.MOV.U32 R7, RZ, RZ, R27 ;  /* 0x000000ffff077224 */ /* 0x000fe200078e001b */
[----:B---3--:R-:W-:Y:S01]  /*7dc0*/  PRMT R10, R5, 0x5410, R6 ;  /* 0x00005410050a7816 */ /* 0x008fe20000000006 */
[----:B------:R-:W-:Y:S01]  /*7dd0*/  IMAD.MOV.U32 R6, RZ, RZ, R34 ;  /* 0x000000ffff067224 */ /* 0x000fe200078e0022 */
[----:B------:R-:W-:Y:S01]  /*7de0*/  PRMT R22, R22, 0x5410, R4 ;  /* 0x0000541016167816 */ /* 0x000fe20000000004 */
[----:B------:R-:W-:Y:S01]  /*7df0*/  IMAD.MOV.U32 R5, RZ, RZ, R35 ;  /* 0x000000ffff057224 */ /* 0x000fe200078e0023 */
[----:B------:R-:W-:Y:S01]  /*7e00*/  MOV R4, R16 ;  /* 0x0000001000047202 */ /* 0x000fe20000000f00 */
[----:B------:R-:W-:Y:S01]  /*7e10*/  BAR.SYNC.DEFER_BLOCKING 0x0 ;  /* 0x0000000000007b1d */ /* 0x000fe20000010000 */
[----:B------:R-:W-:-:S02]  /*7e20*/  ISETP.GE.AND P0, PT, R60, UR4, PT ;  /* 0x000000043c007c0c */ /* 0x000fc4000bf06270 */
[----:B------:R-:W-:Y:S01]  /*7e30*/  PRMT R28, R5, 0x5410, R6 ;  /* 0x00005410051c7816 */ /* 0x000fe20000000006 */
[----:B------:R-:W-:Y:S01]  /*7e40*/  IMAD.MOV.U32 R6, RZ, RZ, R17 ;  /* 0x000000ffff067224 */ /* 0x000fe200078e0011 */
[----:B------:R-:W-:Y:S01]  /*7e50*/  PRMT R9, R9, 0x5410, R4 ;  /* 0x0000541009097816 */ /* 0x000fe20000000004 */
[----:B------:R-:W-:Y:S01]  /*7e60*/  IMAD.MOV.U32 R5, RZ, RZ, R14 ;  /* 0x000000ffff057224 */ /* 0x000fe200078e000e */
[----:B------:R-:W-:Y:S02]  /*7e70*/  MOV R4, R15 ;  /* 0x0000000f00047202 */ /* 0x000fe40000000f00 */
[----:B------:R-:W-:Y:S01]  /*7e80*/  PRMT R22, R7, 0x7610, R22 ;  /* 0x0000761007167816 */ /* 0x000fe20000000016 */
[----:B------:R-:W-:Y:S01]  /*7e90*/  IMAD.MOV.U32 R7, RZ, RZ, R24 ;  /* 0x000000ffff077224 */ /* 0x000fe200078e0018 */
[----:B------:R-:W-:Y:S01]  /*7ea0*/  PRMT R9, R6, 0x7610, R9 ;  /* 0x0000761006097816 */ /* 0x000fe20000000009 */
[----:B------:R-:W-:Y:S01]  /*7eb0*/  IMAD.MOV.U32 R6, RZ, RZ, R25 ;  /* 0x000000ffff067224 */ /* 0x000fe200078e0019 */
[----:B------:R-:W-:Y:S01]  /*7ec0*/  PRMT R8, R4, 0x5410, R5 ;  /* 0x0000541004087816 */ /* 0x000fe20000000005 */
[----:B------:R-:W-:Y:S01]  /*7ed0*/  IMAD.MOV.U32 R4, RZ, RZ, R31 ;  /* 0x000000ffff047224 */ /* 0x000fe200078e001f */
[----:B------:R-:W-:-:S02]  /*7ee0*/  MOV R5, R30 ;  /* 0x0000001e00057202 */ /* 0x000fc40000000f00 */
[----:B------:R-:W-:Y:S02]  /*7ef0*/  PRMT R13, R6, 0x5410, R7 ;  /* 0x00005410060d7816 */ /* 0x000fe40000000007 */
[----:B------:R-:W-:Y:S01]  /*7f00*/  PRMT R23, R4, 0x5410, R5 ;  /* 0x0000541004177816 */ /* 0x000fe20000000005 */
[----:B------:R-:W-:Y:S05]  /*7f10*/  @P0 BRA `(.L_x_401) ;  /* 0x00000b9000000947 */ /* 0x000fea0003800000 */
[----:B------:R-:W-:Y:S01]  /*7f20*/  ISETP.GE.AND P0, PT, R12, c[0x0][0x27c], PT ;  /* 0x00009f000c007a0c */ /* 0x000fe20003f06270 */
[----:B------:R-:W-:-:S12]  /*7f30*/  BSSY B0, `(.L_x_402) ;  /* 0x000002c000007945 */ /* 0x000fd80003800000 */
[----:B------:R-:W-:Y:S05]  /*7f40*/  @P0 BRA `(.L_x_403) ;  /* 0x000002a000000947 */ /* 0x000fea0003800000 */
[----:B------:R-:W1:Y:S01]  /*7f50*/  LDS.128 R4, [R119+0x10080] ;  /* 0x0100800077047984 */ /* 0x000e620000000c00 */
[--C-:B------:R-:W-:Y:S01]  /*7f60*/  SHF.R.U64 R104, R104, 0x10, R105.reuse ;  /* 0x0000001068687819 */ /* 0x100fe20000001269 */
[----:B------:R-:W-:Y:S01]  /*7f70*/  HADD2.F32 R114, -RZ, R100.H1_H1 ;  /* 0x30000064ff727230 */ /* 0x000fe20000004100 */
[----:B------:R-:W-:Y:S01]  /*7f80*/  SHF.R.U32.HI R105, RZ, 0x10, R105 ;  /* 0x00000010ff697819 */ /* 0x000fe20000011669 */
[----:B------:R-:W-:Y:S01]  /*7f90*/  HADD2.F32 R115, -RZ, R101.H1_H1 ;  /* 0x30000065ff737230 */ /* 0x000fe20000004100 */
[--C-:B------:R-:W-:Y:S01]  /*7fa0*/  SHF.R.U64 R102, R102, 0x10, R103.reuse ;  /* 0x0000001066667819 */ /* 0x100fe20000001267 */
[----:B------:R-:W-:Y:S01]  /*7fb0*/  HADD2.F32 R104, -RZ, R104.H0_H0 ;  /* 0x20000068ff687230 */ /* 0x000fe20000004100 */
[----:B------:R-:W-:Y:S01]  /*7fc0*/  SHF.R.U32.HI R103, RZ, 0x10, R103 ;  /* 0x00000010ff677819 */ /* 0x000fe20000011667 */
[----:B------:R-:W-:Y:S02]  /*7fd0*/  HADD2.F32 R105, -RZ, R105.H0_H0 ;  /* 0x20000069ff697230 */ /* 0x000fe40000004100 */
[----:B------:R-:W-:-:S02]  /*7fe0*/  HADD2.F32 R101, -RZ, R101.H0_H0 ;  /* 0x20000065ff657230 */ /* 0x000fc40000004100 */
[----:B------:R-:W-:Y:S02]  /*7ff0*/  HADD2.F32 R116, -RZ, R103.H0_H0 ;  /* 0x20000067ff747230 */ /* 0x000fe40000004100 */
[----:B------:R-:W-:Y:S02]  /*8000*/  HADD2.F32 R102, -RZ, R102.H0_H0 ;  /* 0x20000066ff667230 */ /* 0x000fe40000004100 */
[--C-:B-1----:R-:W-:Y:S02]  /*8010*/  HADD2.F32 R106, -RZ, R7.reuse.H0_H0 ;  /* 0x20000007ff6a7230 */ /* 0x102fe40000004100 */
[----:B------:R-:W-:Y:S02]  /*8020*/  HADD2.F32 R7, -RZ, R7.H1_H1 ;  /* 0x30000007ff077230 */ /* 0x000fe40000004100 */
[--C-:B------:R-:W-:Y:S02]  /*8030*/  HADD2.F32 R107, -RZ, R4.reuse.H0_H0 ;  /* 0x20000004ff6b7230 */ /* 0x100fe40000004100 */
[----:B------:R-:W-:Y:S01]  /*8040*/  HADD2.F32 R110, -RZ, R4.H1_H1 ;  /* 0x30000004ff6e7230 */ /* 0x000fe20000004100 */
[CC--:B------:R-:W-:Y:S01]  /*8050*/  FMUL.FTZ R103, R7.reuse, R105.reuse ;  /* 0x0000006907677220 */ /* 0x0c0fe20000410000 */
[--C-:B------:R-:W-:Y:S01]  /*8060*/  HADD2.F32 R4, -RZ, R6.reuse.H0_H0 ;  /* 0x20000006ff047230 */ /* 0x100fe20000004100 */
[C---:B------:R-:W-:Y:S01]  /*8070*/  FMUL.FTZ R105, R106.reuse, R105 ;  /* 0x000000696a697220 */ /* 0x040fe20000410000 */
[--C-:B------:R-:W-:Y:S01]  /*8080*/  HADD2.F32 R111, -RZ, R5.reuse.H0_H0 ;  /* 0x20000005ff6f7230 */ /* 0x100fe20000004100 */
[-C--:B------:R-:W-:Y:S01]  /*8090*/  FFMA.FTZ R103, R106, R116.reuse, -R103 ;  /* 0x000000746a677223 */ /* 0x080fe20000010867 */
[----:B------:R-:W-:Y:S01]  /*80a0*/  HADD2.F32 R6, -RZ, R6.H1_H1 ;  /* 0x30000006ff067230 */ /* 0x000fe20000004100 */
[----:B------:R-:W-:Y:S01]  /*80b0*/  FFMA.FTZ R116, R7, R116, R105 ;  /* 0x0000007407747223 */ /* 0x000fe20000010069 */
[----:B------:R-:W-:Y:S01]  /*80c0*/  HADD2.F32 R5, -RZ, R5.H1_H1 ;  /* 0x30000005ff057230 */ /* 0x000fe20000004100 */
[-C--:B------:R-:W-:Y:S01]  /*80d0*/  FMUL.FTZ R118, R110, R114.reuse ;  /* 0x000000726e767220 */ /* 0x080fe20000410000 */
[----:B------:R-:W-:Y:S01]  /*80e0*/  HADD2.F32 R7, -RZ, R100.H0_H0 ;  /* 0x20000064ff077230 */ /* 0x000fe20000004100 */
[----:B------:R-:W-:-:S02]  /*80f0*/  FMUL.FTZ R114, R107, R114 ;  /* 0x000000726b727220 */ /* 0x000fc40000410000 */
[-C--:B------:R-:W-:Y:S02]  /*8100*/  FMUL.FTZ R105, R5, R104.reuse ;  /* 0x0000006805697220 */ /* 0x080fe40000410000 */
[-C--:B------:R-:W-:Y:S02]  /*8110*/  FMUL.FTZ R100, R6, R7.reuse ;  /* 0x0000000706647220 */ /* 0x080fe40000410000 */
[C---:B------:R-:W-:Y:S02]  /*8120*/  FMUL.FTZ R7, R4.reuse, R7 ;  /* 0x0000000704077220 */ /* 0x040fe40000410000 */
[----:B------:R-:W-:Y:S02]  /*8130*/  FMUL.FTZ R104, R111, R104 ;  /* 0x000000686f687220 */ /* 0x000fe40000410000 */
[----:B------:R-:W-:Y:S02]  /*8140*/  FFMA.FTZ R118, R107, R115, -R118 ;  /* 0x000000736b767223 */ /* 0x000fe40000010876 */
[----:B------:R-:W-:-:S02]  /*8150*/  FFMA.FTZ R100, R4, R101, -R100 ;  /* 0x0000006504647223 */ /* 0x000fc40000010864 */
[----:B------:R-:W-:Y:S02]  /*8160*/  FFMA.FTZ R115, R110, R115, R114 ;  /* 0x000000736e737223 */ /* 0x000fe40000010072 */
[----:B------:R-:W-:Y:S01]  /*8170*/  FFMA.FTZ R101, R6, R101, R7 ;  /* 0x0000006506657223 */ /* 0x000fe20000010007 */
[----:B------:R-:W-:Y:S01]  /*8180*/  F2FP.PACK_AB R7, R116, R103 ;  /* 0x000000677407723e */ /* 0x000fe200000000ff */
[----:B------:R-:W-:Y:S01]  /*8190*/  FFMA.FTZ R105, R111, R102, -R105 ;  /* 0x000000666f697223 */ /* 0x000fe20000010869 */
[----:B------:R-:W-:Y:S01]  /*81a0*/  F2FP.PACK_AB R4, R115, R118 ;  /* 0x000000767304723e */ /* 0x000fe200000000ff */
[----:B------:R-:W-:Y:S01]  /*81b0*/  FFMA.FTZ R104, R5, R102, R104 ;  /* 0x0000006605687223 */ /* 0x000fe20000010068 */
[----:B------:R-:W-:-:S04]  /*81c0*/  F2FP.PACK_AB R6, R101, R100 ;  /* 0x000000646506723e */ /* 0x000fc800000000ff */
[----:B------:R-:W-:-:S05]  /*81d0*/  F2FP.PACK_AB R5, R104, R105 ;  /* 0x000000696805723e */ /* 0x000fca00000000ff */
[----:B------:R1:W-:Y:S02]  /*81e0*/  STS.128 [R119+0x10080], R4 ;  /* 0x0100800477007388 */ /* 0x0003e40000000c00 */
.L_x_403:
[----:B------:R-:W-:Y:S05]  /*81f0*/  BSYNC B0 ;  /* 0x0000000000007941 */ /* 0x000fea0003800000 */
.L_x_402:
[----:B-1----:R-:W-:Y:S01]  /*8200*/  IADD3 R4, R12, 0x20, RZ ;  /* 0x000000200c047810 */ /* 0x002fe20007ffe0ff */
[----:B------:R-:W-:Y:S03]  /*8210*/  BSSY B0, `(.L_x_404) ;  /* 0x000002d000007945 */ /* 0x000fe60003800000 */
[----:B------:R-:W-:-:S13]  /*8220*/  ISETP.GE.AND P0, PT, R4, c[0x0][0x27c], PT ;  /* 0x00009f0004007a0c */ /* 0x000fda0003f06270 */
[----:B------:R-:W-:Y:S05]  /*8230*/  @P0 BRA `(.L_x_405) ;  /* 0x000002a000000947 */ /* 0x000fea0003800000 */
[----:B------:R-:W1:Y:S01]  /*8240*/  LDS.128 R4, [R119+0x14080] ;  /* 0x0140800077047984 */ /* 0x000e620000000c00 */
[--C-:B------:R-:W-:Y:S01]  /*8250*/  SHF.R.U64 R101, R124, 0x10, R125.reuse ;  /* 0x000000107c657819 */ /* 0x100fe2000000127d */
[----:B------:R-:W-:Y:S01]  /*8260*/  HADD2.F32 R106, -RZ, R96.H1_H1 ;  /* 0x30000060ff6a7230 */ /* 0x000fe20000004100 */
[----:B------:R-:W-:Y:S01]  /*8270*/  SHF.R.U32.HI R124, RZ, 0x10, R125 ;  /* 0x00000010ff7c7819 */ /* 0x000fe2000001167d */
[--C-:B------:R-:W-:Y:S01]  /*8280*/  HADD2.F32 R110, -RZ, R97.reuse.H1_H1 ;  /* 0x30000061ff6e7230 */ /* 0x100fe20000004100 */
[--C-:B------:R-:W-:Y:S01]  /*8290*/  SHF.R.U64 R100, R126, 0x10, R127.reuse ;  /* 0x000000107e647819 */ /* 0x100fe2000000127f */
[----:B------:R-:W-:Y:S01]  /*82a0*/  HADD2.F32 R97, -RZ, R97.H0_H0 ;  /* 0x20000061ff617230 */ /* 0x000fe20000004100 */
[----:B------:R-:W-:Y:S01]  /*82b0*/  SHF.R.U32.HI R126, RZ, 0x10, R127 ;  /* 0x00000010ff7e7819 */ /* 0x000fe2000001167f */
[----:B------:R-:W-:-:S04]  /*82c0*/  HADD2.F32 R124, -RZ, R124.H0_H0 ;  /* 0x2000007cff7c7230 */ /* 0x000fc80000004100 */
        /* <DEDUP_REMOVED lines=12> */
[----:B------:R-:W-:Y:S01]  /*8390*/  HADD2.F32 R7, -RZ, R96.H0_H0 ;  /* 0x20000060ff077230 */ /* 0x000fe20000004100 */
[-C--:B------:R-:W-:Y:S01]  /*83a0*/  FMUL.FTZ R111, R104, R106.reuse ;  /* 0x0000006a686f7220 */ /* 0x080fe20000410000 */
[----:B------:R-:W-:Y:S01]  /*83b0*/  HADD2.F32 R5, -RZ, R5.H1_H1 ;  /* 0x30000005ff057230 */ /* 0x000fe20000004100 */
[C---:B------:R-:W-:Y:S01]  /*83c0*/  FMUL.FTZ R115, R103.reuse, R106 ;  /* 0x0000006a67737220 */ /* 0x040fe20000410000 */
[----:B------:R-:W-:Y:S01]  /*83d0*/  HADD2.F32 R96, -RZ, R101.H0_H0 ;  /* 0x20000065ff607230 */ /* 0x000fe20000004100 */
[----:B------:R-:W-:Y:S01]  /*83e0*/  FFMA.FTZ R111, R103, R110, -R111 ;  /* 0x0000006e676f7223 */ /* 0x000fe2000001086f */
[----:B------:R-:W-:Y:S01]  /*83f0*/  HADD2.F32 R102, -RZ, R100.H0_H0 ;  /* 0x20000064ff667230 */ /* 0x000fe20000004100 */
[----:B------:R-:W-:-:S02]  /*8400*/  FMUL.FTZ R100, R6, R7 ;  /* 0x0000000706647220 */ /* 0x000fc40000410000 */
[-C--:B------:R-:W-:Y:S02]  /*8410*/  FMUL.FTZ R101, R5, R96.reuse ;  /* 0x0000006005657220 */ /* 0x080fe40000410000 */
[C---:B------:R-:W-:Y:S02]  /*8420*/  FMUL.FTZ R7, R4.reuse, R7 ;  /* 0x0000000704077220 */ /* 0x040fe40000410000 */
[C---:B------:R-:W-:Y:S02]  /*8430*/  FMUL.FTZ R96, R105.reuse, R96 ;  /* 0x0000006069607220 */ /* 0x040fe40000410000 */
[-C--:B------:R-:W-:Y:S02]  /*8440*/  FFMA.FTZ R100, R4, R97.reuse, -R100 ;  /* 0x0000006104647223 */ /* 0x080fe40000010864 */
[----:B------:R-:W-:Y:S02]  /*8450*/  FFMA.FTZ R104, R104, R110, R115 ;  /* 0x0000006e68687223 */ /* 0x000fe40000010073 */
[----:B------:R-:W-:Y:S01]  /*8460*/  FFMA.FTZ R97, R6, R97, R7 ;  /* 0x0000006106617223 */ /* 0x000fe20000010007 */
[----:B------:R-:W-:Y:S01]  /*8470*/  F2FP.PACK_AB R7, R124, R107 ;  /* 0x0000006b7c07723e */ /* 0x000fe200000000ff */
[-C--:B------:R-:W-:Y:S01]  /*8480*/  FFMA.FTZ R101, R105, R102.reuse, -R101 ;  /* 0x0000006669657223 */ /* 0x080fe20000010865 */
[----:B------:R-:W-:Y:S01]  /*8490*/  F2FP.PACK_AB R4, R104, R111 ;  /* 0x0000006f6804723e */ /* 0x000fe200000000ff */
[----:B------:R-:W-:Y:S01]  /*84a0*/  FFMA.FTZ R96, R5, R102, R96 ;  /* 0x0000006605607223 */ /* 0x000fe20000010060 */
[----:B------:R-:W-:-:S04]  /*84b0*/  F2FP.PACK_AB R6, R97, R100 ;  /* 0x000000646106723e */ /* 0x000fc800000000ff */
[----:B------:R-:W-:-:S05]  /*84c0*/  F2FP.PACK_AB R5, R96, R101 ;  /* 0x000000656005723e */ /* 0x000fca00000000ff */
[----:B------:R1:W-:Y:S02]  /*84d0*/  STS.128 [R119+0x14080], R4 ;  /* 0x0140800477007388 */ /* 0x0003e40000000c00 */
.L_x_405:
[----:B------:R-:W-:Y:S05]  /*84e0*/  BSYNC B0 ;  /* 0x0000000000007941 */ /* 0x000fea0003800000 */
.L_x_404:
        /* <DEDUP_REMOVED lines=46> */
.L_x_407:
[----:B------:R-:W-:Y:S05]  /*87d0*/  BSYNC B0 ;  /* 0x0000000000007941 */ /* 0x000fea0003800000 */
.L_x_406:
[----:B-1----:R-:W-:-:S04]  /*87e0*/  IADD3 R4, R12, 0x60, RZ ;  /* 0x000000600c047810 */ /* 0x002fc80007ffe0ff */
        /* <DEDUP_REMOVED lines=44> */
.L_x_401:
[----:B------:R-:W-:Y:S05]  /*8ab0*/  BSYNC B1 ;  /* 0x0000000000017941 */ /* 0x000fea0003800000 */
.L_x_400:
        /* <DEDUP_REMOVED lines=21> */
[--C-:B------:R-:W-:Y:S02]  /*8c10*/  HADD2.F32 R95, -RZ, R4.reuse.H1_H1 ;  /* 0x30000004ff5f7230 */ /* 0x100fe40000004100 */
[----:B------:R-:W-:Y:S01]  /*8c20*/  HADD2.F32 R93, -RZ, R4.H0_H0 ;  /* 0x20000004ff5d7230 */ /* 0x000fe20000004100 */
[-C--:B------:R-:W-:Y:S01]  /*8c30*/  FMUL.FTZ R97, R7, R94.reuse ;  /* 0x0000005e07617220 */ /* 0x080fe20000410000 */
[--C-:B------:R-:W-:Y:S01]  /*8c40*/  HADD2.F32 R4, -RZ, R6.reuse.H0_H0 ;  /* 0x20000006ff047230 */ /* 0x100fe20000004100 */
[----:B------:R-:W-:Y:S01]  /*8c50*/  FMUL.FTZ R94, R92, R94 ;  /* 0x0000005e5c5e7220 */ /* 0x000fe20000410000 */
[--C-:B------:R-:W-:Y:S01]  /*8c60*/  HADD2.F32 R96, -RZ, R5.reuse.H0_H0 ;  /* 0x20000005ff607230 */ /* 0x100fe20000004100 */
[----:B------:R-:W-:Y:S01]  /*8c70*/  FMUL.FTZ R99, R95, R100 ;  /* 0x000000645f637220 */ /* 0x000fe20000410000 */
[----:B------:R-:W-:Y:S01]  /*8c80*/  HADD2.F32 R6, -RZ, R6.H1_H1 ;  /* 0x30000006ff067230 */ /* 0x000fe20000004100 */
[----:B------:R-:W-:Y:S01]  /*8c90*/  FFMA.FTZ R94, R7, R98, R94 ;  /* 0x00000062075e7223 */ /* 0x000fe2000001005e */
[----:B------:R-:W-:Y:S01]  /*8ca0*/  HADD2.F32 R5, -RZ, R5.H1_H1 ;  /* 0x30000005ff057230 */ /* 0x000fe20000004100 */
[C---:B------:R-:W-:Y:S01]  /*8cb0*/  FMUL.FTZ R100, R93.reuse, R100 ;  /* 0x000000645d647220 */ /* 0x040fe20000410000 */
[----:B------:R-:W-:Y:S01]  /*8cc0*/  HADD2.F32 R7, -RZ, R80.H0_H0 ;  /* 0x20000050ff077230 */ /* 0x000fe20000004100 */
[----:B------:R-:W-:-:S02]  /*8cd0*/  FFMA.FTZ R99, R93, R102, -R99 ;  /* 0x000000665d637223 */ /* 0x000fc40000010863 */
[----:B------:R-:W-:Y:S02]  /*8ce0*/  FMUL.FTZ R93, R5, R87 ;  /* 0x00000057055d7220 */ /* 0x000fe40000410000 */
[-C--:B------:R-:W-:Y:S02]  /*8cf0*/  FMUL.FTZ R80, R6, R7.reuse ;  /* 0x0000000706507220 */ /* 0x080fe40000410000 */
[----:B------:R-:W-:Y:S02]  /*8d00*/  FMUL.FTZ R7, R4, R7 ;  /* 0x0000000704077220 */ /* 0x000fe40000410000 */
[----:B------:R-:W-:Y:S02]  /*8d10*/  FMUL.FTZ R87, R96, R87 ;  /* 0x0000005760577220 */ /* 0x000fe40000410000 */
[----:B------:R-:W-:Y:S02]  /*8d20*/  FFMA.FTZ R80, R4, R81, -R80 ;  /* 0x0000005104507223 */ /* 0x000fe40000010850 */
[----:B------:R-:W-:-:S02]  /*8d30*/  FFMA.FTZ R93, R96, R86, -R93 ;  /* 0x00000056605d7223 */ /* 0x000fc4000001085d */
[----:B------:R-:W-:Y:S02]  /*8d40*/  FFMA.FTZ R97, R92, R98, -R97 ;  /* 0x000000625c617223 */ /* 0x000fe40000010861 */
[----:B------:R-:W-:Y:S02]  /*8d50*/  FFMA.FTZ R100, R95, R102, R100 ;  /* 0x000000665f647223 */ /* 0x000fe40000010064 */
[----:B------:R-:W-:Y:S01]  /*8d60*/  FFMA.FTZ R81, R6, R81, R7 ;  /* 0x0000005106517223 */ /* 0x000fe20000010007 */
[----:B------:R-:W-:Y:S01]  /*8d70*/  F2FP.PACK_AB R7, R94, R97 ;  /* 0x000000615e07723e */ /* 0x000fe200000000ff */
[----:B------:R-:W-:Y:S01]  /*8d80*/  FFMA.FTZ R86, R5, R86, R87 ;  /* 0x0000005605567223 */ /* 0x000fe20000010057 */
[----:B------:R-:W-:Y:S02]  /*8d90*/  F2FP.PACK_AB R4, R100, R99 ;  /* 0x000000636404723e */ /* 0x000fe400000000ff */
[----:B------:R-:W-:Y:S02]  /*8da0*/  F2FP.PACK_AB R6, R81, R80 ;  /* 0x000000505106723e */ /* 0x000fe400000000ff */
[----:B------:R-:W-:-:S05]  /*8db0*/  F2FP.PACK_AB R5, R86, R93 ;  /* 0x0000005d5605723e */ /* 0x000fca00000000ff */
[----:B------:R1:W-:Y:S02]  /*8dc0*/  STS.128 [R119+0x11080], R4 ;  /* 0x0110800477007388 */ /* 0x0003e40000000c00 */
.L_x_411:
[----:B------:R-:W-:Y:S05]  /*8dd0*/  BSYNC B0 ;  /* 0x0000000000007941 */ /* 0x000fea0003800000 */
.L_x_410:
        /* <DEDUP_REMOVED lines=35> */
[----:B------:R-:W-:Y:S02]  /*9010*/  FMUL.FTZ R74, R91, R74 ;  /* 0x0000004a5b4a7220 */ /* 0x000fe40000410000 */
        /* <DEDUP_REMOVED lines=10> */
.L_x_413:
[----:B------:R-:W-:Y:S05]  /*90c0*/  BSYNC B0 ;  /* 0x0000000000007941 */ /* 0x000fea0003800000 */
.L_x_412:
        /* <DEDUP_REMOVED lines=46> */
.L_x_415:
[----:B------:R-:W-:Y:S05]  /*93b0*/  BSYNC B0 ;  /* 0x0000000000007941 */ /* 0x000fea0003800000 */
.L_x_414:
[----:B-1----:R-:W-:-:S04]  /*93c0*/  IADD3 R4, R12, 0x60, RZ ;  /* 0x000000600c047810 */ /* 0x002fc80007ffe0ff */
[----:B------:R-:W-:-:S13]  /*93d0*/  ISETP.GE.AND P0, PT, R4, c[0x0][0x27c], PT ;  /* 0x00009f0004007a0c */ /* 0x000fda0003f06270 */
[----:B------:R-:W-:Y:S05]  /*93e0*/  @P0 BRA `(.L_x_409) ;  /* 0x000002a000000947 */ /* 0x000fea0003800000 */
[----:B------:R-:W1:Y:S01]  /*93f0*/  LDS.128 R4, [R119+0x1d080] ;  /* 0x01d0800077047984 */ /* 0x000e620000000c00 */
[--C-:B------:R-:W-:Y:S01]  /*9400*/  SHF.R.U64 R71, R76, 0x10, R77.reuse ;  /* 0x000000104c477819 */ /* 0x100fe2000000124d */
[--C-:B------:R-:W-:Y:S01]  /*9410*/  HADD2.F32 R80, -RZ, R57.reuse.H1_H1 ;  /* 0x30000039ff507230 */ /* 0x100fe20000004100 */
[----:B------:R-:W-:Y:S01]  /*9420*/  SHF.R.U32.HI R76, RZ, 0x10, R77 ;  /* 0x00000010ff4c7819 */ /* 0x000fe2000001164d */
[----:B------:R-:W-:Y:S01]  /*9430*/  HADD2.F32 R57, -RZ, R57.H0_H0 ;  /* 0x20000039ff397230 */ /* 0x000fe20000004100 */
[--C-:B------:R-:W-:Y:S01]  /*9440*/  SHF.R.U64 R70, R78, 0x10, R79.reuse ;  /* 0x000000104e467819 */ /* 0x100fe2000000124f */
[--C-:B------:R-:W-:Y:S01]  /*9450*/  HADD2.F32 R82, -RZ, R63.reuse.H1_H1 ;  /* 0x3000003fff527230 */ /* 0x100fe20000004100 */
        /* <DEDUP_REMOVED lines=12> */
[----:B------:R-:W-:Y:S01]  /*9520*/  HADD2.F32 R6, -RZ, R6.H1_H1 ;  /* 0x30000006ff067230 */ /* 0x000fe20000004100 */
[-C--:B------:R-:W-:Y:S01]  /*9530*/  FFMA.FTZ R81, R74, R78.reuse, -R81 ;  /* 0x0000004e4a517223 */ /* 0x080fe20000010851 */
[--C-:B------:R-:W-:Y:S01]  /*9540*/  HADD2.F32 R79, -RZ, R5.reuse.H0_H0 ;  /* 0x20000005ff4f7230 */ /* 0x100fe20000004100 */
[----:B------:R-:W-:Y:S01]  /*9550*/  FFMA.FTZ R76, R7, R78, R76 ;  /* 0x0000004e074c7223 */ /* 0x000fe2000001004c */
[----:B------:R-:W-:Y:S01]  /*9560*/  HADD2.F32 R5, -RZ, R5.H1_H1 ;  /* 0x30000005ff057230 */ /* 0x000fe20000004100 */
[----:B------:R-:W-:Y:S01]  /*9570*/  FMUL.FTZ R7, R6, R57 ;  /* 0x0000003906077220 */ /* 0x000fe20000410000 */
[----:B------:R-:W-:Y:S01]  /*9580*/  HADD2.F32 R74, -RZ, R71.H0_H0 ;  /* 0x20000047ff4a7230 */ /* 0x000fe20000004100 */
[----:B------:R-:W-:-:S02]  /*9590*/  FMUL.FTZ R83, R77, R80 ;  /* 0x000000504d537220 */ /* 0x000fc40000410000 */
[C---:B------:R-:W-:Y:S02]  /*95a0*/  FMUL.FTZ R57, R4.reuse, R57 ;  /* 0x0000003904397220 */ /* 0x040fe40000410000 */
[----:B------:R-:W-:Y:S02]  /*95b0*/  FMUL.FTZ R71, R5, R74 ;  /* 0x0000004a05477220 */ /* 0x000fe40000410000 */
[----:B------:R-:W-:Y:S02]  /*95c0*/  FMUL.FTZ R80, R75, R80 ;  /* 0x000000504b507220 */ /* 0x000fe40000410000 */
[----:B------:R-:W-:Y:S02]  /*95d0*/  FMUL.FTZ R74, R79, R74 ;  /* 0x0000004a4f4a7220 */ /* 0x000fe40000410000 */
[----:B------:R-:W-:Y:S01]  /*95e0*/  FFMA.FTZ R4, R4, R63, -R7 ;  /* 0x0000003f04047223 */ /* 0x000fe20000010807 */
[----:B------:R-:W-:Y:S01]  /*95f0*/  F2FP.PACK_AB R7, R76, R81 ;  /* 0x000000514c07723e */ /* 0x000fe200000000ff */
[----:B------:R-:W-:-:S02]  /*9600*/  FFMA.FTZ R57, R6, R63, R57 ;  /* 0x0000003f06397223 */ /* 0x000fc40000010039 */
[-C--:B------:R-:W-:Y:S02]  /*9610*/  FFMA.FTZ R83, R75, R82.reuse, -R83 ;  /* 0x000000524b537223 */ /* 0x080fe40000010853 */
[----:B------:R-:W-:Y:S01]  /*9620*/  FFMA.FTZ R80, R77, R82, R80 ;  /* 0x000000524d507223 */ /* 0x000fe20000010050 */
[----:B------:R-:W-:Y:S01]  /*9630*/  F2FP.PACK_AB R6, R57, R4 ;  /* 0x000000043906723e */ /* 0x000fe200000000ff */
[-C--:B------:R-:W-:Y:S02]  /*9640*/  FFMA.FTZ R71, R79, R70.reuse, -R71 ;  /* 0x000000464f477223 */ /* 0x080fe40000010847 */
[----:B------:R-:W-:Y:S01]  /*9650*/  FFMA.FTZ R74, R5, R70, R74 ;  /* 0x00000046054a7223 */ /* 0x000fe2000001004a */
[----:B------:R-:W-:-:S04]  /*9660*/  F2FP.PACK_AB R4, R80, R83 ;  /* 0x000000535004723e */ /* 0x000fc800000000ff */
[----:B------:R-:W-:-:S05]  /*9670*/  F2FP.PACK_AB R5, R74, R71 ;  /* 0x000000474a05723e */ /* 0x000fca00000000ff */
[----:B------:R1:W-:Y:S02]  /*9680*/  STS.128 [R119+0x1d080], R4 ;  /* 0x01d0800477007388 */ /* 0x0003e40000000c00 */
.L_x_409:
[----:B------:R-:W-:Y:S05]  /*9690*/  BSYNC B1 ;  /* 0x0000000000017941 */ /* 0x000fea0003800000 */
.L_x_408:
        /* <DEDUP_REMOVED lines=9> */
[--C-:B------:R-:W-:Y:S01]  /*9730*/  HADD2.F32 R74, -RZ, R43.reuse.H1_H1 ;  /* 0x3000002bff4a7230 */ /* 0x100fe20000004100 */
[----:B------:R-:W-:Y:S01]  /*9740*/  SHF.R.U32.HI R68, RZ, 0x10, R69 ;  /* 0x00000010ff447819 */ /* 0x000fe20000011645 */
[----:B------:R-:W-:Y:S01]  /*9750*/  HADD2.F32 R75, -RZ, R56.H1_H1 ;  /* 0x30000038ff4b7230 */ /* 0x000fe20000004100 */
[--C-:B------:R-:W-:Y:S01]  /*9760*/  SHF.R.U64 R57, R72, 0x10, R73.reuse ;  /* 0x0000001048397819 */ /* 0x100fe20000001249 */
[----:B------:R-:W-:Y:S01]  /*9770*/  HADD2.F32 R43, -RZ, R43.H0_H0 ;  /* 0x2000002bff2b7230 */ /* 0x000fe20000004100 */
[----:B------:R-:W-:Y:S01]  /*9780*/  SHF.R.U32.HI R72, RZ, 0x10, R73 ;  /* 0x00000010ff487819 */ /* 0x000fe20000011649 */
[----:B------:R-:W-:-:S04]  /*9790*/  HADD2.F32 R68, -RZ, R68.H0_H0 ;  /* 0x20000044ff447230 */ /* 0x000fc80000004100 */
        /* <DEDUP_REMOVED lines=15> */
[----:B------:R-:W-:Y:S01]  /*9890*/  FFMA.FTZ R77, R70, R75, -R77 ;  /* 0x0000004b464d7223 */ /* 0x000fe2000001084d */
[----:B------:R-:W-:Y:S01]  /*98a0*/  HADD2.F32 R63, -RZ, R56.H0_H0 ;  /* 0x20000038ff3f7230 */ /* 0x000fe20000004100 */
[----:B------:R-:W-:Y:S01]  /*98b0*/  FMUL.FTZ R56, R6, R43 ;  /* 0x0000002b06387220 */ /* 0x000fe20000410000 */
[----:B------:R-:W-:Y:S01]  /*98c0*/  HADD2.F32 R70, -RZ, R57.H0_H0 ;  /* 0x20000039ff467230 */ /* 0x000fe20000004100 */
[----:B------:R-:W-:-:S02]  /*98d0*/  FMUL.FTZ R57, R5, R68 ;  /* 0x0000004405397220 */ /* 0x000fc40000410000 */
[C---:B------:R-:W-:Y:S02]  /*98e0*/  FMUL.FTZ R43, R4.reuse, R43 ;  /* 0x0000002b042b7220 */ /* 0x040fe40000410000 */
[----:B------:R-:W-:Y:S02]  /*98f0*/  FMUL.FTZ R68, R73, R68 ;  /* 0x0000004449447220 */ /* 0x000fe40000410000 */
[----:B------:R-:W-:Y:S02]  /*9900*/  FFMA.FTZ R72, R69, R76, -R72 ;  /* 0x0000004c45487223 */ /* 0x000fe40000010848 */
[----:B------:R-:W-:Y:S02]  /*9910*/  FFMA.FTZ R74, R71, R75, R74 ;  /* 0x0000004b474a7223 */ /* 0x000fe4000001004a */
[-C--:B------:R-:W-:Y:S01]  /*9920*/  FFMA.FTZ R56, R4, R63.reuse, -R56 ;  /* 0x0000003f04387223 */ /* 0x080fe20000010838 */
[----:B------:R-:W-:Y:S01]  /*9930*/  F2FP.PACK_AB R7, R7, R72 ;  /* 0x000000480707723e */ /* 0x000fe200000000ff */
[----:B------:R-:W-:Y:S01]  /*9940*/  FFMA.FTZ R43, R6, R63, R43 ;  /* 0x0000003f062b7223 */ /* 0x000fe2000001002b */
[----:B------:R-:W-:Y:S01]  /*9950*/  F2FP.PACK_AB R4, R74, R77 ;  /* 0x0000004d4a04723e */ /* 0x000fe200000000ff */
[----:B------:R-:W-:-:S02]  /*9960*/  FFMA.FTZ R57, R73, R70, -R57 ;  /* 0x0000004649397223 */ /* 0x000fc40000010839 */
[----:B------:R-:W-:Y:S01]  /*9970*/  FFMA.FTZ R68, R5, R70, R68 ;  /* 0x0000004605447223 */ /* 0x000fe20000010044 */
[----:B------:R-:W-:-:S04]  /*9980*/  F2FP.PACK_AB R6, R43, R56 ;  /* 0x000000382b06723e */ /* 0x000fc800000000ff */
[----:B------:R-:W-:-:S05]  /*9990*/  F2FP.PACK_AB R5, R68, R57 ;  /* 0x000000394405723e */ /* 0x000fca00000000ff */
[----:B------:R1:W-:Y:S02]  /*99a0*/  STS.128 [R119+0x12080], R4 ;  /* 0x0120800477007388 */ /* 0x0003e40000000c00 */
.L_x_419:
[----:B------:R-:W-:Y:S05]  /*99b0*/  BSYNC B0 ;  /* 0x0000000000007941 */ /* 0x000fea0003800000 */
.L_x_418:
[----:B-1----:R-:W-:Y:S01]  /*99c0*/  IADD3 R4, R12, 0x20, RZ ;  /* 0x000000200c047810 */ /* 0x002fe20007ffe0ff */
[----:B------:R-:W-:Y:S03]  /*99d0*/  BSSY B0, `(.L_x_420) ;  /* 0x000002d000007945 */ /* 0x000fe60003800000 */
        /* <DEDUP_REMOVED lines=8> */
[----:B------:R-:W-:Y:S01]  /*9a60*/  HADD2.F32 R56, -RZ, R56.H0_H0 ;  /* 0x20000038ff387230 */ /* 0x000fe20000004100 */
[----:B------:R-:W-:Y:S01]  /*9a70*/  SHF.R.U32.HI R66, RZ, 0x10, R67 ;  /* 0x00000010ff427819 */ /* 0x000fe20000011643 */
[----:B------:R-:W-:Y:S02]  /*9a80*/  HADD2.F32 R58, -RZ, R58.H0_H0 ;  /* 0x2000003aff3a7230 */ /* 0x000fe40000004100 */
[----:B------:R-:W-:-:S02]  /*9a90*/  HADD2.F32 R72, -RZ, R42.H1_H1 ;  /* 0x3000002aff487230 */ /* 0x000fc40000004100 */
[----:B------:R-:W-:Y:S02]  /*9aa0*/  HADD2.F32 R70, -RZ, R66.H0_H0 ;  /* 0x20000042ff467230 */ /* 0x000fe40000004100 */
[--C-:B-1----:R-:W-:Y:S02]  /*9ab0*/  HADD2.F32 R57, -RZ, R7.reuse.H0_H0 ;  /* 0x20000007ff397230 */ /* 0x102fe40000004100 */
[----:B------:R-:W-:Y:S02]  /*9ac0*/  HADD2.F32 R7, -RZ, R7.H1_H1 ;  /* 0x30000007ff077230 */ /* 0x000fe40000004100 */
[--C-:B------:R-:W-:Y:S02]  /*9ad0*/  HADD2.F32 R59, -RZ, R4.reuse.H0_H0 ;  /* 0x20000004ff3b7230 */ /* 0x100fe40000004100 */
[----:B------:R-:W-:Y:S01]  /*9ae0*/  HADD2.F32 R63, -RZ, R4.H1_H1 ;  /* 0x30000004ff3f7230 */ /* 0x000fe20000004100 */
[-C--:B------:R-:W-:Y:S01]  /*9af0*/  FMUL.FTZ R66, R7, R58.reuse ;  /* 0x0000003a07427220 */ /* 0x080fe20000410000 */
[--C-:B------:R-:W-:Y:S01]  /*9b00*/  HADD2.F32 R4, -RZ, R6.reuse.H0_H0 ;  /* 0x20000006ff047230 */ /* 0x100fe20000004100 */
[C---:B------:R-:W-:Y:S01]  /*9b10*/  FMUL.FTZ R58, R57.reuse, R58 ;  /* 0x0000003a393a7220 */ /* 0x040fe20000410000 */
[--C-:B------:R-:W-:Y:S01]  /*9b20*/  HADD2.F32 R67, -RZ, R5.reuse.H0_H0 ;  /* 0x20000005ff437230 */ /* 0x100fe20000004100 */
[-C--:B------:R-:W-:Y:S01]  /*9b30*/  FFMA.FTZ R66, R57, R70.reuse, -R66 ;  /* 0x0000004639427223 */ /* 0x080fe20000010842 */
[----:B------:R-:W-:Y:S01]  /*9b40*/  HADD2.F32 R6, -RZ, R6.H1_H1 ;  /* 0x30000006ff067230 */ /* 0x000fe20000004100 */
[----:B------:R-:W-:Y:S01]  /*9b50*/  FFMA.FTZ R7, R7, R70, R58 ;  /* 0x0000004607077223 */ /* 0x000fe2000001003a */
[----:B------:R-:W-:Y:S01]  /*9b60*/  HADD2.F32 R5, -RZ, R5.H1_H1 ;  /* 0x30000005ff057230 */ /* 0x000fe20000004100 */
[----:B------:R-:W-:Y:S01]  /*9b70*/  FMUL.FTZ R69, R63, R68 ;  /* 0x000000443f457220 */ /* 0x000fe20000410000 */
[----:B------:R-:W-:Y:S01]  /*9b80*/  HADD2.F32 R57, -RZ, R42.H0_H0 ;  /* 0x2000002aff397230 */ /* 0x000fe20000004100 */
[----:B------:R-:W-:Y:S01]  /*9b90*/  FMUL.FTZ R42, R6, R37 ;  /* 0x00000025062a7220 */ /* 0x000fe20000410000 */
[----:B------:R-:W-:Y:S01]  /*9ba0*/  HADD2.F32 R58, -RZ, R43.H0_H0 ;  /* 0x2000002bff3a7230 */ /* 0x000fe20000004100 */
[----:B------:R-:W-:Y:S01]  /*9bb0*/  FMUL.FTZ R43, R5, R56 ;  /* 0x00000038052b7220 */ /* 0x000fe20000410000 */
[----:B------:R-:W-:Y:S01]  /*9bc0*/  F2FP.PACK_AB R7, R7, R66 ;  /* 0x000000420707723e */ /* 0x000fe200000000ff */
[----:B------:R-:W-:-:S02]  /*9bd0*/  FMUL.FTZ R68, R59, R68 ;  /* 0x000000443b447220 */ /* 0x000fc40000410000 */
[C---:B------:R-:W-:Y:S02]  /*9be0*/  FMUL.FTZ R37, R4.reuse, R37 ;  /* 0x0000002504257220 */ /* 0x040fe40000410000 */
[----:B------:R-:W-:Y:S02]  /*9bf0*/  FMUL.FTZ R56, R67, R56 ;  /* 0x0000003843387220 */ /* 0x000fe40000410000 */
[-C--:B------:R-:W-:Y:S02]  /*9c00*/  FFMA.FTZ R69, R59, R72.reuse, -R69 ;  /* 0x000000483b457223 */ /* 0x080fe40000010845 */
[----:B------:R-:W-:Y:S02]  /*9c10*/  FFMA.FTZ R68, R63, R72, R68 ;  /* 0x000000483f447223 */ /* 0x000fe40000010044 */
[-C--:B------:R-:W-:Y:S02]  /*9c20*/  FFMA.FTZ R42, R4, R57.reuse, -R42 ;  /* 0x00000039042a7223 */ /* 0x080fe4000001082a */
[----:B------:R-:W-:Y:S01]  /*9c30*/  FFMA.FTZ R37, R6, R57, R37 ;  /* 0x0000003906257223 */ /* 0x000fe20000010025 */
[----:B------:R-:W-:Y:S01]  /*9c40*/  F2FP.PACK_AB R4, R68, R69 ;  /* 0x000000454404723e */ /* 0x000fe200000000ff */
[----:B------:R-:W-:-:S02]  /*9c50*/  FFMA.FTZ R43, R67, R58, -R43 ;  /* 0x0000003a432b7223 */ /* 0x000fc4000001082b */
[----:B------:R-:W-:Y:S01]  /*9c60*/  FFMA.FTZ R56, R5, R58, R56 ;  /* 0x0000003a05387223 */ /* 0x000fe20000010038 */
[----:B------:R-:W-:-:S04]  /*9c70*/  F2FP.PACK_AB R6, R37, R42 ;  /* 0x0000002a2506723e */ /* 0x000fc800000000ff */
[----:B------:R-:W-:-:S05]  /*9c80*/  F2FP.PACK_AB R5, R56, R43 ;  /* 0x0000002b3805723e */ /* 0x000fca00000000ff */
[----:B------:R1:W-:Y:S02]  /*9c90*/  STS.128 [R119+0x16080], R4 ;  /* 0x0160800477007388 */ /* 0x0003e40000000c00 */
.L_x_421:
[----:B------:R-:W-:Y:S05]  /*9ca0*/  BSYNC B0 ;  /* 0x0000000000007941 */ /* 0x000fea0003800000 */
.L_x_420:
        /* <DEDUP_REMOVED lines=31> */
[----:B------:R-:W-:Y:S01]  /*9ea0*/  F2FP.PACK_AB R7, R7, R54 ;  /* 0x000000360707723e */ /* 0x000fe200000000ff */
[----:B------:R-:W-:-:S02]  /*9eb0*/  FMUL.FTZ R52, R5, R42 ;  /* 0x0000002a05347220 */ /* 0x000fc40000410000 */
[C---:B------:R-:W-:Y:S02]  /*9ec0*/  FMUL.FTZ R58, R53.reuse, R58 ;  /* 0x0000003a353a7220 */ /* 0x040fe40000410000 */
[----:B------:R-:W-:Y:S02]  /*9ed0*/  FMUL.FTZ R33, R4, R33 ;  /* 0x0000002104217220 */ /* 0x000fe40000410000 */
[----:B------:R-:W-:Y:S02]  /*9ee0*/  FMUL.FTZ R42, R56, R42 ;  /* 0x0000002a382a7220 */ /* 0x000fe40000410000 */
[-C--:B------:R-:W-:Y:S02]  /*9ef0*/  FFMA.FTZ R57, R53, R68.reuse, -R57 ;  /* 0x0000004435397223 */ /* 0x080fe40000010839 */
[----:B------:R-:W-:Y:S02]  /*9f00*/  FFMA.FTZ R58, R55, R68, R58 ;  /* 0x00000044373a7223 */ /* 0x000fe4000001003a */
[----:B------:R-:W-:-:S02]  /*9f10*/  FFMA.FTZ R36, R4, R43, -R36 ;  /* 0x0000002b04247223 */ /* 0x000fc40000010824 */
[----:B------:R-:W-:Y:S01]  /*9f20*/  FFMA.FTZ R33, R6, R43, R33 ;  /* 0x0000002b06217223 */ /* 0x000fe20000010021 */
[----:B------:R-:W-:Y:S01]  /*9f30*/  F2FP.PACK_AB R4, R58, R57 ;  /* 0x000000393a04723e */ /* 0x000fe200000000ff */
[-C--:B------:R-:W-:Y:S02]  /*9f40*/  FFMA.FTZ R52, R56, R37.reuse, -R52 ;  /* 0x0000002538347223 */ /* 0x080fe40000010834 */
[----:B------:R-:W-:Y:S01]  /*9f50*/  FFMA.FTZ R5, R5, R37, R42 ;  /* 0x0000002505057223 */ /* 0x000fe2000001002a */
[----:B------:R-:W-:-:S04]  /*9f60*/  F2FP.PACK_AB R6, R33, R36 ;  /* 0x000000242106723e */ /* 0x000fc800000000ff */
[----:B------:R-:W-:-:S05]  /*9f70*/  F2FP.PACK_AB R5, R5, R52 ;  /* 0x000000340505723e */ /* 0x000fca00000000ff */
[----:B------:R1:W-:Y:S02]  /*9f80*/  STS.128 [R119+0x1a080], R4 ;  /* 0x01a0800477007388 */ /* 0x0003e40000000c00 */
.L_x_423:
[----:B------:R-:W-:Y:S05]  /*9f90*/  BSYNC B0 ;  /* 0x0000000000007941 */ /* 0x000fea0003800000 */
.L_x_422:
        /* <DEDUP_REMOVED lines=45> */
.L_x_417:
[----:B------:R-:W-:Y:S05]  /*a270*/  BSYNC B1 ;  /* 0x0000000000017941 */ /* 0x000fea0003800000 */
.L_x_416:
[----:B-1----:R-:W-:-:S04]  /*a280*/  IADD3 R4, R60, 0x60, RZ ;  /* 0x000000603c047810 */ /* 0x002fc80007ffe0ff */
        /* <DEDUP_REMOVED lines=31> */
[----:B------:R-:W-:-:S02]  /*a480*/  FMUL.FTZ R28, R6, R23 ;  /* 0x00000017061c7220 */ /* 0x000fc40000410000 */
[----:B------:R-:W-:Y:S02]  /*a490*/  FMUL.FTZ R31, R5, R30 ;  /* 0x0000001e051f7220 */ /* 0x000fe40000410000 */
[C---:B------:R-:W-:Y:S02]  /*a4a0*/  FMUL.FTZ R38, R33.reuse, R38 ;  /* 0x0000002621267220 */ /* 0x040fe40000410000 */
[----:B------:R-:W-:Y:S02]  /*a4b0*/  FMUL.FTZ R23, R4, R23 ;  /* 0x0000001704177220 */ /* 0x000fe40000410000 */
[----:B------:R-:W-:Y:S02]  /*a4c0*/  FMUL.FTZ R30, R36, R30 ;  /* 0x0000001e241e7220 */ /* 0x000fe40000410000 */
[-C--:B------:R-:W-:Y:S02]  /*a4d0*/  FFMA.FTZ R39, R33, R40.reuse, -R39 ;  /* 0x0000002821277223 */ /* 0x080fe40000010827 */
[----:B------:R-:W-:-:S02]  /*a4e0*/  FFMA.FTZ R38, R35, R40, R38 ;  /* 0x0000002823267223 */ /* 0x000fc40000010026 */
[-C--:B------:R-:W-:Y:S02]  /*a4f0*/  FFMA.FTZ R28, R4, R7.reuse, -R28 ;  /* 0x00000007041c7223 */ /* 0x080fe4000001081c */
        /* <DEDUP_REMOVED lines=8> */
.L_x_426:
[----:B------:R-:W-:Y:S05]  /*a580*/  BSYNC B0 ;  /* 0x0000000000007941 */ /* 0x000fea0003800000 */
.L_x_425:
        /* <DEDUP_REMOVED lines=15> */
[--C-:B-1----:R-:W-:Y:S02]  /*a680*/  HADD2.F32 R27, -RZ, R7.reuse.H0_H0 ;  /* 0x20000007ff1b7230 */ /* 0x102fe40000004100 */
[----:B------:R-:W-:Y:S02]  /*a690*/  HADD2.F32 R7, -RZ, R7.H1_H1 ;  /* 0x30000007ff077230 */ /* 0x000fe40000004100 */
[--C-:B------:R-:W-:Y:S02]  /*a6a0*/  HADD2.F32 R29, -RZ, R4.reuse.H1_H1 ;  /* 0x30000004ff1d7230 */ /* 0x100fe40000004100 */
[----:B------:R-:W-:Y:S01]  /*a6b0*/  HADD2.F32 R28, -RZ, R4.H0_H0 ;  /* 0x20000004ff1c7230 */ /* 0x000fe20000004100 */
[-C--:B------:R-:W-:Y:S01]  /*a6c0*/  FMUL.FTZ R26, R7, R30.reuse ;  /* 0x0000001e071a7220 */ /* 0x080fe20000410000 */
[--C-:B------:R-:W-:Y:S01]  /*a6d0*/  HADD2.F32 R4, -RZ, R6.reuse.H0_H0 ;  /* 0x20000006ff047230 */ /* 0x100fe20000004100 */
[-C--:B------:R-:W-:Y:S01]  /*a6e0*/  FMUL.FTZ R34, R29, R31.reuse ;  /* 0x0000001f1d227220 */ /* 0x080fe20000410000 */
[--C-:B------:R-:W-:Y:S01]  /*a6f0*/  HADD2.F32 R25, -RZ, R5.reuse.H0_H0 ;  /* 0x20000005ff197230 */ /* 0x100fe20000004100 */
[C---:B------:R-:W-:Y:S01]  /*a700*/  FMUL.FTZ R30, R27.reuse, R30 ;  /* 0x0000001e1b1e7220 */ /* 0x040fe20000410000 */
[----:B------:R-:W-:Y:S01]  /*a710*/  HADD2.F32 R6, -RZ, R6.H1_H1 ;  /* 0x30000006ff067230 */ /* 0x000fe20000004100 */
[----:B------:R-:W-:Y:S01]  /*a720*/  FFMA.FTZ R26, R27, R32, -R26 ;  /* 0x000000201b1a7223 */ /* 0x000fe2000001081a */
        /* <DEDUP_REMOVED lines=9> */
[----:B------:R-:W-:Y:S02]  /*a7c0*/  FFMA.FTZ R7, R7, R32, R30 ;  /* 0x0000002007077223 */ /* 0x000fe4000001001e */
        /* <DEDUP_REMOVED lines=10> */
.L_x_428:
[----:B------:R-:W-:Y:S05]  /*a870*/  BSYNC B0 ;  /* 0x0000000000007941 */ /* 0x000fea0003800000 */
.L_x_427:
        /* <DEDUP_REMOVED lines=24> */
[-C--:B------:R-:W-:Y:S01]  /*aa00*/  FMUL.FTZ R28, R23, R25.reuse ;  /* 0x00000019171c7220 */ /* 0x080fe20000410000 */
[----:B------:R-:W-:Y:S01]  /*aa10*/  HADD2.F32 R5, -RZ, R5.H1_H1 ;  /* 0x30000005ff057230 */ /* 0x000fe20000004100 */
[C---:B------:R-:W-:Y:S01]  /*aa20*/  FMUL.FTZ R30, R22.reuse, R25 ;  /* 0x00000019161e7220 */ /* 0x040fe20000410000 */
[----:B------:R-:W-:Y:S01]  /*aa30*/  HADD2.F32 R19, -RZ, R8.H0_H0 ;  /* 0x20000008ff137230 */ /* 0x000fe20000004100 */
[----:B------:R-:W-:Y:S01]  /*aa40*/  FFMA.FTZ R7, R7, R26, R24 ;  /* 0x0000001a07077223 */ /* 0x000fe20000010018 */
[----:B------:R-:W-:Y:S01]  /*aa50*/  HADD2.F32 R25, -RZ, R10.H0_H0 ;  /* 0x2000000aff197230 */ /* 0x000fe20000004100 */
[----:B------:R-:W-:Y:S01]  /*aa60*/  FFMA.FTZ R28, R22, R27, -R28 ;  /* 0x0000001b161c7223 */ /* 0x000fe2000001081c */
[----:B------:R-:W-:Y:S01]  /*aa70*/  HADD2.F32 R10, -RZ, R13.H0_H0 ;  /* 0x2000000dff0a7230 */ /* 0x000fe20000004100 */
[----:B------:R-:W-:Y:S01]  /*aa80*/  FMUL.FTZ R8, R6, R19 ;  /* 0x0000001306087220 */ /* 0x000fe20000410000 */
[----:B------:R-:W-:Y:S01]  /*aa90*/  F2FP.PACK_AB R7, R7, R18 ;  /* 0x000000120707723e */ /* 0x000fe200000000ff */
[----:B------:R-:W-:-:S02]  /*aaa0*/  FMUL.FTZ R13, R5, R14 ;  /* 0x0000000e050d7220 */ /* 0x000fc40000410000 */
[C---:B------:R-:W-:Y:S02]  /*aab0*/  FMUL.FTZ R19, R4.reuse, R19 ;  /* 0x0000001304137220 */ /* 0x040fe40000410000 */
[----:B------:R-:W-:Y:S02]  /*aac0*/  FMUL.FTZ R14, R15, R14 ;  /* 0x0000000e0f0e7220 */ /* 0x000fe40000410000 */
        /* <DEDUP_REMOVED lines=9> */
.L_x_430:
[----:B------:R-:W-:Y:S05]  /*ab60*/  BSYNC B0 ;  /* 0x0000000000007941 */ /* 0x000fea0003800000 */
.L_x_429:
[----:B------:R-:W-:-:S04]  /*ab70*/  IADD3 R12, R12, 0x60, RZ ;  /* 0x000000600c0c7810 */ /* 0x000fc80007ffe0ff */
[----:B------:R-:W-:-:S13]  /*ab80*/  ISETP.GE.AND P0, PT, R12, c[0x0][0x27c], PT ;  /* 0x00009f000c007a0c */ /* 0x000fda0003f06270 */
[----:B------:R-:W-:Y:S05]  /*ab90*/  @P0 BRA `(.L_x_424) ;  /* 0x000049f000000947 */ /* 0x000fea0003800000 */
[----:B-1----:R-:W1:Y:S01]  /*aba0*/  LDS.128 R4, [R119+0x1f080] ;  /* 0x01f0800077047984 */ /* 0x002e620000000c00 */
[--C-:B------:R-:W-:Y:S01]  /*abb0*/  SHF.R.U64 R10, R16, 0x10, R17.reuse ;  /* 0x00000010100a7819 */ /* 0x100fe20000001211 */
[----:B------:R-:W-:Y:S01]  /*abc0*/  HADD2.F32 R18, -RZ, R11.H1_H1 ;  /* 0x3000000bff127230 */ /* 0x000fe20000004100 */
[----:B------:R-:W-:Y:S01]  /*abd0*/  SHF.R.U32.HI R16, RZ, 0x10, R17 ;  /* 0x00000010ff107819 */ /* 0x000fe20000011611 */
[--C-:B------:R-:W-:Y:S01]  /*abe0*/  HADD2.F32 R17, -RZ, R9.reuse.H1_H1 ;  /* 0x30000009ff117230 */ /* 0x100fe20000004100 */
[--C-:B------:R-:W-:Y:S01]  /*abf0*/  SHF.R.U64 R8, R20, 0x10, R21.reuse ;  /* 0x0000001014087819 */ /* 0x100fe20000001215 */
[----:B------:R-:W-:Y:S01]  /*ac00*/  HADD2.F32 R9, -RZ, R9.H0_H0 ;  /* 0x20000009ff097230 */ /* 0x000fe20000004100 */
[----:B------:R-:W-:Y:S01]  /*ac10*/  SHF.R.U32.HI R20, RZ, 0x10, R21 ;  /* 0x00000010ff147819 */ /* 0x000fe20000011615 */
[----:B------:R-:W-:Y:S02]  /*ac20*/  HADD2.F32 R16, -RZ, R16.H0_H0 ;  /* 0x20000010ff107230 */ /* 0x000fe40000004100 */
[----:B------:R-:W-:-:S02]  /*ac30*/  HADD2.F32 R10, -RZ, R10.H0_H0 ;  /* 0x2000000aff0a7230 */ /* 0x000fc40000004100 */
[----:B------:R-:W-:Y:S02]  /*ac40*/  HADD2.F32 R20, -RZ, R20.H0_H0 ;  /* 0x20000014ff147230 */ /* 0x000fe40000004100 */
[----:B------:R-:W-:Y:S02]  /*ac50*/  HADD2.F32 R11, -RZ, R11.H0_H0 ;  /* 0x2000000bff0b7230 */ /* 0x000fe40000004100 */
[----:B------:R-:W-:Y:S02]  /*ac60*/  HADD2.F32 R8, -RZ, R8.H0_H0 ;  /* 0x20000008ff087230 */ /* 0x000fe40000004100 */
[--C-:B-1----:R-:W-:Y:S02]  /*ac70*/  HADD2.F32 R12, -RZ, R7.reuse.H0_H0 ;  /* 0x20000007ff0c7230 */ /* 0x102fe40000004100 */
[----:B------:R-:W-:Y:S02]  /*ac80*/  HADD2.F32 R7, -RZ, R7.H1_H1 ;  /* 0x30000007ff077230 */ /* 0x000fe40000004100 */
[----:B------:R-:W-:-:S02]  /*ac90*/  HADD2.F32 R13, -RZ, R4.H0_H0 ;  /* 0x20000004ff0d7230 */ /* 0x000fc40000004100 */
        /* <DEDUP_REMOVED lines=9> */
[----:B------:R-:W-:Y:S02]  /*ad30*/  FMUL.FTZ R7, R6, R9 ;  /* 0x0000000906077220 */ /* 0x000fe40000410000 */
[----:B------:R-:W-:-:S02]  /*ad40*/  FMUL.FTZ R21, R14, R17 ;  /* 0x000000110e157220 */ /* 0x000fc40000410000 */
[C---:B------:R-:W-:Y:S02]  /*ad50*/  FMUL.FTZ R9, R4.reuse, R9 ;  /* 0x0000000904097220 */ /* 0x040fe40000410000 */
[-C--:B------:R-:W-:Y:S02]  /*ad60*/  FMUL.FTZ R12, R5, R10.reuse ;  /* 0x0000000a050c7220 */ /* 0x080fe40000410000 */
        /* <DEDUP_REMOVED lines=12> */
[----:B------:R1:W-:Y:S01]  /*ae30*/  STS.128 [R119+0x1f080], R4 ;  /* 0x01f0800477007388 */ /* 0x0003e20000000c00 */
[----:B------:R-:W-:Y:S05]  /*ae40*/  BRA `(.L_x_424) ;  /* 0x0000474000007947 */ /* 0x000fea0003800000 */
.L_x_391:
[----:B------:R-:W-:Y:S01]  /*ae50*/  PLOP3.LUT P0, PT, PT, PT, UP3, 0x80, 0x0 ;  /* 0x000000000000781c */ /* 0x000fe20003f0f038 */
[----:B------:R-:W-:Y:S01]  /*ae60*/  IMAD.MOV.U32 R11, RZ, RZ, R7 ;  /* 0x000000ffff0b7224 */ /* 0x000fe200078e0007 */
        /* <DEDUP_REMOVED lines=12> */
[----:B------:R-:W-:-:S13]  /*af30*/  PLOP3.LUT P0, PT, PT, PT, UP3, 0x80, 0x0 ;  /* 0x000000000000781c */ /* 0x000fda0003f0f038 */
[----:B------:R-:W-:-:S04]  /*af40*/  @P0 SHF.R.U32.HI R5, RZ, c[0x0][0x2cc], R6 ;  /* 0x0000b300ff050a19 */ /* 0x000fc80000011606 */
[----:B------:R-:W-:Y:S01]  /*af50*/  SHF.R.S32.HI R8, RZ, 0x1f, R5 ;  /* 0x0000001fff087819 */ /* 0x000fe20000011405 */
[----:B------:R-:W-:-:S04]  /*af60*/  IMAD.WIDE.U32 R10, R5, c[0x0][0x280], R10 ;  /* 0x0000a000050a7a25 */ /* 0x000fc800078e000a */
[----:B------:R-:W-:Y:S01]  /*af70*/  IMAD R6, R8, c[0x0][0x280], RZ ;  /* 0x0000a00008067a24 */ /* 0x000fe200078e02ff */
[----:B------:R-:W-:Y:S01]  /*af80*/  LEA R7, P0, R10, c[0x0][0x270], 0x1 ;  /* 0x00009c000a077a11 */ /* 0x000fe200078008ff */
[----:B------:R-:W-:Y:S02]  /*af90*/  IMAD R8, R8, c[0x0][0x290], RZ ;  /* 0x0000a40008087a24 */ /* 0x000fe400078e02ff */
[----:B------:R-:W-:Y:S02]  /*afa0*/  IMAD R6, R5, c[0x0][0x284], R6 ;  /* 0x0000a10005067a24 */ /* 0x000fe400078e0206 */
[----:B------:R1:W2:Y:S03]  /*afb0*/  SHFL.IDX PT, R14, R7, RZ, 0x181f ;  /* 0x00181fff070e7589 */ /* 0x0002a600000e0000 */
[----:B------:R-:W-:Y:S02]  /*afc0*/  IADD3 R6, R11, R6, RZ ;  /* 0x000000060b067210 */ /* 0x000fe40007ffe0ff */
[----:B------:R-:W-:-:S02]  /*afd0*/  MOV R11, R17 ;  /* 0x00000011000b7202 */ /* 0x000fc40000000f00 */
[----:B------:R-:W-:Y:S01]  /*afe0*/  LEA.HI.X R6, R10, c[0x0][0x274], R6, 0x1, P0 ;  /* 0x00009d000a067a11 */ /* 0x000fe200000f0c06 */
[----:B------:R-:W-:-:S04]  /*aff0*/  IMAD.MOV.U32 R10, RZ, RZ, R12 ;  /* 0x000000ffff0a7224 */ /* 0x000fc800078e000c */
[C---:B------:R-:W-:Y:S01]  /*b000*/  IMAD.WIDE.U32 R10, R5.reuse, c[0x0][0x290], R10 ;  /* 0x0000a400050a7a25 */ /* 0x040fe200078e000a */
[----:B------:R1:W3:Y:S03]  /*b010*/  SHFL.IDX PT, R15, R6, RZ, 0x181f ;  /* 0x00181fff060f7589 */ /* 0x0002e600000e0000 */
[----:B------:R-:W-:Y:S01]  /*b020*/  IMAD R5, R5, c[0x0][0x294], R8 ;  /* 0x0000a50005057a24 */ /* 0x000fe200078e0208 */
[----:B------:R-:W-:-:S03]  /*b030*/  LEA R8, P0, R10, c[0x0][0x288], 0x1 ;  /* 0x0000a2000a087a11 */ /* 0x000fc600078008ff */
[----:B------:R-:W-:Y:S02]  /*b040*/  IMAD.IADD R5, R11, 0x1, R5 ;  /* 0x000000010b057824 */ /* 0x000fe400078e0205 */
[----:B------:R1:W4:Y:S03]  /*b050*/  SHFL.IDX PT, R12, R8, RZ, 0x181f ;  /* 0x00181fff080c7589 */ /* 0x00032600000e0000 */
[----:B------:R-:W-:-:S05]  /*b060*/  LEA.HI.X R5, R10, c[0x0][0x28c], R5, 0x1, P0 ;  /* 0x0000a3000a057a11 */ /* 0x000fca00000f0c05 */
[----:B------:R1:W1:Y:S01]  /*b070*/  SHFL.IDX PT, R13, R5, RZ, 0x181f ;  /* 0x00181fff050d7589 */ /* 0x00026200000e0000 */
[----:B------:R-:W-:Y:S05]  /*b080*/  @P1 BRA `(.L_x_432) ;  /* 0x0000015000001947 */ /* 0x000fea0003800000 */
[----:B--2---:R-:W-:Y:S01]  /*b090*/  ISETP.GE.AND P0, PT, R225, c[0x0][0x27c], PT ;  /* 0x00009f00e1007a0c */ /* 0x004fe20003f06270 */
[----:B------:R-:W-:Y:S01]  /*b0a0*/  CS2R R106, SRZ ;  /* 0x00000000006a7805 */ /* 0x000fe2000001ff00 */
[----:B------:R-:W-:Y:S01]  /*b0b0*/  CS2R R104, SRZ ;  /* 0x0000000000687805 */ /* 0x000fe2000001ff00 */
[----:B------:R-:W-:Y:S01]  /*b0c0*/  CS2R R102, SRZ ;  /* 0x0000000000667805 */ /* 0x000fe2000001ff00 */
[----:B------:R-:W-:-:S09]  /*b0d0*/  CS2R R100, SRZ ;  /* 0x0000000000647805 */ /* 0x000fd2000001ff00 */
[----:B---3--:R-:W-:-:S04]  /*b0e0*/  @!P0 IMAD.WIDE R18, R225, 0x2, R14 ;  /* 0x00000002e1128825 */ /* 0x008fc800078e020e */
[----:B-1--4-:R-:W-:Y:S01]  /*b0f0*/  @!P0 IMAD.WIDE R16, R225, 0x2, R12 ;  /* 0x00000002e1108825 */ /* 0x012fe200078e020c */
[----:B------:R1:W5:Y:S04]  /*b100*/  @!P0 LD.E.128 R104, [R18.64] ;  /* 0x0000001812688980 */ /* 0x000368000c101d00 */
[----:B------:R1:W5:Y:S01]  /*b110*/  @!P0 LD.E.128 R100, [R16.64] ;  /* 0x0000001810648980 */ /* 0x000362000c101d00 */
[----:B------:R-:W-:Y:S01]  /*b120*/  ISETP.GE.AND P0, PT, R219, c[0x0][0x27c], PT ;  /* 0x00009f00db007a0c */ /* 0x000fe20003f06270 */
[----:B------:R-:W-:Y:S01]  /*b130*/  CS2R R90, SRZ ;  /* 0x00000000005a7805 */ /* 0x000fe2000001ff00 */
[----:B------:R-:W-:Y:S01]  /*b140*/  CS2R R88, SRZ ;  /* 0x0000000000587805 */ /* 0x000fe2000001ff00 */
[----:B------:R-:W-:Y:S01]  /*b150*/  CS2R R86, SRZ ;  /* 0x0000000000567805 */ /* 0x000fe2000001ff00 */
[----:B------:R-:W-:-:S09]  /*b160*/  CS2R R84, SRZ ;  /* 0x0000000000547805 */ /* 0x000fd2000001ff00 */
[----:B------:R-:W-:-:S04]  /*b170*/  @!P0 SHF.R.S32.HI R10, RZ, 0x1f, R219 ;  /* 0x0000001fff0a8819 */ /* 0x000fc800000114db */
[----:B------:R-:W-:-:S04]  /*b180*/  @!P0 LEA.HI R10, R10, R219, RZ, 0x3 ;  /* 0x000000db0a0a8211 */ /* 0x000fc800078f18ff */
[----:B------:R-:W-:-:S05]  /*b190*/  @!P0 LOP3.LUT R10, R10, 0xfffffff8, RZ, 0xc0, !PT ;  /* 0xfffffff80a0a8812 */ /* 0x000fca00078ec0ff */
[----:B------:R-:W-:-:S04]  /*b1a0*/  @!P0 IMAD.WIDE R14, R10, 0x2, R14 ;  /* 0x000000020a0e8825 */ /* 0x000fc800078e020e */
[----:B------:R-:W-:Y:S01]  /*b1b0*/  @!P0 IMAD.WIDE R10, R10, 0x2, R12 ;  /* 0x000000020a0a8825 */ /* 0x000fe200078e020c */
[----:B------:R1:W5:Y:S04]  /*b1c0*/  @!P0 LD.E.128 R88, [R14.64] ;  /* 0x000000180e588980 */ /* 0x000368000c101d00 */
[----:B------:R1:W5:Y:S02]  /*b1d0*/  @!P0 LD.E.128 R84, [R10.64] ;  /* 0x000000180a548980 */ /* 0x000364000c101d00 */
.L_x_432:
[----:B--2---:R-:W-:Y:S05]  /*b1e0*/  BSYNC B0 ;  /* 0x0000000000007941 */ /* 0x004fea0003800000 */
.L_x_431:
[----:B------:R-:W-:Y:S01]  /*b1f0*/  ISETP.NE.AND P0, PT, R9, RZ, PT ;  /* 0x000000ff0900720c */ /* 0x000fe20003f05270 */
[----:B-1---5:R-:W-:Y:S01]  /*b200*/  IMAD.MOV.U32 R10, RZ, RZ, R88 ;  /* 0x000000ffff0a7224 */ /* 0x022fe200078e0058 */
[----:B------:R-:W-:Y:S01]  /*b210*/  MOV R9, R89 ;  /* 0x0000005900097202 */ /* 0x000fe20000000f00 */
[----:B----4-:R-:W-:Y:S01]  /*b220*/  IMAD.MOV.U32 R12, RZ, RZ, R90 ;  /* 0x000000ffff0c7224 */ /* 0x010fe200078e005a */
[----:B---3--:R1:W2:Y:S01]  /*b230*/  SHFL.IDX PT, R15, R6, 0x1, 0x181f ;  /* 0x00381f00060f7f89 */ /* 0x0082a200000e0000 */
        /* <DEDUP_REMOVED lines=9> */
[----:B------:R1:W3:Y:S01]  /*b2d0*/  SHFL.IDX PT, R14, R7, 0x1, 0x181f ;  /* 0x00381f00070e7f89 */ /* 0x0002e200000e0000 */
[----:B------:R-:W-:Y:S01]  /*b2e0*/  IMAD.MOV.U32 R10, RZ, RZ, R84 ;  /* 0x000000ffff0a7224 */ /* 0x000fe200078e0054 */
[----:B------:R-:W-:Y:S01]  /*b2f0*/  BSSY B0, `(.L_x_433) ;  /* 0x000002b000007945 */ /* 0x000fe20003800000 */
[----:B------:R-:W-:Y:S01]  /*b300*/  IMAD.MOV.U32 R9, RZ, RZ, R85 ;  /* 0x000000ffff097224 */ /* 0x000fe200078e0055 */
[----:B------:R-:W-:Y:S01]  /*b310*/  PRMT R126, R11, 0x5410, R12 ;  /* 0x000054100b7e7816 */ /* 0x000fe2000000000c */
[----:B------:R1:W4:Y:S01]  /*b320*/  SHFL.IDX PT, R13, R5, 0x1, 0x181f ;  /* 0x00381f00050d7f89 */ /* 0x00032200000e0000 */
[----:B------:R-:W-:Y:S01]  /*b330*/  MOV R11, R87 ;  /* 0x00000057000b7202 */ /* 0x000fe20000000f00 */
[----:B------:R-:W-:Y:S01]  /*b340*/  CS2R R56, SRZ ;  /* 0x0000000000387805 */ /* 0x000fe2000001ff00 */
[----:B------:R-:W-:Y:S01]  /*b350*/  PRMT R113, R9, 0x5410, R10 ;  /* 0x0000541009717816 */ /* 0x000fe2000000000a */
[----:B------:R-:W-:Y:S01]  /*b360*/  IMAD.MOV.U32 R10, RZ, RZ, R100 ;  /* 0x000000ffff0a7224 */ /* 0x000fe200078e0064 */
[----:B------:R-:W-:Y:S01]  /*b370*/  PRMT R114, R11, 0x5410, R16 ;  /* 0x000054100b727816 */ /* 0x000fe20000000010 */
[----:B------:R-:W-:Y:S01]  /*b380*/  IMAD.MOV.U32 R11, RZ, RZ, R103 ;  /* 0x000000ffff0b7224 */ /* 0x000fe200078e0067 */
[----:B------:R-:W-:Y:S01]  /*b390*/  MOV R16, R102 ;  /* 0x0000006600107202 */ /* 0x000fe20000000f00 */
[----:B------:R1:W1:Y:S01]  /*b3a0*/  SHFL.IDX PT, R12, R8, 0x1, 0x181f ;  /* 0x00381f00080c7f89 */ /* 0x00026200000e0000 */
[----:B------:R-:W-:Y:S01]  /*b3b0*/  MOV R9, R101 ;  /* 0x0000006500097202 */ /* 0x000fe20000000f00 */
[----:B------:R-:W-:Y:S01]  /*b3c0*/  CS2R R74, SRZ ;  /* 0x00000000004a7805 */ /* 0x000fe2000001ff00 */
[----:B------:R-:W-:Y:S01]  /*b3d0*/  PRMT R124, R11, 0x5410, R16 ;  /* 0x000054100b7c7816 */ /* 0x000fe20000000010 */
[----:B------:R-:W-:Y:S01]  /*b3e0*/  CS2R R72, SRZ ;  /* 0x0000000000487805 */ /* 0x000fe2000001ff00 */
[----:B------:R-:W-:Y:S01]  /*b3f0*/  PRMT R123, R9, 0x5410, R10 ;  /* 0x00005410097b7816 */ /* 0x000fe2000000000a */
[----:B------:R-:W-:Y:S01]  /*b400*/  CS2R R54, SRZ ;  /* 0x0000000000367805 */ /* 0x000fe2000001ff00 */
[----:B------:R-:W-:Y:S01]  /*b410*/  CS2R R52, SRZ ;  /* 0x0000000000347805 */ /* 0x000fe2000001ff00 */
[----:B------:R-:W-:Y:S01]  /*b420*/  CS2R R70, SRZ ;  /* 0x0000000000467805 */ /* 0x000fe2000001ff00 */
[----:B------:R-:W-:Y:S01]  /*b430*/  CS2R R68, SRZ ;  /* 0x0000000000447805 */ /* 0x000fe2000001ff00 */
        /* <DEDUP_REMOVED lines=22> */
.L_x_434:
[----:B--2---:R-:W-:Y:S05]  /*b5a0*/  BSYNC B0 ;  /* 0x0000000000007941 */ /* 0x004fea0003800000 */
.L_x_433:
[----:B------:R-:W-:Y:S01]  /*b5b0*/  ISETP.NE.AND P0, PT, R4, RZ, PT ;  /* 0x000000ff0400720c */ /* 0x000fe20003f05270 */
[----:B-----5:R-:W-:Y:S01]  /*b5c0*/  IMAD.MOV.U32 R11, RZ, RZ, R58 ;  /* 0x000000ffff0b7224 */ /* 0x020fe200078e003a */
[----:B------:R-:W-:Y:S01]  /*b5d0*/  MOV R4, R57 ;  /* 0x0000003900047202 */ /* 0x000fe20000000f00 */
[----:B------:R-:W-:Y:S01]  /*b5e0*/  IMAD.MOV.U32 R10, RZ, RZ, R59 ;  /* 0x000000ffff0a7224 */ /* 0x000fe200078e003b */
[----:B-1----:R1:W2:Y:S01]  /*b5f0*/  SHFL.IDX PT, R15, R6, 0x2, 0x181f ;  /* 0x00581f00060f7f89 */ /* 0x0022a200000e0000 */
        /* <DEDUP_REMOVED lines=9> */
[----:B---3--:R1:W3:Y:S01]  /*b690*/  SHFL.IDX PT, R14, R7, 0x2, 0x181f ;  /* 0x00581f00070e7f89 */ /* 0x0082e200000e0000 */
[----:B------:R-:W-:Y:S01]  /*b6a0*/  CS2R R42, SRZ ;  /* 0x00000000002a7805 */ /* 0x000fe2000001ff00 */
[----:B------:R-:W-:Y:S01]  /*b6b0*/  PRMT R112, R10, 0x5410, R11 ;  /* 0x000054100a707816 */ /* 0x000fe2000000000b */
[----:B------:R-:W-:Y:S01]  /*b6c0*/  IMAD.MOV.U32 R11, RZ, RZ, R54 ;  /* 0x000000ffff0b7224 */ /* 0x000fe200078e0036 */
[----:B------:R-:W-:Y:S01]  /*b6d0*/  PRMT R111, R4, 0x5410, R9 ;  /* 0x00005410046f7816 */ /* 0x000fe20000000009 */
[----:B------:R-:W-:Y:S01]  /*b6e0*/  IMAD.MOV.U32 R9, RZ, RZ, R52 ;  /* 0x000000ffff097224 */ /* 0x000fe200078e0034 */
[----:B------:R-:W-:Y:S01]  /*b6f0*/  MOV R10, R55 ;  /* 0x00000037000a7202 */ /* 0x000fe20000000f00 */
[----:B------:R-:W-:Y:S01]  /*b700*/  IMAD.MOV.U32 R4, RZ, RZ, R53 ;  /* 0x000000ffff047224 */ /* 0x000fe200078e0035 */
[----:B----4-:R1:W4:Y:S01]  /*b710*/  SHFL.IDX PT, R13, R5, 0x2, 0x181f ;  /* 0x00581f00050d7f89 */ /* 0x01032200000e0000 */
        /* <DEDUP_REMOVED lines=17> */
[----:B--23--:R-:W-:Y:S01]  /*b830*/  ISETP.GE.AND P0, PT, R225, c[0x0][0x27c], PT ;  /* 0x00009f00e1007a0c */ /* 0x00cfe20003f06270 */
[----:B------:R-:W-:Y:S01]  /*b840*/  CS2R R38, SRZ ;  /* 0x0000000000267805 */ /* 0x000fe2000001ff00 */
[----:B------:R-:W-:Y:S01]  /*b850*/  CS2R R36, SRZ ;  /* 0x0000000000247805 */ /* 0x000fe2000001ff00 */
[----:B------:R-:W-:Y:S01]  /*b860*/  CS2R R30, SRZ ;  /* 0x00000000001e7805 */ /* 0x000fe2000001ff00 */
[----:B------:R-:W-:-:S09]  /*b870*/  CS2R R28, SRZ ;  /* 0x00000000001c7805 */ /* 0x000fd2000001ff00 */
[----:B------:R-:W-:-:S04]  /*b880*/  @!P0 IMAD.WIDE R16, R225, 0x2, R14 ;  /* 0x00000002e1108825 */ /* 0x000fc800078e020e */
        /* <DEDUP_REMOVED lines=15> */
.L_x_436:
[----:B--23--:R-:W-:Y:S05]  /*b980*/  BSYNC B0 ;  /* 0x0000000000007941 */ /* 0x00cfea0003800000 */
.L_x_435:
[----:B-----5:R-:W-:Y:S01]  /*b990*/  IMAD.MOV.U32 R9, RZ, RZ, R40 ;  /* 0x000000ffff097224 */ /* 0x020fe200078e0028 */
[----:B------:R-:W-:Y:S01]  /*b9a0*/  MOV R4, R41 ;  /* 0x0000002900047202 */ /* 0x000fe20000000f00 */
[----:B-1----:R-:W-:Y:S01]  /*b9b0*/  IMAD.MOV.U32 R11, RZ, RZ, R42 ;  /* 0x000000ffff0b7224 */ /* 0x002fe200078e002a */
[----:B------:R1:W2:Y:S01]  /*b9c0*/  SHFL.IDX PT, R67, R6, 0x3, 0x181f ;  /* 0x00781f0006437f89 */ /* 0x0002a200000e0000 */
[----:B------:R-:W-:Y:S01]  /*b9d0*/  IMAD.MOV.U32 R10, RZ, RZ, R43 ;  /* 0x000000ffff0a7224 */ /* 0x000fe200078e002b */
[----:B------:R-:W-:Y:S01]  /*b9e0*/  PRMT R83, R4, 0x5410, R9 ;  /* 0x0000541004537816 */ /* 0x000fe20000000009 */
[----:B------:R-:W-:Y:S01]  /*b9f0*/  IMAD.MOV.U32 R4, RZ, RZ, R37 ;  /* 0x000000ffff047224 */ /* 0x000fe200078e0025 */
[----:B------:R-:W-:Y:S01]  /*ba00*/  MOV R9, R36 ;  /* 0x0000002400097202 */ /* 0x000fe20000000f00 */
[----:B------:R3:W4:Y:S01]  /*ba10*/  SHFL.IDX PT, R77, R5, 0x3, 0x181f ;  /* 0x00781f00054d7f89 */ /* 0x00072200000e0000 */
[----:B------:R-:W-:Y:S01]  /*ba20*/  PRMT R92, R10, 0x5410, R11 ;  /* 0x000054100a5c7816 */ /* 0x000fe2000000000b */
[----:B------:R-:W-:Y:S01]  /*ba30*/  IMAD.MOV.U32 R11, RZ, RZ, R38 ;  /* 0x000000ffff0b7224 */ /* 0x000fe200078e0026 */
[----:B------:R-:W-:Y:S01]  /*ba40*/  PRMT R95, R4, 0x5410, R9 ;  /* 0x00005410045f7816 */ /* 0x000fe20000000009 */
[----:B------:R-:W-:Y:S01]  /*ba50*/  IMAD.MOV.U32 R10, RZ, RZ, R39 ;  /* 0x000000ffff0a7224 */ /* 0x000fe200078e0027 */
[----:B------:R2:W4:Y:S01]  /*ba60*/  SHFL.IDX PT, R66, R7, 0x3, 0x181f ;  /* 0x00781f0007427f89 */ /* 0x00052200000e0000 */
[----:B------:R-:W-:Y:S01]  /*ba70*/  IMAD.MOV.U32 R9, RZ, RZ, R32 ;  /* 0x000000ffff097224 */ /* 0x000fe200078e0020 */
[----:B------:R-:W-:Y:S01]  /*ba80*/  BSSY B0, `(.L_x_437) ;  /* 0x000002b000007945 */ /* 0x000fe20003800000 */
[----:B------:R-:W-:Y:S01]  /*ba90*/  IMAD.MOV.U32 R4, RZ, RZ, R33 ;  /* 0x000000ffff047224 */ /* 0x000fe200078e0021 */
[----:B------:R-:W-:Y:S01]  /*baa0*/  PRMT R96, R10, 0x5410, R11 ;  /* 0x000054100a607816 */ /* 0x000fe2000000000b */
[----:B------:R-:W-:Y:S01]  /*bab0*/  IMAD.MOV.U32 R11, RZ, RZ, R34 ;  /* 0x000000ffff0b7224 */ /* 0x000fe200078e0022 */
[----:B------:R-:W-:Y:S01]  /*bac0*/  MOV R10, R35 ;  /* 0x00000023000a7202 */ /* 0x000fe20000000f00 */
[----:B------:R4:W4:Y:S01]  /*bad0*/  SHFL.IDX PT, R76, R8, 0x3, 0x181f ;  /* 0x00781f00084c7f89 */ /* 0x00092200000e0000 */
[----:B------:R-:W-:Y:S01]  /*bae0*/  PRMT R81, R4, 0x5410, R9 ;  /* 0x0000541004517816 */ /* 0x000fe20000000009 */
[----:B------:R-:W-:Y:S01]  /*baf0*/  CS2R R24, SRZ ;  /* 0x0000000000187805 */ /* 0x000fe2000001ff00 */
[----:B------:R-:W-:Y:S01]  /*bb00*/  MOV R4, R29 ;  /* 0x0000001d00047202 */ /* 0x000fe20000000f00 */
[----:B------:R-:W-:Y:S01]  /*bb10*/  CS2R R22, SRZ ;  /* 0x0000000000167805 */ /* 0x000fe2000001ff00 */
[----:B------:R-:W-:Y:S01]  /*bb20*/  PRMT R82, R10, 0x5410, R11 ;  /* 0x000054100a527816 */ /* 0x000fe2000000000b */
[----:B-1----:R-:W-:Y:S01]  /*bb30*/  IMAD.MOV.U32 R6, RZ, RZ, R31 ;  /* 0x000000ffff067224 */ /* 0x002fe200078e001f */
[----:B------:R-:W-:Y:S01]  /*bb40*/  CS2R R20, SRZ ;  /* 0x0000000000147805 */ /* 0x000fe2000001ff00 */
[----:B------:R-:W-:Y:S01]  /*bb50*/  CS2R R18, SRZ ;  /* 0x0000000000127805 */ /* 0x000fe2000001ff00 */
[----:B------:R-:W-:Y:S01]  /*bb60*/  CS2R R16, SRZ ;  /* 0x0000000000107805 */ /* 0x000fe2000001ff00 */
[----:B------:R-:W-:Y:S01]  /*bb70*/  CS2R R14, SRZ ;  /* 0x00000000000e7805 */ /* 0x000fe2000001ff00 */
[----:B---3--:R-:W-:Y:S01]  /*bb80*/  IMAD.MOV.U32 R5, RZ, RZ, R28 ;  /* 0x000000ffff057224 */ /* 0x008fe200078e001c */
[----:B----4-:R-:W-:Y:S01]  /*bb90*/  CS2R R12, SRZ ;  /* 0x00000000000c7805 */ /* 0x010fe2000001ff00 */
[----:B--2---:R-:W-:-:S03]  /*bba0*/  MOV R7, R30 ;  /* 0x0000001e00077202 */ /* 0x004fc60000000f00 */
[----:B------:R-:W-:Y:S02]  /*bbb0*/  PRMT R93, R4, 0x5410, R5 ;  /* 0x00005410045d7816 */ /* 0x000fe40000000005 */
[----:B------:R-:W-:Y:S01]  /*bbc0*/  PRMT R94, R6, 0x5410, R7 ;  /* 0x00005410065e7816 */ /* 0x000fe20000000007 */
[----:B------:R-:W-:Y:S05]  /*bbd0*/  @P6 BRA `(.L_x_438) ;  /* 0x0000015000006947 */ /* 0x000fea0003800000 */
[----:B------:R-:W-:Y:S01]  /*bbe0*/  ISETP.GE.AND P0, PT, R225, c[0x0][0x27c], PT ;  /* 0x00009f00e1007a0c */ /* 0x000fe20003f06270 */
[----:B------:R-:W-:Y:S01]  /*bbf0*/  CS2R R22, SRZ ;  /* 0x0000000000167805 */ /* 0x000fe2000001ff00 */
[----:B------:R-:W-:Y:S01]  /*bc00*/  CS2R R20, SRZ ;  /* 0x0000000000147805 */ /* 0x000fe2000001ff00 */
[----:B------:R-:W-:Y:S01]  /*bc10*/  CS2R R14, SRZ ;  /* 0x00000000000e7805 */ /* 0x000fe2000001ff00 */
[----:B------:R-:W-:-:S09]  /*bc20*/  CS2R R12, SRZ ;  /* 0x00000000000c7805 */ /* 0x000fd2000001ff00 */
[----:B------:R-:W-:-:S04]  /*bc30*/  @!P0 IMAD.WIDE R8, R225, 0x2, R66 ;  /* 0x00000002e1088825 */ /* 0x000fc800078e0242 */
[----:B------:R-:W-:Y:S01]  /*bc40*/  @!P0 IMAD.WIDE R6, R225, 0x2, R76 ;  /* 0x00000002e1068825 */ /* 0x000fe200078e024c */
        /* <DEDUP_REMOVED lines=14> */
.L_x_438:
[----:B------:R-:W-:Y:S05]  /*bd30*/  BSYNC B0 ;  /* 0x0000000000007941 */ /* 0x000fea0003800000 */
.L_x_437:
        /* <DEDUP_REMOVED lines=8> */
[----:B------:R-:W-:Y:S01]  /*bdc0*/  PRMT R80, R7, 0x5410, R4 ;  /* 0x0000541007507816 */ /* 0x000fe20000000004 */
[----:B------:R-:W-:Y:S01]  /*bdd0*/  USEL UR4, UR4, 0x80, UP0 ;  /* 0x0000008004047887 */ /* 0x000fe20008000000 */
[----:B------:R-:W-:Y:S01]  /*bde0*/  MOV R4, R22 ;  /* 0x0000001600047202 */ /* 0x000fe20000000f00 */
[----:B------:R-:W-:Y:S01]  /*bdf0*/  IMAD.MOV.U32 R7, RZ, RZ, R23 ;  /* 0x000000ffff077224 */ /* 0x000fe200078e0017 */
[----:B------:R-:W-:Y:S01]  /*be00*/  PRMT R79, R5, 0x5410, R6 ;  /* 0x00005410054f7816 */ /* 0x000fe20000000006 */
        /* <DEDUP_REMOVED lines=28> */
[----:B------:R-:W-:Y:S01]  /*bfd0*/  SHF.R.U32.HI R127, RZ, 0x10, R101 ;  /* 0x00000010ff7f7819 */ /* 0x000fe20000011665 */
[--C-:B------:R-:W-:Y:S01]  /*bfe0*/  HADD2.F32 R132, -RZ, R123.reuse.H0_H0 ;  /* 0x2000007bff847230 */ /* 0x100fe20000004100 */
[----:B------:R-:W-:Y:S01]  /*bff0*/  SHF.R.S32.HI R5, RZ, 0x1f, R4 ;  /* 0x0000001fff057819 */ /* 0x000fe20000011404 */
[----:B------:R-:W-:Y:S01]  /*c000*/  HADD2.F32 R123, -RZ, R123.H1_H1 ;  /* 0x3000007bff7b7230 */ /* 0x000fe20000004100 */
[----:B------:R-:W-:Y:S01]  /*c010*/  SHF.L.U32 R7, R4, 0x3, RZ ;  /* 0x0000000304077819 */ /* 0x000fe200000006ff */
[----:B------:R-:W-:Y:S01]  /*c020*/  HADD2.F32 R140, -RZ, R127.H0_H0 ;  /* 0x2000007fff8c7230 */ /* 0x000fe20000004100 */
[----:B------:R-:W-:Y:S01]  /*c030*/  LEA.HI R5, R5, R4, RZ, 0x3 ;  /* 0x0000000405057211 */ /* 0x000fe200078f18ff */
[--C-:B------:R-:W-:Y:S01]  /*c040*/  HADD2.F32 R138, -RZ, R125.reuse.H0_H0 ;  /* 0x2000007dff8a7230 */ /* 0x100fe20000004100 */
[----:B------:R-:W-:Y:S01]  /*c050*/  LOP3.LUT R7, R120, 0x38, R7, 0xf8, !PT ;  /* 0x0000003878077812 */ /* 0x000fe200078ef807 */
[----:B------:R-:W-:Y:S01]  /*c060*/  HADD2.F32 R125, -RZ, R125.H1_H1 ;  /* 0x3000007dff7d7230 */ /* 0x000fe20000004100 */
[----:B------:R-:W-:Y:S01]  /*c070*/  SHF.L.U32 R5, R5, 0xa, RZ ;  /* 0x0000000a05057819 */ /* 0x000fe200000006ff */
[----:B------:R-:W-:Y:S01]  /*c080*/  HADD2.F32 R127, -RZ, R124.H0_H0 ;  /* 0x2000007cff7f7230 */ /* 0x000fe20000004100 */
[----:B------:R-:W-:-:S02]  /*c090*/  LOP3.LUT R4, R7, R118, RZ, 0x3c, !PT ;  /* 0x0000007607047212 */ /* 0x000fc400078e3cff */
[----:B------:R-:W-:Y:S02]  /*c0a0*/  LOP3.LUT R5, R5, 0x7fffe000, RZ, 0xc0, !PT ;  /* 0x7fffe00005057812 */ /* 0x000fe400078ec0ff */
[----:B------:R-:W-:Y:S02]  /*c0b0*/  SHF.R.U64 R100, R100, 0x10, R101 ;  /* 0x0000001064647819 */ /* 0x000fe40000001265 */
[----:B------:R-:W-:Y:S02]  /*c0c0*/  IADD3 R4, R4, R5, R117 ;  /* 0x0000000504047210 */ /* 0x000fe40007ffe075 */
[----:B------:R-:W-:Y:S01]  /*c0d0*/  SHF.R.U64 R101, R106, 0x10, R107 ;  /* 0x000000106a657819 */ /* 0x000fe2000000126b */
[----:B------:R-:W-:Y:S01]  /*c0e0*/  HADD2.F32 R100, -RZ, R100.H0_H0 ;  /* 0x20000064ff647230 */ /* 0x000fe20000004100 */
[----:B------:R-:W-:Y:S02]  /*c0f0*/  SHF.L.U32 R121, R4, 0x1, RZ ;  /* 0x0000000104797819 */ /* 0x000fe400000006ff */
[----:B------:R-:W-:-:S02]  /*c100*/  SHF.R.U64 R104, R104, 0x10, R105 ;  /* 0x0000001068687819 */ /* 0x000fc40000001269 */
[----:B------:R-:W-:Y:S01]  /*c110*/  SHF.R.U32.HI R106, RZ, 0x10, R107 ;  /* 0x00000010ff6a7819 */ /* 0x000fe2000001166b */
[----:B------:R-:W2:Y:S01]  /*c120*/  LDS.128 R4, [R121+0x10080] ;  /* 0x0100800079047984 */ /* 0x000ea20000000c00 */
[----:B------:R-:W-:Y:S01]  /*c130*/  SHF.R.U32.HI R105, RZ, 0x10, R105 ;  /* 0x00000010ff697819 */ /* 0x000fe20000011669 */
[----:B------:R-:W-:Y:S01]  /*c140*/  HADD2.F32 R104, -RZ, R104.H0_H0 ;  /* 0x20000068ff687230 */ /* 0x000fe20000004100 */
[--C-:B------:R-:W-:Y:S01]  /*c150*/  SHF.R.U64 R102, R102, 0x10, R103.reuse ;  /* 0x0000001066667819 */ /* 0x100fe20000001267 */
[----:B------:R-:W-:Y:S01]  /*c160*/  HADD2.F32 R106, -RZ, R106.H0_H0 ;  /* 0x2000006aff6a7230 */ /* 0x000fe20000004100 */
[----:B------:R-:W-:Y:S01]  /*c170*/  SHF.R.U32.HI R103, RZ, 0x10, R103 ;  /* 0x00000010ff677819 */ /* 0x000fe20000011667 */
[----:B------:R-:W-:Y:S02]  /*c180*/  HADD2.F32 R144, -RZ, R105.H0_H0 ;  /* 0x20000069ff907230 */ /* 0x000fe40000004100 */
[----:B------:R-:W-:Y:S02]  /*c190*/  HADD2.F32 R105, -RZ, R124.H1_H1 ;  /* 0x3000007cff697230 */ /* 0x000fe40000004100 */
[----:B------:R-:W-:-:S02]  /*c1a0*/  HADD2.F32 R102, -RZ, R102.H0_H0 ;  /* 0x20000066ff667230 */ /* 0x000fc40000004100 */
[--C-:B-1----:R-:W-:Y:S02]  /*c1b0*/  HADD2.F32 R107, -RZ, R9.reuse.H0_H0 ;  /* 0x20000009ff6b7230 */ /* 0x102fe40000004100 */
[--C-:B------:R-:W-:Y:S02]  /*c1c0*/  HADD2.F32 R128, -RZ, R8.reuse.H0_H0 ;  /* 0x20000008ff807230 */ /* 0x100fe40000004100 */
[----:B------:R-:W-:Y:S01]  /*c1d0*/  HADD2.F32 R9, -RZ, R9.H1_H1 ;  /* 0x30000009ff097230 */ /* 0x000fe20000004100 */
[----:B------:R-:W-:Y:S01]  /*c1e0*/  FMUL.FTZ R136, R107, R132 ;  /* 0x000000846b887220 */ /* 0x000fe20000410000 */
[----:B------:R-:W-:Y:S01]  /*c1f0*/  HADD2.F32 R129, -RZ, R8.H1_H1 ;  /* 0x30000008ff817230 */ /* 0x000fe20000004100 */
[----:B------:R-:W-:Y:S01]  /*c200*/  FMUL.FTZ R146, R128, R123 ;  /* 0x0000007b80927220 */ /* 0x000fe20000410000 */
[--C-:B------:R-:W-:Y:S01]  /*c210*/  HADD2.F32 R8, -RZ, R10.reuse.H0_H0 ;  /* 0x2000000aff087230 */ /* 0x100fe20000004100 */
[----:B------:R-:W-:Y:S01]  /*c220*/  FMUL.FTZ R142, R9, R140 ;  /* 0x0000008c098e7220 */ /* 0x000fe20000410000 */
[----:B------:R-:W-:Y:S01]  /*c230*/  HADD2.F32 R130, -RZ, R10.H1_H1 ;  /* 0x3000000aff827230 */ /* 0x000fe20000004100 */
[----:B------:R-:W-:Y:S01]  /*c240*/  FMUL.FTZ R137, R129, R100 ;  /* 0x0000006481897220 */ /* 0x000fe20000410000 */
[----:B------:R-:W-:-:S02]  /*c250*/  HADD2.F32 R10, -RZ, R11.H0_H0 ;  /* 0x2000000bff0a7230 */ /* 0x000fc40000004100 */
[----:B------:R-:W-:-:S03]  /*c260*/  HADD2.F32 R11, -RZ, R11.H1_H1 ;  /* 0x3000000bff0b7230 */ /* 0x000fc60000004100 */
[----:B------:R-:W-:Y:S01]  /*c270*/  FMUL.FTZ R124, R10, R127 ;  /* 0x0000007f0a7c7220 */ /* 0x000fe20000410000 */
[--C-:B--2---:R-:W-:Y:S02]  /*c280*/  HADD2.F32 R131, -RZ, R5.reuse.H0_H0 ;  /* 0x20000005ff837230 */ /* 0x104fe40000004100 */
[----:B------:R-:W-:Y:S02]  /*c290*/  HADD2.F32 R5, -RZ, R5.H1_H1 ;  /* 0x30000005ff057230 */ /* 0x000fe40000004100 */
[--C-:B------:R-:W-:Y:S01]  /*c2a0*/  HADD2.F32 R133, -RZ, R4.reuse.H0_H0 ;  /* 0x20000004ff857230 */ /* 0x100fe20000004100 */
[C---:B------:R-:W-:Y:S01]  /*c2b0*/  FMUL.FTZ R132, R131.reuse, R132 ;  /* 0x0000008483847220 */ /* 0x040fe20000410000 */
[----:B------:R-:W-:Y:S01]  /*c2c0*/  HADD2.F32 R134, -RZ, R4.H1_H1 ;  /* 0x30000004ff867230 */ /* 0x000fe20000004100 */
[----:B------:R-:W-:Y:S01]  /*c2d0*/  FFMA.FTZ R136, R131, R138, R136 ;  /* 0x0000008a83887223 */ /* 0x000fe20000010088 */
[----:B------:R-:W-:Y:S01]  /*c2e0*/  HADD2.F32 R4, -RZ, R6.H0_H0 ;  /* 0x20000006ff047230 */ /* 0x000fe20000004100 */
[----:B------:R-:W-:Y:S01]  /*c2f0*/  FMUL.FTZ R140, R5, R140 ;  /* 0x0000008c058c7220 */ /* 0x000fe20000410000 */
[----:B------:R-:W-:Y:S01]  /*c300*/  HADD2.F32 R131, -RZ, R126.H1_H1 ;  /* 0x3000007eff837230 */ /* 0x000fe20000004100 */
[C---:B------:R-:W-:Y:S01]  /*c310*/  FMUL.FTZ R123, R133.reuse, R123 ;  /* 0x0000007b857b7220 */ /* 0x040fe20000410000 */
[----:B------:R-:W-:Y:S01]  /*c320*/  HADD2.F32 R135, -RZ, R6.H1_H1 ;  /* 0x30000006ff877230 */ /* 0x000fe20000004100 */
[----:B------:R-:W-:Y:S01]  /*c330*/  FFMA.FTZ R146, R133, R125, R146 ;  /* 0x0000007d85927223 */ /* 0x000fe20000010092 */
[----:B------:R-:W-:Y:S01]  /*c340*/  HADD2.F32 R133, -RZ, R126.H0_H0 ;  /* 0x2000007eff857230 */ /* 0x000fe20000004100 */
[----:B------:R-:W-:Y:S01]  /*c350*/  FFMA.FTZ R5, R5, R144, R142 ;  /* 0x0000009005057223 */ /* 0x000fe2000001008e */
[----:B------:R-:W-:Y:S01]  /*c360*/  HADD2.F32 R142, -RZ, R103.H0_H0 ;  /* 0x20000067ff8e7230 */ /* 0x000fe20000004100 */
[-C--:B------:R-:W-:Y:S01]  /*c370*/  FMUL.FTZ R126, R8, R105.reuse ;  /* 0x00000069087e7220 */ /* 0x080fe20000410000 */
[--C-:B------:R-:W-:Y:S01]  /*c380*/  HADD2.F32 R6, -RZ, R7.reuse.H0_H0 ;  /* 0x20000007ff067230 */ /* 0x100fe20000004100 */
[C---:B------:R-:W-:Y:S01]  /*c390*/  FMUL.FTZ R105, R4.reuse, R105 ;  /* 0x0000006904697220 */ /* 0x040fe20000410000 */
[----:B------:R-:W-:Y:S01]  /*c3a0*/  HADD2.F32 R7, -RZ, R7.H1_H1 ;  /* 0x30000007ff077230 */ /* 0x000fe20000004100 */
[----:B------:R-:W-:Y:S01]  /*c3b0*/  FFMA.FTZ R103, R4, R131, R126 ;  /* 0x0000008304677223 */ /* 0x000fe2000001007e */
[----:B------:R-:W-:Y:S01]  /*c3c0*/  F2FP.PACK_AB R5, R5, R136 ;  /* 0x000000880505723e */ /* 0x000fe200000000ff */
[----:B------:R-:W-:-:S02]  /*c3d0*/  FMUL.FTZ R4, R11, R142 ;  /* 0x0000008e0b047220 */ /* 0x000fc40000410000 */
[C---:B------:R-:W-:Y:S02]  /*c3e0*/  FMUL.FTZ R142, R7.reuse, R142 ;  /* 0x0000008e078e7220 */ /* 0x040fe40000410000 */
[----:B------:R-:W-:Y:S01]  /*c3f0*/  FFMA.FTZ R7, R7, R106, R4 ;  /* 0x0000006a07077223 */ /* 0x000fe20000010004 */
[----:B------:R-:W-:Y:S01]  /*c400*/  HADD2.F32 R4, -RZ, R101.H0_H0 ;  /* 0x20000065ff047230 */ /* 0x000fe20000004100 */
[----:B------:R-:W-:Y:S02]  /*c410*/  FMUL.FTZ R127, R6, R127 ;  /* 0x0000007f067f7220 */ /* 0x000fe40000410000 */
[----:B------:R-:W-:Y:S02]  /*c420*/  FFMA.FTZ R101, R134, R104, R137 ;  /* 0x0000006886657223 */ /* 0x000fe40000010089 */
[----:B------:R-:W-:Y:S02]  /*c430*/  FFMA.FTZ R124, R6, R133, R124 ;  /* 0x00000085067c7223 */ /* 0x000fe4000001007c */
[----:B------:R-:W-:-:S02]  /*c440*/  FMUL.FTZ R100, R134, R100 ;  /* 0x0000006486647220 */ /* 0x000fc40000410000 */
[----:B------:R-:W-:Y:S01]  /*c450*/  FMUL.FTZ R137, R135, R102 ;  /* 0x0000006687897220 */ /* 0x000fe20000410000 */
[----:B------:R-:W-:Y:S01]  /*c460*/  F2FP.PACK_AB R7, R7, R124 ;  /* 0x0000007c0707723e */ /* 0x000fe200000000ff */
[----:B------:R-:W-:Y:S02]  /*c470*/  FMUL.FTZ R6, R130, R102 ;  /* 0x0000006682067220 */ /* 0x000fe40000410000 */
[----:B------:R-:W-:Y:S02]  /*c480*/  FFMA.FTZ R105, R8, R131, -R105 ;  /* 0x0000008308697223 */ /* 0x000fe40000010869 */
[----:B------:R-:W-:Y:S02]  /*c490*/  FFMA.FTZ R127, R10, R133, -R127 ;  /* 0x000000850a7f7223 */ /* 0x000fe4000001087f */
[----:B------:R-:W-:Y:S02]  /*c4a0*/  FFMA.FTZ R132, R107, R138, -R132 ;  /* 0x0000008a6b847223 */ /* 0x000fe40000010884 */
[----:B------:R-:W-:-:S02]  /*c4b0*/  FFMA.FTZ R9, R9, R144, -R140 ;  /* 0x0000009009097223 */ /* 0x000fc4000001088c */
[----:B------:R-:W-:Y:S02]  /*c4c0*/  FFMA.FTZ R123, R128, R125, -R123 ;  /* 0x0000007d807b7223 */ /* 0x000fe4000001087b */
[----:B------:R-:W-:Y:S01]  /*c4d0*/  FFMA.FTZ R142, R11, R106, -R142 ;  /* 0x0000006a0b8e7223 */ /* 0x000fe2000001088e */
[----:B------:R-:W-:Y:S01]  /*c4e0*/  F2FP.PACK_AB R9, R9, R132 ;  /* 0x000000840909723e */ /* 0x000fe200000000ff */
[----:B------:R-:W-:Y:S02]  /*c4f0*/  FFMA.FTZ R8, R129, R104, -R100 ;  /* 0x0000006881087223 */ /* 0x000fe40000010864 */
[-C--:B------:R-:W-:Y:S01]  /*c500*/  FFMA.FTZ R10, R130, R4.reuse, -R137 ;  /* 0x00000004820a7223 */ /* 0x080fe20000010889 */
[----:B------:R-:W-:Y:S01]  /*c510*/  F2FP.PACK_AB R11, R142, R127 ;  /* 0x0000007f8e0b723e */ /* 0x000fe200000000ff */
[----:B------:R-:W-:Y:S01]  /*c520*/  FFMA.FTZ R6, R135, R4, R6 ;  /* 0x0000000487067223 */ /* 0x000fe20000010006 */
[----:B------:R-:W-:Y:S02]  /*c530*/  F2FP.PACK_AB R8, R8, R123 ;  /* 0x0000007b0808723e */ /* 0x000fe400000000ff */
[----:B------:R-:W-:-:S02]  /*c540*/  F2FP.PACK_AB R10, R10, R105 ;  /* 0x000000690a0a723e */ /* 0x000fc400000000ff */
[----:B------:R-:W-:Y:S02]  /*c550*/  F2FP.PACK_AB R4, R101, R146 ;  /* 0x000000926504723e */ /* 0x000fe400000000ff */
[----:B------:R-:W-:Y:S01]  /*c560*/  F2FP.PACK_AB R6, R6, R103 ;  /* 0x000000670606723e */ /* 0x000fe200000000ff */
[----:B------:R1:W-:Y:S04]  /*c570*/  STS.128 [R119+0x10080], R8 ;  /* 0x0100800877007388 */ /* 0x0003e80000000c00 */
[----:B------:R1:W-:Y:S02]  /*c580*/  STS.128 [R121+0x10080], R4 ;  /* 0x0100800479007388 */ /* 0x0003e40000000c00 */
.L_x_442:
[----:B------:R-:W-:Y:S05]  /*c590*/  BSYNC B0 ;  /* 0x0000000000007941 */ /* 0x000fea0003800000 */
.L_x_441:
[----:B------:R-:W-:-:S13]  /*c5a0*/  ISETP.GE.AND P0, PT, R219, c[0x0][0x27c], PT ;  /* 0x00009f00db007a0c */ /* 0x000fda0003f06270 */
[----:B------:R-:W-:Y:S05]  /*c5b0*/  @P0 BRA `(.L_x_440) ;  /* 0x0000067000000947 */ /* 0x000fea0003800000 */
[----:B-1----:R-:W-:Y:S01]  /*c5c0*/  SHF.R.S32.HI R8, RZ, 0x1f, R219 ;  /* 0x0000001fff087819 */ /* 0x002fe200000114db */
[----:B------:R-:W-:Y:S01]  /*c5d0*/  HADD2.F32 R124, -RZ, R114.H0_H0 ;  /* 0x20000072ff7c7230 */ /* 0x000fe20000004100 */
[----:B------:R-:W-:Y:S01]  /*c5e0*/  SHF.R.U32.HI R102, RZ, 0x10, R85 ;  /* 0x00000010ff667819 */ /* 0x000fe20000011655 */
[--C-:B------:R-:W-:Y:S01]  /*c5f0*/  HADD2.F32 R106, -RZ, R113.reuse.H0_H0 ;  /* 0x20000071ff6a7230 */ /* 0x100fe20000004100 */
[CC--:B------:R-:W-:Y:S01]  /*c600*/  LEA.HI R5, R8.reuse, R219.reuse, RZ, 0x3 ;  /* 0x000000db08057211 */ /* 0x0c0fe200078f18ff */
[----:B------:R-:W-:Y:S01]  /*c610*/  HADD2.F32 R132, -RZ, R116.H0_H0 ;  /* 0x20000074ff847230 */ /* 0x000fe20000004100 */
[----:B------:R-:W-:Y:S01]  /*c620*/  LEA.HI R8, R8, R219, RZ, 0x6 ;  /* 0x000000db08087211 */ /* 0x000fe200078f30ff */
[----:B------:R-:W-:Y:S01]  /*c630*/  HADD2.F32 R102, -RZ, R102.H0_H0 ;  /* 0x20000066ff667230 */ /* 0x000fe20000004100 */
[----:B------:R-:W-:Y:S01]  /*c640*/  LEA.HI.SX32 R7, R5, R122, 0x1d ;  /* 0x0000007a05077211 */ /* 0x000fe200078feaff */
[----:B------:R-:W-:Y:S01]  /*c650*/  HADD2.F32 R113, -RZ, R113.H1_H1 ;  /* 0x30000071ff717230 */ /* 0x000fe20000004100 */
[----:B------:R-:W-:Y:S01]  /*c660*/  LOP3.LUT R5, R120, 0x38, R5, 0xf8, !PT ;  /* 0x0000003878057812 */ /* 0x000fe200078ef805 */
[--C-:B------:R-:W-:Y:S01]  /*c670*/  HADD2.F32 R122, -RZ, R115.reuse.H0_H0 ;  /* 0x20000073ff7a7230 */ /* 0x100fe20000004100 */
[----:B------:R-:W-:Y:S01]  /*c680*/  SHF.R.S32.HI R4, RZ, 0x1f, R7 ;  /* 0x0000001fff047819 */ /* 0x000fe20000011407 */
[----:B------:R-:W-:Y:S01]  /*c690*/  HADD2.F32 R115, -RZ, R115.H1_H1 ;  /* 0x30000073ff737230 */ /* 0x000fe20000004100 */
[----:B------:R-:W-:-:S02]  /*c6a0*/  LOP3.LUT R6, R5, R118, RZ, 0x3c, !PT ;  /* 0x0000007605067212 */ /* 0x000fc400078e3cff */
[----:B------:R-:W-:Y:S02]  /*c6b0*/  SHF.L.U32 R5, R7, 0x3, RZ ;  /* 0x0000000307057819 */ /* 0x000fe400000006ff */
[----:B------:R-:W-:Y:S02]  /*c6c0*/  LEA.HI R4, R4, R7, RZ, 0x3 ;  /* 0x0000000704047211 */ /* 0x000fe400078f18ff */
[----:B------:R-:W-:Y:S02]  /*c6d0*/  SHF.L.U32 R8, R8, 0x7, RZ ;  /* 0x0000000708087819 */ /* 0x000fe400000006ff */
[----:B------:R-:W-:Y:S02]  /*c6e0*/  LOP3.LUT R5, R120, 0x38, R5, 0xf8, !PT ;  /* 0x0000003878057812 */ /* 0x000fe400078ef805 */
[----:B------:R-:W-:Y:S02]  /*c6f0*/  SHF.L.U32 R4, R4, 0xa, RZ ;  /* 0x0000000a04047819 */ /* 0x000fe400000006ff */
[----:B------:R-:W-:-:S02]  /*c700*/  LOP3.LUT R8, R8, 0x7fffe000, RZ, 0xc0, !PT ;  /* 0x7fffe00008087812 */ /* 0x000fc400078ec0ff */
[----:B------:R-:W-:Y:S02]  /*c710*/  LOP3.LUT R118, R5, R118, RZ, 0x3c, !PT ;  /* 0x0000007605767212 */ /* 0x000fe400078e3cff */
[----:B------:R-:W-:Y:S02]  /*c720*/  LOP3.LUT R4, R4, 0x7fffe000, RZ, 0xc0, !PT ;  /* 0x7fffe00004047812 */ /* 0x000fe400078ec0ff */
[--C-:B------:R-:W-:Y:S02]  /*c730*/  IADD3 R6, R6, R8, R117.reuse ;  /* 0x0000000806067210 */ /* 0x100fe40007ffe075 */
[----:B------:R-:W-:Y:S02]  /*c740*/  IADD3 R4, R118, R4, R117 ;  /* 0x0000000476047210 */ /* 0x000fe40007ffe075 */
[----:B------:R-:W-:Y:S02]  /*c750*/  SHF.L.U32 R100, R6, 0x1, RZ ;  /* 0x0000000106647819 */ /* 0x000fe400000006ff */
[----:B------:R-:W-:-:S02]  /*c760*/  SHF.L.U32 R101, R4, 0x1, RZ ;  /* 0x0000000104657819 */ /* 0x000fc400000006ff */
[--C-:B------:R-:W-:Y:S01]  /*c770*/  SHF.R.U64 R88, R88, 0x10, R89.reuse ;  /* 0x0000001058587819 */ /* 0x100fe20000001259 */
[----:B------:R-:W1:Y:S01]  /*c780*/  LDS.128 R8, [R100+0x10080] ;  /* 0x0100800064087984 */ /* 0x000e620000000c00 */
[----:B------:R-:W-:Y:S02]  /*c790*/  SHF.R.U32.HI R89, RZ, 0x10, R89 ;  /* 0x00000010ff597819 */ /* 0x000fe40000011659 */
[----:B------:R-:W-:Y:S01]  /*c7a0*/  SHF.R.U64 R84, R84, 0x10, R85 ;  /* 0x0000001054547819 */ /* 0x000fe20000001255 */
[----:B------:R-:W2:Y:S01]  /*c7b0*/  LDS.128 R4, [R101+0x10080] ;  /* 0x0100800065047984 */ /* 0x000ea20000000c00 */
[--C-:B------:R-:W-:Y:S01]  /*c7c0*/  SHF.R.U64 R85, R90, 0x10, R91.reuse ;  /* 0x000000105a557819 */ /* 0x100fe2000000125b */
[----:B------:R-:W-:Y:S01]  /*c7d0*/  HADD2.F32 R128, -RZ, R89.H0_H0 ;  /* 0x20000059ff807230 */ /* 0x000fe20000004100 */
[----:B------:R-:W-:Y:S01]  /*c7e0*/  SHF.R.U32.HI R90, RZ, 0x10, R91 ;  /* 0x00000010ff5a7819 */ /* 0x000fe2000001165b */
[----:B------:R-:W-:Y:S01]  /*c7f0*/  HADD2.F32 R88, -RZ, R88.H0_H0 ;  /* 0x20000058ff587230 */ /* 0x000fe20000004100 */
[----:B------:R-:W-:-:S02]  /*c800*/  SHF.R.U64 R86, R86, 0x10, R87 ;  /* 0x0000001056567819 */ /* 0x000fc40000001257 */
[----:B------:R-:W-:Y:S01]  /*c810*/  SHF.R.U32.HI R87, RZ, 0x10, R87 ;  /* 0x00000010ff577819 */ /* 0x000fe20000011657 */
[----:B------:R-:W-:Y:S02]  /*c820*/  HADD2.F32 R134, -RZ, R90.H0_H0 ;  /* 0x2000005aff867230 */ /* 0x000fe40000004100 */
[--C-:B-1----:R-:W-:Y:S02]  /*c830*/  HADD2.F32 R103, -RZ, R9.reuse.H1_H1 ;  /* 0x30000009ff677230 */ /* 0x102fe40000004100 */
[----:B------:R-:W-:Y:S02]  /*c840*/  HADD2.F32 R91, -RZ, R9.H0_H0 ;  /* 0x20000009ff5b7230 */ /* 0x000fe40000004100 */
[----:B------:R-:W-:Y:S01]  /*c850*/  HADD2.F32 R9, -RZ, R11.H0_H0 ;  /* 0x2000000bff097230 */ /* 0x000fe20000004100 */
[----:B------:R-:W-:Y:S01]  /*c860*/  FMUL.FTZ R126, R103, R102 ;  /* 0x00000066677e7220 */ /* 0x000fe20000410000 */
[--C-:B--2---:R-:W-:Y:S01]  /*c870*/  HADD2.F32 R117, -RZ, R5.reuse.H1_H1 ;  /* 0x30000005ff757230 */ /* 0x104fe20000004100 */
[----:B------:R-:W-:Y:S01]  /*c880*/  FMUL.FTZ R120, R91, R106 ;  /* 0x0000006a5b787220 */ /* 0x000fe20000410000 */
[----:B------:R-:W-:Y:S01]  /*c890*/  HADD2.F32 R107, -RZ, R5.H0_H0 ;  /* 0x20000005ff6b7230 */ /* 0x000fe20000004100 */
[----:B------:R-:W-:Y:S01]  /*c8a0*/  FMUL.FTZ R130, R9, R124 ;  /* 0x0000007c09827220 */ /* 0x000fe20000410000 */
[----:B------:R-:W-:Y:S01]  /*c8b0*/  HADD2.F32 R5, -RZ, R7.H0_H0 ;  /* 0x20000007ff057230 */ /* 0x000fe20000004100 */
[C---:B------:R-:W-:Y:S01]  /*c8c0*/  FMUL.FTZ R102, R117.reuse, R102 ;  /* 0x0000006675667220 */ /* 0x040fe20000410000 */
[----:B------:R-:W-:Y:S01]  /*c8d0*/  HADD2.F32 R104, -RZ, R8.H0_H0 ;  /* 0x20000008ff687230 */ /* 0x000fe20000004100 */
[----:B------:R-:W-:Y:S01]  /*c8e0*/  FFMA.FTZ R117, R117, R128, R126 ;  /* 0x0000008075757223 */ /* 0x000fe2000001007e */
[----:B------:R-:W-:Y:S01]  /*c8f0*/  HADD2.F32 R11, -RZ, R11.H1_H1 ;  /* 0x3000000bff0b7230 */ /* 0x000fe20000004100 */
[C---:B------:R-:W-:Y:S01]  /*c900*/  FMUL.FTZ R124, R5.reuse, R124 ;  /* 0x0000007c057c7220 */ /* 0x040fe20000410000 */
[----:B------:R-:W-:Y:S01]  /*c910*/  HADD2.F32 R126, -RZ, R87.H0_H0 ;  /* 0x20000057ff7e7230 */ /* 0x000fe20000004100 */
[----:B------:R-:W-:Y:S01]  /*c920*/  FFMA.FTZ R130, R5, R132, R130 ;  /* 0x0000008405827223 */ /* 0x000fe20000010082 */
[----:B------:R-:W-:Y:S01]  /*c930*/  HADD2.F32 R118, -RZ, R4.H0_H0 ;  /* 0x20000004ff767230 */ /* 0x000fe20000004100 */
[-C--:B------:R-:W-:Y:S01]  /*c940*/  FMUL.FTZ R5, R104, R113.reuse ;  /* 0x0000007168057220 */ /* 0x080fe20000410000 */
[----:B------:R-:W-:Y:S01]  /*c950*/  HADD2.F32 R105, -RZ, R8.H1_H1 ;  /* 0x30000008ff697230 */ /* 0x000fe20000004100 */
[-C--:B------:R-:W-:Y:S01]  /*c960*/  FMUL.FTZ R90, R11, R126.reuse ;  /* 0x0000007e0b5a7220 */ /* 0x080fe20000410000 */
[----:B------:R-:W-:Y:S01]  /*c970*/  HADD2.F32 R7, -RZ, R7.H1_H1 ;  /* 0x30000007ff077230 */ /* 0x000fe20000004100 */
[C---:B------:R-:W-:Y:S01]  /*c980*/  FMUL.FTZ R113, R118.reuse, R113 ;  /* 0x0000007176717220 */ /* 0x040fe20000410000 */
[----:B------:R-:W-:Y:S01]  /*c990*/  HADD2.F32 R8, -RZ, R10.H0_H0 ;  /* 0x2000000aff087230 */ /* 0x000fe20000004100 */
[----:B------:R-:W-:Y:S01]  /*c9a0*/  FFMA.FTZ R118, R118, R115, R5 ;  /* 0x0000007376767223 */ /* 0x000fe20000010005 */
[----:B------:R-:W-:Y:S01]  /*c9b0*/  HADD2.F32 R87, -RZ, R114.H1_H1 ;  /* 0x30000072ff577230 */ /* 0x000fe20000004100 */
[----:B------:R-:W-:Y:S01]  /*c9c0*/  FMUL.FTZ R126, R7, R126 ;  /* 0x0000007e077e7220 */ /* 0x000fe20000410000 */
[----:B------:R-:W-:Y:S01]  /*c9d0*/  HADD2.F32 R119, -RZ, R4.H1_H1 ;  /* 0x30000004ff777230 */ /* 0x000fe20000004100 */
[C---:B------:R-:W-:Y:S01]  /*c9e0*/  FMUL.FTZ R106, R107.reuse, R106 ;  /* 0x0000006a6b6a7220 */ /* 0x040fe20000410000 */
[----:B------:R-:W-:Y:S01]  /*c9f0*/  HADD2.F32 R4, -RZ, R6.H0_H0 ;  /* 0x20000006ff047230 */ /* 0x000fe20000004100 */
[----:B------:R-:W-:Y:S01]  /*ca00*/  FFMA.FTZ R120, R107, R122, R120 ;  /* 0x0000007a6b787223 */ /* 0x000fe20000010078 */
[----:B------:R-:W-:Y:S01]  /*ca10*/  HADD2.F32 R5, -RZ, R116.H1_H1 ;  /* 0x30000074ff057230 */ /* 0x000fe20000004100 */
[----:B------:R-:W-:Y:S01]  /*ca20*/  FFMA.FTZ R7, R7, R134, R90 ;  /* 0x0000008607077223 */ /* 0x000fe2000001005a */
[----:B------:R-:W-:Y:S01]  /*ca30*/  HADD2.F32 R10, -RZ, R10.H1_H1 ;  /* 0x3000000aff0a7230 */ /* 0x000fe20000004100 */
[-C--:B------:R-:W-:Y:S01]  /*ca40*/  FMUL.FTZ R89, R8, R87.reuse ;  /* 0x0000005708597220 */ /* 0x080fe20000410000 */
[----:B------:R-:W-:Y:S01]  /*ca50*/  HADD2.F32 R90, -RZ, R84.H0_H0 ;  /* 0x20000054ff5a7230 */ /* 0x000fe20000004100 */
[C---:B------:R-:W-:Y:S01]  /*ca60*/  FMUL.FTZ R87, R4.reuse, R87 ;  /* 0x0000005704577220 */ /* 0x040fe20000410000 */
[----:B------:R-:W-:Y:S01]  /*ca70*/  HADD2.F32 R107, -RZ, R86.H0_H0 ;  /* 0x20000056ff6b7230 */ /* 0x000fe20000004100 */
[----:B------:R-:W-:Y:S01]  /*ca80*/  FFMA.FTZ R84, R4, R5, R89 ;  /* 0x0000000504547223 */ /* 0x000fe20000010059 */
[----:B------:R-:W-:Y:S01]  /*ca90*/  HADD2.F32 R6, -RZ, R6.H1_H1 ;  /* 0x30000006ff067230 */ /* 0x000fe20000004100 */
[----:B------:R-:W-:Y:S01]  /*caa0*/  FMUL.FTZ R4, R105, R90 ;  /* 0x0000005a69047220 */ /* 0x000fe20000410000 */
[----:B------:R-:W-:Y:S01]  /*cab0*/  HADD2.F32 R89, -RZ, R85.H0_H0 ;  /* 0x20000055ff597230 */ /* 0x000fe20000004100 */
[----:B------:R-:W-:Y:S01]  /*cac0*/  FMUL.FTZ R85, R10, R107 ;  /* 0x0000006b0a557220 */ /* 0x000fe20000410000 */
[----:B------:R-:W-:Y:S01]  /*cad0*/  F2FP.PACK_AB R7, R7, R130 ;  /* 0x000000820707723e */ /* 0x000fe200000000ff */
[----:B------:R-:W-:-:S02]  /*cae0*/  FMUL.FTZ R90, R119, R90 ;  /* 0x0000005a775a7220 */ /* 0x000fc40000410000 */
[----:B------:R-:W-:Y:S02]  /*caf0*/  FMUL.FTZ R107, R6, R107 ;  /* 0x0000006b066b7220 */ /* 0x000fe40000410000 */
[----:B------:R-:W-:Y:S01]  /*cb00*/  FFMA.FTZ R87, R8, R5, -R87 ;  /* 0x0000000508577223 */ /* 0x000fe20000010857 */
[----:B------:R-:W-:Y:S01]  /*cb10*/  F2FP.PACK_AB R5, R117, R120 ;  /* 0x000000787505723e */ /* 0x000fe200000000ff */
        /* <DEDUP_REMOVED lines=8> */
[----:B------:R-:W-:Y:S02]  /*cba0*/  FFMA.FTZ R10, R10, R89, -R107 ;  /* 0x000000590a0a7223 */ /* 0x000fe4000001086b */
[----:B------:R-:W-:Y:S01]  /*cbb0*/  FFMA.FTZ R119, R119, R88, R4 ;  /* 0x0000005877777223 */ /* 0x000fe20000010004 */
[----:B------:R-:W-:Y:S01]  /*cbc0*/  F2FP.PACK_AB R8, R8, R113 ;  /* 0x000000710808723e */ /* 0x000fe200000000ff */
[----:B------:R-:W-:Y:S01]  /*cbd0*/  FFMA.FTZ R85, R6, R89, R85 ;  /* 0x0000005906557223 */ /* 0x000fe20000010055 */
[----:B------:R-:W-:Y:S02]  /*cbe0*/  F2FP.PACK_AB R10, R10, R87 ;  /* 0x000000570a0a723e */ /* 0x000fe400000000ff */
[----:B------:R-:W-:Y:S02]  /*cbf0*/  F2FP.PACK_AB R4, R119, R118 ;  /* 0x000000767704723e */ /* 0x000fe400000000ff */
[----:B------:R-:W-:Y:S01]  /*cc00*/  F2FP.PACK_AB R6, R85, R84 ;  /* 0x000000545506723e */ /* 0x000fe200000000ff */
[----:B------:R1:W-:Y:S04]  /*cc10*/  STS.128 [R100+0x10080], R8 ;  /* 0x0100800864007388 */ /* 0x0003e80000000c00 */
[----:B------:R1:W-:Y:S02]  /*cc20*/  STS.128 [R101+0x10080], R4 ;  /* 0x0100800465007388 */ /* 0x0003e40000000c00 */
.L_x_440:
[----:B------:R-:W-:Y:S05]  /*cc30*/  BSYNC B1 ;  /* 0x0000000000017941 */ /* 0x000fea0003800000 */
.L_x_439:
[----:B------:R-:W-:Y:S01]  /*cc40*/  IADD3 R84, R60, 0x20, RZ ;  /* 0x000000203c547810 */ /* 0x000fe20007ffe0ff */
[----:B------:R-:W-:Y:S03]  /*cc50*/  BSSY B1, `(.L_x_443) ;  /* 0x00000db000017945 */ /* 0x000fe60003800000 */
[----:B------:R-:W-:-:S13]  /*cc60*/  ISETP.GE.AND P0, PT, R84, UR4, PT ;  /* 0x0000000454007c0c */ /* 0x000fda000bf06270 */
[----:B------:R-:W-:Y:S05]  /*cc70*/  @P0 BRA `(.L_x_444) ;  /* 0x00000d8000000947 */ /* 0x000fea0003800000 */
[----:B------:R-:W-:Y:S01]  /*cc80*/  ISETP.GE.AND P0, PT, R225, c[0x0][0x27c], PT ;  /* 0x00009f00e1007a0c */ /* 0x000fe20003f06270 */
[----:B------:R-:W-:Y:S01]  /*cc90*/  IMAD.SHL.U32 R90, R84, 0x40, RZ ;  /* 0x00000040545a7824 */ /* 0x000fe200078e00ff */
[----:B-1----:R-:W-:Y:S01]  /*cca0*/  SHF.R.S32.HI R5, RZ, 0x1f, R84 ;  /* 0x0000001fff057819 */ /* 0x002fe20000011454 */
        /* <DEDUP_REMOVED lines=10> */
[----:B------:R-:W-:Y:S01]  /*cd50*/  HADD2.F32 R102, -RZ, R109.H0_H0 ;  /* 0x2000006dff667230 */ /* 0x000fe20000004100 */
[----:B------:R-:W-:Y:S01]  /*cd60*/  LOP3.LUT R87, R90, 0x38, R225, 0xf8, !PT ;  /* 0x000000385a577812 */ /* 0x000fe200078ef8e1 */
[----:B------:R-:W-:Y:S01]  /*cd70*/  HADD2.F32 R116, -RZ, R111.H0_H0 ;  /* 0x2000006fff747230 */ /* 0x000fe20000004100 */
[----:B------:R-:W-:Y:S01]  /*cd80*/  SHF.R.S32.HI R5, RZ, 0x1f, R4 ;  /* 0x0000001fff057819 */ /* 0x000fe20000011404 */
[----:B------:R-:W-:Y:S01]  /*cd90*/  HADD2.F32 R109, -RZ, R109.H1_H1 ;  /* 0x3000006dff6d7230 */ /* 0x000fe20000004100 */
[----:B------:R-:W-:Y:S01]  /*cda0*/  SHF.L.U32 R7, R4, 0x3, RZ ;  /* 0x0000000304077819 */ /* 0x000fe200000006ff */
[----:B------:R-:W-:Y:S01]  /*cdb0*/  HADD2.F32 R124, -RZ, R111.H1_H1 ;  /* 0x3000006fff7c7230 */ /* 0x000fe20000004100 */
[----:B------:R-:W-:Y:S01]  /*cdc0*/  LEA.HI R5, R5, R4, RZ, 0x3 ;  /* 0x0000000405057211 */ /* 0x000fe200078f18ff */
[--C-:B------:R-:W-:Y:S01]  /*cdd0*/  HADD2.F32 R107, -RZ, R112.reuse.H1_H1 ;  /* 0x30000070ff6b7230 */ /* 0x100fe20000004100 */
[----:B------:R-:W-:Y:S01]  /*cde0*/  LOP3.LUT R87, R87, R88, RZ, 0x3c, !PT ;  /* 0x0000005857577212 */ /* 0x000fe200078e3cff */
[----:B------:R-:W-:Y:S01]  /*cdf0*/  HADD2.F32 R111, -RZ, R112.H0_H0 ;  /* 0x20000070ff6f7230 */ /* 0x000fe20000004100 */
[----:B------:R-:W-:-:S02]  /*ce00*/  LOP3.LUT R7, R90, 0x38, R7, 0xf8, !PT ;  /* 0x000000385a077812 */ /* 0x000fc400078ef807 */
[----:B------:R-:W-:Y:S02]  /*ce10*/  SHF.L.U32 R5, R5, 0xa, RZ ;  /* 0x0000000a05057819 */ /* 0x000fe400000006ff */
[----:B------:R-:W-:Y:S02]  /*ce20*/  IADD3 R87, R84, R87, RZ ;  /* 0x0000005754577210 */ /* 0x000fe40007ffe0ff */
[----:B------:R-:W-:Y:S02]  /*ce30*/  LOP3.LUT R4, R7, R88, RZ, 0x3c, !PT ;  /* 0x0000005807047212 */ /* 0x000fe400078e3cff */
[----:B------:R-:W-:Y:S02]  /*ce40*/  LOP3.LUT R5, R5, 0x7fffe000, RZ, 0xc0, !PT ;  /* 0x7fffe00005057812 */ /* 0x000fe400078ec0ff */
[----:B------:R-:W-:Y:S02]  /*ce50*/  SHF.L.U32 R87, R87, 0x1, RZ ;  /* 0x0000000157577819 */ /* 0x000fe400000006ff */
[----:B------:R-:W-:-:S02]  /*ce60*/  IADD3 R4, R4, R5, R84 ;  /* 0x0000000504047210 */ /* 0x000fc40007ffe054 */
[--C-:B------:R-:W-:Y:S01]  /*ce70*/  SHF.R.U64 R68, R68, 0x10, R69.reuse ;  /* 0x0000001044447819 */ /* 0x100fe20000001245 */
[----:B------:R-:W1:Y:S01]  /*ce80*/  LDS.128 R8, [R87+0x10080] ;  /* 0x0100800057087984 */ /* 0x000e620000000c00 */
[----:B------:R-:W-:Y:S02]  /*ce90*/  SHF.L.U32 R85, R4, 0x1, RZ ;  /* 0x0000000104557819 */ /* 0x000fe400000006ff */
[----:B------:R-:W-:Y:S01]  /*cea0*/  SHF.R.U32.HI R89, RZ, 0x10, R69 ;  /* 0x00000010ff597819 */ /* 0x000fe20000011645 */
[----:B------:R-:W-:Y:S01]  /*ceb0*/  HADD2.F32 R68, -RZ, R68.H0_H0 ;  /* 0x20000044ff447230 */ /* 0x000fe20000004100 */
[--C-:B------:R-:W-:Y:S01]  /*cec0*/  SHF.R.U64 R69, R74, 0x10, R75.reuse ;  /* 0x000000104a457819 */ /* 0x100fe2000000124b */
[----:B------:R-:W2:Y:S01]  /*ced0*/  LDS.128 R4, [R85+0x10080] ;  /* 0x0100800055047984 */ /* 0x000ea20000000c00 */
[----:B------:R-:W-:Y:S01]  /*cee0*/  SHF.R.U32.HI R74, RZ, 0x10, R75 ;  /* 0x00000010ff4a7819 */ /* 0x000fe2000001164b */
[----:B------:R-:W-:Y:S01]  /*cef0*/  HADD2.F32 R118, -RZ, R89.H0_H0 ;  /* 0x20000059ff767230 */ /* 0x000fe20000004100 */
[--C-:B------:R-:W-:Y:S01]  /*cf00*/  SHF.R.U64 R72, R72, 0x10, R73.reuse ;  /* 0x0000001048487819 */ /* 0x100fe20000001249 */
[----:B------:R-:W-:Y:S01]  /*cf10*/  HADD2.F32 R89, -RZ, R110.H1_H1 ;  /* 0x3000006eff597230 */ /* 0x000fe20000004100 */
[----:B------:R-:W-:Y:S01]  /*cf20*/  SHF.R.U32.HI R73, RZ, 0x10, R73 ;  /* 0x00000010ff497819 */ /* 0x000fe20000011649 */
[----:B------:R-:W-:Y:S01]  /*cf30*/  HADD2.F32 R74, -RZ, R74.H0_H0 ;  /* 0x2000004aff4a7230 */ /* 0x000fe20000004100 */
[--C-:B------:R-:W-:Y:S01]  /*cf40*/  SHF.R.U64 R70, R70, 0x10, R71.reuse ;  /* 0x0000001046467819 */ /* 0x100fe20000001247 */
[----:B------:R-:W-:Y:S01]  /*cf50*/  HADD2.F32 R72, -RZ, R72.H0_H0 ;  /* 0x20000048ff487230 */ /* 0x000fe20000004100 */
[----:B------:R-:W-:Y:S01]  /*cf60*/  SHF.R.U32.HI R71, RZ, 0x10, R71 ;  /* 0x00000010ff477819 */ /* 0x000fe20000011647 */
[----:B------:R-:W-:-:S02]  /*cf70*/  HADD2.F32 R122, -RZ, R73.H0_H0 ;  /* 0x20000049ff7a7230 */ /* 0x000fc40000004100 */
[----:B------:R-:W-:Y:S02]  /*cf80*/  HADD2.F32 R70, -RZ, R70.H0_H0 ;  /* 0x20000046ff467230 */ /* 0x000fe40000004100 */
[----:B------:R-:W-:Y:S02]  /*cf90*/  HADD2.F32 R112, -RZ, R71.H0_H0 ;  /* 0x20000047ff707230 */ /* 0x000fe40000004100 */
[----:B------:R-:W-:Y:S02]  /*cfa0*/  HADD2.F32 R69, -RZ, R69.H0_H0 ;  /* 0x20000045ff457230 */ /* 0x000fe40000004100 */
[----:B-1----:R-:W-:Y:S02]  /*cfb0*/  HADD2.F32 R75, -RZ, R9.H0_H0 ;  /* 0x20000009ff4b7230 */ /* 0x002fe40000004100 */
[--C-:B------:R-:W-:Y:S02]  /*cfc0*/  HADD2.F32 R91, -RZ, R8.reuse.H0_H0 ;  /* 0x20000008ff5b7230 */ /* 0x100fe40000004100 */
[----:B------:R-:W-:Y:S01]  /*cfd0*/  HADD2.F32 R100, -RZ, R8.H1_H1 ;  /* 0x30000008ff647230 */ /* 0x000fe20000004100 */
[----:B------:R-:W-:Y:S01]  /*cfe0*/  FMUL.FTZ R114, R75, R102 ;  /* 0x000000664b727220 */ /* 0x000fe20000410000 */
[----:B--2---:R-:W-:Y:S01]  /*cff0*/  HADD2.F32 R103, -RZ, R5.H0_H0 ;  /* 0x20000005ff677230 */ /* 0x004fe20000004100 */
[----:B------:R-:W-:Y:S01]  /*d000*/  FMUL.FTZ R73, R91, R109 ;  /* 0x0000006d5b497220 */ /* 0x000fe20000410000 */
[----:B------:R-:W-:-:S02]  /*d010*/  HADD2.F32 R8, -RZ, R10.H0_H0 ;  /* 0x2000000aff087230 */ /* 0x000fc40000004100 */
[----:B------:R-:W-:Y:S01]  /*d020*/  HADD2.F32 R101, -RZ, R10.H1_H1 ;  /* 0x3000000aff657230 */ /* 0x000fe20000004100 */
[C---:B------:R-:W-:Y:S01]  /*d030*/  FMUL.FTZ R102, R103.reuse, R102 ;  /* 0x0000006667667220 */ /* 0x040fe20000410000 */
[--C-:B------:R-:W-:Y:S01]  /*d040*/  HADD2.F32 R104, -RZ, R4.reuse.H0_H0 ;  /* 0x20000004ff687230 */ /* 0x100fe20000004100 */
[-C--:B------:R-:W-:Y:S01]  /*d050*/  FFMA.FTZ R114, R103, R116.reuse, R114 ;  /* 0x0000007467727223 */ /* 0x080fe20000010072 */
[--C-:B------:R-:W-:Y:S01]  /*d060*/  HADD2.F32 R10, -RZ, R11.reuse.H0_H0 ;  /* 0x2000000bff0a7230 */ /* 0x100fe20000004100 */
[----:B------:R-:W-:Y:S01]  /*d070*/  FFMA.FTZ R102, R75, R116, -R102 ;  /* 0x000000744b667223 */ /* 0x000fe20000010866 */
[----:B------:R-:W-:Y:S01]  /*d080*/  HADD2.F32 R105, -RZ, R4.H1_H1 ;  /* 0x30000004ff697230 */ /* 0x000fe20000004100 */
[----:B------:R-:W-:Y:S01]  /*d090*/  FMUL.FTZ R109, R104, R109 ;  /* 0x0000006d686d7220 */ /* 0x000fe20000410000 */
[----:B------:R-:W-:Y:S01]  /*d0a0*/  HADD2.F32 R103, -RZ, R110.H0_H0 ;  /* 0x2000006eff677230 */ /* 0x000fe20000004100 */
[----:B------:R-:W-:Y:S01]  /*d0b0*/  FMUL.FTZ R110, R8, R89 ;  /* 0x00000059086e7220 */ /* 0x000fe20000410000 */
[--C-:B------:R-:W-:Y:S01]  /*d0c0*/  HADD2.F32 R4, -RZ, R6.reuse.H0_H0 ;  /* 0x20000006ff047230 */ /* 0x100fe20000004100 */
        /* <DEDUP_REMOVED lines=11> */
[----:B------:R-:W-:Y:S01]  /*d180*/  HADD2.F32 R5, -RZ, R5.H1_H1 ;  /* 0x30000005ff057230 */ /* 0x000fe20000004100 */
[----:B------:R-:W-:-:S02]  /*d190*/  FFMA.FTZ R104, R6, R111, R104 ;  /* 0x0000006f06687223 */ /* 0x000fc40000010068 */
[----:B------:R-:W-:Y:S02]  /*d1a0*/  FMUL.FTZ R120, R9, R118 ;  /* 0x0000007609787220 */ /* 0x000fe40000410000 */
[----:B------:R-:W-:Y:S02]  /*d1b0*/  FMUL.FTZ R112, R7, R112 ;  /* 0x0000007007707220 */ /* 0x000fe40000410000 */
[----:B------:R-:W-:Y:S02]  /*d1c0*/  FMUL.FTZ R6, R101, R70 ;  /* 0x0000004665067220 */ /* 0x000fe40000410000 */
[----:B------:R-:W-:Y:S02]  /*d1d0*/  FMUL.FTZ R118, R5, R118 ;  /* 0x0000007605767220 */ /* 0x000fe40000410000 */
        /* <DEDUP_REMOVED lines=9> */
[----:B------:R-:W-:Y:S01]  /*d270*/  FFMA.FTZ R112, R11, R74, -R112 ;  /* 0x0000004a0b707223 */ /* 0x000fe20000010870 */
[----:B------:R-:W-:Y:S01]  /*d280*/  F2FP.PACK_AB R9, R9, R102 ;  /* 0x000000660909723e */ /* 0x000fe200000000ff */
[----:B------:R-:W-:Y:S02]  /*d290*/  FFMA.FTZ R8, R100, R72, -R113 ;  /* 0x0000004864087223 */ /* 0x000fe40000010871 */
[----:B------:R-:W-:Y:S01]  /*d2a0*/  FFMA.FTZ R10, R101, R69, -R70 ;  /* 0x00000045650a7223 */ /* 0x000fe20000010846 */
[----:B------:R-:W-:Y:S01]  /*d2b0*/  F2FP.PACK_AB R11, R112, R103 ;  /* 0x00000067700b723e */ /* 0x000fe200000000ff */
[----:B------:R-:W-:Y:S01]  /*d2c0*/  FFMA.FTZ R5, R5, R122, R120 ;  /* 0x0000007a05057223 */ /* 0x000fe20000010078 */
[----:B------:R-:W-:Y:S01]  /*d2d0*/  F2FP.PACK_AB R8, R8, R109 ;  /* 0x0000006d0808723e */ /* 0x000fe200000000ff */
[----:B------:R-:W-:Y:S01]  /*d2e0*/  FFMA.FTZ R4, R105, R72, R4 ;  /* 0x0000004869047223 */ /* 0x000fe20000010004 */
[----:B------:R-:W-:Y:S01]  /*d2f0*/  F2FP.PACK_AB R10, R10, R89 ;  /* 0x000000590a0a723e */ /* 0x000fe200000000ff */
[----:B------:R-:W-:Y:S01]  /*d300*/  FFMA.FTZ R6, R106, R69, R6 ;  /* 0x000000456a067223 */ /* 0x000fe20000010006 */
[----:B------:R-:W-:-:S02]  /*d310*/  F2FP.PACK_AB R5, R5, R114 ;  /* 0x000000720505723e */ /* 0x000fc400000000ff */
[----:B------:R-:W-:Y:S01]  /*d320*/  F2FP.PACK_AB R4, R4, R73 ;  /* 0x000000490404723e */ /* 0x000fe200000000ff */
[----:B------:R1:W-:Y:S01]  /*d330*/  STS.128 [R87+0x10080], R8 ;  /* 0x0100800857007388 */ /* 0x0003e20000000c00 */
[----:B------:R-:W-:-:S05]  /*d340*/  F2FP.PACK_AB R6, R6, R71 ;  /* 0x000000470606723e */ /* 0x000fca00000000ff */
[----:B------:R1:W-:Y:S02]  /*d350*/  STS.128 [R85+0x10080], R4 ;  /* 0x0100800455007388 */ /* 0x0003e40000000c00 */
.L_x_446:
[----:B------:R-:W-:Y:S05]  /*d360*/  BSYNC B0 ;  /* 0x0000000000007941 */ /* 0x000fea0003800000 */
.L_x_445:
[----:B------:R-:W-:-:S13]  /*d370*/  ISETP.GE.AND P0, PT, R219, c[0x0][0x27c], PT ;  /* 0x00009f00db007a0c */ /* 0x000fda0003f06270 */
[----:B------:R-:W-:Y:S05]  /*d380*/  @P0 BRA `(.L_x_444) ;  /* 0x0000067000000947 */ /* 0x000fea0003800000 */
[----:B-1----:R-:W-:Y:S01]  /*d390*/  SHF.R.S32.HI R4, RZ, 0x1f, R219 ;  /* 0x0000001fff047819 */ /* 0x002fe200000114db */
[----:B------:R-:W-:Y:S01]  /*d3a0*/  HADD2.F32 R100, -RZ, R98.H0_H0 ;  /* 0x20000062ff647230 */ /* 0x000fe20000004100 */
[----:B------:R-:W-:Y:S01]  /*d3b0*/  SHF.R.U32.HI R70, RZ, 0x10, R53 ;  /* 0x00000010ff467819 */ /* 0x000fe20000011635 */
[----:B------:R-:W-:Y:S01]  /*d3c0*/  HADD2.F32 R106, -RZ, R108.H0_H0 ;  /* 0x2000006cff6a7230 */ /* 0x000fe20000004100 */
[CC--:B------:R-:W-:Y:S01]  /*d3d0*/  LEA.HI R5, R4.reuse, R219.reuse, RZ, 0x3 ;  /* 0x000000db04057211 */ /* 0x0c0fe200078f18ff */
[--C-:B------:R-:W-:Y:S01]  /*d3e0*/  HADD2.F32 R74, -RZ, R97.reuse.H0_H0 ;  /* 0x20000061ff4a7230 */ /* 0x100fe20000004100 */
        /* <DEDUP_REMOVED lines=10> */
[----:B------:R-:W-:Y:S01]  /*d490*/  LOP3.LUT R5, R90, 0x38, R5, 0xf8, !PT ;  /* 0x000000385a057812 */ /* 0x000fe200078ef805 */
[--C-:B------:R-:W-:Y:S01]  /*d4a0*/  HADD2.F32 R90, -RZ, R99.reuse.H0_H0 ;  /* 0x20000063ff5a7230 */ /* 0x100fe20000004100 */
[----:B------:R-:W-:Y:S01]  /*d4b0*/  LOP3.LUT R9, R9, 0x7fffe000, RZ, 0xc0, !PT ;  /* 0x7fffe00009097812 */ /* 0x000fe200078ec0ff */
[----:B------:R-:W-:Y:S01]  /*d4c0*/  HADD2.F32 R99, -RZ, R99.H1_H1 ;  /* 0x30000063ff637230 */ /* 0x000fe20000004100 */
[----:B------:R-:W-:-:S02]  /*d4d0*/  SHF.L.U32 R4, R4, 0xa, RZ ;  /* 0x0000000a04047819 */ /* 0x000fc400000006ff */
[----:B------:R-:W-:Y:S02]  /*d4e0*/  LOP3.LUT R88, R5, R88, RZ, 0x3c, !PT ;  /* 0x0000005805587212 */ /* 0x000fe400078e3cff */
[--C-:B------:R-:W-:Y:S02]  /*d4f0*/  IADD3 R6, R6, R9, R84.reuse ;  /* 0x0000000906067210 */ /* 0x100fe40007ffe054 */
[----:B------:R-:W-:Y:S02]  /*d500*/  LOP3.LUT R5, R4, 0x7fffe000, RZ, 0xc0, !PT ;  /* 0x7fffe00004057812 */ /* 0x000fe400078ec0ff */
[----:B------:R-:W-:Y:S02]  /*d510*/  SHF.L.U32 R68, R6, 0x1, RZ ;  /* 0x0000000106447819 */ /* 0x000fe400000006ff */
[----:B------:R-:W-:Y:S02]  /*d520*/  IADD3 R5, R88, R5, R84 ;  /* 0x0000000558057210 */ /* 0x000fe40007ffe054 */
[----:B------:R-:W-:Y:S01]  /*d530*/  SHF.R.U64 R56, R56, 0x10, R57 ;  /* 0x0000001038387819 */ /* 0x000fe20000001239 */
[----:B------:R-:W1:Y:S01]  /*d540*/  LDS.128 R8, [R68+0x10080] ;  /* 0x0100800044087984 */ /* 0x000e620000000c00 */
[----:B------:R-:W-:-:S02]  /*d550*/  SHF.L.U32 R69, R5, 0x1, RZ ;  /* 0x0000000105457819 */ /* 0x000fc400000006ff */
[----:B------:R-:W-:Y:S01]  /*d560*/  SHF.R.U32.HI R57, RZ, 0x10, R57 ;  /* 0x00000010ff397819 */ /* 0x000fe20000011639 */
[----:B------:R-:W-:Y:S01]  /*d570*/  HADD2.F32 R56, -RZ, R56.H0_H0 ;  /* 0x20000038ff387230 */ /* 0x000fe20000004100 */
[----:B------:R-:W-:Y:S01]  /*d580*/  SHF.R.U64 R52, R52, 0x10, R53 ;  /* 0x0000001034347819 */ /* 0x000fe20000001235 */
[----:B------:R-:W2:Y:S01]  /*d590*/  LDS.128 R4, [R69+0x10080] ;  /* 0x0100800045047984 */ /* 0x000ea20000000c00 */
[--C-:B------:R-:W-:Y:S01]  /*d5a0*/  SHF.R.U64 R53, R58, 0x10, R59.reuse ;  /* 0x000000103a357819 */ /* 0x100fe2000000123b */
[----:B------:R-:W-:Y:S01]  /*d5b0*/  HADD2.F32 R102, -RZ, R57.H0_H0 ;  /* 0x20000039ff667230 */ /* 0x000fe20000004100 */
[----:B------:R-:W-:Y:S02]  /*d5c0*/  SHF.R.U32.HI R58, RZ, 0x10, R59 ;  /* 0x00000010ff3a7819 */ /* 0x000fe4000001163b */
[--C-:B------:R-:W-:Y:S01]  /*d5d0*/  SHF.R.U64 R54, R54, 0x10, R55.reuse ;  /* 0x0000001036367819 */ /* 0x100fe20000001237 */
[----:B------:R-:W-:Y:S01]  /*d5e0*/  HADD2.F32 R87, -RZ, R53.H0_H0 ;  /* 0x20000035ff577230 */ /* 0x000fe20000004100 */
[----:B------:R-:W-:Y:S01]  /*d5f0*/  SHF.R.U32.HI R55, RZ, 0x10, R55 ;  /* 0x00000010ff377819 */ /* 0x000fe20000011637 */
[----:B------:R-:W-:-:S02]  /*d600*/  HADD2.F32 R110, -RZ, R58.H0_H0 ;  /* 0x2000003aff6e7230 */ /* 0x000fc40000004100 */
        /* <DEDUP_REMOVED lines=16> */
[----:B------:R-:W-:Y:S01]  /*d710*/  HADD2.F32 R7, -RZ, R7.H1_H1 ;  /* 0x30000007ff077230 */ /* 0x000fe20000004100 */
[----:B------:R-:W-:Y:S01]  /*d720*/  FMUL.FTZ R74, R75, R74 ;  /* 0x0000004a4b4a7220 */ /* 0x000fe20000410000 */
[----:B------:R-:W-:Y:S01]  /*d730*/  HADD2.F32 R85, -RZ, R4.H0_H0 ;  /* 0x20000004ff557230 */ /* 0x000fe20000004100 */
[-C--:B------:R-:W-:Y:S01]  /*d740*/  FMUL.FTZ R58, R11, R84.reuse ;  /* 0x000000540b3a7220 */ /* 0x080fe20000410000 */
[----:B------:R-:W-:Y:S01]  /*d750*/  HADD2.F32 R5, -RZ, R98.H1_H1 ;  /* 0x30000062ff057230 */ /* 0x000fe20000004100 */
[-C--:B------:R-:W-:Y:S01]  /*d760*/  FMUL.FTZ R98, R72, R97.reuse ;  /* 0x0000006148627220 */ /* 0x080fe20000410000 */
[----:B------:R-:W-:Y:S01]  /*d770*/  HADD2.F32 R73, -RZ, R8.H1_H1 ;  /* 0x30000008ff497230 */ /* 0x000fe20000004100 */
[----:B------:R-:W-:Y:S01]  /*d780*/  FMUL.FTZ R84, R7, R84 ;  /* 0x0000005407547220 */ /* 0x000fe20000410000 */
[----:B------:R-:W-:Y:S01]  /*d790*/  HADD2.F32 R8, -RZ, R10.H0_H0 ;  /* 0x2000000aff087230 */ /* 0x000fe20000004100 */
[C---:B------:R-:W-:Y:S01]  /*d7a0*/  FMUL.FTZ R97, R85.reuse, R97 ;  /* 0x0000006155617220 */ /* 0x040fe20000410000 */
[----:B------:R-:W-:Y:S01]  /*d7b0*/  HADD2.F32 R86, -RZ, R4.H1_H1 ;  /* 0x30000004ff567230 */ /* 0x000fe20000004100 */
[----:B------:R-:W-:Y:S01]  /*d7c0*/  FFMA.FTZ R98, R85, R99, R98 ;  /* 0x0000006355627223 */ /* 0x000fe20000010062 */
[----:B------:R-:W-:Y:S01]  /*d7d0*/  HADD2.F32 R10, -RZ, R10.H1_H1 ;  /* 0x3000000aff0a7230 */ /* 0x000fe20000004100 */
[----:B------:R-:W-:Y:S01]  /*d7e0*/  FFMA.FTZ R88, R75, R90, R88 ;  /* 0x0000005a4b587223 */ /* 0x000fe20000010058 */
[----:B------:R-:W-:Y:S01]  /*d7f0*/  HADD2.F32 R4, -RZ, R6.H0_H0 ;  /* 0x20000006ff047230 */ /* 0x000fe20000004100 */
[----:B------:R-:W-:Y:S01]  /*d800*/  FFMA.FTZ R7, R7, R110, R58 ;  /* 0x0000006e07077223 */ /* 0x000fe2000001003a */
[----:B------:R-:W-:Y:S01]  /*d810*/  HADD2.F32 R55, -RZ, R108.H1_H1 ;  /* 0x3000006cff377230 */ /* 0x000fe20000004100 */
[-C--:B------:R-:W-:Y:S01]  /*d820*/  FMUL.FTZ R58, R8, R5.reuse ;  /* 0x00000005083a7220 */ /* 0x080fe20000410000 */
[----:B------:R-:W-:Y:S01]  /*d830*/  HADD2.F32 R85, -RZ, R54.H0_H0 ;  /* 0x20000036ff557230 */ /* 0x000fe20000004100 */
[C---:B------:R-:W-:Y:S01]  /*d840*/  FMUL.FTZ R5, R4.reuse, R5 ;  /* 0x0000000504057220 */ /* 0x040fe20000410000 */
[----:B------:R-:W-:Y:S01]  /*d850*/  HADD2.F32 R6, -RZ, R6.H1_H1 ;  /* 0x30000006ff067230 */ /* 0x000fe20000004100 */
[----:B------:R-:W-:Y:S01]  /*d860*/  FFMA.FTZ R74, R59, R90, -R74 ;  /* 0x0000005a3b4a7223 */ /* 0x000fe2000001084a */
[----:B------:R-:W-:Y:S01]  /*d870*/  HADD2.F32 R75, -RZ, R52.H0_H0 ;  /* 0x20000034ff4b7230 */ /* 0x000fe20000004100 */
[----:B------:R-:W-:Y:S01]  /*d880*/  FFMA.FTZ R52, R4, R55, R58 ;  /* 0x0000003704347223 */ /* 0x000fe2000001003a */
[----:B------:R-:W-:Y:S01]  /*d890*/  F2FP.PACK_AB R7, R7, R104 ;  /* 0x000000680707723e */ /* 0x000fe200000000ff */
[----:B------:R-:W-:-:S02]  /*d8a0*/  FMUL.FTZ R53, R10, R85 ;  /* 0x000000550a357220 */ /* 0x000fc40000410000 */
[----:B------:R-:W-:Y:S02]  /*d8b0*/  FMUL.FTZ R4, R86, R75 ;  /* 0x0000004b56047220 */ /* 0x000fe40000410000 */
[----:B------:R-:W-:Y:S02]  /*d8c0*/  FMUL.FTZ R85, R6, R85 ;  /* 0x0000005506557220 */ /* 0x000fe40000410000 */
[----:B------:R-:W-:Y:S02]  /*d8d0*/  FMUL.FTZ R89, R73, R75 ;  /* 0x0000004b49597220 */ /* 0x000fe40000410000 */
[----:B------:R-:W-:Y:S01]  /*d8e0*/  FFMA.FTZ R55, R8, R55, -R5 ;  /* 0x0000003708377223 */ /* 0x000fe20000010805 */
[----:B------:R-:W-:Y:S01]  /*d8f0*/  F2FP.PACK_AB R5, R57, R88 ;  /* 0x000000583905723e */ /* 0x000fe200000000ff */
[----:B------:R-:W-:Y:S02]  /*d900*/  FFMA.FTZ R71, R71, R102, -R70 ;  /* 0x0000006647477223 */ /* 0x000fe40000010846 */
[----:B------:R-:W-:-:S02]  /*d910*/  FFMA.FTZ R100, R9, R106, -R100 ;  /* 0x0000006a09647223 */ /* 0x000fc40000010864 */
[----:B------:R-:W-:Y:S01]  /*d920*/  FFMA.FTZ R11, R11, R110, -R84 ;  /* 0x0000006e0b0b7223 */ /* 0x000fe20000010854 */
[----:B------:R-:W-:Y:S01]  /*d930*/  F2FP.PACK_AB R9, R71, R74 ;  /* 0x0000004a4709723e */ /* 0x000fe200000000ff */
[----:B------:R-:W-:Y:S02]  /*d940*/  FFMA.FTZ R97, R72, R99, -R97 ;  /* 0x0000006348617223 */ /* 0x000fe40000010861 */
[----:B------:R-:W-:Y:S01]  /*d950*/  FFMA.FTZ R8, R73, R56, -R4 ;  /* 0x0000003849087223 */ /* 0x000fe20000010804 */
[----:B------:R-:W-:Y:S01]  /*d960*/  F2FP.PACK_AB R11, R11, R100 ;  /* 0x000000640b0b723e */ /* 0x000fe200000000ff */
[----:B------:R-:W-:Y:S02]  /*d970*/  FFMA.FTZ R10, R10, R87, -R85 ;  /* 0x000000570a0a7223 */ /* 0x000fe40000010855 */
[----:B------:R-:W-:Y:S01]  /*d980*/  FFMA.FTZ R75, R86, R56, R89 ;  /* 0x00000038564b7223 */ /* 0x000fe20000010059 */
[----:B------:R-:W-:Y:S01]  /*d990*/  F2FP.PACK_AB R8, R8, R97 ;  /* 0x000000610808723e */ /* 0x000fe200000000ff */
[----:B------:R-:W-:Y:S01]  /*d9a0*/  FFMA.FTZ R53, R6, R87, R53 ;  /* 0x0000005706357223 */ /* 0x000fe20000010035 */
[----:B------:R-:W-:-:S02]  /*d9b0*/  F2FP.PACK_AB R10, R10, R55 ;  /* 0x000000370a0a723e */ /* 0x000fc400000000ff */
[----:B------:R-:W-:Y:S02]  /*d9c0*/  F2FP.PACK_AB R4, R75, R98 ;  /* 0x000000624b04723e */ /* 0x000fe400000000ff */
[----:B------:R-:W-:Y:S01]  /*d9d0*/  F2FP.PACK_AB R6, R53, R52 ;  /* 0x000000343506723e */ /* 0x000fe200000000ff */
[----:B------:R1:W-:Y:S04]  /*d9e0*/  STS.128 [R68+0x10080], R8 ;  /* 0x0100800844007388 */ /* 0x0003e80000000c00 */
[----:B------:R1:W-:Y:S02]  /*d9f0*/  STS.128 [R69+0x10080], R4 ;  /* 0x0100800445007388 */ /* 0x0003e40000000c00 */
.L_x_444:
[----:B------:R-:W-:Y:S05]  /*da00*/  BSYNC B1 ;  /* 0x0000000000017941 */ /* 0x000fea0003800000 */
.L_x_443:
        /* <DEDUP_REMOVED lines=54> */
[--C-:B-1----:R-:W-:Y:S02]  /*dd70*/  HADD2.F32 R39, -RZ, R9.reuse.H0_H0 ;  /* 0x20000009ff277230 */ /* 0x102fe40000004100 */
[----:B------:R-:W-:Y:S02]  /*dd80*/  HADD2.F32 R9, -RZ, R9.H1_H1 ;  /* 0x30000009ff097230 */ /* 0x000fe40000004100 */
[--C-:B------:R-:W-:Y:S01]  /*dd90*/  HADD2.F32 R59, -RZ, R8.reuse.H0_H0 ;  /* 0x20000008ff3b7230 */ /* 0x100fe20000004100 */
[----:B------:R-:W-:Y:S01]  /*dda0*/  FMUL.FTZ R84, R39, R70 ;  /* 0x0000004627547220 */ /* 0x000fe20000410000 */
[--C-:B--2---:R-:W-:Y:S01]  /*ddb0*/  HADD2.F32 R71, -RZ, R5.reuse.H0_H0 ;  /* 0x20000005ff477230 */ /* 0x104fe20000004100 */
[----:B------:R-:W-:Y:S01]  /*ddc0*/  FMUL.FTZ R90, R9, R88 ;  /* 0x00000058095a7220 */ /* 0x000fe20000410000 */
[----:B------:R-:W-:Y:S01]  /*ddd0*/  HADD2.F32 R5, -RZ, R5.H1_H1 ;  /* 0x30000005ff057230 */ /* 0x000fe20000004100 */
[----:B------:R-:W-:Y:S01]  /*dde0*/  FMUL.FTZ R37, R59, R93 ;  /* 0x0000005d3b257220 */ /* 0x000fe20000410000 */
[----:B------:R-:W-:Y:S01]  /*ddf0*/  HADD2.F32 R68, -RZ, R8.H1_H1 ;  /* 0x30000008ff447230 */ /* 0x000fe20000004100 */
[C---:B------:R-:W-:Y:S01]  /*de00*/  FMUL.FTZ R70, R71.reuse, R70 ;  /* 0x0000004647467220 */ /* 0x040fe20000410000 */
[--C-:B------:R-:W-:Y:S01]  /*de10*/  HADD2.F32 R8, -RZ, R10.reuse.H0_H0 ;  /* 0x2000000aff087230 */ /* 0x100fe20000004100 */
[----:B------:R-:W-:Y:S01]  /*de20*/  FFMA.FTZ R84, R71, R86, R84 ;  /* 0x0000005647547223 */ /* 0x000fe20000010054 */
[----:B------:R-:W-:Y:S01]  /*de30*/  HADD2.F32 R69, -RZ, R10.H1_H1 ;  /* 0x3000000aff457230 */ /* 0x000fe20000004100 */
[C---:B------:R-:W-:Y:S01]  /*de40*/  FMUL.FTZ R88, R5.reuse, R88 ;  /* 0x0000005805587220 */ /* 0x040fe20000410000 */
[--C-:B------:R-:W-:Y:S01]  /*de50*/  HADD2.F32 R72, -RZ, R4.reuse.H0_H0 ;  /* 0x20000004ff487230 */ /* 0x100fe20000004100 */
[----:B------:R-:W-:Y:S01]  /*de60*/  FFMA.FTZ R5, R5, R98, R90 ;  /* 0x0000006205057223 */ /* 0x000fe2000001005a */
[--C-:B------:R-:W-:Y:S01]  /*de70*/  HADD2.F32 R10, -RZ, R11.reuse.H0_H0 ;  /* 0x2000000bff0a7230 */ /* 0x100fe20000004100 */
[----:B------:R-:W-:Y:S01]  /*de80*/  FMUL.FTZ R87, R8, R57 ;  /* 0x0000003908577220 */ /* 0x000fe20000410000 */
[----:B------:R-:W-:Y:S01]  /*de90*/  HADD2.F32 R73, -RZ, R4.H1_H1 ;  /* 0x30000004ff497230 */ /* 0x000fe20000004100 */
[C---:B------:R-:W-:Y:S01]  /*dea0*/  FMUL.FTZ R93, R72.reuse, R93 ;  /* 0x0000005d485d7220 */ /* 0x040fe20000410000 */
[----:B------:R-:W-:Y:S01]  /*deb0*/  HADD2.F32 R71, -RZ, R94.H0_H0 ;  /* 0x2000005eff477230 */ /* 0x000fe20000004100 */
[----:B------:R-:W-:Y:S01]  /*dec0*/  FFMA.FTZ R37, R72, R100, R37 ;  /* 0x0000006448257223 */ /* 0x000fe20000010025 */
[--C-:B------:R-:W-:Y:S01]  /*ded0*/  HADD2.F32 R4, -RZ, R6.reuse.H0_H0 ;  /* 0x20000006ff047230 */ /* 0x100fe20000004100 */
[----:B------:R-:W-:Y:S01]  /*dee0*/  FFMA.FTZ R70, R39, R86, -R70 ;  /* 0x0000005627467223 */ /* 0x000fe20000010846 */
[----:B------:R-:W-:Y:S01]  /*def0*/  HADD2.F32 R11, -RZ, R11.H1_H1 ;  /* 0x3000000bff0b7230 */ /* 0x000fe20000004100 */
[----:B------:R-:W-:Y:S01]  /*df00*/  FMUL.FTZ R72, R10, R71 ;  /* 0x000000470a487220 */ /* 0x000fe20000410000 */
[----:B------:R-:W-:Y:S01]  /*df10*/  HADD2.F32 R90, -RZ, R31.H0_H0 ;  /* 0x2000001fff5a7230 */ /* 0x000fe20000004100 */
[C---:B------:R-:W-:Y:S01]  /*df20*/  FMUL.FTZ R57, R4.reuse, R57 ;  /* 0x0000003904397220 */ /* 0x040fe20000410000 */
[----:B------:R-:W-:Y:S01]  /*df30*/  HADD2.F32 R74, -RZ, R6.H1_H1 ;  /* 0x30000006ff4a7230 */ /* 0x000fe20000004100 */
[----:B------:R-:W-:Y:S01]  /*df40*/  FFMA.FTZ R31, R4, R75, R87 ;  /* 0x0000004b041f7223 */ /* 0x000fe20000010057 */
[--C-:B------:R-:W-:Y:S01]  /*df50*/  HADD2.F32 R6, -RZ, R7.reuse.H0_H0 ;  /* 0x20000007ff067230 */ /* 0x100fe20000004100 */
[----:B------:R-:W-:Y:S01]  /*df60*/  FMUL.FTZ R4, R11, R90 ;  /* 0x0000005a0b047220 */ /* 0x000fe20000410000 */
[----:B------:R-:W-:Y:S01]  /*df70*/  HADD2.F32 R7, -RZ, R7.H1_H1 ;  /* 0x30000007ff077230 */ /* 0x000fe20000004100 */
[----:B------:R-:W-:Y:S01]  /*df80*/  FMUL.FTZ R87, R73, R28 ;  /* 0x0000001c49577220 */ /* 0x000fe20000410000 */
[----:B------:R-:W-:Y:S01]  /*df90*/  F2FP.PACK_AB R5, R5, R84 ;  /* 0x000000540505723e */ /* 0x000fe200000000ff */
[----:B------:R-:W-:-:S02]  /*dfa0*/  FMUL.FTZ R71, R6, R71 ;  /* 0x0000004706477220 */ /* 0x000fc40000410000 */
[----:B------:R-:W-:Y:S02]  /*dfb0*/  FFMA.FTZ R72, R6, R85, R72 ;  /* 0x0000005506487223 */ /* 0x000fe40000010048 */
[----:B------:R-:W-:Y:S02]  /*dfc0*/  FMUL.FTZ R90, R7, R90 ;  /* 0x0000005a075a7220 */ /* 0x000fe40000410000 */
[----:B------:R-:W-:Y:S02]  /*dfd0*/  FMUL.FTZ R6, R69, R30 ;  /* 0x0000001e45067220 */ /* 0x000fe40000410000 */
[----:B------:R-:W-:Y:S02]  /*dfe0*/  FFMA.FTZ R7, R7, R38, R4 ;  /* 0x0000002607077223 */ /* 0x000fe40000010004 */
[----:B------:R-:W-:Y:S02]  /*dff0*/  FMUL.FTZ R30, R74, R30 ;  /* 0x0000001e4a1e7220 */ /* 0x000fe40000410000 */
[----:B------:R-:W-:Y:S01]  /*e000*/  FMUL.FTZ R4, R68, R28 ;  /* 0x0000001c44047220 */ /* 0x000fe20000410000 */
[----:B------:R-:W-:Y:S01]  /*e010*/  F2FP.PACK_AB R7, R7, R72 ;  /* 0x000000480707723e */ /* 0x000fe200000000ff */
[----:B------:R-:W-:-:S02]  /*e020*/  FFMA.FTZ R57, R8, R75, -R57 ;  /* 0x0000004b08397223 */ /* 0x000fc40000010839 */
[----:B------:R-:W-:Y:S02]  /*e030*/  FFMA.FTZ R71, R10, R85, -R71 ;  /* 0x000000550a477223 */ /* 0x000fe40000010847 */
[----:B------:R-:W-:Y:S02]  /*e040*/  FFMA.FTZ R9, R9, R98, -R88 ;  /* 0x0000006209097223 */ /* 0x000fe40000010858 */
[----:B------:R-:W-:Y:S02]  /*e050*/  FFMA.FTZ R93, R59, R100, -R93 ;  /* 0x000000643b5d7223 */ /* 0x000fe4000001085d */
[----:B------:R-:W-:Y:S01]  /*e060*/  FFMA.FTZ R90, R11, R38, -R90 ;  /* 0x000000260b5a7223 */ /* 0x000fe2000001085a */
[----:B------:R-:W-:Y:S01]  /*e070*/  F2FP.PACK_AB R9, R9, R70 ;  /* 0x000000460909723e */ /* 0x000fe200000000ff */
[-C--:B------:R-:W-:Y:S02]  /*e080*/  FFMA.FTZ R8, R68, R36.reuse, -R87 ;  /* 0x0000002444087223 */ /* 0x080fe40000010857 */
[----:B------:R-:W-:Y:S01]  /*e090*/  FFMA.FTZ R10, R69, R29, -R30 ;  /* 0x0000001d450a7223 */ /* 0x000fe2000001081e */
[----:B------:R-:W-:Y:S01]  /*e0a0*/  F2FP.PACK_AB R11, R90, R71 ;  /* 0x000000475a0b723e */ /* 0x000fe200000000ff */
        /* <DEDUP_REMOVED lines=8> */
.L_x_450:
[----:B------:R-:W-:Y:S05]  /*e130*/  BSYNC B0 ;  /* 0x0000000000007941 */ /* 0x000fea0003800000 */
.L_x_449:
[----:B------:R-:W-:-:S13]  /*e140*/  ISETP.GE.AND P0, PT, R219, c[0x0][0x27c], PT ;  /* 0x00009f00db007a0c */ /* 0x000fda0003f06270 */
[----:B------:R-:W-:Y:S05]  /*e150*/  @P0 BRA `(.L_x_448) ;  /* 0x0000067000000947 */ /* 0x000fea0003800000 */
[----:B-1----:R-:W-:Y:S01]  /*e160*/  SHF.R.S32.HI R4, RZ, 0x1f, R219 ;  /* 0x0000001fff047819 */ /* 0x002fe200000114db */
[--C-:B------:R-:W-:Y:S01]  /*e170*/  HADD2.F32 R57, -RZ, R83.reuse.H0_H0 ;  /* 0x20000053ff397230 */ /* 0x100fe20000004100 */
[----:B------:R-:W-:Y:S01]  /*e180*/  SHF.R.U64 R30, R40, 0x10, R41 ;  /* 0x00000010281e7819 */ /* 0x000fe20000001229 */
[----:B------:R-:W-:Y:S01]  /*e190*/  HADD2.F32 R70, -RZ, R92.H0_H0 ;  /* 0x2000005cff467230 */ /* 0x000fe20000004100 */
[CC--:B------:R-:W-:Y:S01]  /*e1a0*/  LEA.HI R5, R4.reuse, R219.reuse, RZ, 0x3 ;  /* 0x000000db04057211 */ /* 0x0c0fe200078f18ff */
[----:B------:R-:W-:Y:S01]  /*e1b0*/  HADD2.F32 R83, -RZ, R83.H1_H1 ;  /* 0x30000053ff537230 */ /* 0x000fe20000004100 */
[----:B------:R-:W-:Y:S01]  /*e1c0*/  LEA.HI R9, R4, R219, RZ, 0x6 ;  /* 0x000000db04097211 */ /* 0x000fe200078f30ff */
[----:B------:R-:W-:Y:S01]  /*e1d0*/  HADD2.F32 R30, -RZ, R30.H0_H0 ;  /* 0x2000001eff1e7230 */ /* 0x000fe20000004100 */
[----:B------:R-:W-:Y:S02]  /*e1e0*/  LEA.HI.SX32 R7, R5, R54, 0x1d ;  /* 0x0000003605077211 */ /* 0x000fe400078feaff */
[----:B------:R-:W-:-:S02]  /*e1f0*/  LOP3.LUT R5, R58, 0x38, R5, 0xf8, !PT ;  /* 0x000000383a057812 */ /* 0x000fc400078ef805 */
[----:B------:R-:W-:Y:S02]  /*e200*/  SHF.R.S32.HI R4, RZ, 0x1f, R7 ;  /* 0x0000001fff047819 */ /* 0x000fe40000011407 */
[----:B------:R-:W-:Y:S02]  /*e210*/  LOP3.LUT R6, R5, R56, RZ, 0x3c, !PT ;  /* 0x0000003805067212 */ /* 0x000fe400078e3cff */
[----:B------:R-:W-:Y:S02]  /*e220*/  SHF.L.U32 R5, R7, 0x3, RZ ;  /* 0x0000000307057819 */ /* 0x000fe400000006ff */
[----:B------:R-:W-:Y:S02]  /*e230*/  SHF.L.U32 R9, R9, 0x7, RZ ;  /* 0x0000000709097819 */ /* 0x000fe400000006ff */
[----:B------:R-:W-:Y:S02]  /*e240*/  LEA.HI R4, R4, R7, RZ, 0x3 ;  /* 0x0000000704047211 */ /* 0x000fe400078f18ff */
[----:B------:R-:W-:Y:S01]  /*e250*/  LOP3.LUT R5, R58, 0x38, R5, 0xf8, !PT ;  /* 0x000000383a057812 */ /* 0x000fe200078ef805 */
[----:B------:R-:W-:Y:S01]  /*e260*/  HADD2.F32 R58, -RZ, R82.H0_H0 ;  /* 0x20000052ff3a7230 */ /* 0x000fe20000004100 */
[----:B------:R-:W-:-:S02]  /*e270*/  LOP3.LUT R9, R9, 0x7fffe000, RZ, 0xc0, !PT ;  /* 0x7fffe00009097812 */ /* 0x000fc400078ec0ff */
[----:B------:R-:W-:Y:S02]  /*e280*/  SHF.L.U32 R4, R4, 0xa, RZ ;  /* 0x0000000a04047819 */ /* 0x000fe400000006ff */
[----:B------:R-:W-:Y:S02]  /*e290*/  LOP3.LUT R56, R5, R56, RZ, 0x3c, !PT ;  /* 0x0000003805387212 */ /* 0x000fe400078e3cff */
[--C-:B------:R-:W-:Y:S02]  /*e2a0*/  IADD3 R6, R6, R9, R52.reuse ;  /* 0x0000000906067210 */ /* 0x100fe40007ffe034 */
[----:B------:R-:W-:Y:S02]  /*e2b0*/  LOP3.LUT R5, R4, 0x7fffe000, RZ, 0xc0, !PT ;  /* 0x7fffe00004057812 */ /* 0x000fe400078ec0ff */
[----:B------:R-:W-:Y:S02]  /*e2c0*/  SHF.L.U32 R28, R6, 0x1, RZ ;  /* 0x00000001061c7819 */ /* 0x000fe400000006ff */
[----:B------:R-:W-:-:S02]  /*e2d0*/  IADD3 R5, R56, R5, R52 ;  /* 0x0000000538057210 */ /* 0x000fc40007ffe034 */
[----:B------:R-:W-:Y:S01]  /*e2e0*/  SHF.R.U32.HI R40, RZ, 0x10, R41 ;  /* 0x00000010ff287819 */ /* 0x000fe20000011629 */
[----:B------:R-:W1:Y:S01]  /*e2f0*/  LDS.128 R8, [R28+0x10080] ;  /* 0x010080001c087984 */ /* 0x000e620000000c00 */
[----:B------:R-:W-:Y:S01]  /*e300*/  SHF.L.U32 R29, R5, 0x1, RZ ;  /* 0x00000001051d7819 */ /* 0x000fe200000006ff */
[--C-:B------:R-:W-:Y:S01]  /*e310*/  HADD2.F32 R41, -RZ, R81.reuse.H0_H0 ;  /* 0x20000051ff297230 */ /* 0x100fe20000004100 */
[----:B------:R-:W-:Y:S01]  /*e320*/  SHF.R.U64 R31, R32, 0x10, R33 ;  /* 0x00000010201f7819 */ /* 0x000fe20000001221 */
[----:B------:R-:W-:Y:S01]  /*e330*/  HADD2.F32 R81, -RZ, R81.H1_H1 ;  /* 0x30000051ff517230 */ /* 0x000fe20000004100 */
[----:B------:R-:W-:Y:S01]  /*e340*/  SHF.R.U64 R34, R34, 0x10, R35 ;  /* 0x0000001022227819 */ /* 0x000fe20000001223 */
[----:B------:R-:W2:Y:S01]  /*e350*/  LDS.128 R4, [R29+0x10080] ;  /* 0x010080001d047984 */ /* 0x000ea20000000c00 */
[----:B------:R-:W-:Y:S02]  /*e360*/  SHF.R.U32.HI R33, RZ, 0x10, R33 ;  /* 0x00000010ff217819 */ /* 0x000fe40000011621 */
[----:B------:R-:W-:-:S02]  /*e370*/  SHF.R.U32.HI R35, RZ, 0x10, R35 ;  /* 0x00000010ff237819 */ /* 0x000fc40000011623 */
[--C-:B------:R-:W-:Y:S01]  /*e380*/  SHF.R.U64 R32, R42, 0x10, R43.reuse ;  /* 0x000000102a207819 */ /* 0x100fe2000000122b */
[----:B------:R-:W-:Y:S01]  /*e390*/  HADD2.F32 R56, -RZ, R33.H0_H0 ;  /* 0x20000021ff387230 */ /* 0x000fe20000004100 */
[----:B------:R-:W-:Y:S01]  /*e3a0*/  SHF.R.U32.HI R42, RZ, 0x10, R43 ;  /* 0x00000010ff2a7819 */ /* 0x000fe2000001162b */
[----:B------:R-:W-:Y:S02]  /*e3b0*/  HADD2.F32 R72, -RZ, R35.H0_H0 ;  /* 0x20000023ff487230 */ /* 0x000fe40000004100 */
[----:B------:R-:W-:Y:S02]  /*e3c0*/  HADD2.F32 R33, -RZ, R92.H1_H1 ;  /* 0x3000005cff217230 */ /* 0x000fe40000004100 */
[----:B------:R-:W-:Y:S02]  /*e3d0*/  HADD2.F32 R74, -RZ, R42.H0_H0 ;  /* 0x2000002aff4a7230 */ /* 0x000fe40000004100 */
[--C-:B-1----:R-:W-:Y:S02]  /*e3e0*/  HADD2.F32 R36, -RZ, R9.reuse.H0_H0 ;  /* 0x20000009ff247230 */ /* 0x102fe40000004100 */
[----:B------:R-:W-:-:S02]  /*e3f0*/  HADD2.F32 R37, -RZ, R9.H1_H1 ;  /* 0x30000009ff257230 */ /* 0x000fc40000004100 */
[----:B------:R-:W-:Y:S01]  /*e400*/  HADD2.F32 R9, -RZ, R11.H0_H0 ;  /* 0x2000000bff097230 */ /* 0x000fe20000004100 */
[-C--:B------:R-:W-:Y:S01]  /*e410*/  FMUL.FTZ R55, R36, R41.reuse ;  /* 0x0000002924377220 */ /* 0x080fe20000410000 */
[--C-:B--2---:R-:W-:Y:S02]  /*e420*/  HADD2.F32 R52, -RZ, R5.reuse.H0_H0 ;  /* 0x20000005ff347230 */ /* 0x104fe40000004100 */
[----:B------:R-:W-:Y:S01]  /*e430*/  HADD2.F32 R43, -RZ, R5.H1_H1 ;  /* 0x30000005ff2b7230 */ /* 0x000fe20000004100 */
[-C--:B------:R-:W-:Y:S01]  /*e440*/  FMUL.FTZ R68, R9, R58.reuse ;  /* 0x0000003a09447220 */ /* 0x080fe20000410000 */
[----:B------:R-:W-:Y:S01]  /*e450*/  HADD2.F32 R5, -RZ, R7.H0_H0 ;  /* 0x20000007ff057230 */ /* 0x000fe20000004100 */
[C---:B------:R-:W-:Y:S01]  /*e460*/  FMUL.FTZ R41, R52.reuse, R41 ;  /* 0x0000002934297220 */ /* 0x040fe20000410000 */
[----:B------:R-:W-:Y:S01]  /*e470*/  HADD2.F32 R11, -RZ, R11.H1_H1 ;  /* 0x3000000bff0b7230 */ /* 0x000fe20000004100 */
[----:B------:R-:W-:Y:S01]  /*e480*/  FFMA.FTZ R55, R52, R57, R55 ;  /* 0x0000003934377223 */ /* 0x000fe20000010037 */
[----:B------:R-:W-:Y:S01]  /*e490*/  HADD2.F32 R7, -RZ, R7.H1_H1 ;  /* 0x30000007ff077230 */ /* 0x000fe20000004100 */
[C---:B------:R-:W-:Y:S01]  /*e4a0*/  FMUL.FTZ R58, R5.reuse, R58 ;  /* 0x0000003a053a7220 */ /* 0x040fe20000410000 */
[--C-:B------:R-:W-:Y:S01]  /*e4b0*/  HADD2.F32 R38, -RZ, R8.reuse.H0_H0 ;  /* 0x20000008ff267230 */ /* 0x100fe20000004100 */
[----:B------:R-:W-:Y:S01]  /*e4c0*/  FFMA.FTZ R68, R5, R70, R68 ;  /* 0x0000004605447223 */ /* 0x000fe20000010044 */
[----:B------:R-:W-:Y:S01]  /*e4d0*/  HADD2.F32 R39, -RZ, R8.H1_H1 ;  /* 0x30000008ff277230 */ /* 0x000fe20000004100 */
[----:B------:R-:W-:Y:S01]  /*e4e0*/  FMUL.FTZ R42, R11, R72 ;  /* 0x000000480b2a7220 */ /* 0x000fe20000410000 */
[----:B------:R-:W-:Y:S01]  /*e4f0*/  HADD2.F32 R52, -RZ, R40.H0_H0 ;  /* 0x20000028ff347230 */ /* 0x000fe20000004100 */
[----:B------:R-:W-:Y:S01]  /*e500*/  FMUL.FTZ R40, R37, R56 ;  /* 0x0000003825287220 */ /* 0x000fe20000410000 */
[----:B------:R-:W-:Y:S01]  /*e510*/  HADD2.F32 R8, -RZ, R10.H0_H0 ;  /* 0x2000000aff087230 */ /* 0x000fe20000004100 */
[----:B------:R-:W-:Y:S01]  /*e520*/  FMUL.FTZ R72, R7, R72 ;  /* 0x0000004807487220 */ /* 0x000fe20000410000 */
[----:B------:R-:W-:Y:S01]  /*e530*/  HADD2.F32 R5, -RZ, R82.H1_H1 ;  /* 0x30000052ff057230 */ /* 0x000fe20000004100 */
[C---:B------:R-:W-:Y:S01]  /*e540*/  FMUL.FTZ R56, R43.reuse, R56 ;  /* 0x000000382b387220 */ /* 0x040fe20000410000 */
[--C-:B------:R-:W-:Y:S01]  /*e550*/  HADD2.F32 R53, -RZ, R4.reuse.H0_H0 ;  /* 0x20000004ff357230 */ /* 0x100fe20000004100 */
[----:B------:R-:W-:Y:S01]  /*e560*/  FFMA.FTZ R40, R43, R52, R40 ;  /* 0x000000342b287223 */ /* 0x000fe20000010028 */
[----:B------:R-:W-:Y:S01]  /*e570*/  HADD2.F32 R54, -RZ, R4.H1_H1 ;  /* 0x30000004ff367230 */ /* 0x000fe20000004100 */
[----:B------:R-:W-:Y:S01]  /*e580*/  FFMA.FTZ R7, R7, R74, R42 ;  /* 0x0000004a07077223 */ /* 0x000fe2000001002a */
[----:B------:R-:W-:Y:S01]  /*e590*/  HADD2.F32 R4, -RZ, R6.H0_H0 ;  /* 0x20000006ff047230 */ /* 0x000fe20000004100 */
[----:B------:R-:W-:Y:S01]  /*e5a0*/  FMUL.FTZ R82, R38, R81 ;  /* 0x0000005126527220 */ /* 0x000fe20000410000 */
[----:B------:R-:W-:Y:S01]  /*e5b0*/  HADD2.F32 R10, -RZ, R10.H1_H1 ;  /* 0x3000000aff0a7230 */ /* 0x000fe20000004100 */
        /* <DEDUP_REMOVED lines=9> */
[----:B------:R-:W-:Y:S01]  /*e650*/  F2FP.PACK_AB R7, R7, R68 ;  /* 0x000000440707723e */ /* 0x000fe200000000ff */
[----:B------:R-:W-:-:S02]  /*e660*/  FMUL.FTZ R35, R39, R42 ;  /* 0x0000002a27237220 */ /* 0x000fc40000410000 */
[-C--:B------:R-:W-:Y:S02]  /*e670*/  FMUL.FTZ R4, R10, R43.reuse ;  /* 0x0000002b0a047220 */ /* 0x080fe40000410000 */
[----:B------:R-:W-:Y:S02]  /*e680*/  FMUL.FTZ R42, R54, R42 ;  /* 0x0000002a362a7220 */ /* 0x000fe40000410000 */
[----:B------:R-:W-:Y:S02]  /*e690*/  FMUL.FTZ R43, R6, R43 ;  /* 0x0000002b062b7220 */ /* 0x000fe40000410000 */
[----:B------:R-:W-:Y:S01]  /*e6a0*/  FFMA.FTZ R33, R8, R33, -R5 ;  /* 0x0000002108217223 */ /* 0x000fe20000010805 */
[----:B------:R-:W-:Y:S01]  /*e6b0*/  F2FP.PACK_AB R5, R40, R55 ;  /* 0x000000372805723e */ /* 0x000fe200000000ff */
[----:B------:R-:W-:Y:S02]  /*e6c0*/  FFMA.FTZ R41, R36, R57, -R41 ;  /* 0x0000003924297223 */ /* 0x000fe40000010829 */
[----:B------:R-:W-:-:S02]  /*e6d0*/  FFMA.FTZ R56, R37, R52, -R56 ;  /* 0x0000003425387223 */ /* 0x000fc40000010838 */
[----:B------:R-:W-:Y:S02]  /*e6e0*/  FFMA.FTZ R58, R9, R70, -R58 ;  /* 0x00000046093a7223 */ /* 0x000fe4000001083a */
        /* <DEDUP_REMOVED lines=14> */
.L_x_448:
[----:B------:R-:W-:Y:S05]  /*e7d0*/  BSYNC B1 ;  /* 0x0000000000017941 */ /* 0x000fea0003800000 */
.L_x_447:
        /* <DEDUP_REMOVED lines=113> */
.L_x_452:
[----:B------:R-:W-:Y:S05]  /*eef0*/  BSYNC B0 ;  /* 0x0000000000007941 */ /* 0x000fea0003800000 */
.L_x_451:
        /* <DEDUP_REMOVED lines=105> */
.L_x_424:
[----:B------:R-:W-:Y:S05]  /*f590*/  BSYNC B2 ;  /* 0x0000000000027941 */ /* 0x000fea0003800000 */
.L_x_390:
        /* <DEDUP_REMOVED lines=12> */
[----:B------:R-:W-:Y:S01]  /*f660*/  IMAD.SHL.U32 R0, R0, 0x40, RZ ;  /* 0x0000004000007824 */ /* 0x000fe200078e00ff */
[----:B------:R-:W-:Y:S01]  /*f670*/  LOP3.LUT R11, R11, 0xfffffffe, RZ, 0xc0, !PT ;  /* 0xfffffffe0b0b7812 */ /* 0x000fe200078ec0ff */
[----:B------:R-:W-:Y:S01]  /*f680*/  IMAD.IADD R7, R7, 0x1, R5 ;  /* 0x0000000107077824 */ /* 0x000fe200078e0205 */
[----:B------:R-:W-:Y:S01]  /*f690*/  LOP3.LUT R8, R8, R9, RZ, 0x3c, !PT ;  /* 0x0000000908087212 */ /* 0x000fe200078e3cff */
[----:B------:R-:W-:Y:S01]  /*f6a0*/  IMAD.SHL.U32 R220, R51, 0x2, RZ ;  /* 0x0000000233dc7824 */ /* 0x000fe200078e00ff */
[----:B------:R-:W-:Y:S01]  /*f6b0*/  LOP3.LUT R0, R0, 0x1c0, RZ, 0xc0, !PT ;  /* 0x000001c000007812 */ /* 0x000fe200078ec0ff */
[----:B------:R-:W-:Y:S01]  /*f6c0*/  IMAD.IADD R11, R4, 0x1, -R11 ;  /* 0x00000001040b7824 */ /* 0x000fe200078e0a0b */
[----:B------:R-:W-:Y:S01]  /*f6d0*/  ISETP.LT.AND P1, PT, R60, UR30, PT ;  /* 0x0000001e3c007c0c */ /* 0x000fe2000bf21270 */
[----:B------:R-:W-:Y:S01]  /*f6e0*/  IMAD R4, R47, c[0x0][0x218], RZ ;  /* 0x000086002f047a24 */ /* 0x000fe200078e02ff */
[----:B------:R-:W-:Y:S01]  /*f6f0*/  SHF.R.S32.HI R228, RZ, 0x1f, R219 ;  /* 0x0000001fffe47819 */ /* 0x000fe200000114db */
[----:B------:R-:W-:Y:S01]  /*f700*/  IMAD R213, R11, 0x200, R8 ;  /* 0x000002000bd57824 */ /* 0x000fe200078e0208 */
[----:B------:R-:W-:Y:S01]  /*f710*/  SHF.R.S32.HI R227, RZ, 0x1f, R50 ;  /* 0x0000001fffe37819 */ /* 0x000fe20000011432 */
[----:B------:R-:W-:Y:S01]  /*f720*/  IMAD.WIDE.U32 R6, R217, c[0x0][0x218], R6 ;  /* 0x00008600d9067a25 */ /* 0x000fe200078e0006 */
[----:B------:R-:W-:Y:S01]  /*f730*/  LEA.HI R228, R228, R219, RZ, 0x3 ;  /* 0x000000dbe4e47211 */ /* 0x000fe200078f18ff */
[----:B------:R-:W-:Y:S01]  /*f740*/  UISETP.GT.AND UP0, UPT, UR17, UR8, UPT ;  /* 0x000000081100728c */ /* 0x000fe2000bf04270 */
[----:B------:R-:W-:Y:S01]  /*f750*/  LEA.HI R227, R227, R50, RZ, 0x3 ;  /* 0x00000032e3e37211 */ /* 0x000fe200078f18ff */
[----:B------:R-:W-:Y:S01]  /*f760*/  IMAD.SHL.U32 R213, R213, 0x2, RZ ;  /* 0x00000002d5d57824 */ /* 0x000fe200078e00ff */
[----:B------:R-:W-:Y:S01]  /*f770*/  BAR.SYNC.DEFER_BLOCKING 0x0 ;  /* 0x0000000000007b1d */ /* 0x000fe20000010000 */
[----:B------:R-:W-:Y:S01]  /*f780*/  IMAD R4, R217, c[0x0][0x21c], R4 ;  /* 0x00008700d9047a24 */ /* 0x000fe200078e0204 */
[----:B------:R-:W-:Y:S01]  /*f790*/  LOP3.LUT R228, R228, 0xfffffff8, RZ, 0xc0, !PT ;  /* 0xfffffff8e4e47812 */ /* 0x000fe200078ec0ff */
[----:B------:R-:W-:Y:S01]  /*f7a0*/  IMAD.SHL.U32 R11, R11, 0x8, RZ ;  /* 0x000000080b0b7824 */ /* 0x000fe200078e00ff */
[C---:B------:R-:W-:Y:S01]  /*f7b0*/  IADD3 R5, R213.reuse, 0xc080, RZ ;  /* 0x0000c080d5057810 */ /* 0x040fe20007ffe0ff */
[----:B------:R-:W-:Y:S01]  /*f7c0*/  IMAD.SHL.U32 R47, R46, 0x40, RZ ;  /* 0x000000402e2f7824 */ /* 0x000fe200078e00ff */
[----:B------:R-:W-:-:S02]  /*f7d0*/  IADD3 R212, R213, 0xc0a0, RZ ;  /* 0x0000c0a0d5d47810 */ /* 0x000fc40007ffe0ff */
[----:B------:R-:W-:Y:S02]  /*f7e0*/  @P0 IADD3 R212, R5, -0x20, RZ ;  /* 0xffffffe005d40810 */ /* 0x000fe40007ffe0ff */
[----:B------:R-:W-:Y:S02]  /*f7f0*/  IADD3 R5, P0, R6, UR26, RZ ;  /* 0x0000001a06057c10 */ /* 0x000fe4000ff1e0ff */
[----:B------:R-:W-:Y:S02]  /*f800*/  LOP3.LUT R11, R0, 0x8, R11, 0xf8, !PT ;  /* 0x00000008000b7812 */ /* 0x000fe400078ef80b */
[----:B------:R-:W-:Y:S02]  /*f810*/  IADD3.X R6, R7, UR12, R4, P0, !PT ;  /* 0x0000000c07067c10 */ /* 0x000fe400087fe404 */
[C---:B------:R-:W-:Y:S02]  /*f820*/  LEA R4, P0, R5.reuse, c[0x0][0x1f8], 0x1 ;  /* 0x00007e0005047a11 */ /* 0x040fe400078008ff */
[----:B------:R-:W-:Y:S01]  /*f830*/  SHF.R.U32.HI R46, RZ, 0x3, R0 ;  /* 0x00000003ff2e7819 */ /* 0x000fe20000011600 */
[----:B------:R-:W-:Y:S01]  /*f840*/  IMAD.MOV.U32 R0, RZ, RZ, 0x40 ;  /* 0x00000040ff007424 */ /* 0x000fe200078e00ff */
[----:B------:R-:W-:Y:S01]  /*f850*/  LEA.HI.X R5, R5, c[0x0][0x1fc], R6, 0x1, P0 ;  /* 0x00007f0005057a11 */ /* 0x000fe200000f0c06 */
[----:B------:R-:W-:Y:S01]  /*f860*/  SHFL.IDX PT, R24, R4, RZ, 0x181f ;  /* 0x00181fff04187589 */ /* 0x000fe200000e0000 */
[----:B------:R-:W-:-:S02]  /*f870*/  LOP3.LUT R47, R47, 0xfffffe00, RZ, 0xc0, !PT ;  /* 0xfffffe002f2f7812 */ /* 0x000fc400078ec0ff */
[----:B------:R-:W-:Y:S01]  /*f880*/  LOP3.LUT R46, R11, R46, RZ, 0x3c, !PT ;  /* 0x0000002e0b2e7212 */ /* 0x000fe200078e3cff */
[----:B------:R-:W1:Y:S01]  /*f890*/  SHFL.IDX PT, R25, R5, RZ, 0x181f ;  /* 0x00181fff05197589 */ /* 0x000e6200000e0000 */
[----:B------:R-:W-:Y:S01]  /*f8a0*/  LOP3.LUT P0, RZ, R61, 0x4, RZ, 0xc0, !PT ;  /* 0x000000043dff7812 */ /* 0x000fe2000780c0ff */
[----:B------:R-:W-:Y:S01]  /*f8b0*/  IMAD R7, R44, 0x400, R47 ;  /* 0x000004002c077824 */ /* 0x000fe200078e022f */
[----:B------:R-:W-:Y:S01]  /*f8c0*/  LOP3.LUT R227, R227, 0xfffffff8, RZ, 0xc0, !PT ;  /* 0xfffffff8e3e37812 */ /* 0x000fe200078ec0ff */
[----:B------:R-:W-:Y:S01]  /*f8d0*/  LDSM.16.M88.4 R12, [R213+0xc080] ;  /* 0x00c08000d50c783b */ /* 0x000fe20000000200 */
[----:B------:R-:W-:Y:S01]  /*f8e0*/  SEL R0, R0, 0xffffffc0, !P0 ;  /* 0xffffffc000007807 */ /* 0x000fe20004000000 */
[----:B------:R-:W-:Y:S01]  /*f8f0*/  IMAD.IADD R214, R46, 0x1, R7 ;  /* 0x000000012ed67824 */ /* 0x000fe200078e0207 */
[----:B------:R-:W-:Y:S01]  /*f900*/  ISETP.GE.OR P0, PT, R225, c[0x0][0x1d4], !P1 ;  /* 0x00007500e1007a0c */ /* 0x000fe20004f06670 */
[----:B------:R-:W-:Y:S01]  /*f910*/  LDSM.16.M88.4 R20, [R213+0xc880] ;  /* 0x00c88000d514783b */ /* 0x000fe20000000200 */
[----:B------:R-:W-:Y:S01]  /*f920*/  SHF.R.S32.HI R226, RZ, 0x1f, R49 ;  /* 0x0000001fffe27819 */ /* 0x000fe20000011431 */
[----:B------:R-:W-:Y:S01]  /*f930*/  IMAD.SHL.U32 R214, R214, 0x2, RZ ;  /* 0x00000002d6d67824 */ /* 0x000fe200078e00ff */
[----:B------:R-:W-:Y:S01]  /*f940*/  IADD3 R203, R212, 0x800, RZ ;  /* 0x00000800d4cb7810 */ /* 0x000fe20007ffe0ff */
[----:B------:R-:W-:Y:S01]  /*f950*/  LDSM.16.M88.4 R40, [R212] ;  /* 0x00000000d428783b */ /* 0x000fe20000000200 */
[----:B------:R-:W-:Y:S01]  /*f960*/  LEA.HI R226, R226, R49, RZ, 0x3 ;  /* 0x00000031e2e27211 */ /* 0x000fe200078f18ff */
[--C-:B------:R-:W-:Y:S01]  /*f970*/  IMAD R210, R2, 0x2, R214.reuse ;  /* 0x0000000202d27824 */ /* 0x100fe200078e02d6 */
[----:B------:R-:W-:Y:S01]  /*f980*/  IADD3 R201, R212, 0x1000, RZ ;  /* 0x00001000d4c97810 */ /* 0x000fe20007ffe0ff */
[----:B------:R-:W2:Y:S01]  /*f990*/  LDSM.16.M88.4 R4, [R214+0x10080] ;  /* 0x01008000d604783b */ /* 0x000ea20000000200 */
[----:B------:R-:W-:Y:S01]  /*f9a0*/  LOP3.LUT R226, R226, 0xfffffff8, RZ, 0xc0, !PT ;  /* 0xfffffff8e2e27812 */ /* 0x000fe200078ec0ff */
[----:B------:R-:W-:Y:S01]  /*f9b0*/  IMAD R209, R3, 0x2, R214 ;  /* 0x0000000203d17824 */ /* 0x000fe200078e02d6 */
[C---:B------:R-:W-:Y:S01]  /*f9c0*/  IADD3 R200, R212.reuse, 0x1800, RZ ;  /* 0x00001800d4c87810 */ /* 0x040fe20007ffe0ff */
[----:B------:R-:W-:Y:S01]  /*f9d0*/  LDSM.16.M88.4 R36, [R212+0x800] ;  /* 0x00080000d424783b */ /* 0x000fe20000000200 */
[----:B------:R-:W-:Y:S01]  /*f9e0*/  IMAD.IADD R208, R213, 0x1, R0 ;  /* 0x00000001d5d07824 */ /* 0x000fe200078e0200 */
[----:B------:R-:W-:Y:S01]  /*f9f0*/  SHF.R.S32.HI R229, RZ, 0x1f, R226 ;  /* 0x0000001fffe57819 */ /* 0x000fe200000114e2 */
[----:B------:R-:W-:Y:S01]  /*fa00*/  IMAD R207, R3, 0x2, R210 ;  /* 0x0000000203cf7824 */ /* 0x000fe200078e02d2 */
[----:B------:R-:W3:Y:S01]  /*fa10*/  LDSM.16.M88.4 R32, [R210+0x10080] ;  /* 0x01008000d220783b */ /* 0x000ee20000000200 */
[----:B-1----:R-:W-:Y:S01]  /*fa20*/  IMAD.WIDE R10, R225, 0x2, R24 ;  /* 0x00000002e10a7825 */ /* 0x002fe200078e0218 */
[----:B------:R-:W-:-:S02]  /*fa30*/  IADD3 R199, R212, 0x2000, RZ ;  /* 0x00002000d4c77810 */ /* 0x000fc40007ffe0ff */
[----:B------:R-:W-:Y:S01]  /*fa40*/  IADD3 R198, R212, 0x2800, RZ ;  /* 0x00002800d4c67810 */ /* 0x000fe20007ffe0ff */
[--C-:B------:R-:W-:Y:S01]  /*fa50*/  IMAD.WIDE R8, R228, 0x2, R24.reuse ;  /* 0x00000002e4087825 */ /* 0x100fe200078e0218 */
[----:B------:R-:W-:Y:S01]  /*fa60*/  @!PT LDS RZ, [RZ] ;  /* 0x00000000fffff984 */ /* 0x000fe20000000800 */
[----:B------:R-:W-:Y:S01]  /*fa70*/  @!PT LDS RZ, [RZ] ;  /* 0x00000000fffff984 */ /* 0x000fe20000000800 */
[----:B------:R-:W-:Y:S01]  /*fa80*/  @!PT LDS RZ, [RZ] ;  /* 0x00000000fffff984 */ /* 0x000fe20000000800 */
[----:B------:R1:W-:Y:S01]  /*fa90*/  LDGSTS.E.BYPASS.LTC128B.128 [R220+0x8080], [R10.64], !P0 ;  /* 0x080800000adc7fae */ /* 0x0003e2000c101d58 */
[----:B------:R-:W-:Y:S02]  /*faa0*/  ISETP.GE.OR P0, PT, R219, c[0x0][0x1d4], !P1 ;  /* 0x00007500db007a0c */ /* 0x000fe40004f06670 */
[----:B------:R-:W-:Y:S01]  /*fab0*/  IMAD.WIDE R26, R227, 0x2, R24 ;  /* 0x00000002e31a7825 */ /* 0x000fe200078e0218 */
[C---:B------:R-:W-:Y:S02]  /*fac0*/  IADD3 R197, R212.reuse, 0x3000, RZ ;  /* 0x00003000d4c57810 */ /* 0x040fe40007ffe0ff */
[----:B------:R-:W-:Y:S01]  /*fad0*/  IADD3 R196, R212, 0x3800, RZ ;  /* 0x00003800d4c47810 */ /* 0x000fe20007ffe0ff */
[----:B------:R-:W-:Y:S01]  /*fae0*/  IMAD.IADD R202, R0, 0x1, R212 ;  /* 0x0000000100ca7824 */ /* 0x000fe200078e02d4 */
[----:B------:R-:W-:-:S06]  /*faf0*/  SHF.R.S32.HI R0, RZ, 0x1f, R227 ;  /* 0x0000001fff007819 */ /* 0x000fcc00000114e3 */
[----:B------:R1:W-:Y:S01]  /*fb00*/  LDGSTS.E.BYPASS.LTC128B.128 [R220+0x9080], [R8.64], !P0 ;  /* 0x0908000008dc7fae */ /* 0x0003e2000c101d58 */
[----:B------:R-:W-:Y:S01]  /*fb10*/  ISETP.GE.OR P0, PT, R50, c[0x0][0x1d4], !P1 ;  /* 0x0000750032007a0c */ /* 0x000fe20004f06670 */
[----:B------:R-:W-:Y:S01]  /*fb20*/  IMAD.WIDE R50, R226, 0x2, R24 ;  /* 0x00000002e2327825 */ /* 0x000fe200078e0218 */
[C---:B--2---:R-:W-:Y:S11]  /*fb30*/  HMMA.16816.F32 R16, R4.reuse, R12, RZ ;  /* 0x0000000c0410723c */ /* 0x044ff600000018ff */
[----:B------:R2:W-:Y:S01]  /*fb40*/  LDGSTS.E.BYPASS.LTC128B.128 [R220+0xa080], [R26.64], !P0 ;  /* 0x0a0800001adc7fae */ /* 0x0005e2000c101d58 */
[----:B------:R-:W-:Y:S01]  /*fb50*/  ISETP.GE.OR P0, PT, R49, c[0x0][0x1d4], !P1 ;  /* 0x0000750031007a0c */ /* 0x000fe20004f06670 */
[C---:B------:R-:W-:Y:S08]  /*fb60*/  HMMA.16816.F32 R12, R4.reuse, R14, RZ ;  /* 0x0000000e040c723c */ /* 0x040ff000000018ff */
[----:B-1----:R-:W-:Y:S04]  /*fb70*/  HMMA.16816.F32 R8, R4, R20, RZ ;  /* 0x000000140408723c */ /* 0x002fe800000018ff */
[----:B------:R1:W-:Y:S01]  /*fb80*/  LDGSTS.E.BYPASS.LTC128B.128 [R220+0xb080], [R50.64], !P0 ;  /* 0x0b08000032dc7fae */ /* 0x0003e2000c101d58 */
[----:B------:R-:W-:-:S03]  /*fb90*/  PLOP3.LUT P0, PT, PT, PT, UP0, 0x40, 0x0 ;  /* 0x000000000000781c */ /* 0x000fc60003f0e808 */
[----:B------:R-:W-:Y:S01]  /*fba0*/  LDSM.16.M88.4 R28, [R209+0x10080] ;  /* 0x01008000d11c783b */ /* 0x000fe20000000200 */
[----:B------:R-:W-:Y:S03]  /*fbb0*/  HMMA.16816.F32 R4, R4, R22, RZ ;  /* 0x000000160404723c */ /* 0x000fe600000018ff */
[----:B------:R-:W-:Y:S04]  /*fbc0*/  LDSM.16.M88.4 R20, [R208+0xc880] ;  /* 0x00c88000d014783b */ /* 0x000fe80000000200 */
[----:B--2---:R-:W2:Y:S01]  /*fbd0*/  LDSM.16.M88.4 R24, [R208+0xc080] ;  /* 0x00c08000d018783b */ /* 0x004ea20000000200 */
[C---:B---3--:R-:W-:Y:S03]  /*fbe0*/  HMMA.16816.F32 R16, R32.reuse, R40, R16 ;  /* 0x000000282010723c */ /* 0x048fe60000001810 */
[----:B------:R-:W0:Y:S05]  /*fbf0*/  LDGDEPBAR ;  /* 0x00000000000079af */ /* 0x000e2a0000000000 */
[C---:B------:R-:W-:Y:S01]  /*fc00*/  HMMA.16816.F32 R12, R32.reuse, R42, R12 ;  /* 0x0000002a200c723c */ /* 0x040fe2000000180c */
[----:B------:R-:W-:Y:S07]  /*fc10*/  LDSM.16.M88.4 R40, [R207+0x10080] ;  /* 0x01008000cf28783b */ /* 0x000fee0000000200 */
[C---:B------:R-:W-:Y:S08]  /*fc20*/  HMMA.16816.F32 R8, R32.reuse, R36, R8 ;  /* 0x000000242008723c */ /* 0x040ff00000001808 */
[----:B------:R-:W-:Y:S01]  /*fc30*/  HMMA.16816.F32 R4, R32, R38, R4 ;  /* 0x000000262004723c */ /* 0x000fe20000001804 */
[----:B------:R-:W3:Y:S04]  /*fc40*/  LDSM.16.M88.4 R36, [R202] ;  /* 0x00000000ca24783b */ /* 0x000ee80000000200 */
[----:B------:R-:W4:Y:S03]  /*fc50*/  LDSM.16.M88.4 R32, [R202+0x800] ;  /* 0x00080000ca20783b */ /* 0x000f260000000200 */
[C---:B--2---:R-:W-:Y:S08]  /*fc60*/  HMMA.16816.F32 R16, R28.reuse, R24, R16 ;  /* 0x000000181c10723c */ /* 0x044ff00000001810 */
[C---:B------:R-:W-:Y:S01]  /*fc70*/  HMMA.16816.F32 R12, R28.reuse, R26, R12 ;  /* 0x0000001a1c0c723c */ /* 0x040fe2000000180c */
[----:B------:R-:W-:Y:S07]  /*fc80*/  LDSM.16.M88.4 R24, [R214+0x14080] ;  /* 0x01408000d618783b */ /* 0x000fee0000000200 */
[C---:B------:R-:W-:Y:S08]  /*fc90*/  HMMA.16816.F32 R8, R28.reuse, R20, R8 ;  /* 0x000000141c08723c */ /* 0x040ff00000001808 */
[----:B------:R-:W-:Y:S01]  /*fca0*/  HMMA.16816.F32 R28, R28, R22, R4 ;  /* 0x000000161c1c723c */ /* 0x000fe20000001804 */
[----:B------:R-:W2:Y:S04]  /*fcb0*/  LDSM.16.M88.4 R20, [R213+0xd080] ;  /* 0x00d08000d514783b */ /* 0x000ea80000000200 */
[----:B------:R-:W5:Y:S03]  /*fcc0*/  LDSM.16.M88.4 R4, [R213+0xd880] ;  /* 0x00d88000d504783b */ /* 0x000f660000000200 */
[C---:B---3--:R-:W-:Y:S08]  /*fcd0*/  HMMA.16816.F32 R16, R40.reuse, R36, R16 ;  /* 0x000000242810723c */ /* 0x048ff00000001810 */
[C---:B------:R-:W-:Y:S01]  /*fce0*/  HMMA.16816.F32 R12, R40.reuse, R38, R12 ;  /* 0x00000026280c723c */ /* 0x040fe2000000180c */
[----:B------:R-:W-:Y:S07]  /*fcf0*/  LDSM.16.M88.4 R36, [R210+0x14080] ;  /* 0x01408000d224783b */ /* 0x000fee0000000200 */
[C---:B----4-:R-:W-:Y:S08]  /*fd00*/  HMMA.16816.F32 R8, R40.reuse, R32, R8 ;  /* 0x000000202808723c */ /* 0x050ff00000001808 */
[----:B------:R-:W-:Y:S01]  /*fd10*/  HMMA.16816.F32 R40, R40, R34, R28 ;  /* 0x000000222828723c */ /* 0x000fe2000000181c */
[----:B------:R-:W3:Y:S04]  /*fd20*/  LDSM.16.M88.4 R32, [R212+0x1000] ;  /* 0x00100000d420783b */ /* 0x000ee80000000200 */
[----:B------:R-:W4:Y:S03]  /*fd30*/  LDSM.16.M88.4 R28, [R212+0x1800] ;  /* 0x00180000d41c783b */ /* 0x000f260000000200 */
[C---:B--2---:R-:W-:Y:S08]  /*fd40*/  HMMA.16816.F32 R16, R24.reuse, R20, R16 ;  /* 0x000000141810723c */ /* 0x044ff00000001810 */
[C---:B------:R-:W-:Y:S01]  /*fd50*/  HMMA.16816.F32 R12, R24.reuse, R22, R12 ;  /* 0x00000016180c723c */ /* 0x040fe2000000180c */
[----:B------:R-:W-:Y:S07]  /*fd60*/  LDSM.16.M88.4 R20, [R208+0xd080] ;  /* 0x00d08000d014783b */ /* 0x000fee0000000200 */
[C---:B-----5:R-:W-:Y:S08]  /*fd70*/  HMMA.16816.F32 R8, R24.reuse, R4, R8 ;  /* 0x000000041808723c */ /* 0x060ff00000001808 */
        /* <DEDUP_REMOVED lines=65> */
[----:B------:R-:W4:Y:S01]  /*10190*/  LDSM.16.M88.4 R28, [R202+0x3800] ;  /* 0x00380000ca1c783b */ /* 0x000f220000000200 */
[----:B------:R-:W-:-:S04]  /*101a0*/  DEPBAR.LE SB0, 0x0 ;  /* 0x000080000000791a */ /* 0x000fc80000000000 */
[C---:B--2---:R-:W-:Y:S08]  /*101b0*/  HMMA.16816.F32 R16, R24.reuse, R20, R16 ;  /* 0x000000141810723c */ /* 0x044ff00000001810 */
[C---:B------:R-:W-:Y:S08]  /*101c0*/  HMMA.16816.F32 R12, R24.reuse, R22, R12 ;  /* 0x00000016180c723c */ /* 0x040ff0000000180c */
[C---:B-----5:R-:W-:Y:S07]  /*101d0*/  HMMA.16816.F32 R8, R24.reuse, R4, R8 ;  /* 0x000000041808723c */ /* 0x060fee0000001808 */
[----:B------:R-:W-:Y:S01]  /*101e0*/  SHF.R.S32.HI R4, RZ, 0x1f, R225 ;  /* 0x0000001fff047819 */ /* 0x000fe200000114e1 */
[----:B------:R-:W-:Y:S01]  /*101f0*/  HMMA.16816.F32 R40, R24, R6, R40 ;  /* 0x000000061828723c */ /* 0x000fe20000001828 */
[----:B------:R-:W-:-:S07]  /*10200*/  SHF.R.S32.HI R5, RZ, 0x1f, R228 ;  /* 0x0000001fff057819 */ /* 0x000fce00000114e4 */
[C---:B---3--:R-:W-:Y:S08]  /*10210*/  HMMA.16816.F32 R16, R36.reuse, R32, R16 ;  /* 0x000000202410723c */ /* 0x048ff00000001810 */
[C---:B------:R-:W-:Y:S08]  /*10220*/  HMMA.16816.F32 R12, R36.reuse, R34, R12 ;  /* 0x00000022240c723c */ /* 0x040ff0000000180c */
[C---:B----4-:R-:W-:Y:S08]  /*10230*/  HMMA.16816.F32 R8, R36.reuse, R28, R8 ;  /* 0x0000001c2408723c */ /* 0x050ff00000001808 */
[----:B------:R-:W-:Y:S01]  /*10240*/  HMMA.16816.F32 R40, R36, R30, R40 ;  /* 0x0000001e2428723c */ /* 0x000fe20000001828 */
[----:B------:R-:W-:Y:S06]  /*10250*/  BAR.SYNC.DEFER_BLOCKING 0x0 ;  /* 0x0000000000007b1d */ /* 0x000fec0000010000 */
[----:B------:R-:W-:Y:S05]  /*10260*/  @P0 BRA `(.L_x_453) ;  /* 0x000002c000000947 */ /* 0x000fea0003800000 */
[----:B-1----:R-:W-:Y:S01]  /*10270*/  IMAD.U32 R7, RZ, RZ, UR28 ;  /* 0x0000001cff077e24 */ /* 0x002fe2000f8e00ff */
        /* <DEDUP_REMOVED lines=12> */
[----:B------:R-:W-:Y:S01]  /*10340*/  IMAD.MOV R7, RZ, RZ, -R6 ;  /* 0x000000ffff077224 */ /* 0x000fe200078e0a06 */
[----:B------:R-:W-:-:S03]  /*10350*/  ISETP.GE.AND P6, PT, R219, c[0x0][0x1d4], PT ;  /* 0x00007500db007a0c */ /* 0x000fc60003fc6270 */
        /* <DEDUP_REMOVED lines=29> */
.L_x_453:
[----:B-1----:R-:W-:Y:S01]  /*10530*/  LOP3.LUT R5, R48, 0xffffffe0, RZ, 0xc0, !PT ;  /* 0xffffffe030057812 */ /* 0x002fe200078ec0ff */
[----:B------:R-:W-:Y:S01]  /*10540*/  UIADD3 UR4, UR11, 0x1, -UR28 ;  /* 0x000000010b047890 */ /* 0x000fe2000fffe81c */
[----:B------:R-:W-:Y:S01]  /*10550*/  LEA.HI R21, R45, R62, RZ, 0x2 ;  /* 0x0000003e2d157211 */ /* 0x000fe200078f10ff */
[----:B------:R-:W-:Y:S01]  /*10560*/  ULDC UR17, c[0x0][0x324] ;  /* 0x0000c90000117ab9 */ /* 0x000fe20000000800 */
[----:B------:R-:W-:Y:S01]  /*10570*/  SHF.R.S32.HI R7, RZ, 0x1f, R44 ;  /* 0x0000001fff077819 */ /* 0x000fe2000001142c */
[C---:B------:R-:W-:Y:S01]  /*10580*/  IMAD.IADD R0, R62.reuse, 0x1, -R5 ;  /* 0x000000013e007824 */ /* 0x040fe200078e0a05 */
[----:B------:R-:W-:Y:S01]  /*10590*/  LOP3.LUT R21, R21, 0xfffffffc, RZ, 0xc0, !PT ;  /* 0xfffffffc15157812 */ /* 0x000fe200078ec0ff */
[----:B------:R-:W-:Y:S01]  /*105a0*/  ULOP3.LUT UR17, URZ, UR17, URZ, 0x33, !UPT ;  /* 0x000000113f117292 */ /* 0x000fe2000f8e333f */
[----:B------:R-:W-:Y:S01]  /*105b0*/  LEA.HI R7, R7, R44, RZ, 0x3 ;  /* 0x0000002c07077211 */ /* 0x000fe200078f18ff */
[----:B------:R-:W-:Y:S01]  /*105c0*/  IMAD.U32 R25, RZ, RZ, UR28 ;  /* 0x0000001cff197e24 */ /* 0x000fe2000f8e00ff */
[----:B------:R-:W-:Y:S01]  /*105d0*/  SHF.R.S32.HI R5, RZ, 0x1f, R0 ;  /* 0x0000001fff057819 */ /* 0x000fe20000011400 */
[----:B------:R-:W-:Y:S01]  /*105e0*/  IMAD.IADD R62, R62, 0x1, -R21 ;  /* 0x000000013e3e7824 */ /* 0x000fe200078e0a15 */
[----:B------:R-:W-:Y:S01]  /*105f0*/  LOP3.LUT R7, R7, 0xffffff8, RZ, 0xc0, !PT ;  /* 0x0ffffff807077812 */ /* 0x000fe200078ec0ff */
[----:B------:R-:W0:Y:S01]  /*10600*/  LDGDEPBAR ;  /* 0x00000000000079af */ /* 0x000e220000000000 */
[----:B------:R-:W-:-:S02]  /*10610*/  LEA.HI R4, R5, R0, RZ, 0x2 ;  /* 0x0000000005047211 */ /* 0x000fc400078f10ff */
[----:B------:R-:W-:Y:S01]  /*10620*/  LEA.HI R5, R62, R62, RZ, 0x1 ;  /* 0x0000003e3e057211 */ /* 0x000fe200078f08ff */
[----:B------:R-:W-:Y:S01]  /*10630*/  IMAD.IADD R7, R44, 0x1, -R7 ;  /* 0x000000012c077824 */ /* 0x000fe200078e0a07 */
[----:B------:R-:W-:Y:S02]  /*10640*/  PLOP3.LUT P0, PT, PT, PT, UP3, 0x80, 0x0 ;  /* 0x000000000000781c */ /* 0x000fe40003f0f038 */
[----:B------:R-:W-:Y:S02]  /*10650*/  LEA.HI.SX32 R6, R4, UR15, 0x1e ;  /* 0x0000000f04067c11 */ /* 0x000fe4000f8ff2ff */
[----:B------:R-:W-:-:S03]  /*10660*/  LOP3.LUT R5, R5, 0x1ffffffe, RZ, 0xc0, !PT ;  /* 0x1ffffffe05057812 */ /* 0x000fc600078ec0ff */
[----:B------:R-:W-:Y:S01]  /*10670*/  IMAD R6, R7, 0x10, R6 ;  /* 0x0000001007067824 */ /* 0x000fe200078e0206 */
[----:B------:R-:W-:Y:S01]  /*10680*/  LOP3.LUT R7, R4, 0x7ffffffc, RZ, 0xc0, !PT ;  /* 0x7ffffffc04077812 */ /* 0x000fe200078ec0ff */
[----:B------:R-:W-:Y:S02]  /*10690*/  IMAD.IADD R5, R62, 0x1, -R5 ;  /* 0x000000013e057824 */ /* 0x000fe400078e0a05 */
[----:B------:R-:W-:Y:S02]  /*106a0*/  IMAD.IADD R4, R47, 0x1, R46 ;  /* 0x000000012f047824 */ /* 0x000fe400078e022e */
[----:B------:R-:W-:Y:S02]  /*106b0*/  IMAD R221, R5, 0x8, R6 ;  /* 0x0000000805dd7824 */ /* 0x000fe400078e0206 */
[----:B------:R-:W-:Y:S02]  /*106c0*/  IMAD.IADD R222, R0, 0x1, -R7 ;  /* 0x0000000100de7824 */ /* 0x000fe400078e0a07 */
[----:B------:R-:W-:Y:S01]  /*106d0*/  @P0 IMAD.HI.U32 R5, R221, c[0x0][0x2c8], RZ ;  /* 0x0000b200dd050a27 */ /* 0x000fe200078e00ff */
[----:B------:R-:W-:-:S03]  /*106e0*/  PLOP3.LUT P0, PT, PT, PT, UP3, 0x80, 0x0 ;  /* 0x000000000000781c */ /* 0x000fc60003f0f038 */
[----:B------:R-:W-:Y:S02]  /*106f0*/  IMAD.MOV.U32 R24, RZ, RZ, R221 ;  /* 0x000000ffff187224 */ /* 0x000fe400078e00dd */
[----:B------:R-:W-:Y:S02]  /*10700*/  IMAD.U32 R7, RZ, RZ, UR4 ;  /* 0x00000004ff077e24 */ /* 0x000fe4000f8e00ff */
[----:B------:R-:W-:-:S05]  /*10710*/  IMAD.SHL.U32 R222, R222, 0x2, RZ ;  /* 0x00000002dede7824 */ /* 0x000fca00078e00ff */
[----:B------:R-:W-:Y:S02]  /*10720*/  IADD3 R6, R7, -UR20, -R222 ;  /* 0x8000001407067c10 */ /* 0x000fe4000fffe8de */
[----:B------:R-:W-:Y:S02]  /*10730*/  @P0 SHF.R.U32.HI R24, RZ, c[0x0][0x2cc], R5 ;  /* 0x0000b300ff180a19 */ /* 0x000fe40000011605 */
[----:B------:R-:W-:Y:S02]  /*10740*/  PLOP3.LUT P0, PT, PT, PT, UP2, 0x40, 0x0 ;  /* 0x000000000000781c */ /* 0x000fe40003f0e828 */
[C---:B------:R-:W-:Y:S01]  /*10750*/  IADD3 R20, R6.reuse, c[0x0][0x328], RZ ;  /* 0x0000ca0006147a10 */ /* 0x040fe20007ffe0ff */
[----:B------:R-:W1:Y:S01]  /*10760*/  SHFL.IDX PT, R5, R24, RZ, 0x1c1f ;  /* 0x001c1fff18057589 */ /* 0x000e6200000e0000 */
[----:B------:R-:W-:Y:S02]  /*10770*/  IADD3 R6, R6, UR17, RZ ;  /* 0x0000001106067c10 */ /* 0x000fe4000fffe0ff */
[----:B------:R-:W-:Y:S01]  /*10780*/  IADD3 R0, -R222, UR11, -R25 ;  /* 0x0000000bde007c10 */ /* 0x000fe2000fffe919 */
[----:B-1----:R-:W-:-:S02]  /*10790*/  IMAD.IADD R27, R20, 0x1, R5 ;  /* 0x00000001141b7824 */ /* 0x002fc400078e0205 */
[----:B------:R-:W-:-:S03]  /*107a0*/  IMAD.IADD R26, R6, 0x1, R5 ;  /* 0x00000001061a7824 */ /* 0x000fc600078e0205 */
[----:B------:R-:W-:Y:S01]  /*107b0*/  IMNMX R27, R27, R0, PT ;  /* 0x000000001b1b7217 */ /* 0x000fe20003800200 */
[----:B------:R-:W-:Y:S05]  /*107c0*/  @P0 BRA `(.L_x_454) ;  /* 0x0000016000000947 */ /* 0x000fea0003800000 */
[----:B------:R-:W-:Y:S01]  /*107d0*/  IMAD.U32 R22, RZ, RZ, UR20 ;  /* 0x00000014ff167e24 */ /* 0x000fe2000f8e00ff */
[----:B------:R-:W-:Y:S04]  /*107e0*/  BSSY B0, `(.L_x_455) ;  /* 0x000000f000007945 */ /* 0x000fe80003800000 */
[----:B------:R-:W-:-:S04]  /*107f0*/  IADD3 R22, -R22, UR11, R5 ;  /* 0x0000000b16167c10 */ /* 0x000fc8000fffe105 */
        /* <DEDUP_REMOVED lines=9> */
.L_x_456:
[----:B------:R-:W-:-:S04]  /*10890*/  MOV R5, c[0x0][0x32c] ;  /* 0x0000cb0000057a02 */ /* 0x000fc80000000f00 */
[----:B------:R-:W-:-:S13]  /*108a0*/  ISETP.NE.AND P0, PT, R5, 0x1, PT ;  /* 0x000000010500780c */ /* 0x000fda0003f05270 */
[----:B------:R-:W-:-:S05]  /*108b0*/  @P0 IMAD.HI.U32 R5, R22, c[0x0][0x330], RZ ;  /* 0x0000cc0016050a27 */ /* 0x000fca00078e00ff */
[----:B------:R-:W-:Y:S02]  /*108c0*/  @P0 SHF.R.U32.HI R22, RZ, c[0x0][0x334], R5 ;  /* 0x0000cd00ff160a19 */ /* 0x000fe40000011605 */
.L_x_457:
[----:B------:R-:W-:Y:S05]  /*108d0*/  BSYNC B0 ;  /* 0x0000000000007941 */ /* 0x000fea0003800000 */
.L_x_455:
[----:B------:R-:W-:-:S04]  /*108e0*/  IMAD R5, R22, c[0x0][0x32c], -R25 ;  /* 0x0000cb0016057a24 */ /* 0x000fc800078e0a19 */
[----:B------:R-:W-:-:S05]  /*108f0*/  IMAD.IADD R5, R5, 0x1, -R222 ;  /* 0x0000000105057824 */ /* 0x000fca00078e0ade */
[----:B------:R-:W-:Y:S02]  /*10900*/  IADD3 R22, R5, c[0x0][0x32c], RZ ;  /* 0x0000cb0005167a10 */ /* 0x000fe40007ffe0ff */
[----:B------:R-:W-:Y:S02]  /*10910*/  IMNMX R26, R26, R5, !PT ;  /* 0x000000051a1a7217 */ /* 0x000fe40007800200 */
[----:B------:R-:W-:Y:S02]  /*10920*/  IMNMX R27, R27, R22, PT ;  /* 0x000000161b1b7217 */ /* 0x000fe40003800200 */
.L_x_454:
[----:B------:R-:W-:-:S04]  /*10930*/  ISETP.LT.AND P1, PT, RZ, UR10, PT ;  /* 0x0000000aff007c0c */ /* 0x000fc8000bf21270 */
[----:B------:R-:W-:-:S04]  /*10940*/  ISETP.GT.AND P0, PT, R26, RZ, P1 ;  /* 0x000000ff1a00720c */ /* 0x000fc80000f04270 */
[----:B------:R-:W-:-:S04]  /*10950*/  ISETP.LT.OR P0, PT, R27, 0x1, P0 ;  /* 0x000000011b00780c */ /* 0x000fc80000701670 */
[----:B------:R-:W-:Y:S02]  /*10960*/  FSEL R22, R16, -INF , !P0 ;  /* 0xff80000010167808 */ /* 0x000fe40004000000 */
[----:B------:R-:W-:-:S04]  /*10970*/  ISETP.GT.AND P0, PT, R26, 0x1, P1 ;  /* 0x000000011a00780c */ /* 0x000fc80000f04270 */
        /* <DEDUP_REMOVED lines=14> */
[----:B------:R-:W-:Y:S01]  /*10a60*/  ISETP.GT.AND P0, PT, R26, 0x18, P1 ;  /* 0x000000181a00780c */ /* 0x000fe20000f04270 */
[----:B------:R-:W1:Y:S03]  /*10a70*/  SHFL.IDX PT, R9, R24, 0x1, 0x1c1f ;  /* 0x003c1f0018097f89 */ /* 0x000e6600000e0000 */
[----:B------:R-:W-:-:S04]  /*10a80*/  ISETP.LT.OR P0, PT, R27, 0x19, P0 ;  /* 0x000000191b00780c */ /* 0x000fc80000701670 */
[----:B------:R-:W-:Y:S02]  /*10a90*/  FSEL R5, R40, -INF , !P0 ;  /* 0xff80000028057808 */ /* 0x000fe40004000000 */
[----:B------:R-:W-:-:S04]  /*10aa0*/  ISETP.GT.AND P0, PT, R26, 0x19, P1 ;  /* 0x000000191a00780c */ /* 0x000fc80000f04270 */
[----:B------:R-:W-:-:S04]  /*10ab0*/  ISETP.LT.OR P0, PT, R27, 0x1a, P0 ;  /* 0x0000001a1b00780c */ /* 0x000fc80000701670 */
[----:B------:R-:W-:Y:S02]  /*10ac0*/  FSEL R17, R41, -INF , !P0 ;  /* 0xff80000029117808 */ /* 0x000fe40004000000 */
[----:B------:R-:W-:Y:S01]  /*10ad0*/  PLOP3.LUT P0, PT, PT, PT, UP2, 0x40, 0x0 ;  /* 0x000000000000781c */ /* 0x000fe20003f0e828 */
[--C-:B-1----:R-:W-:Y:S02]  /*10ae0*/  IMAD.IADD R27, R20, 0x1, R9.reuse ;  /* 0x00000001141b7824 */ /* 0x102fe400078e0209 */
[----:B------:R-:W-:-:S03]  /*10af0*/  IMAD.IADD R8, R6, 0x1, R9 ;  /* 0x0000000106087824 */ /* 0x000fc600078e0209 */
[----:B------:R-:W-:-:S07]  /*10b00*/  IMNMX R0, R27, R0, PT ;  /* 0x000000001b007217 */ /* 0x000fce0003800200 */
        /* <DEDUP_REMOVED lines=13> */
.L_x_460:
[----:B------:R-:W-:-:S04]  /*10be0*/  MOV R6, c[0x0][0x32c] ;  /* 0x0000cb0000067a02 */ /* 0x000fc80000000f00 */
[----:B------:R-:W-:-:S13]  /*10bf0*/  ISETP.NE.AND P0, PT, R6, 0x1, PT ;  /* 0x000000010600780c */ /* 0x000fda0003f05270 */
[----:B------:R-:W-:-:S05]  /*10c00*/  @P0 IMAD.HI.U32 R6, R12, c[0x0][0x330], RZ ;  /* 0x0000cc000c060a27 */ /* 0x000fca00078e00ff */
[----:B------:R-:W-:Y:S02]  /*10c10*/  @P0 SHF.R.U32.HI R12, RZ, c[0x0][0x334], R6 ;  /* 0x0000cd00ff0c0a19 */ /* 0x000fe40000011606 */
.L_x_461:
[----:B------:R-:W-:Y:S05]  /*10c20*/  BSYNC B0 ;  /* 0x0000000000007941 */ /* 0x000fea0003800000 */
.L_x_459:
[----:B------:R-:W-:-:S04]  /*10c30*/  IMAD R25, R12, c[0x0][0x32c], -R25 ;  /* 0x0000cb000c197a24 */ /* 0x000fc800078e0a19 */
[----:B------:R-:W-:-:S05]  /*10c40*/  IMAD.IADD R25, R25, 0x1, -R222 ;  /* 0x0000000119197824 */ /* 0x000fca00078e0ade */
[----:B------:R-:W-:Y:S02]  /*10c50*/  IADD3 R9, R25, c[0x0][0x32c], RZ ;  /* 0x0000cb0019097a10 */ /* 0x000fe40007ffe0ff */
[----:B------:R-:W-:Y:S02]  /*10c60*/  IMNMX R8, R8, R25, !PT ;  /* 0x0000001908087217 */ /* 0x000fe40007800200 */
[----:B------:R-:W-:Y:S02]  /*10c70*/  IMNMX R0, R0, R9, PT ;  /* 0x0000000900007217 */ /* 0x000fe40003800200 */
.L_x_458:
[----:B------:R-:W-:Y:S01]  /*10c80*/  ISETP.GT.AND P0, PT, R8, 0x8, P1 ;  /* 0x000000080800780c */ /* 0x000fe20000f04270 */
[----:B------:R-:W-:Y:S01]  /*10c90*/  IMAD.SHL.U32 R211, R4, 0x2, RZ ;  /* 0x0000000204d37824 */ /* 0x000fe200078e00ff */
[----:B------:R-:W-:Y:S02]  /*10ca0*/  @UP3 USHF.L.U32 UR14, UR14, 0x7, URZ ;  /* 0x000000070e0e3899 */ /* 0x000fe4000800063f */
[----:B------:R-:W-:Y:S01]  /*10cb0*/  ISETP.LT.OR P0, PT, R0, 0x9, P0 ;  /* 0x000000090000780c */ /* 0x000fe20000701670 */
[--C-:B------:R-:W-:Y:S01]  /*10cc0*/  IMAD R206, R2, 0x2, R211.reuse ;  /* 0x0000000202ce7824 */ /* 0x100fe200078e02d3 */
[----:B------:R-:W-:Y:S01]  /*10cd0*/  LDSM.16.MT88.4 R132, [R211+0x8080] ;  /* 0x00808000d384783b */ /* 0x000fe20000004200 */
[C---:B------:R-:W-:Y:S01]  /*10ce0*/  IMAD R205, R3.reuse, 0x2, R211 ;  /* 0x0000000203cd7824 */ /* 0x040fe200078e02d3 */
[----:B------:R-:W-:Y:S01]  /*10cf0*/  FSEL R20, R14, -INF , !P0 ;  /* 0xff8000000e147808 */ /* 0x000fe20004000000 */
[----:B------:R-:W-:Y:S01]  /*10d00*/  IMAD R204, R3, 0x2, R206 ;  /* 0x0000000203cc7824 */ /* 0x000fe200078e02ce */
[----:B------:R-:W-:Y:S01]  /*10d10*/  ISETP.GT.AND P0, PT, R8, 0x9, P1 ;  /* 0x000000090800780c */ /* 0x000fe20000f04270 */
[----:B------:R-:W-:Y:S01]  /*10d20*/  LDSM.16.MT88.4 R140, [R206+0x8080] ;  /* 0x00808000ce8c783b */ /* 0x000fe20000004200 */
[----:B------:R-:W-:-:S02]  /*10d30*/  ULDC.64 UR4, c[0x0][0x2c8] ;  /* 0x0000b20000047ab9 */ /* 0x000fc40000000a00 */
[----:B------:R-:W-:Y:S01]  /*10d40*/  ISETP.LT.OR P0, PT, R0, 0xa, P0 ;  /* 0x0000000a0000780c */ /* 0x000fe20000701670 */
[----:B------:R-:W-:Y:S01]  /*10d50*/  LDSM.16.MT88.4 R32, [R204+0x8080] ;  /* 0x00808000cc20783b */ /* 0x000fe20000004200 */
[----:B------:R-:W-:Y:S02]  /*10d60*/  UIMAD.WIDE.U32 UR28, UR14, UR4, URZ ;  /* 0x000000040e1c72a5 */ /* 0x000fe4000f8e003f */
[----:B------:R-:W-:Y:S01]  /*10d70*/  FSEL R6, R15, -INF , !P0 ;  /* 0xff8000000f067808 */ /* 0x000fe20004000000 */
[----:B------:R-:W-:Y:S01]  /*10d80*/  LDSM.16.MT88.4 R48, [R206+0x9080] ;  /* 0x00908000ce30783b */ /* 0x000fe20000004200 */
[----:B------:R-:W-:Y:S01]  /*10d90*/  ISETP.GT.AND P0, PT, R8, 0x10, P1 ;  /* 0x000000100800780c */ /* 0x000fe20000f04270 */
[----:B------:R-:W-:Y:S02]  /*10da0*/  @UP3 USHF.R.U32.HI UR15, URZ, UR5, UR29 ;  /* 0x000000053f0f3299 */ /* 0x000fe4000801161d */
[----:B------:R-:W-:Y:S01]  /*10db0*/  LDSM.16.MT88.4 R56, [R205+0x9080] ;  /* 0x00908000cd38783b */ /* 0x000fe20000004200 */
[----:B------:R-:W-:Y:S01]  /*10dc0*/  ISETP.LT.OR P0, PT, R0, 0x11, P0 ;  /* 0x000000110000780c */ /* 0x000fe20000701670 */
[----:B------:R-:W-:-:S02]  /*10dd0*/  UIADD3 UR15, UR9, UR15, URZ ;  /* 0x0000000f090f7290 */ /* 0x000fc4000fffe03f */
[----:B------:R-:W-:Y:S01]  /*10de0*/  LDSM.16.MT88.4 R64, [R204+0x9080] ;  /* 0x00908000cc40783b */ /* 0x000fe20000004200 */
[----:B------:R-:W-:Y:S01]  /*10df0*/  FSEL R16, R10, -INF , !P0 ;  /* 0xff8000000a107808 */ /* 0x000fe20004000000 */
[----:B------:R-:W-:Y:S01]  /*10e00*/  ULDC UR9, c[0x0][0x328] ;  /* 0x0000ca0000097ab9 */ /* 0x000fe20000000800 */
[----:B------:R-:W-:Y:S01]  /*10e10*/  ISETP.GT.AND P0, PT, R8, 0x11, P1 ;  /* 0x000000110800780c */ /* 0x000fe20000f04270 */
[----:B------:R-:W-:Y:S01]  /*10e20*/  LDSM.16.MT88.4 R72, [R211+0xa080] ;  /* 0x00a08000d348783b */ /* 0x000fe20000004200 */
[----:B------:R-:W-:Y:S01]  /*10e30*/  FMNMX.FTZ R10, R22, R23, !PT ;  /* 0x00000017160a7209 */ /* 0x000fe20007810000 */
[----:B------:R-:W-:Y:S01]  /*10e40*/  UIADD3 UR10, UR10, -0x2, URZ ;  /* 0xfffffffe0a0a7890 */ /* 0x000fe2000fffe03f */
[----:B------:R-:W-:Y:S01]  /*10e50*/  ISETP.LT.OR P0, PT, R0, 0x12, P0 ;  /* 0x000000120000780c */ /* 0x000fe20000701670 */
[----:B------:R-:W-:Y:S01]  /*10e60*/  LDSM.16.MT88.4 R80, [R206+0xa080] ;  /* 0x00a08000ce50783b */ /* 0x000fe20000004200 */
[----:B------:R-:W-:Y:S01]  /*10e70*/  FMNMX.FTZ R10, R21, R10, !PT ;  /* 0x0000000a150a7209 */ /* 0x000fe20007810000 */
[----:B------:R-:W-:Y:S01]  /*10e80*/  UIADD3 UR9, UR15, UR9, URZ ;  /* 0x000000090f097290 */ /* 0x000fe2000fffe03f */
[----:B------:R-:W-:Y:S01]  /*10e90*/  FSEL R100, R11, -INF , !P0 ;  /* 0xff8000000b647808 */ /* 0x000fe20004000000 */
        /* <DEDUP_REMOVED lines=8> */
[----:B------:R-:W-:Y:S01]  /*10f20*/  ISETP.GT.AND P0, PT, R8, RZ, P1 ;  /* 0x000000ff0800720c */ /* 0x000fe20000f04270 */
[----:B------:R-:W-:Y:S01]  /*10f30*/  LDSM.16.MT88.4 R112, [R206+0xb080] ;  /* 0x00b08000ce70783b */ /* 0x000fe20000004200 */
[----:B------:R-:W-:-:S02]  /*10f40*/  FMNMX.FTZ R10, R7, R10, !PT ;  /* 0x0000000a070a7209 */ /* 0x000fc40007810000 */
[----:B------:R-:W-:Y:S01]  /*10f50*/  ISETP.LT.OR P0, PT, R0, 0x1, P0 ;  /* 0x000000010000780c */ /* 0x000fe20000701670 */
[----:B------:R-:W-:Y:S01]  /*10f60*/  LDSM.16.MT88.4 R120, [R205+0xb080] ;  /* 0x00b08000cd78783b */ /* 0x000fe20000004200 */
[----:B------:R-:W-:Y:S02]  /*10f70*/  FMNMX.FTZ R10, R5, R10, !PT ;  /* 0x0000000a050a7209 */ /* 0x000fe40007810000 */
[----:B------:R-:W-:Y:S01]  /*10f80*/  FSEL R11, R18, -INF , !P0 ;  /* 0xff800000120b7808 */ /* 0x000fe20004000000 */
        /* <DEDUP_REMOVED lines=16> */
[----:B------:R-:W-:Y:S02]  /*11090*/  FMNMX.FTZ R9, R17, R10, !PT ;  /* 0x0000000a11097209 */ /* 0x000fe40007810000 */
[----:B------:R-:W-:Y:S01]  /*110a0*/  FSEL R12, R43, -INF , !P0 ;  /* 0xff8000002b0c7808 */ /* 0x000fe20004000000 */
[----:B------:R-:W-:Y:S01]  /*110b0*/  LDSM.16.MT88.4 R168, [R211+0xa880] ;  /* 0x00a88000d3a8783b */ /* 0x000fe20000004200 */
[----:B------:R-:W-:-:S03]  /*110c0*/  FMNMX.FTZ R15, R14, R15, !PT ;  /* 0x0000000f0e0f7209 */ /* 0x000fc60007810000 */
[----:B------:R-:W1:Y:S01]  /*110d0*/  SHFL.BFLY PT, R10, R9, 0x2, 0x1f ;  /* 0x0c401f00090a7f89 */ /* 0x000e6200000e0000 */
[----:B------:R-:W-:-:S03]  /*110e0*/  FMNMX.FTZ R15, R12, R15, !PT ;  /* 0x0000000f0c0f7209 */ /* 0x000fc60007810000 */
[----:B------:R-:W-:Y:S04]  /*110f0*/  LDSM.16.MT88.4 R40, [R211+0x9080] ;  /* 0x00908000d328783b */ /* 0x000fe80000004200 */
[----:B------:R-:W2:Y:S04]  /*11100*/  SHFL.BFLY PT, R0, R15, 0x2, 0x1f ;  /* 0x0c401f000f007f89 */ /* 0x000ea800000e0000 */
[----:B------:R-:W-:Y:S04]  /*11110*/  LDSM.16.MT88.4 R164, [R206+0xa880] ;  /* 0x00a88000cea4783b */ /* 0x000fe80000004200 */
[----:B------:R-:W-:Y:S04]  /*11120*/  LDSM.16.MT88.4 R160, [R205+0xa880] ;  /* 0x00a88000cda0783b */ /* 0x000fe80000004200 */
[----:B------:R-:W-:Y:S01]  /*11130*/  LDSM.16.MT88.4 R156, [R204+0xa880] ;  /* 0x00a88000cc9c783b */ /* 0x000fe20000004200 */
[----:B-1----:R-:W-:-:S03]  /*11140*/  FMNMX.FTZ R10, R9, R10, !PT ;  /* 0x0000000a090a7209 */ /* 0x002fc60007810000 */
[----:B------:R-:W-:Y:S04]  /*11150*/  LDSM.16.MT88.4 R152, [R211+0xb880] ;  /* 0x00b88000d398783b */ /* 0x000fe80000004200 */
[----:B------:R-:W1:Y:S01]  /*11160*/  SHFL.BFLY PT, R19, R10, 0x1, 0x1f ;  /* 0x0c201f000a137f89 */ /* 0x000e6200000e0000 */
[----:B--2---:R-:W-:-:S03]  /*11170*/  FMNMX.FTZ R9, R0, R15, !PT ;  /* 0x0000000f00097209 */ /* 0x004fc60007810000 */
[----:B------:R-:W-:Y:S04]  /*11180*/  LDSM.16.MT88.4 R148, [R206+0xb880] ;  /* 0x00b88000ce94783b */ /* 0x000fe80000004200 */
[----:B------:R-:W2:Y:S01]  /*11190*/  SHFL.BFLY PT, R8, R9, 0x1, 0x1f ;  /* 0x0c201f0009087f89 */ /* 0x000ea200000e0000 */
[----:B-1----:R-:W-:-:S04]  /*111a0*/  FMNMX.FTZ R0, R10, R19, !PT ;  /* 0x000000130a007209 */ /* 0x002fc80007810000 */
[C---:B------:R-:W-:Y:S01]  /*111b0*/  FSETP.NEU.FTZ.AND P0, PT, R0.reuse, -INF , PT ;  /* 0xff8000000000780b */ /* 0x040fe20003f1d000 */
[----:B------:R-:W-:Y:S01]  /*111c0*/  FMUL.FTZ R18, R0, c[0x0][0x2d0] ;  /* 0x0000b40000127a20 */ /* 0x000fe20000410000 */
[----:B--2---:R-:W-:-:S04]  /*111d0*/  FMNMX.FTZ R8, R8, R9, !PT ;  /* 0x0000000908087209 */ /* 0x004fc80007810000 */
[----:B------:R-:W-:Y:S02]  /*111e0*/  FSEL R18, R18, RZ, P0 ;  /* 0x000000ff12127208 */ /* 0x000fe40000000000 */
[C---:B------:R-:W-:Y:S01]  /*111f0*/  FSETP.NEU.FTZ.AND P0, PT, R8.reuse, -INF , PT ;  /* 0xff8000000800780b */ /* 0x040fe20003f1d000 */
[----:B------:R-:W-:Y:S02]  /*11200*/  FMUL.FTZ R9, R8, c[0x0][0x2d0] ;  /* 0x0000b40008097a20 */ /* 0x000fe40000410000 */
[--C-:B------:R-:W-:Y:S02]  /*11210*/  FFMA.FTZ R15, R13, c[0x0][0x2d0], -R18.reuse ;  /* 0x0000b4000d0f7a23 */ /* 0x100fe40000010812 */
[--C-:B------:R-:W-:Y:S01]  /*11220*/  FFMA.FTZ R224, R22, c[0x0][0x2d0], -R18.reuse ;  /* 0x0000b40016e07a23 */ /* 0x100fe20000010812 */
[----:B------:R-:W-:Y:S01]  /*11230*/  FSEL R13, R9, RZ, P0 ;  /* 0x000000ff090d7208 */ /* 0x000fe20000000000 */
[--C-:B------:R-:W-:Y:S01]  /*11240*/  FFMA.FTZ R223, R23, c[0x0][0x2d0], -R18.reuse ;  /* 0x0000b40017df7a23 */ /* 0x100fe20000010812 */
[----:B------:R1:W-:Y:S01]  /*11250*/  MUFU.EX2 R9, R15 ;  /* 0x0000000f00097308 */ /* 0x0003e20000000800 */
[----:B------:R-:W-:Y:S01]  /*11260*/  FFMA.FTZ R10, R21, c[0x0][0x2d0], -R18 ;  /* 0x0000b400150a7a23 */ /* 0x000fe20000010812 */
[----:B------:R-:W-:Y:S01]  /*11270*/  PLOP3.LUT P0, PT, PT, PT, UP2, 0x40, 0x0 ;  /* 0x000000000000781c */ /* 0x000fe20003f0e828 */
[----:B------:R-:W-:-:S02]  /*11280*/  FFMA.FTZ R231, R11, c[0x0][0x2d0], -R13 ;  /* 0x0000b4000be77a23 */ /* 0x000fc4000001080d */
[--C-:B------:R-:W-:Y:S02]  /*11290*/  FFMA.FTZ R230, R24, c[0x0][0x2d0], -R13.reuse ;  /* 0x0000b40018e67a23 */ /* 0x100fe4000001080d */
[--C-:B------:R-:W-:Y:S01]  /*112a0*/  FFMA.FTZ R11, R20, c[0x0][0x2d0], -R13.reuse ;  /* 0x0000b400140b7a23 */ /* 0x100fe2000001080d */
[----:B------:R-:W2:Y:S01]  /*112b0*/  LDSM.16.MT88.4 R24, [R205+0x8080] ;  /* 0x00808000cd18783b */ /* 0x000ea20000004200 */
[----:B------:R-:W-:Y:S01]  /*112c0*/  FFMA.FTZ R2, R6, c[0x0][0x2d0], -R13 ;  /* 0x0000b40006027a23 */ /* 0x000fe2000001080d */
[----:B------:R-:W-:Y:S01]  /*112d0*/  MUFU.EX2 R224, R224 ;  /* 0x000000e000e07308 */ /* 0x000fe20000000800 */
[--C-:B------:R-:W-:Y:S02]  /*112e0*/  FFMA.FTZ R3, R7, c[0x0][0x2d0], -R18.reuse ;  /* 0x0000b40007037a23 */ /* 0x100fe40000010812 */
[--C-:B------:R-:W-:Y:S02]  /*112f0*/  FFMA.FTZ R232, R5, c[0x0][0x2d0], -R18.reuse ;  /* 0x0000b40005e87a23 */ /* 0x100fe40000010812 */
[----:B------:R-:W3:Y:S01]  /*11300*/  LDSM.16.MT88.4 R4, [R204+0xb080] ;  /* 0x00b08000cc04783b */ /* 0x000ee20000004200 */
[----:B------:R-:W-:-:S02]  /*11310*/  FFMA.FTZ R234, R85, c[0x0][0x2d0], -R18 ;  /* 0x0000b40055ea7a23 */ /* 0x000fc40000010812 */
[----:B------:R-:W4:Y:S01]  /*11320*/  MUFU.EX2 R223, R223 ;  /* 0x000000df00df7308 */ /* 0x000f220000000800 */
[----:B------:R-:W-:Y:S02]  /*11330*/  FFMA.FTZ R233, R17, c[0x0][0x2d0], -R18 ;  /* 0x0000b40011e97a23 */ /* 0x000fe40000010812 */
[--C-:B------:R-:W-:Y:S02]  /*11340*/  FFMA.FTZ R235, R16, c[0x0][0x2d0], -R13.reuse ;  /* 0x0000b40010eb7a23 */ /* 0x100fe4000001080d */
[--C-:B------:R-:W-:Y:S01]  /*11350*/  FFMA.FTZ R236, R100, c[0x0][0x2d0], -R13.reuse ;  /* 0x0000b40064ec7a23 */ /* 0x100fe2000001080d */
[----:B------:R-:W5:Y:S01]  /*11360*/  LDSM.16.MT88.4 R16, [R211+0x8880] ;  /* 0x00888000d310783b */ /* 0x000f620000004200 */
[--C-:B------:R-:W-:Y:S01]  /*11370*/  FFMA.FTZ R237, R14, c[0x0][0x2d0], -R13.reuse ;  /* 0x0000b4000eed7a23 */ /* 0x100fe2000001080d */
[----:B------:R-:W2:Y:S01]  /*11380*/  MUFU.EX2 R10, R10 ;  /* 0x0000000a000a7308 */ /* 0x000ea20000000800 */
[----:B------:R-:W-:Y:S02]  /*11390*/  FFMA.FTZ R238, R12, c[0x0][0x2d0], -R13 ;  /* 0x0000b4000cee7a23 */ /* 0x000fe4000001080d */
[----:B-1----:R-:W1:Y:S05]  /*113a0*/  LDSM.16.MT88.4 R12, [R206+0x8880] ;  /* 0x00888000ce0c783b */ /* 0x002e6a0000004200 */
[----:B------:R-:W-:Y:S01]  /*113b0*/  MUFU.EX2 R231, R231 ;  /* 0x000000e700e77308 */ /* 0x000fe20000000800 */
[----:B----4-:R-:W-:Y:S01]  /*113c0*/  F2FP.PACK_AB R128, R223, R224 ;  /* 0x000000e0df80723e */ /* 0x010fe200000000ff */
[----:B------:R-:W-:-:S06]  /*113d0*/  FADD.FTZ R223, R224, R223 ;  /* 0x000000dfe0df7221 */ /* 0x000fcc0000010000 */
[----:B------:R-:W4:Y:S01]  /*113e0*/  MUFU.EX2 R230, R230 ;  /* 0x000000e600e67308 */ /* 0x000f220000000800 */
[----:B--2---:R-:W-:Y:S01]  /*113f0*/  F2FP.PACK_AB R130, R9, R10 ;  /* 0x0000000a0982723e */ /* 0x004fe200000000ff */
[----:B------:R-:W-:-:S04]  /*11400*/  FADD.FTZ R10, R10, R223 ;  /* 0x000000df0a0a7221 */ /* 0x000fc80000010000 */
[----:B------:R-:W-:Y:S02]  /*11410*/  FADD.FTZ R9, R9, R10 ;  /* 0x0000000a09097221 */ /* 0x000fe40000010000 */
[----:B------:R-:W-:Y:S08]  /*11420*/  MUFU.EX2 R11, R11 ;  /* 0x0000000b000b7308 */ /* 0x000ff00000000800 */
[----:B------:R-:W2:Y:S01]  /*11430*/  MUFU.EX2 R2, R2 ;  /* 0x0000000200027308 */ /* 0x000ea20000000800 */
[----:B----4-:R-:W-:Y:S01]  /*11440*/  F2FP.PACK_AB R129, R230, R231 ;  /* 0x000000e7e681723e */ /* 0x010fe200000000ff */
[----:B------:R-:W-:-:S06]  /*11450*/  FADD.FTZ R230, R231, R230 ;  /* 0x000000e6e7e67221 */ /* 0x000fcc0000010000 */
[----:B------:R-:W-:Y:S01]  /*11460*/  MUFU.EX2 R234, R234 ;  /* 0x000000ea00ea7308 */ /* 0x000fe20000000800 */
[----:B--2---:R-:W-:-:S07]  /*11470*/  F2FP.PACK_AB R131, R2, R11 ;  /* 0x0000000b0283723e */ /* 0x004fce00000000ff */
        /* <DEDUP_REMOVED lines=10> */
[----:B------:R-:W4:Y:S06]  /*11520*/  MUFU.EX2 R236, R236 ;  /* 0x000000ec00ec7308 */ /* 0x000f2c0000000800 */
        /* <DEDUP_REMOVED lines=31> */
[----:B----4-:R-:W-:Y:S01]  /*11720*/  F2FP.PACK_AB R5, R236, R235 ;  /* 0x000000ebec05723e */ /* 0x010fe200000000ff */
        /* <DEDUP_REMOVED lines=9> */
[----:B-----5:R-:W-:Y:S01]  /*117c0*/  HMMA.16816.F32 R144, R4, R16, R144 ;  /* 0x000000100490723c */ /* 0x020fe20000001890 */
        /* <DEDUP_REMOVED lines=35> */
[----:B------:R-:W-:Y:S01]  /*11a00*/  ISETP.LT.AND P0, PT, RZ, UR15, PT ;  /* 0x0000000fff007c0c */ /* 0x000fe2000bf01270 */
[----:B------:R-:W-:-:S12]  /*11a10*/  UIADD3 UR14, UR15, -0x1, URZ ;  /* 0xffffffff0f0e7890 */ /* 0x000fd8000fffe03f */
[----:B------:R-:W-:Y:S05]  /*11a20*/  @P0 BRA `(.L_x_463) ;  /* 0x000000a000000947 */ /* 0x000fea0003800000 */
[----:B------:R-:W-:Y:S02]  /*11a30*/  UMOV UR5, 0x1 ;  /* 0x0000000100057882 */ /* 0x000fe40000000000 */
[----:B------:R-:W-:Y:S02]  /*11a40*/  ULDC UR4, c[0x0][0x32c] ;  /* 0x0000cb0000047ab9 */ /* 0x000fe40000000800 */
[----:B------:R-:W-:Y:S02]  /*11a50*/  UISETP.NE.AND UP0, UPT, UR5, UR4, UPT ;  /* 0x000000040500728c */ /* 0x000fe4000bf05270 */
[----:B------:R-:W-:Y:S02]  /*11a60*/  UIADD3 UR14, -UR15, URZ, URZ ;  /* 0x0000003f0f0e7290 */ /* 0x000fe4000fffe13f */
[----:B------:R-:W-:Y:S02]  /*11a70*/  ULDC.64 UR4, c[0x0][0x330] ;  /* 0x0000cc0000047ab9 */ /* 0x000fe40000000a00 */
[----:B------:R-:W-:-:S07]  /*11a80*/  UIMAD.WIDE.U32 UR28, UR14, UR4, URZ ;  /* 0x000000040e1c72a5 */ /* 0x000fce000f8e003f */
[----:B------:R-:W-:Y:S02]  /*11a90*/  @UP0 UMOV UR15, UR29 ;  /* 0x0000001d000f0c82 */ /* 0x000fe40008000000 */
[----:B------:R-:W-:-:S04]  /*11aa0*/  @UP0 USHF.R.U32.HI UR14, URZ, UR5, UR15 ;  /* 0x000000053f0e0299 */ /* 0x000fc8000801160f */
[----:B------:R-:W-:Y:S01]  /*11ab0*/  ULOP3.LUT UR14, URZ, UR14, URZ, 0x33, !UPT ;  /* 0x0000000e3f0e7292 */ /* 0x000fe2000f8e333f */
[----:B------:R-:W-:Y:S05]  /*11ac0*/  BRA `(.L_x_464) ;  /* 0x0000007000007947 */ /* 0x000fea0003800000 */
.L_x_463:
[----:B------:R-:W-:Y:S02]  /*11ad0*/  UMOV UR5, 0x1 ;  /* 0x0000000100057882 */ /* 0x000fe40000000000 */
[----:B------:R-:W-:Y:S02]  /*11ae0*/  ULDC UR4, c[0x0][0x32c] ;  /* 0x0000cb0000047ab9 */ /* 0x000fe40000000800 */
[----:B------:R-:W-:-:S03]  /*11af0*/  UISETP.NE.AND UP0, UPT, UR5, UR4, UPT ;  /* 0x000000040500728c */ /* 0x000fc6000bf05270 */
[----:B------:R-:W-:Y:S02]  /*11b00*/  ULDC.64 UR4, c[0x0][0x330] ;  /* 0x0000cc0000047ab9 */ /* 0x000fe40000000a00 */
[----:B------:R-:W-:-:S07]  /*11b10*/  UIMAD.WIDE.U32 UR28, UR14, UR4, URZ ;  /* 0x000000040e1c72a5 */ /* 0x000fce000f8e003f */
[----:B------:R-:W-:Y:S02]  /*11b20*/  @UP0 UMOV UR15, UR29 ;  /* 0x0000001d000f0c82 */ /* 0x000fe40008000000 */
[----:B------:R-:W-:Y:S02]  /*11b30*/  @UP0 USHF.R.U32.HI UR14, URZ, UR5, UR15 ;  /* 0x000000053f0e0299 */ /* 0x000fe4000801160f */
.L_x_464:
[----:B------:R-:W-:Y:S02]  /*11b40*/  ULDC UR4, c[0x0][0x32c] ;  /* 0x0000cb0000047ab9 */ /* 0x000fe40000000800 */
[----:B------:R-:W-:-:S04]  /*11b50*/  UIMAD UR4, UR14, UR4, UR4 ;  /* 0x000000040e0472a4 */ /* 0x000fc8000f8e0204 */
[----:B------:R-:W-:-:S04]  /*11b60*/  UISETP.LT.AND UP0, UPT, UR9, UR4, UPT ;  /* 0x000000040900728c */ /* 0x000fc8000bf01270 */
[----:B------:R-:W-:-:S04]  /*11b70*/  USEL UR9, UR9, UR4, UP0 ;  /* 0x0000000409097287 */ /* 0x000fc80008000000 */
.L_x_462:
[----:B------:R-:W-:-:S04]  /*11b80*/  USHF.R.S32.HI UR4, URZ, 0x1f, UR9 ;  /* 0x0000001f3f047899 */ /* 0x000fc80008011409 */
[----:B------:R-:W-:-:S04]  /*11b90*/  ULEA.HI UR4, UR4, UR9, URZ, 0x5 ;  /* 0x0000000904047291 */ /* 0x000fc8000f8f283f */
[----:B------:R-:W-:-:S04]  /*11ba0*/  USHF.R.S32.HI UR4, URZ, 0x5, UR4 ;  /* 0x000000053f047899 */ /* 0x000fc80008011404 */
[----:B------:R-:W-:-:S04]  /*11bb0*/  UISETP.LT.AND UP0, UPT, UR8, UR4, UPT ;  /* 0x000000040800728c */ /* 0x000fc8000bf01270 */
[----:B------:R-:W-:-:S04]  /*11bc0*/  USEL UR4, UR8, UR4, !UP0 ;  /* 0x0000000408047287 */ /* 0x000fc8000c000000 */
[----:B------:R-:W-:-:S06]  /*11bd0*/  UISETP.GE.AND UP0, UPT, UR10, UR4, UPT ;  /* 0x000000040a00728c */ /* 0x000fcc000bf06270 */
[----:B------:R-:W-:-:S13]  /*11be0*/  PLOP3.LUT P0, PT, PT, PT, UP0, 0x40, 0x0 ;  /* 0x000000000000781c */ /* 0x000fda0003f0e808 */
[----:B------:R-:W-:Y:S05]  /*11bf0*/  @P0 BRA `(.L_x_465) ;  /* 0x000029e000000947 */ /* 0x000fea0003800000 */
[----:B------:R-:W-:Y:S01]  /*11c00*/  IMAD.MOV.U32 R3, RZ, RZ, R0 ;  /* 0x000000ffff037224 */ /* 0x000fe200078e0000 */
[----:B------:R-:W-:Y:S01]  /*11c10*/  SHF.R.S32.HI R231, RZ, 0x1f, R228 ;  /* 0x0000001fffe77819 */ /* 0x000fe200000114e4 */
[----:B------:R-:W-:Y:S01]  /*11c20*/  IMAD.MOV.U32 R2, RZ, RZ, R8 ;  /* 0x000000ffff027224 */ /* 0x000fe200078e0008 */
[----:B------:R-:W-:Y:S01]  /*11c30*/  SHF.R.S32.HI R4, RZ, 0x1f, R227 ;  /* 0x0000001fff047819 */ /* 0x000fe200000114e3 */
[C---:B------:R-:W-:Y:S01]  /*11c40*/  IMAD.SHL.U32 R230, R228.reuse, 0x2, RZ ;  /* 0x00000002e4e67824 */ /* 0x040fe200078e00ff */
[----:B------:R-:W-:Y:S01]  /*11c50*/  SHF.R.S32.HI R0, RZ, 0x1f, R225 ;  /* 0x0000001fff007819 */ /* 0x000fe200000114e1 */
[----:B------:R-:W-:Y:S01]  /*11c60*/  IMAD.SHL.U32 R194, R227, 0x2, RZ ;  /* 0x00000002e3c27824 */ /* 0x000fe200078e00ff */
[----:B------:R-:W-:Y:S01]  /*11c70*/  SHF.L.U64.HI R231, R228, 0x1, R231 ;  /* 0x00000001e4e77819 */ /* 0x000fe200000102e7 */
[----:B------:R-:W-:Y:S01]  /*11c80*/  IMAD.SHL.U32 R192, R225, 0x2, RZ ;  /* 0x00000002e1c07824 */ /* 0x000fe200078e00ff */
[----:B------:R-:W-:Y:S02]  /*11c90*/  SHF.L.U64.HI R195, R227, 0x1, R4 ;  /* 0x00000001e3c37819 */ /* 0x000fe40000010204 */
[----:B------:R-:W-:-:S02]  /*11ca0*/  SHF.L.U64.HI R193, R225, 0x1, R0 ;  /* 0x00000001e1c17819 */ /* 0x000fc40000010200 */
.L_x_476:
[----:B------:R-:W-:Y:S04]  /*11cb0*/  DEPBAR.LE SB0, 0x0 ;  /* 0x000080000000791a */ /* 0x000fe80000000000 */
[----:B------:R-:W-:Y:S01]  /*11cc0*/  BAR.SYNC.DEFER_BLOCKING 0x0 ;  /* 0x0000000000007b1d */ /* 0x000fe20000010000 */
[----:B------:R-:W-:Y:S01]  /*11cd0*/  UISETP.GT.AND UP0, UPT, UR8, UR10, UPT ;  /* 0x0000000a0800728c */ /* 0x000fe2000bf04270 */
[----:B------:R-:W-:Y:S05]  /*11ce0*/  ISETP.GE.AND P1, PT, R219, c[0x0][0x1d4], PT ;  /* 0x00007500db007a0c */ /* 0x000fea0003f26270 */
[----:B------:R-:W-:Y:S01]  /*11cf0*/  PLOP3.LUT P0, PT, PT, PT, UP0, 0x80, 0x0 ;  /* 0x000000000000781c */ /* 0x000fe20003f0f008 */
[----:B------:R1:W2:Y:S04]  /*11d00*/  LDSM.16.M88.4 R148, [R214+0x10080] ;  /* 0x01008000d694783b */ /* 0x0002a80000000200 */
[----:B------:R1:W3:Y:S04]  /*11d10*/  LDSM.16.M88.4 R152, [R213+0xc080] ;  /* 0x00c08000d598783b */ /* 0x0002e80000000200 */
[----:B------:R1:W4:Y:S04]  /*11d20*/  LDSM.16.M88.4 R156, [R213+0xc880] ;  /* 0x00c88000d59c783b */ /* 0x0003280000000200 */
[----:B------:R1:W1:Y:S04]  /*11d30*/  LDSM.16.M88.4 R160, [R210+0x10080] ;  /* 0x01008000d2a0783b */ /* 0x0002680000000200 */
[----:B------:R1:W1:Y:S04]  /*11d40*/  LDSM.16.M88.4 R164, [R212] ;  /* 0x00000000d4a4783b */ /* 0x0002680000000200 */
[----:B------:R1:W1:Y:S01]  /*11d50*/  LDSM.16.M88.4 R168, [R203] ;  /* 0x00000000cba8783b */ /* 0x0002620000000200 */
[----:B------:R-:W-:-:S05]  /*11d60*/  @P0 BRA `(.L_x_466) ;  /* 0x000001c000000947 */ /* 0x000fca0003800000 */
[----:B------:R-:W-:Y:S01]  /*11d70*/  SHF.R.S32.HI R4, RZ, 0x1f, R218 ;  /* 0x0000001fff047819 */ /* 0x000fe200000114da */
[----:B------:R-:W-:Y:S01]  /*11d80*/  IMAD.WIDE.U32 R6, R218, c[0x0][0x208], RZ ;  /* 0x00008200da067a25 */ /* 0x000fe200078e00ff */
[----:B------:R-:W-:Y:S03]  /*11d90*/  SHF.R.S32.HI R0, RZ, 0x1f, R217 ;  /* 0x0000001fff007819 */ /* 0x000fe600000114d9 */
[----:B------:R-:W-:Y:S02]  /*11da0*/  IMAD R4, R4, c[0x0][0x208], RZ ;  /* 0x0000820004047a24 */ /* 0x000fe400078e02ff */
[----:B------:R-:W-:Y:S02]  /*11db0*/  IMAD R0, R0, c[0x0][0x218], RZ ;  /* 0x0000860000007a24 */ /* 0x000fe400078e02ff */
[----:B------:R-:W-:Y:S02]  /*11dc0*/  IMAD R4, R218, c[0x0][0x20c], R4 ;  /* 0x00008300da047a24 */ /* 0x000fe400078e0204 */
[----:B------:R-:W-:Y:S02]  /*11dd0*/  IMAD R0, R217, c[0x0][0x21c], R0 ;  /* 0x00008700d9007a24 */ /* 0x000fe400078e0200 */
[----:B------:R-:W-:Y:S04]  /*11de0*/  IMAD.IADD R7, R7, 0x1, R4 ;  /* 0x0000000107077824 */ /* 0x000fe800078e0204 */
[----:B------:R-:W-:Y:S05]  /*11df0*/  IMAD.WIDE.U32 R6, R217, c[0x0][0x218], R6 ;  /* 0x00008600d9067a25 */ /* 0x000fea00078e0006 */
[----:B------:R-:W-:Y:S04]  /*11e00*/  IADD3 R4, P0, R6, UR26, RZ ;  /* 0x0000001a06047c10 */ /* 0x000fe8000ff1e0ff */
[----:B------:R-:W-:Y:S02]  /*11e10*/  IADD3.X R7, R7, UR12, R0, P0, !PT ;  /* 0x0000000c07077c10 */ /* 0x000fe400087fe400 */
[C---:B------:R-:W-:Y:S04]  /*11e20*/  LEA R13, P0, R4.reuse, c[0x0][0x1f8], 0x1 ;  /* 0x00007e00040d7a11 */ /* 0x040fe800078008ff */
[----:B------:R-:W-:Y:S01]  /*11e30*/  LEA.HI.X R12, R4, c[0x0][0x1fc], R7, 0x1, P0 ;  /* 0x00007f00040c7a11 */ /* 0x000fe200000f0c07 */
[----:B------:R-:W5:Y:S04]  /*11e40*/  SHFL.IDX PT, R5, R13, RZ, 0x181f ;  /* 0x00181fff0d057589 */ /* 0x000f6800000e0000 */
[----:B------:R-:W4:Y:S01]  /*11e50*/  SHFL.IDX PT, R0, R12, RZ, 0x181f ;  /* 0x00181fff0c007589 */ /* 0x000f2200000e0000 */
[C---:B-----5:R-:W-:Y:S05]  /*11e60*/  IADD3 R10, P0, R5.reuse, R192, RZ ;  /* 0x000000c0050a7210 */ /* 0x060fea0007f1e0ff */
[C---:B----4-:R-:W-:Y:S01]  /*11e70*/  IMAD.X R11, R0.reuse, 0x1, R193, P0 ;  /* 0x00000001000b7824 */ /* 0x050fe200000e06c1 */
        /* <DEDUP_REMOVED lines=10> */
[----:B------:R4:W-:Y:S03]  /*11f20*/  LDGSTS.E.BYPASS.LTC128B.128 [R220+0xb080], [R4.64], !P3 ;  /* 0x0b08000004dc7fae */ /* 0x0009e6000d901d58 */
.L_x_466:
[C---:B--234-:R-:W-:Y:S01]  /*11f30*/  HMMA.16816.F32 R4, R148.reuse, R152, RZ ;  /* 0x000000989404723c */ /* 0x05cfe200000018ff */
[----:B------:R-:W0:Y:S01]  /*11f40*/  LDGDEPBAR ;  /* 0x00000000000079af */ /* 0x000e220000000000 */
[----:B------:R-:W-:Y:S06]  /*11f50*/  UISETP.GT.AND UP0, UPT, UR10, UR8, UPT ;  /* 0x000000080a00728c */ /* 0x000fec000bf04270 */
[C---:B------:R-:W-:Y:S01]  /*11f60*/  HMMA.16816.F32 R8, R148.reuse, R154, RZ ;  /* 0x0000009a9408723c */ /* 0x040fe200000018ff */
[----:B------:R-:W-:Y:S01]  /*11f70*/  LDSM.16.M88.4 R152, [R208+0xc080] ;  /* 0x00c08000d098783b */ /* 0x000fe20000000200 */
[----:B------:R-:W-:Y:S06]  /*11f80*/  PLOP3.LUT P0, PT, PT, PT, UP0, 0x40, 0x0 ;  /* 0x000000000000781c */ /* 0x000fec0003f0e808 */
[C---:B------:R-:W-:Y:S08]  /*11f90*/  HMMA.16816.F32 R12, R148.reuse, R156, RZ ;  /* 0x0000009c940c723c */ /* 0x040ff000000018ff */
[----:B------:R-:W-:Y:S01]  /*11fa0*/  HMMA.16816.F32 R16, R148, R158, RZ ;  /* 0x0000009e9410723c */ /* 0x000fe200000018ff */
[----:B------:R-:W2:Y:S05]  /*11fb0*/  LDSM.16.M88.4 R148, [R209+0x10080] ;  /* 0x01008000d194783b */ /* 0x000eaa0000000200 */
[----:B------:R-:W3:Y:S02]  /*11fc0*/  LDSM.16.M88.4 R156, [R208+0xc880] ;  /* 0x00c88000d09c783b */ /* 0x000ee40000000200 */
[C---:B-1----:R-:W-:Y:S08]  /*11fd0*/  HMMA.16816.F32 R4, R160.reuse, R164, R4 ;  /* 0x000000a4a004723c */ /* 0x042ff00000001804 */
[C---:B------:R-:W-:Y:S01]  /*11fe0*/  HMMA.16816.F32 R8, R160.reuse, R166, R8 ;  /* 0x000000a6a008723c */ /* 0x040fe20000001808 */
[----:B------:R-:W-:Y:S07]  /*11ff0*/  LDSM.16.M88.4 R164, [R202] ;  /* 0x00000000caa4783b */ /* 0x000fee0000000200 */
[C---:B------:R-:W-:Y:S08]  /*12000*/  HMMA.16816.F32 R12, R160.reuse, R168, R12 ;  /* 0x000000a8a00c723c */ /* 0x040ff0000000180c */
[----:B------:R-:W-:Y:S01]  /*12010*/  HMMA.16816.F32 R16, R160, R170, R16 ;  /* 0x000000aaa010723c */ /* 0x000fe20000001810 */
[----:B------:R-:W1:Y:S05]  /*12020*/  LDSM.16.M88.4 R160, [R207+0x10080] ;  /* 0x01008000cfa0783b */ /* 0x000e6a0000000200 */
[----:B------:R-:W4:Y:S02]  /*12030*/  LDSM.16.M88.4 R168, [R202+0x800] ;  /* 0x00080000caa8783b */ /* 0x000f240000000200 */
[C---:B--2---:R-:W-:Y:S08]  /*12040*/  HMMA.16816.F32 R4, R148.reuse, R152, R4 ;  /* 0x000000989404723c */ /* 0x044ff00000001804 */
[C---:B------:R-:W-:Y:S01]  /*12050*/  HMMA.16816.F32 R8, R148.reuse, R154, R8 ;  /* 0x0000009a9408723c */ /* 0x040fe20000001808 */
[----:B------:R-:W-:Y:S07]  /*12060*/  LDSM.16.M88.4 R152, [R213+0xd080] ;  /* 0x00d08000d598783b */ /* 0x000fee0000000200 */
[C---:B---3--:R-:W-:Y:S08]  /*12070*/  HMMA.16816.F32 R12, R148.reuse, R156, R12 ;  /* 0x0000009c940c723c */ /* 0x048ff0000000180c */
[----:B------:R-:W-:Y:S01]  /*12080*/  HMMA.16816.F32 R16, R148, R158, R16 ;  /* 0x0000009e9410723c */ /* 0x000fe20000001810 */
[----:B------:R-:W2:Y:S05]  /*12090*/  LDSM.16.M88.4 R148, [R214+0x14080] ;  /* 0x01408000d694783b */ /* 0x000eaa0000000200 */
[----:B------:R-:W3:Y:S02]  /*120a0*/  LDSM.16.M88.4 R156, [R213+0xd880] ;  /* 0x00d88000d59c783b */ /* 0x000ee40000000200 */
[C---:B-1----:R-:W-:Y:S08]  /*120b0*/  HMMA.16816.F32 R4, R160.reuse, R164, R4 ;  /* 0x000000a4a004723c */ /* 0x042ff00000001804 */
[C---:B------:R-:W-:Y:S01]  /*120c0*/  HMMA.16816.F32 R8, R160.reuse, R166, R8 ;  /* 0x000000a6a008723c */ /* 0x040fe20000001808 */
[----:B------:R-:W-:Y:S07]  /*120d0*/  LDSM.16.M88.4 R164, [R201] ;  /* 0x00000000c9a4783b */ /* 0x000fee0000000200 */
[C---:B----4-:R-:W-:Y:S08]  /*120e0*/  HMMA.16816.F32 R12, R160.reuse, R168, R12 ;  /* 0x000000a8a00c723c */ /* 0x050ff0000000180c */
[----:B------:R-:W-:Y:S01]  /*120f0*/  HMMA.16816.F32 R16, R160, R170, R16 ;  /* 0x000000aaa010723c */ /* 0x000fe20000001810 */
[----:B------:R-:W1:Y:S05]  /*12100*/  LDSM.16.M88.4 R160, [R210+0x14080] ;  /* 0x01408000d2a0783b */ /* 0x000e6a0000000200 */
[----:B------:R-:W4:Y:S02]  /*12110*/  LDSM.16.M88.4 R168, [R200] ;  /* 0x00000000c8a8783b */ /* 0x000f240000000200 */
        /* <DEDUP_REMOVED lines=9> */
[----:B------:R-:W-:Y:S07]  /*121b0*/  LDSM.16.M88.4 R164, [R202+0x1000] ;  /* 0x00100000caa4783b */ /* 0x000fee0000000200 */
[C---:B----4-:R-:W-:Y:S08]  /*121c0*/  HMMA.16816.F32 R12, R160.reuse, R168, R12 ;  /* 0x000000a8a00c723c */ /* 0x050ff0000000180c */
        /* <DEDUP_REMOVED lines=59> */
[----:B------:R-:W-:Y:S04]  /*12580*/  DEPBAR.LE SB0, 0x0 ;  /* 0x000080000000791a */ /* 0x000fe80000000000 */
[C---:B--2---:R-:W-:Y:S01]  /*12590*/  HMMA.16816.F32 R4, R148.reuse, R152, R4 ;  /* 0x000000989404723c */ /* 0x044fe20000001804 */
[----:B------:R-:W-:Y:S07]  /*125a0*/  BAR.SYNC.DEFER_BLOCKING 0x0 ;  /* 0x0000000000007b1d */ /* 0x000fee0000010000 */
[C---:B------:R-:W-:Y:S08]  /*125b0*/  HMMA.16816.F32 R8, R148.reuse, R154, R8 ;  /* 0x0000009a9408723c */ /* 0x040ff00000001808 */
[C---:B---3--:R-:W-:Y:S08]  /*125c0*/  HMMA.16816.F32 R12, R148.reuse, R156, R12 ;  /* 0x0000009c940c723c */ /* 0x048ff0000000180c */
[----:B------:R-:W-:Y:S08]  /*125d0*/  HMMA.16816.F32 R16, R148, R158, R16 ;  /* 0x0000009e9410723c */ /* 0x000ff00000001810 */
[C---:B-1----:R-:W-:Y:S08]  /*125e0*/  HMMA.16816.F32 R4, R160.reuse, R164, R4 ;  /* 0x000000a4a004723c */ /* 0x042ff00000001804 */
[C---:B------:R-:W-:Y:S08]  /*125f0*/  HMMA.16816.F32 R8, R160.reuse, R166, R8 ;  /* 0x000000a6a008723c */ /* 0x040ff00000001808 */
[C---:B----4-:R-:W-:Y:S08]  /*12600*/  HMMA.16816.F32 R12, R160.reuse, R168, R12 ;  /* 0x000000a8a00c723c */ /* 0x050ff0000000180c */
[----:B------:R-:W-:Y:S01]  /*12610*/  HMMA.16816.F32 R16, R160, R170, R16 ;  /* 0x000000aaa010723c */ /* 0x000fe20000001810 */
[----:B------:R-:W-:-:S07]  /*12620*/  @P0 BRA `(.L_x_467) ;  /* 0x000002b000000947 */ /* 0x000fce0003800000 */
        /* <DEDUP_REMOVED lines=13> */
[----:B------:R-:W2:Y:S01]  /*12700*/  @!P2 LDG.E R217, [R148.64] ;  /* 0x0000001894d9a981 */ /* 0x000ea2000c1e1900 */
[----:B------:R-:W-:Y:S04]  /*12710*/  IMAD R218, R151, c[0x0][0x2b8], R218 ;  /* 0x0000ae0097da7a24 */ /* 0x000fe800078e02da */
[C---:B------:R-:W-:Y:S01]  /*12720*/  IMAD.WIDE.U32 R150, R218.reuse, c[0x0][0x1e0], RZ ;  /* 0x00007800da967a25 */ /* 0x040fe200078e00ff */
[----:B------:R-:W-:Y:S05]  /*12730*/  SHF.R.S32.HI R153, RZ, 0x1f, R218 ;  /* 0x0000001fff997819 */ /* 0x000fea00000114da */
[----:B------:R-:W-:Y:S04]  /*12740*/  IMAD R153, R153, c[0x0][0x1e0], RZ ;  /* 0x0000780099997a24 */ /* 0x000fe800078e02ff */
[----:B------:R-:W-:Y:S04]  /*12750*/  IMAD R153, R218, c[0x0][0x1e4], R153 ;  /* 0x00007900da997a24 */ /* 0x000fe800078e0299 */
        /* <DEDUP_REMOVED lines=24> */
.L_x_467:
[----:B------:R-:W-:Y:S01]  /*128e0*/  PLOP3.LUT P0, PT, PT, PT, UP3, 0x80, 0x0 ;  /* 0x000000000000781c */ /* 0x000fe20003f0f038 */
[----:B------:R-:W0:Y:S01]  /*128f0*/  LDGDEPBAR ;  /* 0x00000000000079af */ /* 0x000e220000000000 */
[----:B-1----:R-:W-:Y:S01]  /*12900*/  IMAD.MOV.U32 R155, RZ, RZ, R221 ;  /* 0x000000ffff9b7224 */ /* 0x002fe200078e00dd */
[----:B------:R-:W-:Y:S06]  /*12910*/  USHF.L.U32 UR5, UR10, 0x5, URZ ;  /* 0x000000050a057899 */ /* 0x000fec000800063f */
[----:B------:R-:W-:Y:S04]  /*12920*/  IMAD.U32 R149, RZ, RZ, UR5 ;  /* 0x00000005ff957e24 */ /* 0x000fe8000f8e00ff */
[----:B------:R-:W-:Y:S01]  /*12930*/  @P0 IMAD.HI.U32 R0, R221, c[0x0][0x2c8], RZ ;  /* 0x0000b200dd000a27 */ /* 0x000fe200078e00ff */
[----:B------:R-:W-:Y:S02]  /*12940*/  PLOP3.LUT P0, PT, PT, PT, UP3, 0x80, 0x0 ;  /* 0x000000000000781c */ /* 0x000fe40003f0f038 */
[----:B------:R-:W-:Y:S11]  /*12950*/  IADD3 R151, -R222, 0x1, -R149 ;  /* 0x00000001de977810 */ /* 0x000ff60007ffe995 */
[----:B------:R-:W-:Y:S01]  /*12960*/  @P0 SHF.R.U32.HI R155, RZ, c[0x0][0x2cc], R0 ;  /* 0x0000b300ff9b0a19 */ /* 0x000fe20000011600 */
[----:B------:R-:W-:Y:S01]  /*12970*/  IMAD.U32 R0, RZ, RZ, UR20 ;  /* 0x00000014ff007e24 */ /* 0x000fe2000f8e00ff */
[----:B------:R-:W-:Y:S03]  /*12980*/  PLOP3.LUT P0, PT, PT, PT, UP2, 0x40, 0x0 ;  /* 0x000000000000781c */ /* 0x000fe60003f0e828 */
[----:B------:R-:W1:Y:S01]  /*12990*/  SHFL.IDX PT, R157, R155, RZ, 0x1c1f ;  /* 0x001c1fff9b9d7589 */ /* 0x000e6200000e0000 */
        /* <DEDUP_REMOVED lines=13> */
[----:B------:R-:W-:Y:S05]  /*12a70*/  IMAD.MOV.U32 R150, RZ, RZ, c[0x0][0x32c] ;  /* 0x0000cb00ff967624 */ /* 0x000fea00078e00ff */
[----:B------:R-:W-:Y:S11]  /*12a80*/  ISETP.NE.AND P0, PT, R150, 0x1, PT ;  /* 0x000000019600780c */ /* 0x000ff60003f05270 */
[----:B------:R-:W-:Y:S02]  /*12a90*/  @!UPT UIADD3 URZ, URZ, URZ, URZ ;  /* 0x0000003f3f3ff290 */ /* 0x000fe4000fffe03f */
[----:B------:R-:W-:Y:S05]  /*12aa0*/  @P0 IMAD.HI.U32 R150, R152, c[0x0][0x330], RZ ;  /* 0x0000cc0098960a27 */ /* 0x000fea00078e00ff */
[----:B------:R-:W-:Y:S04]  /*12ab0*/  @P0 SHF.R.U32.HI R152, RZ, c[0x0][0x334], R150 ;  /* 0x0000cd00ff980a19 */ /* 0x000fe80000011696 */
[----:B------:R-:W-:Y:S01]  /*12ac0*/  LOP3.LUT R152, RZ, R152, RZ, 0x33, !PT ;  /* 0x00000098ff987212 */ /* 0x000fe200078e33ff */
[----:B------:R-:W-:-:S05]  /*12ad0*/  BRA `(.L_x_471) ;  /* 0x0000005000007947 */ /* 0x000fca0003800000 */
.L_x_470:
[----:B------:R-:W-:Y:S04]  /*12ae0*/  MOV R150, c[0x0][0x32c] ;  /* 0x0000cb0000967a02 */ /* 0x000fe80000000f00 */
[----:B------:R-:W-:Y:S11]  /*12af0*/  ISETP.NE.AND P0, PT, R150, 0x1, PT ;  /* 0x000000019600780c */ /* 0x000ff60003f05270 */
[----:B------:R-:W-:Y:S02]  /*12b00*/  @!UPT UIADD3 URZ, URZ, URZ, URZ ;  /* 0x0000003f3f3ff290 */ /* 0x000fe4000fffe03f */
[----:B------:R-:W-:Y:S05]  /*12b10*/  @P0 IMAD.HI.U32 R150, R152, c[0x0][0x330], RZ ;  /* 0x0000cc0098960a27 */ /* 0x000fea00078e00ff */
[----:B------:R-:W-:Y:S02]  /*12b20*/  @P0 SHF.R.U32.HI R152, RZ, c[0x0][0x334], R150 ;  /* 0x0000cd00ff980a19 */ /* 0x000fe40000011696 */
.L_x_471:
[----:B------:R-:W-:Y:S05]  /*12b30*/  BSYNC B0 ;  /* 0x0000000000007941 */ /* 0x000fea0003800000 */
.L_x_469:
[----:B------:R-:W-:Y:S04]  /*12b40*/  IMAD R157, R152, c[0x0][0x32c], -R149 ;  /* 0x0000cb00989d7a24 */ /* 0x000fe800078e0a95 */
[----:B------:R-:W-:Y:S05]  /*12b50*/  IMAD.IADD R152, R157, 0x1, -R222 ;  /* 0x000000019d987824 */ /* 0x000fea00078e0ade */
[----:B------:R-:W-:Y:S02]  /*12b60*/  IADD3 R150, R152, c[0x0][0x32c], RZ ;  /* 0x0000cb0098967a10 */ /* 0x000fe40007ffe0ff */
[----:B------:R-:W-:Y:S02]  /*12b70*/  IMNMX R151, R151, R152, !PT ;  /* 0x0000009897977217 */ /* 0x000fe40007800200 */
[----:B------:R-:W-:Y:S02]  /*12b80*/  IMNMX R153, R153, R150, PT ;  /* 0x0000009699997217 */ /* 0x000fe40003800200 */
.L_x_468:
[----:B------:R-:W-:Y:S06]  /*12b90*/  UISETP.GT.AND UP0, UPT, UR10, -0x1, UPT ;  /* 0xffffffff0a00788c */ /* 0x000fec000bf04270 */
[----:B------:R-:W-:Y:S04]  /*12ba0*/  PLOP3.LUT P0, PT, PT, PT, UP0, 0x80, 0x0 ;  /* 0x000000000000781c */ /* 0x000fe80003f0f008 */
[----:B------:R-:W-:Y:S04]  /*12bb0*/  ISETP.GT.AND P0, PT, R151, RZ, P0 ;  /* 0x000000ff9700720c */ /* 0x000fe80000704270 */
[----:B------:R-:W-:Y:S04]  /*12bc0*/  ISETP.LT.OR P0, PT, R153, 0x1, P0 ;  /* 0x000000019900780c */ /* 0x000fe80000701670 */
[----:B------:R-:W-:Y:S02]  /*12bd0*/  FSEL R154, R4, -INF , !P0 ;  /* 0xff800000049a7808 */ /* 0x000fe40004000000 */
[----:B------:R-:W-:Y:S04]  /*12be0*/  PLOP3.LUT P0, PT, PT, PT, UP0, 0x80, 0x0 ;  /* 0x000000000000781c */ /* 0x000fe80003f0f008 */
[----:B------:R-:W-:Y:S04]  /*12bf0*/  ISETP.GT.AND P0, PT, R151, 0x1, P0 ;  /* 0x000000019700780c */ /* 0x000fe80000704270 */
[----:B------:R-:W-:Y:S04]  /*12c00*/  ISETP.LT.OR P0, PT, R153, 0x2, P0 ;  /* 0x000000029900780c */ /* 0x000fe80000701670 */
[----:B------:R-:W-:Y:S02]  /*12c10*/  FSEL R152, R5, -INF , !P0 ;  /* 0xff80000005987808 */ /* 0x000fe40004000000 */
[----:B------:R-:W-:Y:S01]  /*12c20*/  PLOP3.LUT P0, PT, PT, PT, UP0, 0x80, 0x0 ;  /* 0x000000000000781c */ /* 0x000fe20003f0f008 */
[----:B------:R-:W1:Y:S03]  /*12c30*/  SHFL.IDX PT, R5, R155, 0x1, 0x1c1f ;  /* 0x003c1f009b057f89 */ /* 0x000e6600000e0000 */
[----:B------:R-:W-:Y:S04]  /*12c40*/  ISETP.GT.AND P0, PT, R151, 0x8, P0 ;  /* 0x000000089700780c */ /* 0x000fe80000704270 */
[----:B------:R-:W-:Y:S04]  /*12c50*/  ISETP.LT.OR P0, PT, R153, 0x9, P0 ;  /* 0x000000099900780c */ /* 0x000fe80000701670 */
[----:B------:R-:W-:Y:S02]  /*12c60*/  FSEL R150, R8, -INF , !P0 ;  /* 0xff80000008967808 */ /* 0x000fe40004000000 */
[----:B------:R-:W-:Y:S04]  /*12c70*/  PLOP3.LUT P0, PT, PT, PT, UP0, 0x80, 0x0 ;  /* 0x000000000000781c */ /* 0x000fe80003f0f008 */
[----:B------:R-:W-:Y:S04]  /*12c80*/  ISETP.GT.AND P0, PT, R151, 0x9, P0 ;  /* 0x000000099700780c */ /* 0x000fe80000704270 */
[----:B------:R-:W-:Y:S01]  /*12c90*/  ISETP.LT.OR P0, PT, R153, 0xa, P0 ;  /* 0x0000000a9900780c */ /* 0x000fe20000701670 */
[--C-:B-1----:R-:W-:Y:S03]  /*12ca0*/  IMAD.IADD R148, R148, 0x1, R5.reuse ;  /* 0x0000000194947824 */ /* 0x102fe600078e0205 */
[----:B------:R-:W-:Y:S01]  /*12cb0*/  FSEL R8, R9, -INF , !P0 ;  /* 0xff80000009087808 */ /* 0x000fe20004000000 */
[----:B------:R-:W-:Y:S01]  /*12cc0*/  IMAD.IADD R0, R0, 0x1, R5 ;  /* 0x0000000100007824 */ /* 0x000fe200078e0205 */
        /* <DEDUP_REMOVED lines=16> */
[----:B------:R-:W-:Y:S11]  /*12dd0*/  PLOP3.LUT P0, PT, PT, PT, UP2, 0x40, 0x0 ;  /* 0x000000000000781c */ /* 0x000ff60003f0e828 */
[----:B------:R-:W-:Y:S02]  /*12de0*/  @!UPT UIADD3 URZ, URZ, URZ, URZ ;  /* 0x0000003f3f3ff290 */ /* 0x000fe4000fffe03f */
        /* <DEDUP_REMOVED lines=15> */
.L_x_474:
[----:B------:R-:W-:Y:S04]  /*12ee0*/  MOV R4, c[0x0][0x32c] ;  /* 0x0000cb0000047a02 */ /* 0x000fe80000000f00 */
[----:B------:R-:W-:Y:S11]  /*12ef0*/  ISETP.NE.AND P0, PT, R4, 0x1, PT ;  /* 0x000000010400780c */ /* 0x000ff60003f05270 */
[----:B------:R-:W-:Y:S02]  /*12f00*/  @!UPT UIADD3 URZ, URZ, URZ, URZ ;  /* 0x0000003f3f3ff290 */ /* 0x000fe4000fffe03f */
[----:B------:R-:W-:Y:S05]  /*12f10*/  @P0 IMAD.HI.U32 R4, R12, c[0x0][0x330], RZ ;  /* 0x0000cc000c040a27 */ /* 0x000fea00078e00ff */
[----:B------:R-:W-:Y:S02]  /*12f20*/  @P0 SHF.R.U32.HI R12, RZ, c[0x0][0x334], R4 ;  /* 0x0000cd00ff0c0a19 */ /* 0x000fe40000011604 */
.L_x_475:
[----:B------:R-:W-:Y:S05]  /*12f30*/  BSYNC B0 ;  /* 0x0000000000007941 */ /* 0x000fea0003800000 */
.L_x_473:
[----:B------:R-:W-:Y:S04]  /*12f40*/  IMAD R149, R12, c[0x0][0x32c], -R149 ;  /* 0x0000cb000c957a24 */ /* 0x000fe800078e0a95 */
[----:B------:R-:W-:Y:S05]  /*12f50*/  IMAD.IADD R149, R149, 0x1, -R222 ;  /* 0x0000000195957824 */ /* 0x000fea00078e0ade */
[----:B------:R-:W-:Y:S02]  /*12f60*/  IADD3 R5, R149, c[0x0][0x32c], RZ ;  /* 0x0000cb0095057a10 */ /* 0x000fe40007ffe0ff */
[----:B------:R-:W-:Y:S02]  /*12f70*/  IMNMX R0, R0, R149, !PT ;  /* 0x0000009500007217 */ /* 0x000fe40007800200 */
[----:B------:R-:W-:Y:S02]  /*12f80*/  IMNMX R148, R148, R5, PT ;  /* 0x0000000594947217 */ /* 0x000fe40003800200 */
.L_x_472:
[----:B------:R-:W-:Y:S01]  /*12f90*/  PLOP3.LUT P0, PT, PT, PT, UP0, 0x80, 0x0 ;  /* 0x000000000000781c */ /* 0x000fe20003f0f008 */
[----:B------:R-:W-:Y:S01]  /*12fa0*/  LDSM.16.MT88.4 R156, [R206+0x8080] ;  /* 0x00808000ce9c783b */ /* 0x000fe20000004200 */
[----:B------:R-:W-:Y:S02]  /*12fb0*/  FMNMX.FTZ R5, R154, R3, !PT ;  /* 0x000000039a057209 */ /* 0x000fe40007810000 */
[----:B------:R-:W-:Y:S02]  /*12fc0*/  ISETP.GT.AND P0, PT, R0, RZ, P0 ;  /* 0x000000ff0000720c */ /* 0x000fe40000704270 */
[----:B------:R-:W-:Y:S02]  /*12fd0*/  FMNMX.FTZ R5, R152, R5, !PT ;  /* 0x0000000598057209 */ /* 0x000fe40007810000 */
[----:B------:R-:W-:Y:S01]  /*12fe0*/  ISETP.LT.OR P0, PT, R148, 0x1, P0 ;  /* 0x000000019400780c */ /* 0x000fe20000701670 */
[----:B------:R-:W-:Y:S01]  /*12ff0*/  LDSM.16.MT88.4 R172, [R211+0xa880] ;  /* 0x00a88000d3ac783b */ /* 0x000fe20000004200 */
[----:B------:R-:W-:Y:S02]  /*13000*/  FMNMX.FTZ R5, R150, R5, !PT ;  /* 0x0000000596057209 */ /* 0x000fe40007810000 */
[----:B------:R-:W-:Y:S02]  /*13010*/  FSEL R17, R6, -INF , !P0 ;  /* 0xff80000006117808 */ /* 0x000fe40004000000 */
[----:B------:R-:W-:Y:S02]  /*13020*/  PLOP3.LUT P0, PT, PT, PT, UP0, 0x80, 0x0 ;  /* 0x000000000000781c */ /* 0x000fe40003f0f008 */
[----:B------:R-:W-:Y:S01]  /*13030*/  FMNMX.FTZ R5, R8, R5, !PT ;  /* 0x0000000508057209 */ /* 0x000fe20007810000 */
[----:B------:R-:W-:Y:S01]  /*13040*/  LDSM.16.MT88.4 R176, [R206+0xa880] ;  /* 0x00a88000ceb0783b */ /* 0x000fe20000004200 */
[----:B------:R-:W-:Y:S02]  /*13050*/  ISETP.GT.AND P0, PT, R0, 0x1, P0 ;  /* 0x000000010000780c */ /* 0x000fe40000704270 */
[----:B------:R-:W-:Y:S02]  /*13060*/  FMNMX.FTZ R5, R168, R5, !PT ;  /* 0x00000005a8057209 */ /* 0x000fe40007810000 */
[----:B------:R-:W-:Y:S02]  /*13070*/  ISETP.LT.OR P0, PT, R148, 0x2, P0 ;  /* 0x000000029400780c */ /* 0x000fe40000701670 */
[----:B------:R-:W-:Y:S01]  /*13080*/  FMNMX.FTZ R5, R166, R5, !PT ;  /* 0x00000005a6057209 */ /* 0x000fe20007810000 */
[----:B------:R-:W-:Y:S01]  /*13090*/  LDSM.16.MT88.4 R180, [R204+0xa880] ;  /* 0x00a88000ccb4783b */ /* 0x000fe20000004200 */
[----:B------:R-:W-:Y:S02]  /*130a0*/  FSEL R13, R7, -INF , !P0 ;  /* 0xff800000070d7808 */ /* 0x000fe40004000000 */
[----:B------:R-:W-:Y:S02]  /*130b0*/  PLOP3.LUT P0, PT, PT, PT, UP0, 0x80, 0x0 ;  /* 0x000000000000781c */ /* 0x000fe40003f0f008 */
[----:B------:R-:W-:Y:S02]  /*130c0*/  FMNMX.FTZ R5, R164, R5, !PT ;  /* 0x00000005a4057209 */ /* 0x000fe40007810000 */
[----:B------:R-:W-:Y:S01]  /*130d0*/  ISETP.GT.AND P0, PT, R0, 0x8, P0 ;  /* 0x000000080000780c */ /* 0x000fe20000704270 */
[----:B------:R-:W-:Y:S01]  /*130e0*/  LDSM.16.MT88.4 R184, [R211+0xb880] ;  /* 0x00b88000d3b8783b */ /* 0x000fe20000004200 */
[----:B------:R-:W-:Y:S02]  /*130f0*/  FMNMX.FTZ R4, R162, R5, !PT ;  /* 0x00000005a2047209 */ /* 0x000fe40007810000 */
[----:B------:R-:W-:Y:S02]  /*13100*/  ISETP.LT.OR P0, PT, R148, 0x9, P0 ;  /* 0x000000099400780c */ /* 0x000fe40000701670 */
[----:B------:R-:W-:Y:S02]  /*13110*/  FMNMX.FTZ R6, R17, R2, !PT ;  /* 0x0000000211067209 */ /* 0x000fe40007810000 */
[----:B------:R-:W-:Y:S01]  /*13120*/  FSEL R9, R10, -INF , !P0 ;  /* 0xff8000000a097808 */ /* 0x000fe20004000000 */
[----:B------:R-:W1:Y:S01]  /*13130*/  SHFL.BFLY PT, R5, R4, 0x2, 0x1f ;  /* 0x0c401f0004057f89 */ /* 0x000e6200000e0000 */
[----:B------:R-:W-:Y:S02]  /*13140*/  PLOP3.LUT P0, PT, PT, PT, UP0, 0x80, 0x0 ;  /* 0x000000000000781c */ /* 0x000fe40003f0f008 */
[----:B------:R-:W-:Y:S02]  /*13150*/  FMNMX.FTZ R6, R13, R6, !PT ;  /* 0x000000060d067209 */ /* 0x000fe40007810000 */
[----:B------:R-:W-:Y:S02]  /*13160*/  ISETP.GT.AND P0, PT, R0, 0x9, P0 ;  /* 0x000000090000780c */ /* 0x000fe40000704270 */
[----:B------:R-:W-:Y:S01]  /*13170*/  FMNMX.FTZ R6, R9, R6, !PT ;  /* 0x0000000609067209 */ /* 0x000fe20007810000 */
[----:B------:R-:W-:Y:S01]  /*13180*/  LDSM.16.MT88.4 R188, [R206+0xb880] ;  /* 0x00b88000cebc783b */ /* 0x000fe20000004200 */
[----:B------:R-:W-:Y:S04]  /*13190*/  ISETP.LT.OR P0, PT, R148, 0xa, P0 ;  /* 0x0000000a9400780c */ /* 0x000fe80000701670 */
[----:B------:R-:W-:Y:S02]  /*131a0*/  FSEL R11, R11, -INF , !P0 ;  /* 0xff8000000b0b7808 */ /* 0x000fe40004000000 */
[----:B------:R-:W-:Y:S02]  /*131b0*/  PLOP3.LUT P0, PT, PT, PT, UP0, 0x80, 0x0 ;  /* 0x000000000000781c */ /* 0x000fe40003f0f008 */
[----:B------:R-:W-:Y:S02]  /*131c0*/  FMNMX.FTZ R10, R11, R6, !PT ;  /* 0x000000060b0a7209 */ /* 0x000fe40007810000 */
        /* <DEDUP_REMOVED lines=9> */
[----:B-1----:R-:W-:Y:S02]  /*13260*/  FMNMX.FTZ R6, R4, R5, !PT ;  /* 0x0000000504067209 */ /* 0x002fe40007810000 */
[----:B------:R-:W-:Y:S03]  /*13270*/  ISETP.LT.OR P0, PT, R148, 0x19, P0 ;  /* 0x000000199400780c */ /* 0x000fe60000701670 */
[----:B------:R-:W1:Y:S01]  /*13280*/  SHFL.BFLY PT, R15, R6, 0x1, 0x1f ;  /* 0x0c201f00060f7f89 */ /* 0x000e6200000e0000 */
[----:B------:R-:W-:Y:S02]  /*13290*/  FSEL R161, R18, -INF , !P0 ;  /* 0xff80000012a17808 */ /* 0x000fe40004000000 */
[----:B------:R-:W-:Y:S01]  /*132a0*/  PLOP3.LUT P0, PT, PT, PT, UP0, 0x80, 0x0 ;  /* 0x000000000000781c */ /* 0x000fe20003f0f008 */
[----:B------:R-:W-:Y:S02]  /*132b0*/  UISETP.GT.AND UP0, UPT, UR10, UR4, UPT ;  /* 0x000000040a00728c */ /* 0x000fe4000bf04270 */
[----:B------:R-:W-:Y:S01]  /*132c0*/  UIADD3 UR10, UR10, -0x1, URZ ;  /* 0xffffffff0a0a7890 */ /* 0x000fe2000fffe03f */
[----:B------:R-:W-:Y:S02]  /*132d0*/  ISETP.GT.AND P0, PT, R0, 0x19, P0 ;  /* 0x000000190000780c */ /* 0x000fe40000704270 */
[----:B------:R-:W-:Y:S02]  /*132e0*/  FMNMX.FTZ R0, R165, R10, !PT ;  /* 0x0000000aa5007209 */ /* 0x000fe40007810000 */
[----:B------:R-:W-:Y:S02]  /*132f0*/  ISETP.LT.OR P0, PT, R148, 0x1a, P0 ;  /* 0x0000001a9400780c */ /* 0x000fe40000701670 */
[----:B------:R-:W-:Y:S02]  /*13300*/  FMNMX.FTZ R0, R163, R0, !PT ;  /* 0x00000000a3007209 */ /* 0x000fe40007810000 */
[----:B------:R-:W-:Y:S02]  /*13310*/  FSEL R149, R19, -INF , !P0 ;  /* 0xff80000013957808 */ /* 0x000fe40004000000 */
[----:B------:R-:W-:Y:S04]  /*13320*/  FMNMX.FTZ R0, R161, R0, !PT ;  /* 0x00000000a1007209 */ /* 0x000fe80007810000 */
[----:B------:R-:W-:Y:S02]  /*13330*/  FMNMX.FTZ R4, R149, R0, !PT ;  /* 0x0000000095047209 */ /* 0x000fe40007810000 */
[----:B-1----:R-:W-:Y:S03]  /*13340*/  FMNMX.FTZ R0, R6, R15, !PT ;  /* 0x0000000f06007209 */ /* 0x002fe60007810000 */
[----:B------:R-:W1:Y:S01]  /*13350*/  SHFL.BFLY PT, R7, R4, 0x2, 0x1f ;  /* 0x0c401f0004077f89 */ /* 0x000e6200000e0000 */
[C---:B------:R-:W-:Y:S01]  /*13360*/  FSETP.NEU.FTZ.AND P0, PT, R0.reuse, -INF , PT ;  /* 0xff8000000000780b */ /* 0x040fe20003f1d000 */
[----:B------:R-:W-:Y:S05]  /*13370*/  FMUL.FTZ R167, R0, c[0x0][0x2d0] ;  /* 0x0000b40000a77a20 */ /* 0x000fea0000410000 */
[----:B------:R-:W-:Y:S05]  /*13380*/  FSEL R167, R167, RZ, P0 ;  /* 0x000000ffa7a77208 */ /* 0x000fea0000000000 */
[--C-:B------:R-:W-:Y:S02]  /*13390*/  FFMA.FTZ R232, R154, c[0x0][0x2d0], -R167.reuse ;  /* 0x0000b4009ae87a23 */ /* 0x100fe400000108a7 */
[--C-:B------:R-:W-:Y:S02]  /*133a0*/  FFMA.FTZ R151, R152, c[0x0][0x2d0], -R167.reuse ;  /* 0x0000b40098977a23 */ /* 0x100fe400000108a7 */
[--C-:B------:R-:W-:Y:S02]  /*133b0*/  FFMA.FTZ R150, R150, c[0x0][0x2d0], -R167.reuse ;  /* 0x0000b40096967a23 */ /* 0x100fe400000108a7 */
[--C-:B------:R-:W-:Y:S01]  /*133c0*/  FFMA.FTZ R233, R8, c[0x0][0x2d0], -R167.reuse ;  /* 0x0000b40008e97a23 */ /* 0x100fe200000108a7 */
[----:B------:R-:W-:Y:S01]  /*133d0*/  MUFU.EX2 R232, R232 ;  /* 0x000000e800e87308 */ /* 0x000fe20000000800 */
[--C-:B------:R-:W-:Y:S02]  /*133e0*/  FFMA.FTZ R238, R168, c[0x0][0x2d0], -R167.reuse ;  /* 0x0000b400a8ee7a23 */ /* 0x100fe400000108a7 */
[----:B------:R-:W-:Y:S01]  /*133f0*/  LDSM.16.MT88.4 R168, [R204+0x9880] ;  /* 0x00988000cca8783b */ /* 0x000fe20000004200 */
[----:B-1----:R-:W-:Y:S01]  /*13400*/  FMNMX.FTZ R5, R4, R7, !PT ;  /* 0x0000000704057209 */ /* 0x002fe20007810000 */
[--C-:B------:R-:W-:Y:S01]  /*13410*/  FFMA.FTZ R239, R166, c[0x0][0x2d0], -R167.reuse ;  /* 0x0000b400a6ef7a23 */ /* 0x100fe200000108a7 */
[----:B------:R-:W-:Y:S01]  /*13420*/  FSEL R4, R0, RZ, P0 ;  /* 0x000000ff00047208 */ /* 0x000fe20000000000 */
[--C-:B------:R-:W-:Y:S02]  /*13430*/  FFMA.FTZ R240, R164, c[0x0][0x2d0], -R167.reuse ;  /* 0x0000b400a4f07a23 */ /* 0x100fe400000108a7 */
[----:B------:R-:W-:Y:S01]  /*13440*/  FFMA.FTZ R167, R162, c[0x0][0x2d0], -R167 ;  /* 0x0000b400a2a77a23 */ /* 0x000fe200000108a7 */
[----:B------:R-:W1:Y:S01]  /*13450*/  MUFU.EX2 R151, R151 ;  /* 0x0000009700977308 */ /* 0x000e620000000800 */
[----:B------:R-:W2:Y:S01]  /*13460*/  SHFL.BFLY PT, R148, R5, 0x1, 0x1f ;  /* 0x0c201f0005947f89 */ /* 0x000ea200000e0000 */
[----:B------:R-:W-:Y:S04]  /*13470*/  FADD.FTZ R3, -R4, R3 ;  /* 0x0000000304037221 */ /* 0x000fe80000010100 */
[----:B------:R-:W-:Y:S04]  /*13480*/  FMUL.FTZ R6, R3, c[0x0][0x2d0] ;  /* 0x0000b40003067a20 */ /* 0x000fe80000410000 */
[----:B------:R-:W3:Y:S10]  /*13490*/  MUFU.EX2 R3, R6 ;  /* 0x0000000600037308 */ /* 0x000ef40000000800 */
[----:B------:R-:W-:Y:S01]  /*134a0*/  MUFU.EX2 R150, R150 ;  /* 0x0000009600967308 */ /* 0x000fe20000000800 */
[----:B-1----:R-:W-:Y:S02]  /*134b0*/  F2FP.PACK_AB R152, R151, R232 ;  /* 0x000000e89798723e */ /* 0x002fe400000000ff */
[----:B--2---:R-:W-:Y:S04]  /*134c0*/  FMNMX.FTZ R148, R148, R5, !PT ;  /* 0x0000000594947209 */ /* 0x004fe80007810000 */
[C---:B------:R-:W-:Y:S01]  /*134d0*/  FSETP.NEU.FTZ.AND P0, PT, R148.reuse, -INF , PT ;  /* 0xff8000009400780b */ /* 0x040fe20003f1d000 */
[C---:B------:R-:W-:Y:S02]  /*134e0*/  FMUL.FTZ R160, R148.reuse, c[0x0][0x2d0] ;  /* 0x0000b40094a07a20 */ /* 0x040fe40000410000 */
[----:B------:R-:W1:Y:S01]  /*134f0*/  MUFU.EX2 R233, R233 ;  /* 0x000000e900e97308 */ /* 0x000e620000000800 */
[----:B------:R-:W-:Y:S01]  /*13500*/  FSEL R5, R148, RZ, P0 ;  /* 0x000000ff94057208 */ /* 0x000fe20000000000 */
[C---:B---3--:R-:W-:Y:S01]  /*13510*/  FMUL.FTZ R4, R3.reuse, R144 ;  /* 0x0000009003047220 */ /* 0x048fe20000410000 */
[----:B------:R-:W-:Y:S01]  /*13520*/  FSEL R160, R160, RZ, P0 ;  /* 0x000000ffa0a07208 */ /* 0x000fe20000000000 */
[----:B------:R-:W-:Y:S01]  /*13530*/  FMUL.FTZ R8, R3, R132 ;  /* 0x0000008403087220 */ /* 0x000fe20000410000 */
[----:B------:R-:W-:Y:S01]  /*13540*/  PLOP3.LUT P0, PT, PT, PT, UP0, 0x80, 0x0 ;  /* 0x000000000000781c */ /* 0x000fe20003f0f008 */
[----:B------:R-:W-:Y:S02]  /*13550*/  FADD.FTZ R5, -R5, R2 ;  /* 0x0000000205057221 */ /* 0x000fe40000010100 */
[--C-:B------:R-:W-:Y:S02]  /*13560*/  FFMA.FTZ R236, R13, c[0x0][0x2d0], -R160.reuse ;  /* 0x0000b4000dec7a23 */ /* 0x100fe400000108a0 */
[----:B------:R2:W-:Y:S01]  /*13570*/  MUFU.EX2 R241, R167 ;  /* 0x000000a700f17308 */ /* 0x0005e20000000800 */
[----:B------:R-:W3:Y:S01]  /*13580*/  LDSM.16.MT88.4 R12, [R211+0x8080] ;  /* 0x00808000d30c783b */ /* 0x000ee20000004200 */
[--C-:B------:R-:W-:Y:S02]  /*13590*/  FFMA.FTZ R237, R17, c[0x0][0x2d0], -R160.reuse ;  /* 0x0000b40011ed7a23 */ /* 0x100fe400000108a0 */
[--C-:B------:R-:W-:Y:S02]  /*135a0*/  FFMA.FTZ R235, R9, c[0x0][0x2d0], -R160.reuse ;  /* 0x0000b40009eb7a23 */ /* 0x100fe400000108a0 */
[--C-:B------:R-:W-:Y:S02]  /*135b0*/  FFMA.FTZ R234, R11, c[0x0][0x2d0], -R160.reuse ;  /* 0x0000b4000bea7a23 */ /* 0x100fe400000108a0 */
[----:B------:R-:W-:Y:S02]  /*135c0*/  FMUL.FTZ R2, R5, c[0x0][0x2d0] ;  /* 0x0000b40005027a20 */ /* 0x000fe40000410000 */
[----:B------:R-:W-:Y:S01]  /*135d0*/  MUFU.EX2 R237, R237 ;  /* 0x000000ed00ed7308 */ /* 0x000fe20000000800 */
[C---:B------:R-:W-:Y:S02]  /*135e0*/  FMUL.FTZ R5, R3.reuse, R145 ;  /* 0x0000009103057220 */ /* 0x040fe40000410000 */
[----:B------:R-:W-:Y:S01]  /*135f0*/  FMUL.FTZ R9, R3, R133 ;  /* 0x0000008503097220 */ /* 0x000fe20000410000 */
[----:B-1----:R-:W-:Y:S01]  /*13600*/  F2FP.PACK_AB R154, R233, R150 ;  /* 0x00000096e99a723e */ /* 0x002fe200000000ff */
[C---:B------:R-:W-:Y:S02]  /*13610*/  FMUL.FTZ R16, R3.reuse, R140 ;  /* 0x0000008c03107220 */ /* 0x040fe40000410000 */
[----:B------:R-:W-:Y:S02]  /*13620*/  FMUL.FTZ R17, R3, R141 ;  /* 0x0000008d03117220 */ /* 0x000fe40000410000 */
[--C-:B------:R-:W-:Y:S01]  /*13630*/  FFMA.FTZ R242, R165, c[0x0][0x2d0], -R160.reuse ;  /* 0x0000b400a5f27a23 */ /* 0x100fe200000108a0 */
[----:B------:R-:W1:Y:S01]  /*13640*/  MUFU.EX2 R2, R2 ;  /* 0x0000000200027308 */ /* 0x000e620000000800 */
[--C-:B------:R-:W-:Y:S02]  /*13650*/  FFMA.FTZ R243, R163, c[0x0][0x2d0], -R160.reuse ;  /* 0x0000b400a3f37a23 */ /* 0x100fe400000108a0 */
[--C-:B------:R-:W-:Y:S01]  /*13660*/  FFMA.FTZ R244, R161, c[0x0][0x2d0], -R160.reuse ;  /* 0x0000b400a1f47a23 */ /* 0x100fe200000108a0 */
[----:B--2---:R-:W-:Y:S01]  /*13670*/  LDSM.16.MT88.4 R164, [R206+0x9880] ;  /* 0x00988000cea4783b */ /* 0x004fe20000004200 */
[----:B------:R-:W-:Y:S02]  /*13680*/  FFMA.FTZ R160, R149, c[0x0][0x2d0], -R160 ;  /* 0x0000b40095a07a23 */ /* 0x000fe400000108a0 */
[C---:B------:R-:W-:Y:S02]  /*13690*/  FMUL.FTZ R28, R3.reuse, R28 ;  /* 0x0000001c031c7220 */ /* 0x040fe40000410000 */
[C---:B------:R-:W-:Y:S01]  /*136a0*/  FMUL.FTZ R29, R3.reuse, R29 ;  /* 0x0000001d031d7220 */ /* 0x040fe20000410000 */
[----:B------:R-:W2:Y:S01]  /*136b0*/  MUFU.EX2 R236, R236 ;  /* 0x000000ec00ec7308 */ /* 0x000ea20000000800 */
        /* <DEDUP_REMOVED lines=8> */
[C---:B-1----:R-:W-:Y:S02]  /*13740*/  FMUL.FTZ R6, R2.reuse, R146 ;  /* 0x0000009202067220 */ /* 0x042fe40000410000 */
[C---:B------:R-:W-:Y:S02]  /*13750*/  FMUL.FTZ R7, R2.reuse, R147 ;  /* 0x0000009302077220 */ /* 0x040fe40000410000 */
[----:B------:R-:W1:Y:S01]  /*13760*/  LDSM.16.MT88.4 R144, [R205+0x8080] ;  /* 0x00808000cd90783b */ /* 0x000e620000004200 */
[----:B------:R-:W4:Y:S01]  /*13770*/  MUFU.EX2 R234, R234 ;  /* 0x000000ea00ea7308 */ /* 0x000f220000000800 */
[C---:B------:R-:W-:Y:S02]  /*13780*/  FMUL.FTZ R10, R2.reuse, R134 ;  /* 0x00000086020a7220 */ /* 0x040fe40000410000 */
[----:B------:R-:W-:Y:S01]  /*13790*/  FMUL.FTZ R11, R2, R135 ;  /* 0x00000087020b7220 */ /* 0x000fe20000410000 */
[----:B--2---:R-:W-:Y:S01]  /*137a0*/  F2FP.PACK_AB R153, R236, R237 ;  /* 0x000000edec99723e */ /* 0x004fe200000000ff */
[C---:B------:R-:W-:Y:S02]  /*137b0*/  FMUL.FTZ R18, R2.reuse, R142 ;  /* 0x0000008e02127220 */ /* 0x040fe40000410000 */
[----:B------:R-:W2:Y:S01]  /*137c0*/  LDSM.16.MT88.4 R132, [R204+0x8080] ;  /* 0x00808000cc84783b */ /* 0x000ea20000004200 */
[C---:B------:R-:W-:Y:S02]  /*137d0*/  FMUL.FTZ R19, R2.reuse, R143 ;  /* 0x0000008f02137220 */ /* 0x040fe40000410000 */
[----:B------:R5:W-:Y:S01]  /*137e0*/  MUFU.EX2 R149, R160 ;  /* 0x000000a000957308 */ /* 0x000be20000000800 */
[C---:B------:R-:W-:Y:S02]  /*137f0*/  FMUL.FTZ R30, R2.reuse, R30 ;  /* 0x0000001e021e7220 */ /* 0x040fe40000410000 */
[C---:B------:R-:W-:Y:S02]  /*13800*/  FMUL.FTZ R31, R2.reuse, R31 ;  /* 0x0000001f021f7220 */ /* 0x040fe40000410000 */
[----:B------:R-:W-:Y:S01]  /*13810*/  LDSM.16.MT88.4 R140, [R206+0x9080] ;  /* 0x00908000ce8c783b */ /* 0x000fe20000004200 */
[C---:B------:R-:W-:Y:S02]  /*13820*/  FMUL.FTZ R34, R2.reuse, R34 ;  /* 0x0000002202227220 */ /* 0x040fe40000410000 */
[C---:B------:R-:W-:Y:S02]  /*13830*/  FMUL.FTZ R35, R2.reuse, R35 ;  /* 0x0000002302237220 */ /* 0x040fe40000410000 */
[C---:B------:R-:W-:Y:S01]  /*13840*/  FMUL.FTZ R38, R2.reuse, R38 ;  /* 0x0000002602267220 */ /* 0x040fe20000410000 */
[----:B------:R-:W-:Y:S01]  /*13850*/  MUFU.EX2 R238, R238 ;  /* 0x000000ee00ee7308 */ /* 0x000fe20000000800 */
[----:B------:R-:W-:Y:S01]  /*13860*/  FMUL.FTZ R39, R2, R39 ;  /* 0x0000002702277220 */ /* 0x000fe20000410000 */
[----:B----4-:R-:W-:Y:S01]  /*13870*/  F2FP.PACK_AB R155, R234, R235 ;  /* 0x000000ebea9b723e */ /* 0x010fe200000000ff */
[C---:B------:R-:W-:Y:S02]  /*13880*/  FMUL.FTZ R42, R2.reuse, R42 ;  /* 0x0000002a022a7220 */ /* 0x040fe40000410000 */
[C---:B------:R-:W-:Y:S02]  /*13890*/  FMUL.FTZ R43, R2.reuse, R43 ;  /* 0x0000002b022b7220 */ /* 0x040fe40000410000 */
[C---:B------:R-:W-:Y:S02]  /*138a0*/  FMUL.FTZ R45, R3.reuse, R45 ;  /* 0x0000002d032d7220 */ /* 0x040fe40000410000 */
[C---:B---3--:R-:W-:Y:S01]  /*138b0*/  HMMA.16816.F32 R4, R152.reuse, R12, R4 ;  /* 0x0000000c9804723c */ /* 0x048fe20000001804 */
[----:B------:R-:W3:Y:S01]  /*138c0*/  MUFU.EX2 R239, R239 ;  /* 0x000000ef00ef7308 */ /* 0x000ee20000000800 */
[----:B-----5:R-:W-:Y:S03]  /*138d0*/  LDSM.16.MT88.4 R160, [R204+0x8880] ;  /* 0x00888000cca0783b */ /* 0x020fe60000004200 */
[C---:B------:R-:W-:Y:S02]  /*138e0*/  FMUL.FTZ R46, R2.reuse, R46 ;  /* 0x0000002e022e7220 */ /* 0x040fe40000410000 */
[C---:B------:R-:W-:Y:S01]  /*138f0*/  FMUL.FTZ R12, R3.reuse, R136 ;  /* 0x00000088030c7220 */ /* 0x040fe20000410000 */
[C---:B------:R-:W-:Y:S03]  /*13900*/  HMMA.16816.F32 R8, R152.reuse, R14, R8 ;  /* 0x0000000e9808723c */ /* 0x040fe60000001808 */
[----:B------:R-:W4:Y:S01]  /*13910*/  MUFU.EX2 R240, R240 ;  /* 0x000000f000f07308 */ /* 0x000f220000000800 */
[C---:B------:R-:W-:Y:S02]  /*13920*/  FMUL.FTZ R13, R3.reuse, R137 ;  /* 0x00000089030d7220 */ /* 0x040fe40000410000 */
[C---:B------:R-:W-:Y:S02]  /*13930*/  FMUL.FTZ R20, R3.reuse, R20 ;  /* 0x0000001403147220 */ /* 0x040fe40000410000 */
[C---:B------:R-:W-:Y:S04]  /*13940*/  FMUL.FTZ R14, R2.reuse, R138 ;  /* 0x0000008a020e7220 */ /* 0x040fe80000410000 */
[C---:B------:R-:W-:Y:S01]  /*13950*/  FMUL.FTZ R15, R2.reuse, R139 ;  /* 0x0000008b020f7220 */ /* 0x040fe20000410000 */
[----:B------:R-:W-:Y:S01]  /*13960*/  MUFU.EX2 R242, R242 ;  /* 0x000000f200f27308 */ /* 0x000fe20000000800 */
[----:B------:R-:W5:Y:S01]  /*13970*/  LDSM.16.MT88.4 R136, [R211+0x9080] ;  /* 0x00908000d388783b */ /* 0x000f620000004200 */
[C---:B------:R-:W-:Y:S02]  /*13980*/  FMUL.FTZ R47, R2.reuse, R47 ;  /* 0x0000002f022f7220 */ /* 0x040fe40000410000 */
[C---:B------:R-:W-:Y:S02]  /*13990*/  FMUL.FTZ R48, R3.reuse, R48 ;  /* 0x0000003003307220 */ /* 0x040fe40000410000 */
[C---:B------:R-:W-:Y:S03]  /*139a0*/  HMMA.16816.F32 R12, R152.reuse, R156, R12 ;  /* 0x0000009c980c723c */ /* 0x040fe6000000180c */
[C---:B------:R-:W-:Y:S01]  /*139b0*/  FMUL.FTZ R49, R3.reuse, R49 ;  /* 0x0000003103317220 */ /* 0x040fe20000410000 */
[----:B------:R-:W2:Y:S01]  /*139c0*/  MUFU.EX2 R243, R243 ;  /* 0x000000f300f37308 */ /* 0x000ea20000000800 */
[C---:B------:R-:W-:Y:S02]  /*139d0*/  FMUL.FTZ R50, R2.reuse, R50 ;  /* 0x0000003202327220 */ /* 0x040fe40000410000 */
[C---:B------:R-:W-:Y:S01]  /*139e0*/  FMUL.FTZ R51, R2.reuse, R51 ;  /* 0x0000003302337220 */ /* 0x040fe20000410000 */
[C---:B------:R-:W-:Y:S01]  /*139f0*/  HMMA.16816.F32 R16, R152.reuse, R158, R16 ;  /* 0x0000009e9810723c */ /* 0x040fe20000001810 */
[----:B------:R-:W-:Y:S03]  /*13a00*/  LDSM.16.MT88.4 R156, [R205+0x8880] ;  /* 0x00888000cd9c783b */ /* 0x000fe60000004200 */
[C---:B------:R-:W-:Y:S02]  /*13a10*/  FMUL.FTZ R21, R3.reuse, R21 ;  /* 0x0000001503157220 */ /* 0x040fe40000410000 */
[C---:B------:R-:W-:Y:S01]  /*13a20*/  FMUL.FTZ R22, R2.reuse, R22 ;  /* 0x0000001602167220 */ /* 0x040fe20000410000 */
[----:B------:R-:W2:Y:S01]  /*13a30*/  MUFU.EX2 R244, R244 ;  /* 0x000000f400f47308 */ /* 0x000ea20000000800 */
[C---:B------:R-:W-:Y:S04]  /*13a40*/  FMUL.FTZ R23, R2.reuse, R23 ;  /* 0x0000001702177220 */ /* 0x040fe80000410000 */
[C---:B------:R-:W-:Y:S02]  /*13a50*/  FMUL.FTZ R52, R3.reuse, R52 ;  /* 0x0000003403347220 */ /* 0x040fe40000410000 */
[C---:B------:R-:W-:Y:S01]  /*13a60*/  FMUL.FTZ R53, R3.reuse, R53 ;  /* 0x0000003503357220 */ /* 0x040fe20000410000 */
[C---:B-1----:R-:W-:Y:S03]  /*13a70*/  HMMA.16816.F32 R20, R152.reuse, R144, R20 ;  /* 0x000000909814723c */ /* 0x042fe60000001814 */
[C---:B------:R-:W-:Y:S02]  /*13a80*/  FMUL.FTZ R24, R3.reuse, R24 ;  /* 0x0000001803187220 */ /* 0x040fe40000410000 */
[C---:B------:R-:W-:Y:S02]  /*13a90*/  FMUL.FTZ R25, R3.reuse, R25 ;  /* 0x0000001903197220 */ /* 0x040fe40000410000 */
[C---:B------:R-:W-:Y:S02]  /*13aa0*/  FMUL.FTZ R26, R2.reuse, R26 ;  /* 0x0000001a021a7220 */ /* 0x040fe40000410000 */
[C---:B------:R-:W-:Y:S03]  /*13ab0*/  FMUL.FTZ R27, R2.reuse, R27 ;  /* 0x0000001b021b7220 */ /* 0x040fe60000410000 */
[C---:B------:R-:W-:Y:S02]  /*13ac0*/  FMUL.FTZ R54, R2.reuse, R54 ;  /* 0x0000003602367220 */ /* 0x040fe40000410000 */
[C---:B------:R-:W-:Y:S02]  /*13ad0*/  FMUL.FTZ R55, R2.reuse, R55 ;  /* 0x0000003702377220 */ /* 0x040fe40000410000 */
[C---:B------:R-:W-:Y:S03]  /*13ae0*/  HMMA.16816.F32 R24, R152.reuse, R146, R24 ;  /* 0x000000929818723c */ /* 0x040fe60000001818 */
[C---:B------:R-:W-:Y:S02]  /*13af0*/  FMUL.FTZ R56, R3.reuse, R56 ;  /* 0x0000003803387220 */ /* 0x040fe40000410000 */
[C---:B------:R-:W-:Y:S02]  /*13b00*/  FMUL.FTZ R57, R3.reuse, R57 ;  /* 0x0000003903397220 */ /* 0x040fe40000410000 */
[C---:B------:R-:W-:Y:S01]  /*13b10*/  FMUL.FTZ R58, R2.reuse, R58 ;  /* 0x0000003a023a7220 */ /* 0x040fe20000410000 */
[C---:B--2---:R-:W-:Y:S04]  /*13b20*/  HMMA.16816.F32 R28, R152.reuse, R132, R28 ;  /* 0x00000084981c723c */ /* 0x044fe8000000181c */
[C---:B------:R-:W-:Y:S02]  /*13b30*/  FMUL.FTZ R59, R2.reuse, R59 ;  /* 0x0000003b023b7220 */ /* 0x040fe40000410000 */
[C---:B------:R-:W-:Y:S02]  /*13b40*/  FMUL.FTZ R60, R3.reuse, R60 ;  /* 0x0000003c033c7220 */ /* 0x040fe40000410000 */
[C---:B------:R-:W-:Y:S01]  /*13b50*/  HMMA.16816.F32 R32, R152.reuse, R134, R32 ;  /* 0x000000869820723c */ /* 0x040fe20000001820 */
[----:B------:R-:W1:Y:S03]  /*13b60*/  LDSM.16.MT88.4 R132, [R205+0x9080] ;  /* 0x00908000cd84783b */ /* 0x000e660000004200 */
[C---:B------:R-:W-:Y:S02]  /*13b70*/  FMUL.FTZ R61, R3.reuse, R61 ;  /* 0x0000003d033d7220 */ /* 0x040fe40000410000 */
[C---:B------:R-:W-:Y:S02]  /*13b80*/  FMUL.FTZ R62, R2.reuse, R62 ;  /* 0x0000003e023e7220 */ /* 0x040fe40000410000 */
[C---:B-----5:R-:W-:Y:S04]  /*13b90*/  HMMA.16816.F32 R36, R152.reuse, R136, R36 ;  /* 0x000000889824723c */ /* 0x060fe80000001824 */
[C---:B------:R-:W-:Y:S02]  /*13ba0*/  FMUL.FTZ R63, R2.reuse, R63 ;  /* 0x0000003f023f7220 */ /* 0x040fe40000410000 */
[C---:B------:R-:W-:Y:S02]  /*13bb0*/  FMUL.FTZ R64, R3.reuse, R64 ;  /* 0x0000004003407220 */ /* 0x040fe40000410000 */
[C---:B------:R-:W-:Y:S01]  /*13bc0*/  HMMA.16816.F32 R40, R152.reuse, R138, R40 ;  /* 0x0000008a9828723c */ /* 0x040fe20000001828 */
[----:B------:R-:W2:Y:S03]  /*13bd0*/  LDSM.16.MT88.4 R136, [R204+0x9080] ;  /* 0x00908000cc88783b */ /* 0x000ea60000004200 */
[C---:B------:R-:W-:Y:S02]  /*13be0*/  FMUL.FTZ R65, R3.reuse, R65 ;  /* 0x0000004103417220 */ /* 0x040fe40000410000 */
[C---:B------:R-:W-:Y:S02]  /*13bf0*/  FMUL.FTZ R66, R2.reuse, R66 ;  /* 0x0000004202427220 */ /* 0x040fe40000410000 */
[C---:B------:R-:W-:Y:S04]  /*13c00*/  HMMA.16816.F32 R44, R152.reuse, R140, R44 ;  /* 0x0000008c982c723c */ /* 0x040fe8000000182c */
[C---:B------:R-:W-:Y:S02]  /*13c10*/  FMUL.FTZ R67, R2.reuse, R67 ;  /* 0x0000004302437220 */ /* 0x040fe40000410000 */
[C---:B------:R-:W-:Y:S02]  /*13c20*/  FMUL.FTZ R68, R3.reuse, R68 ;  /* 0x0000004403447220 */ /* 0x040fe40000410000 */
[C---:B------:R-:W-:Y:S01]  /*13c30*/  HMMA.16816.F32 R48, R152.reuse, R142, R48 ;  /* 0x0000008e9830723c */ /* 0x040fe20000001830 */
[----:B------:R-:W5:Y:S03]  /*13c40*/  LDSM.16.MT88.4 R140, [R211+0xa080] ;  /* 0x00a08000d38c783b */ /* 0x000f660000004200 */
[C---:B------:R-:W-:Y:S02]  /*13c50*/  FMUL.FTZ R69, R3.reuse, R69 ;  /* 0x0000004503457220 */ /* 0x040fe40000410000 */
[C---:B------:R-:W-:Y:S02]  /*13c60*/  FMUL.FTZ R70, R2.reuse, R70 ;  /* 0x0000004602467220 */ /* 0x040fe40000410000 */
[C---:B------:R-:W-:Y:S01]  /*13c70*/  FMUL.FTZ R71, R2.reuse, R71 ;  /* 0x0000004702477220 */ /* 0x040fe20000410000 */
[C---:B-1----:R-:W-:Y:S03]  /*13c80*/  HMMA.16816.F32 R52, R152.reuse, R132, R52 ;  /* 0x000000849834723c */ /* 0x042fe60000001834 */
[C---:B------:R-:W-:Y:S02]  /*13c90*/  FMUL.FTZ R72, R3.reuse, R72 ;  /* 0x0000004803487220 */ /* 0x040fe40000410000 */
[C---:B------:R-:W-:Y:S02]  /*13ca0*/  FMUL.FTZ R73, R3.reuse, R73 ;  /* 0x0000004903497220 */ /* 0x040fe40000410000 */
[C---:B------:R-:W-:Y:S01]  /*13cb0*/  FMUL.FTZ R74, R2.reuse, R74 ;  /* 0x0000004a024a7220 */ /* 0x040fe20000410000 */
[C---:B------:R-:W-:Y:S01]  /*13cc0*/  HMMA.16816.F32 R56, R152.reuse, R134, R56 ;  /* 0x000000869838723c */ /* 0x040fe20000001838 */
[----:B------:R-:W1:Y:S03]  /*13cd0*/  LDSM.16.MT88.4 R132, [R206+0xa080] ;  /* 0x00a08000ce84783b */ /* 0x000e660000004200 */
[C---:B------:R-:W-:Y:S02]  /*13ce0*/  FMUL.FTZ R75, R2.reuse, R75 ;  /* 0x0000004b024b7220 */ /* 0x040fe40000410000 */
[C---:B------:R-:W-:Y:S02]  /*13cf0*/  FMUL.FTZ R76, R3.reuse, R76 ;  /* 0x0000004c034c7220 */ /* 0x040fe40000410000 */
[C---:B--2---:R-:W-:Y:S04]  /*13d00*/  HMMA.16816.F32 R60, R152.reuse, R136, R60 ;  /* 0x00000088983c723c */ /* 0x044fe8000000183c */
[C---:B------:R-:W-:Y:S02]  /*13d10*/  FMUL.FTZ R77, R3.reuse, R77 ;  /* 0x0000004d034d7220 */ /* 0x040fe40000410000 */
[C---:B------:R-:W-:Y:S02]  /*13d20*/  FMUL.FTZ R78, R2.reuse, R78 ;  /* 0x0000004e024e7220 */ /* 0x040fe40000410000 */
[C---:B------:R-:W-:Y:S01]  /*13d30*/  HMMA.16816.F32 R64, R152.reuse, R138, R64 ;  /* 0x0000008a9840723c */ /* 0x040fe20000001840 */
[----:B------:R-:W2:Y:S03]  /*13d40*/  LDSM.16.MT88.4 R136, [R205+0xa080] ;  /* 0x00a08000cd88783b */ /* 0x000ea60000004200 */
[C---:B------:R-:W-:Y:S02]  /*13d50*/  FMUL.FTZ R79, R2.reuse, R79 ;  /* 0x0000004f024f7220 */ /* 0x040fe40000410000 */
[C---:B------:R-:W-:Y:S02]  /*13d60*/  FMUL.FTZ R80, R3.reuse, R80 ;  /* 0x0000005003507220 */ /* 0x040fe40000410000 */
[C---:B-----5:R-:W-:Y:S04]  /*13d70*/  HMMA.16816.F32 R68, R152.reuse, R140, R68 ;  /* 0x0000008c9844723c */ /* 0x060fe80000001844 */
        /* <DEDUP_REMOVED lines=18> */
[C---:B------:R-:W-:Y:S03]  /*13ea0*/  FMUL.FTZ R93, R3.reuse, R93 ;  /* 0x0000005d035d7220 */ /* 0x040fe60000410000 */
[C---:B------:R-:W-:Y:S01]  /*13eb0*/  HMMA.16816.F32 R88, R152.reuse, R138, R88 ;  /* 0x0000008a9858723c */ /* 0x040fe20000001858 */
[----:B------:R-:W2:Y:S02]  /*13ec0*/  LDSM.16.MT88.4 R136, [R206+0xb080] ;  /* 0x00b08000ce88783b */ /* 0x000ea40000004200 */
[C---:B------:R-:W-:Y:S02]  /*13ed0*/  FMUL.FTZ R94, R2.reuse, R94 ;  /* 0x0000005e025e7220 */ /* 0x040fe40000410000 */
[C---:B------:R-:W-:Y:S02]  /*13ee0*/  FMUL.FTZ R95, R2.reuse, R95 ;  /* 0x0000005f025f7220 */ /* 0x040fe40000410000 */
[C---:B------:R-:W-:Y:S02]  /*13ef0*/  FMUL.FTZ R96, R3.reuse, R96 ;  /* 0x0000006003607220 */ /* 0x040fe40000410000 */
[C---:B------:R-:W-:Y:S03]  /*13f00*/  FMUL.FTZ R97, R3.reuse, R97 ;  /* 0x0000006103617220 */ /* 0x040fe60000410000 */
[C---:B-----5:R-:W-:Y:S03]  /*13f10*/  HMMA.16816.F32 R92, R152.reuse, R140, R92 ;  /* 0x0000008c985c723c */ /* 0x060fe6000000185c */
[C---:B------:R-:W-:Y:S02]  /*13f20*/  FMUL.FTZ R98, R2.reuse, R98 ;  /* 0x0000006202627220 */ /* 0x040fe40000410000 */
[C---:B------:R-:W-:Y:S02]  /*13f30*/  FMUL.FTZ R99, R2.reuse, R99 ;  /* 0x0000006302637220 */ /* 0x040fe40000410000 */
[C---:B------:R-:W-:Y:S02]  /*13f40*/  FMUL.FTZ R100, R3.reuse, R100 ;  /* 0x0000006403647220 */ /* 0x040fe40000410000 */
[C---:B------:R-:W-:Y:S03]  /*13f50*/  FMUL.FTZ R101, R3.reuse, R101 ;  /* 0x0000006503657220 */ /* 0x040fe60000410000 */
[C---:B------:R-:W-:Y:S01]  /*13f60*/  HMMA.16816.F32 R96, R152.reuse, R142, R96 ;  /* 0x0000008e9860723c */ /* 0x040fe20000001860 */
[----:B------:R-:W5:Y:S02]  /*13f70*/  LDSM.16.MT88.4 R140, [R205+0xb080] ;  /* 0x00b08000cd8c783b */ /* 0x000f640000004200 */
[C---:B------:R-:W-:Y:S02]  /*13f80*/  FMUL.FTZ R102, R2.reuse, R102 ;  /* 0x0000006602667220 */ /* 0x040fe40000410000 */
[C---:B------:R-:W-:Y:S02]  /*13f90*/  FMUL.FTZ R103, R2.reuse, R103 ;  /* 0x0000006702677220 */ /* 0x040fe40000410000 */
[C---:B------:R-:W-:Y:S02]  /*13fa0*/  FMUL.FTZ R104, R3.reuse, R104 ;  /* 0x0000006803687220 */ /* 0x040fe40000410000 */
[C---:B------:R-:W-:Y:S03]  /*13fb0*/  FMUL.FTZ R105, R3.reuse, R105 ;  /* 0x0000006903697220 */ /* 0x040fe60000410000 */
[C---:B-1----:R-:W-:Y:S03]  /*13fc0*/  HMMA.16816.F32 R100, R152.reuse, R132, R100 ;  /* 0x000000849864723c */ /* 0x042fe60000001864 */
[C---:B------:R-:W-:Y:S02]  /*13fd0*/  FMUL.FTZ R106, R2.reuse, R106 ;  /* 0x0000006a026a7220 */ /* 0x040fe40000410000 */
[C---:B------:R-:W-:Y:S02]  /*13fe0*/  FMUL.FTZ R107, R2.reuse, R107 ;  /* 0x0000006b026b7220 */ /* 0x040fe40000410000 */
[C---:B------:R-:W-:Y:S02]  /*13ff0*/  FMUL.FTZ R108, R3.reuse, R108 ;  /* 0x0000006c036c7220 */ /* 0x040fe40000410000 */
[C---:B------:R-:W-:Y:S03]  /*14000*/  FMUL.FTZ R109, R3.reuse, R109 ;  /* 0x0000006d036d7220 */ /* 0x040fe60000410000 */
[C---:B------:R-:W-:Y:S01]  /*14010*/  HMMA.16816.F32 R104, R152.reuse, R134, R104 ;  /* 0x000000869868723c */ /* 0x040fe20000001868 */
[----:B------:R-:W1:Y:S02]  /*14020*/  LDSM.16.MT88.4 R132, [R204+0xb080] ;  /* 0x00b08000cc84783b */ /* 0x000e640000004200 */
[C---:B------:R-:W-:Y:S02]  /*14030*/  FMUL.FTZ R110, R2.reuse, R110 ;  /* 0x0000006e026e7220 */ /* 0x040fe40000410000 */
[C---:B------:R-:W-:Y:S02]  /*14040*/  FMUL.FTZ R111, R2.reuse, R111 ;  /* 0x0000006f026f7220 */ /* 0x040fe40000410000 */
[C---:B------:R-:W-:Y:S02]  /*14050*/  FMUL.FTZ R112, R3.reuse, R112 ;  /* 0x0000007003707220 */ /* 0x040fe40000410000 */
[C---:B------:R-:W-:Y:S03]  /*14060*/  FMUL.FTZ R113, R3.reuse, R113 ;  /* 0x0000007103717220 */ /* 0x040fe60000410000 */
[C---:B--2---:R-:W-:Y:S03]  /*14070*/  HMMA.16816.F32 R108, R152.reuse, R136, R108 ;  /* 0x00000088986c723c */ /* 0x044fe6000000186c */
[C---:B------:R-:W-:Y:S02]  /*14080*/  FMUL.FTZ R114, R2.reuse, R114 ;  /* 0x0000007202727220 */ /* 0x040fe40000410000 */
        /* <DEDUP_REMOVED lines=23> */
[----:B------:R-:W-:Y:S02]  /*14200*/  FFMA.FTZ R232, R3, R224, R232 ;  /* 0x000000e003e87223 */ /* 0x000fe400000100e8 */
[----:B------:R-:W-:Y:S03]  /*14210*/  FFMA.FTZ R237, R2, R223, R237 ;  /* 0x000000df02ed7223 */ /* 0x000fe600000100ed */
[----:B------:R-:W-:Y:S03]  /*14220*/  HMMA.16816.F32 R128, R152, R134, R128 ;  /* 0x000000869880723c */ /* 0x000fe60000001880 */
[----:B------:R-:W-:Y:S01]  /*14230*/  MOV R2, R148 ;  /* 0x0000009400027202 */ /* 0x000fe20000000f00 */
[----:B------:R-:W-:Y:S02]  /*14240*/  FADD.FTZ R151, R151, R232 ;  /* 0x000000e897977221 */ /* 0x000fe40000010000 */
[----:B------:R-:W-:Y:S01]  /*14250*/  FADD.FTZ R236, R236, R237 ;  /* 0x000000edecec7221 */ /* 0x000fe20000010000 */
[----:B---3--:R-:W-:Y:S01]  /*14260*/  F2FP.PACK_AB R152, R239, R238 ;  /* 0x000000eeef98723e */ /* 0x008fe200000000ff */
[----:B------:R-:W-:Y:S01]  /*14270*/  FADD.FTZ R150, R150, R151 ;  /* 0x0000009796967221 */ /* 0x000fe20000010000 */
[----:B----4-:R-:W-:Y:S03]  /*14280*/  F2FP.PACK_AB R154, R241, R240 ;  /* 0x000000f0f19a723e */ /* 0x010fe600000000ff */
[----:B------:R-:W-:Y:S01]  /*14290*/  F2FP.PACK_AB R153, R243, R242 ;  /* 0x000000f2f399723e */ /* 0x000fe200000000ff */
[----:B------:R-:W-:Y:S01]  /*142a0*/  FADD.FTZ R3, R235, R236 ;  /* 0x000000eceb037221 */ /* 0x000fe20000010000 */
[----:B------:R-:W-:Y:S01]  /*142b0*/  F2FP.PACK_AB R155, R149, R244 ;  /* 0x000000f4959b723e */ /* 0x000fe200000000ff */
[----:B------:R-:W-:Y:S02]  /*142c0*/  FADD.FTZ R233, R233, R150 ;  /* 0x00000096e9e97221 */ /* 0x000fe40000010000 */
[----:B------:R-:W-:Y:S02]  /*142d0*/  FADD.FTZ R3, R234, R3 ;  /* 0x00000003ea037221 */ /* 0x000fe40000010000 */
[----:B------:R-:W-:Y:S02]  /*142e0*/  FADD.FTZ R238, R238, R233 ;  /* 0x000000e9eeee7221 */ /* 0x000fe40000010000 */
[C---:B--2---:R-:W-:Y:S01]  /*142f0*/  HMMA.16816.F32 R144, R152.reuse, R136, R4 ;  /* 0x000000889890723c */ /* 0x044fe20000001804 */
[----:B------:R-:W1:Y:S02]  /*14300*/  LDSM.16.MT88.4 R4, [R211+0x9880] ;  /* 0x00988000d304783b */ /* 0x000e640000004200 */
[----:B------:R-:W-:Y:S01]  /*14310*/  FADD.FTZ R242, R242, R3 ;  /* 0x00000003f2f27221 */ /* 0x000fe20000010000 */
[----:B------:R-:W-:Y:S01]  /*14320*/  MOV R3, R0 ;  /* 0x0000000000037202 */ /* 0x000fe20000000f00 */
[----:B------:R-:W-:Y:S02]  /*14330*/  FADD.FTZ R239, R239, R238 ;  /* 0x000000eeefef7221 */ /* 0x000fe40000010000 */
[----:B------:R-:W-:Y:S01]  /*14340*/  FADD.FTZ R243, R243, R242 ;  /* 0x000000f2f3f37221 */ /* 0x000fe20000010000 */
[C---:B------:R-:W-:Y:S01]  /*14350*/  HMMA.16816.F32 R132, R152.reuse, R138, R8 ;  /* 0x0000008a9884723c */ /* 0x040fe20000001808 */
[----:B------:R-:W2:Y:S03]  /*14360*/  LDSM.16.MT88.4 R8, [R205+0x9880] ;  /* 0x00988000cd08783b */ /* 0x000ea60000004200 */
[----:B------:R-:W-:Y:S02]  /*14370*/  FADD.FTZ R224, R240, R239 ;  /* 0x000000eff0e07221 */ /* 0x000fe40000010000 */
[----:B------:R-:W-:Y:S02]  /*14380*/  FADD.FTZ R244, R244, R243 ;  /* 0x000000f3f4f47221 */ /* 0x000fe40000010000 */
[C---:B-----5:R-:W-:Y:S01]  /*14390*/  HMMA.16816.F32 R136, R152.reuse, R140, R12 ;  /* 0x0000008c9888723c */ /* 0x060fe2000000180c */
[----:B------:R-:W3:Y:S03]  /*143a0*/  LDSM.16.MT88.4 R12, [R205+0xa880] ;  /* 0x00a88000cd0c783b */ /* 0x000ee60000004200 */
[----:B------:R-:W-:Y:S02]  /*143b0*/  FADD.FTZ R224, R241, R224 ;  /* 0x000000e0f1e07221 */ /* 0x000fe40000010000 */
[----:B------:R-:W-:Y:S02]  /*143c0*/  FADD.FTZ R223, R149, R244 ;  /* 0x000000f495df7221 */ /* 0x000fe40000010000 */
[C---:B------:R-:W-:Y:S01]  /*143d0*/  HMMA.16816.F32 R140, R152.reuse, R142, R16 ;  /* 0x0000008e988c723c */ /* 0x040fe20000001810 */
[----:B------:R-:W4:Y:S07]  /*143e0*/  LDSM.16.MT88.4 R16, [R205+0xb880] ;  /* 0x00b88000cd10783b */ /* 0x000f2e0000004200 */
[C---:B------:R-:W-:Y:S08]  /*143f0*/  HMMA.16816.F32 R20, R152.reuse, R156, R20 ;  /* 0x0000009c9814723c */ /* 0x040ff00000001814 */
[C---:B------:R-:W-:Y:S01]  /*14400*/  HMMA.16816.F32 R24, R152.reuse, R158, R24 ;  /* 0x0000009e9818723c */ /* 0x040fe20000001818 */
[----:B------:R-:W5:Y:S07]  /*14410*/  LDSM.16.MT88.4 R156, [R204+0xb880] ;  /* 0x00b88000cc9c783b */ /* 0x000f6e0000004200 */
[C---:B------:R-:W-:Y:S08]  /*14420*/  HMMA.16816.F32 R28, R152.reuse, R160, R28 ;  /* 0x000000a0981c723c */ /* 0x040ff0000000181c */
[C---:B------:R-:W-:Y:S08]  /*14430*/  HMMA.16816.F32 R32, R152.reuse, R162, R32 ;  /* 0x000000a29820723c */ /* 0x040ff00000001820 */
[C---:B-1----:R-:W-:Y:S08]  /*14440*/  HMMA.16816.F32 R36, R152.reuse, R4, R36 ;  /* 0x000000049824723c */ /* 0x042ff00000001824 */
[C---:B------:R-:W-:Y:S08]  /*14450*/  HMMA.16816.F32 R40, R152.reuse, R6, R40 ;  /* 0x000000069828723c */ /* 0x040ff00000001828 */
[C---:B------:R-:W-:Y:S08]  /*14460*/  HMMA.16816.F32 R44, R152.reuse, R164, R44 ;  /* 0x000000a4982c723c */ /* 0x040ff0000000182c */
[C---:B------:R-:W-:Y:S08]  /*14470*/  HMMA.16816.F32 R48, R152.reuse, R166, R48 ;  /* 0x000000a69830723c */ /* 0x040ff00000001830 */
[C---:B--2---:R-:W-:Y:S07]  /*14480*/  HMMA.16816.F32 R52, R152.reuse, R8, R52 ;  /* 0x000000089834723c */ /* 0x044fee0000001834 */
[----:B------:R-:W-:Y:S01]  /*14490*/  MOV R8, R148 ;  /* 0x0000009400087202 */ /* 0x000fe20000000f00 */
[C---:B------:R-:W-:Y:S08]  /*144a0*/  HMMA.16816.F32 R56, R152.reuse, R10, R56 ;  /* 0x0000000a9838723c */ /* 0x040ff00000001838 */
[C---:B------:R-:W-:Y:S08]  /*144b0*/  HMMA.16816.F32 R60, R152.reuse, R168, R60 ;  /* 0x000000a8983c723c */ /* 0x040ff0000000183c */
        /* <DEDUP_REMOVED lines=15> */
[C---:B-----5:R-:W-:Y:S08]  /*145b0*/  HMMA.16816.F32 R124, R152.reuse, R156, R124 ;  /* 0x0000009c987c723c */ /* 0x060ff0000000187c */
[----:B------:R-:W-:Y:S01]  /*145c0*/  HMMA.16816.F32 R128, R152, R158, R128 ;  /* 0x0000009e9880723c */ /* 0x000fe20000001880 */
[----:B------:R-:W-:-:S07]  /*145d0*/  @P0 BRA `(.L_x_476) ;  /* 0xffffd6d000000947 */ /* 0x000fce000383ffff */
.L_x_465:
[----:B------:R-:W1:Y:S01]  /*145e0*/  S2UR UR9, SR_CTAID.X ;  /* 0x00000000000979c3 */ /* 0x000e620000002500 */
[----:B------:R-:W-:Y:S01]  /*145f0*/  ULDC.64 UR4, c[0x0][0x2c8] ;  /* 0x0000b20000047ab9 */ /* 0x000fe20000000a00 */
[----:B------:R-:W-:Y:S01]  /*14600*/  PLOP3.LUT P0, PT, PT, PT, UP2, 0x40, 0x0 ;  /* 0x000000000000781c */ /* 0x000fe20003f0e828 */
[----:B-1----:R-:W-:-:S04]  /*14610*/  ULEA UR9, UR9, 0x7f, 0x7 ;  /* 0x0000007f09097891 */ /* 0x002fc8000f8e383f */
[----:B------:R-:W-:Y:S02]  /*14620*/  UIMAD.WIDE.U32 UR28, UR9, UR4, URZ ;  /* 0x00000004091c72a5 */ /* 0x000fe4000f8e003f */
[----:B------:R-:W-:Y:S02]  /*14630*/  UIADD3 UR4, UR11, 0x1, -UR20 ;  /* 0x000000010b047890 */ /* 0x000fe4000fffe814 */
[----:B------:R-:W-:-:S03]  /*14640*/  UMOV UR14, UR9 ;  /* 0x00000009000e7c82 */ /* 0x000fc60008000000 */
[----:B------:R-:W-:Y:S02]  /*14650*/  @UP3 UMOV UR9, UR29 ;  /* 0x0000001d00093c82 */ /* 0x000fe40008000000 */
[----:B------:R-:W-:-:S03]  /*14660*/  @UP3 USHF.R.U32.HI UR14, URZ, UR5, UR9 ;  /* 0x000000053f0e3299 */ /* 0x000fc60008011609 */
[----:B------:R-:W-:Y:S02]  /*14670*/  ULDC UR9, c[0x0][0x324] ;  /* 0x0000c90000097ab9 */ /* 0x000fe40000000800 */
[----:B------:R-:W-:-:S04]  /*14680*/  UIADD3 UR14, UR14, UR4, URZ ;  /* 0x000000040e0e7290 */ /* 0x000fc8000fffe03f */
        /* <DEDUP_REMOVED lines=15> */
.L_x_478:
[----:B------:R-:W-:Y:S02]  /*14780*/  UMOV UR5, 0x1 ;  /* 0x0000000100057882 */ /* 0x000fe40000000000 */
[----:B------:R-:W-:Y:S02]  /*14790*/  ULDC UR4, c[0x0][0x32c] ;  /* 0x0000cb0000047ab9 */ /* 0x000fe40000000800 */
[----:B------:R-:W-:-:S03]  /*147a0*/  UISETP.NE.AND UP0, UPT, UR5, UR4, UPT ;  /* 0x000000040500728c */ /* 0x000fc6000bf05270 */
[----:B------:R-:W-:Y:S02]  /*147b0*/  ULDC.64 UR4, c[0x0][0x330] ;  /* 0x0000cc0000047ab9 */ /* 0x000fe40000000a00 */
[----:B------:R-:W-:-:S07]  /*147c0*/  UIMAD.WIDE.U32 UR28, UR14, UR4, URZ ;  /* 0x000000040e1c72a5 */ /* 0x000fce000f8e003f */
[----:B------:R-:W-:Y:S02]  /*147d0*/  @UP0 UMOV UR15, UR29 ;  /* 0x0000001d000f0c82 */ /* 0x000fe40008000000 */
[----:B------:R-:W-:Y:S02]  /*147e0*/  @UP0 USHF.R.U32.HI UR14, URZ, UR5, UR15 ;  /* 0x000000053f0e0299 */ /* 0x000fe4000801160f */
.L_x_479:
[----:B------:R-:W-:Y:S02]  /*147f0*/  ULDC UR4, c[0x0][0x32c] ;  /* 0x0000cb0000047ab9 */ /* 0x000fe40000000800 */
[----:B------:R-:W-:-:S04]  /*14800*/  UIMAD UR4, UR14, UR4, URZ ;  /* 0x000000040e0472a4 */ /* 0x000fc8000f8e023f */
[----:B------:R-:W-:-:S04]  /*14810*/  UISETP.LT.AND UP0, UPT, UR9, UR4, UPT ;  /* 0x000000040900728c */ /* 0x000fc8000bf01270 */
[----:B------:R-:W-:-:S04]  /*14820*/  USEL UR9, UR9, UR4, !UP0 ;  /* 0x0000000409097287 */ /* 0x000fc8000c000000 */
.L_x_477:
[----:B------:R-:W-:-:S04]  /*14830*/  UIADD3 UR9, UR9, 0x1f, URZ ;  /* 0x0000001f09097890 */ /* 0x000fc8000fffe03f */
        /* <DEDUP_REMOVED lines=14> */
[C---:B------:R-:W-:Y:S01]  /*14920*/  IMAD.SHL.U32 R231, R228.reuse, 0x2, RZ ;  /* 0x00000002e4e77824 */ /* 0x040fe200078e00ff */
[----:B------:R-:W-:Y:S01]  /*14930*/  SHF.L.U64.HI R235, R227, 0x1, R2 ;  /* 0x00000001e3eb7819 */ /* 0x000fe20000010202 */
[C---:B------:R-:W-:Y:S01]  /*14940*/  IMAD.SHL.U32 R230, R225.reuse, 0x2, RZ ;  /* 0x00000002e1e67824 */ /* 0x040fe200078e00ff */
[----:B------:R-:W-:Y:S02]  /*14950*/  SHF.L.U64.HI R233, R225, 0x1, R0 ;  /* 0x00000001e1e97819 */ /* 0x000fe40000010200 */
[----:B------:R-:W-:-:S02]  /*14960*/  SHF.L.U64.HI R232, R228, 0x1, R5 ;  /* 0x00000001e4e87819 */ /* 0x000fc40000010205 */
.L_x_483:
        /* <DEDUP_REMOVED lines=24> */
[----:B------:R-:W-:Y:S02]  /*14af0*/  LEA.HI.X R12, R0, c[0x0][0x1fc], R5, 0x1, P0 ;  /* 0x00007f00000c7a11 */ /* 0x000fe400000f0c05 */
        /* <DEDUP_REMOVED lines=15> */
.L_x_481:
[C---:B--234-:R-:W-:Y:S01]  /*14bf0*/  HMMA.16816.F32 R4, R152.reuse, R156, RZ ;  /* 0x0000009c9804723c */ /* 0x05cfe200000018ff */
[----:B------:R-:W-:Y:S01]  /*14c00*/  LDSM.16.M88.4 R172, [R208+0xc880] ;  /* 0x00c88000d0ac783b */ /* 0x000fe20000000200 */
[----:B------:R-:W-:Y:S04]  /*14c10*/  UISETP.GT.AND UP0, UPT, UR10, UR8, UPT ;  /* 0x000000080a00728c */ /* 0x000fe8000bf04270 */
[----:B------:R-:W0:Y:S02]  /*14c20*/  LDGDEPBAR ;  /* 0x00000000000079af */ /* 0x000e240000000000 */
[C---:B------:R-:W-:Y:S01]  /*14c30*/  HMMA.16816.F32 R8, R152.reuse, R158, RZ ;  /* 0x0000009e9808723c */ /* 0x040fe200000018ff */
[----:B------:R-:W-:Y:S02]  /*14c40*/  PLOP3.LUT P0, PT, PT, PT, UP0, 0x40, 0x0 ;  /* 0x000000000000781c */ /* 0x000fe40003f0e808 */
[----:B------:R-:W-:Y:S05]  /*14c50*/  LDSM.16.M88.4 R156, [R208+0xc080] ;  /* 0x00c08000d09c783b */ /* 0x000fea0000000200 */
[C---:B------:R-:W-:Y:S08]  /*14c60*/  HMMA.16816.F32 R12, R152.reuse, R16, RZ ;  /* 0x00000010980c723c */ /* 0x040ff000000018ff */
[----:B------:R-:W-:Y:S01]  /*14c70*/  HMMA.16816.F32 R16, R152, R18, RZ ;  /* 0x000000129810723c */ /* 0x000fe200000018ff */
[----:B------:R-:W2:Y:S07]  /*14c80*/  LDSM.16.M88.4 R152, [R209+0x10080] ;  /* 0x01008000d198783b */ /* 0x000eae0000000200 */
[C---:B-1----:R-:W-:Y:S08]  /*14c90*/  HMMA.16816.F32 R4, R160.reuse, R164, R4 ;  /* 0x000000a4a004723c */ /* 0x042ff00000001804 */
[C---:B------:R-:W-:Y:S01]  /*14ca0*/  HMMA.16816.F32 R8, R160.reuse, R166, R8 ;  /* 0x000000a6a008723c */ /* 0x040fe20000001808 */
[----:B------:R-:W-:Y:S07]  /*14cb0*/  LDSM.16.M88.4 R164, [R202] ;  /* 0x00000000caa4783b */ /* 0x000fee0000000200 */
[C---:B------:R-:W-:Y:S08]  /*14cc0*/  HMMA.16816.F32 R12, R160.reuse, R168, R12 ;  /* 0x000000a8a00c723c */ /* 0x040ff0000000180c */
[----:B------:R-:W-:Y:S01]  /*14cd0*/  HMMA.16816.F32 R16, R160, R170, R16 ;  /* 0x000000aaa010723c */ /* 0x000fe20000001810 */
[----:B------:R-:W1:Y:S05]  /*14ce0*/  LDSM.16.M88.4 R160, [R207+0x10080] ;  /* 0x01008000cfa0783b */ /* 0x000e6a0000000200 */
[----:B------:R-:W3:Y:S02]  /*14cf0*/  LDSM.16.M88.4 R168, [R202+0x800] ;  /* 0x00080000caa8783b */ /* 0x000ee40000000200 */
[C---:B--2---:R-:W-:Y:S08]  /*14d00*/  HMMA.16816.F32 R4, R152.reuse, R156, R4 ;  /* 0x0000009c9804723c */ /* 0x044ff00000001804 */
[C---:B------:R-:W-:Y:S01]  /*14d10*/  HMMA.16816.F32 R8, R152.reuse, R158, R8 ;  /* 0x0000009e9808723c */ /* 0x040fe20000001808 */
[----:B------:R-:W-:Y:S07]  /*14d20*/  LDSM.16.M88.4 R156, [R213+0xd080] ;  /* 0x00d08000d59c783b */ /* 0x000fee0000000200 */
[C---:B------:R-:W-:Y:S08]  /*14d30*/  HMMA.16816.F32 R12, R152.reuse, R172, R12 ;  /* 0x000000ac980c723c */ /* 0x040ff0000000180c */
[----:B------:R-:W-:Y:S01]  /*14d40*/  HMMA.16816.F32 R16, R152, R174, R16 ;  /* 0x000000ae9810723c */ /* 0x000fe20000001810 */
[----:B------:R-:W2:Y:S05]  /*14d50*/  LDSM.16.M88.4 R152, [R214+0x14080] ;  /* 0x01408000d698783b */ /* 0x000eaa0000000200 */
[----:B------:R-:W4:Y:S02]  /*14d60*/  LDSM.16.M88.4 R172, [R213+0xd880] ;  /* 0x00d88000d5ac783b */ /* 0x000f240000000200 */
[C---:B-1----:R-:W-:Y:S08]  /*14d70*/  HMMA.16816.F32 R4, R160.reuse, R164, R4 ;  /* 0x000000a4a004723c */ /* 0x042ff00000001804 */
[C---:B------:R-:W-:Y:S01]  /*14d80*/  HMMA.16816.F32 R8, R160.reuse, R166, R8 ;  /* 0x000000a6a008723c */ /* 0x040fe20000001808 */
[----:B------:R-:W-:Y:S07]  /*14d90*/  LDSM.16.M88.4 R164, [R201] ;  /* 0x00000000c9a4783b */ /* 0x000fee0000000200 */
[C---:B---3--:R-:W-:Y:S08]  /*14da0*/  HMMA.16816.F32 R12, R160.reuse, R168, R12 ;  /* 0x000000a8a00c723c */ /* 0x048ff0000000180c */
[----:B------:R-:W-:Y:S01]  /*14db0*/  HMMA.16816.F32 R16, R160, R170, R16 ;  /* 0x000000aaa010723c */ /* 0x000fe20000001810 */
[----:B------:R-:W1:Y:S05]  /*14dc0*/  LDSM.16.M88.4 R160, [R210+0x14080] ;  /* 0x01408000d2a0783b */ /* 0x000e6a0000000200 */
[----:B------:R-:W3:Y:S02]  /*14dd0*/  LDSM.16.M88.4 R168, [R200] ;  /* 0x00000000c8a8783b */ /* 0x000ee40000000200 */
[C---:B--2---:R-:W-:Y:S08]  /*14de0*/  HMMA.16816.F32 R4, R152.reuse, R156, R4 ;  /* 0x0000009c9804723c */ /* 0x044ff00000001804 */
[C---:B------:R-:W-:Y:S01]  /*14df0*/  HMMA.16816.F32 R8, R152.reuse, R158, R8 ;  /* 0x0000009e9808723c */ /* 0x040fe20000001808 */
[----:B------:R-:W-:Y:S07]  /*14e00*/  LDSM.16.M88.4 R156, [R208+0xd080] ;  /* 0x00d08000d09c783b */ /* 0x000fee0000000200 */
[C---:B----4-:R-:W-:Y:S08]  /*14e10*/  HMMA.16816.F32 R12, R152.reuse, R172, R12 ;  /* 0x000000ac980c723c */ /* 0x050ff0000000180c */
[----:B------:R-:W-:Y:S01]  /*14e20*/  HMMA.16816.F32 R16, R152, R174, R16 ;  /* 0x000000ae9810723c */ /* 0x000fe20000001810 */
[----:B------:R-:W2:Y:S05]  /*14e30*/  LDSM.16.M88.4 R152, [R209+0x14080] ;  /* 0x01408000d198783b */ /* 0x000eaa0000000200 */
[----:B------:R-:W4:Y:S02]  /*14e40*/  LDSM.16.M88.4 R172, [R208+0xd880] ;  /* 0x00d88000d0ac783b */ /* 0x000f240000000200 */
[C---:B-1----:R-:W-:Y:S08]  /*14e50*/  HMMA.16816.F32 R4, R160.reuse, R164, R4 ;  /* 0x000000a4a004723c */ /* 0x042ff00000001804 */
[C---:B------:R-:W-:Y:S01]  /*14e60*/  HMMA.16816.F32 R8, R160.reuse, R166, R8 ;  /* 0x000000a6a008723c */ /* 0x040fe20000001808 */
[----:B------:R-:W-:Y:S07]  /*14e70*/  LDSM.16.M88.4 R164, [R202+0x1000] ;  /* 0x00100000caa4783b */ /* 0x000fee0000000200 */
[C---:B---3--:R-:W-:Y:S08]  /*14e80*/  HMMA.16816.F32 R12, R160.reuse, R168, R12 ;  /* 0x000000a8a00c723c */ /* 0x048ff0000000180c */
[----:B------:R-:W-:Y:S01]  /*14e90*/  HMMA.16816.F32 R16, R160, R170, R16 ;  /* 0x000000aaa010723c */ /* 0x000fe20000001810 */
[----:B------:R-:W1:Y:S05]  /*14ea0*/  LDSM.16.M88.4 R160, [R207+0x14080] ;  /* 0x01408000cfa0783b */ /* 0x000e6a0000000200 */
[----:B------:R-:W3:Y:S02]  /*14eb0*/  LDSM.16.M88.4 R168, [R202+0x1800] ;  /* 0x00180000caa8783b */ /* 0x000ee40000000200 */
        /* <DEDUP_REMOVED lines=56> */
[----:B------:R-:W-:Y:S04]  /*15240*/  DEPBAR.LE SB0, 0x0 ;  /* 0x000080000000791a */ /* 0x000fe80000000000 */
[C---:B--2---:R-:W-:Y:S01]  /*15250*/  HMMA.16816.F32 R4, R152.reuse, R156, R4 ;  /* 0x0000009c9804723c */ /* 0x044fe20000001804 */
[----:B------:R-:W-:Y:S07]  /*15260*/  BAR.SYNC.DEFER_BLOCKING 0x0 ;  /* 0x0000000000007b1d */ /* 0x000fee0000010000 */
[C---:B------:R-:W-:Y:S08]  /*15270*/  HMMA.16816.F32 R8, R152.reuse, R158, R8 ;  /* 0x0000009e9808723c */ /* 0x040ff00000001808 */
[C---:B----4-:R-:W-:Y:S08]  /*15280*/  HMMA.16816.F32 R12, R152.reuse, R172, R12 ;  /* 0x000000ac980c723c */ /* 0x050ff0000000180c */
[----:B------:R-:W-:Y:S08]  /*15290*/  HMMA.16816.F32 R16, R152, R174, R16 ;  /* 0x000000ae9810723c */ /* 0x000ff00000001810 */
[C---:B-1----:R-:W-:Y:S08]  /*152a0*/  HMMA.16816.F32 R4, R160.reuse, R164, R4 ;  /* 0x000000a4a004723c */ /* 0x042ff00000001804 */
[C---:B------:R-:W-:Y:S08]  /*152b0*/  HMMA.16816.F32 R8, R160.reuse, R166, R8 ;  /* 0x000000a6a008723c */ /* 0x040ff00000001808 */
[C---:B---3--:R-:W-:Y:S08]  /*152c0*/  HMMA.16816.F32 R12, R160.reuse, R168, R12 ;  /* 0x000000a8a00c723c */ /* 0x048ff0000000180c */
        /* <DEDUP_REMOVED lines=45> */
.L_x_482:
[----:B------:R-:W-:Y:S01]  /*155a0*/  FMNMX.FTZ R0, R4, R3, !PT ;  /* 0x0000000304007209 */ /* 0x000fe20007810000 */
[----:B-1----:R-:W-:Y:S01]  /*155b0*/  LDSM.16.MT88.4 R156, [R206+0x8080] ;  /* 0x00808000ce9c783b */ /* 0x002fe20000004200 */
[----:B------:R-:W-:Y:S01]  /*155c0*/  FMNMX.FTZ R2, R6, R149, !PT ;  /* 0x0000009506027209 */ /* 0x000fe20007810000 */
[----:B------:R-:W-:Y:S01]  /*155d0*/  UISETP.GT.AND UP0, UPT, UR10, UR4, UPT ;  /* 0x000000040a00728c */ /* 0x000fe2000bf04270 */
[----:B------:R-:W-:Y:S01]  /*155e0*/  FMNMX.FTZ R151, R5, R0, !PT ;  /* 0x0000000005977209 */ /* 0x000fe20007810000 */
[----:B------:R-:W-:Y:S01]  /*155f0*/  UIADD3 UR10, UR10, -0x1, URZ ;  /* 0xffffffff0a0a7890 */ /* 0x000fe2000fffe03f */
        /* <DEDUP_REMOVED lines=13> */
[----:B------:R-:W-:Y:S02]  /*156d0*/  PLOP3.LUT P0, PT, PT, PT, UP0, 0x80, 0x0 ;  /* 0x000000000000781c */ /* 0x000fe40003f0f008 */
        /* <DEDUP_REMOVED lines=15> */
[----:B-1----:R-:W-:Y:S07]  /*157d0*/  FMNMX.FTZ R0, R152, R155, !PT ;  /* 0x0000009b98007209 */ /* 0x002fee0007810000 */
[----:B------:R-:W1:Y:S01]  /*157e0*/  LDSM.16.MT88.4 R152, [R211+0x8080] ;  /* 0x00808000d398783b */ /* 0x000e620000004200 */
[C---:B------:R-:W-:Y:S02]  /*157f0*/  FADD.FTZ R2, -R0.reuse, R3 ;  /* 0x0000000300027221 */ /* 0x040fe40000010100 */
[----:B------:R-:W-:Y:S01]  /*15800*/  FMUL.FTZ R165, R0, c[0x0][0x2d0] ;  /* 0x0000b40000a57a20 */ /* 0x000fe20000410000 */
[----:B--2---:R-:W-:Y:S01]  /*15810*/  FMNMX.FTZ R148, R148, R151, !PT ;  /* 0x0000009794947209 */ /* 0x004fe20007810000 */
[----:B------:R-:W-:Y:S02]  /*15820*/  FMUL.FTZ R3, R2, c[0x0][0x2d0] ;  /* 0x0000b40002037a20 */ /* 0x000fe40000410000 */
[----:B------:R-:W-:Y:S02]  /*15830*/  FFMA.FTZ R150, R4, c[0x0][0x2d0], -R165 ;  /* 0x0000b40004967a23 */ /* 0x000fe400000108a5 */
[C---:B------:R-:W-:Y:S02]  /*15840*/  FADD.FTZ R2, -R148.reuse, R149 ;  /* 0x0000009594027221 */ /* 0x040fe40000010100 */
[----:B------:R-:W-:Y:S01]  /*15850*/  FMUL.FTZ R164, R148, c[0x0][0x2d0] ;  /* 0x0000b40094a47a20 */ /* 0x000fe20000410000 */
[----:B------:R-:W2:Y:S01]  /*15860*/  MUFU.EX2 R3, R3 ;  /* 0x0000000300037308 */ /* 0x000ea20000000800 */
[----:B------:R-:W-:Y:S02]  /*15870*/  FMUL.FTZ R149, R2, c[0x0][0x2d0] ;  /* 0x0000b40002957a20 */ /* 0x000fe40000410000 */
[--C-:B------:R-:W-:Y:S02]  /*15880*/  FFMA.FTZ R5, R5, c[0x0][0x2d0], -R165.reuse ;  /* 0x0000b40005057a23 */ /* 0x100fe400000108a5 */
[--C-:B------:R-:W-:Y:S02]  /*15890*/  FFMA.FTZ R151, R8, c[0x0][0x2d0], -R165.reuse ;  /* 0x0000b40008977a23 */ /* 0x100fe400000108a5 */
[--C-:B------:R-:W-:Y:S02]  /*158a0*/  FFMA.FTZ R236, R9, c[0x0][0x2d0], -R165.reuse ;  /* 0x0000b40009ec7a23 */ /* 0x100fe400000108a5 */
[--C-:B------:R-:W-:Y:S01]  /*158b0*/  FFMA.FTZ R6, R6, c[0x0][0x2d0], -R164.reuse ;  /* 0x0000b40006067a23 */ /* 0x100fe200000108a4 */
[----:B------:R3:W4:Y:S01]  /*158c0*/  MUFU.EX2 R2, R149 ;  /* 0x0000009500027308 */ /* 0x0007220000000800 */
[--C-:B------:R-:W-:Y:S02]  /*158d0*/  FFMA.FTZ R7, R7, c[0x0][0x2d0], -R164.reuse ;  /* 0x0000b40007077a23 */ /* 0x100fe400000108a4 */
[--C-:B------:R-:W-:Y:S02]  /*158e0*/  FFMA.FTZ R238, R11, c[0x0][0x2d0], -R164.reuse ;  /* 0x0000b4000bee7a23 */ /* 0x100fe400000108a4 */
[--C-:B------:R-:W-:Y:S02]  /*158f0*/  FFMA.FTZ R237, R12, c[0x0][0x2d0], -R165.reuse ;  /* 0x0000b4000ced7a23 */ /* 0x100fe400000108a5 */
[--C-:B------:R-:W-:Y:S02]  /*15900*/  FFMA.FTZ R240, R13, c[0x0][0x2d0], -R165.reuse ;  /* 0x0000b4000df07a23 */ /* 0x100fe400000108a5 */
[--C-:B------:R-:W-:Y:S01]  /*15910*/  FFMA.FTZ R239, R14, c[0x0][0x2d0], -R164.reuse ;  /* 0x0000b4000eef7a23 */ /* 0x100fe200000108a4 */
[----:B------:R-:W-:Y:S01]  /*15920*/  MUFU.EX2 R150, R150 ;  /* 0x0000009600967308 */ /* 0x000fe20000000800 */
[--C-:B------:R-:W-:Y:S02]  /*15930*/  FFMA.FTZ R242, R15, c[0x0][0x2d0], -R164.reuse ;  /* 0x0000b4000ff27a23 */ /* 0x100fe400000108a4 */
[----:B------:R-:W-:Y:S01]  /*15940*/  LDSM.16.MT88.4 R12, [R204+0xb080] ;  /* 0x00b08000cc0c783b */ /* 0x000fe20000004200 */
[C---:B--2---:R-:W-:Y:S02]  /*15950*/  FMUL.FTZ R8, R3.reuse, R144 ;  /* 0x0000009003087220 */ /* 0x044fe40000410000 */
[C---:B------:R-:W-:Y:S02]  /*15960*/  FMUL.FTZ R9, R3.reuse, R145 ;  /* 0x0000009103097220 */ /* 0x040fe40000410000 */
[C---:B------:R-:W-:Y:S02]  /*15970*/  FMUL.FTZ R132, R3.reuse, R132 ;  /* 0x0000008403847220 */ /* 0x040fe40000410000 */
[----:B------:R-:W2:Y:S01]  /*15980*/  MUFU.EX2 R5, R5 ;  /* 0x0000000500057308 */ /* 0x000ea20000000800 */
[C---:B------:R-:W-:Y:S02]  /*15990*/  FMUL.FTZ R133, R3.reuse, R133 ;  /* 0x0000008503857220 */ /* 0x040fe40000410000 */
[C---:B------:R-:W-:Y:S02]  /*159a0*/  FMUL.FTZ R136, R3.reuse, R136 ;  /* 0x0000008803887220 */ /* 0x040fe40000410000 */
[--C-:B---3--:R-:W-:Y:S02]  /*159b0*/  FFMA.FTZ R149, R10, c[0x0][0x2d0], -R164.reuse ;  /* 0x0000b4000a957a23 */ /* 0x108fe400000108a4 */
[C---:B----4-:R-:W-:Y:S02]  /*159c0*/  FMUL.FTZ R10, R2.reuse, R146 ;  /* 0x00000092020a7220 */ /* 0x050fe40000410000 */
[C---:B------:R-:W-:Y:S01]  /*159d0*/  FMUL.FTZ R11, R2.reuse, R147 ;  /* 0x00000093020b7220 */ /* 0x040fe20000410000 */
[----:B------:R-:W-:Y:S01]  /*159e0*/  MUFU.EX2 R151, R151 ;  /* 0x0000009700977308 */ /* 0x000fe20000000800 */
[C---:B------:R-:W-:Y:S02]  /*159f0*/  FMUL.FTZ R134, R2.reuse, R134 ;  /* 0x0000008602867220 */ /* 0x040fe40000410000 */
[C---:B------:R-:W-:Y:S02]  /*15a00*/  FMUL.FTZ R135, R2.reuse, R135 ;  /* 0x0000008702877220 */ /* 0x040fe40000410000 */
[C---:B------:R-:W-:Y:S02]  /*15a10*/  FMUL.FTZ R137, R3.reuse, R137 ;  /* 0x0000008903897220 */ /* 0x040fe40000410000 */
[C---:B------:R-:W-:Y:S02]  /*15a20*/  FMUL.FTZ R138, R2.reuse, R138 ;  /* 0x0000008a028a7220 */ /* 0x040fe40000410000 */
[C---:B------:R-:W-:Y:S01]  /*15a30*/  FMUL.FTZ R139, R2.reuse, R139 ;  /* 0x0000008b028b7220 */ /* 0x040fe20000410000 */
[----:B------:R-:W3:Y:S01]  /*15a40*/  MUFU.EX2 R236, R236 ;  /* 0x000000ec00ec7308 */ /* 0x000ee20000000800 */
[C---:B------:R-:W-:Y:S02]  /*15a50*/  FMUL.FTZ R140, R3.reuse, R140 ;  /* 0x0000008c038c7220 */ /* 0x040fe40000410000 */
[----:B------:R-:W-:Y:S01]  /*15a60*/  FMUL.FTZ R141, R3, R141 ;  /* 0x0000008d038d7220 */ /* 0x000fe20000410000 */
[----:B--2---:R-:W-:Y:S01]  /*15a70*/  F2FP.PACK_AB R144, R5, R150 ;  /* 0x000000960590723e */ /* 0x004fe200000000ff */
[C---:B------:R-:W-:Y:S02]  /*15a80*/  FMUL.FTZ R142, R2.reuse, R142 ;  /* 0x0000008e028e7220 */ /* 0x040fe40000410000 */
[----:B------:R-:W-:Y:S02]  /*15a90*/  FMUL.FTZ R143, R2, R143 ;  /* 0x0000008f028f7220 */ /* 0x000fe40000410000 */
[--C-:B------:R-:W-:Y:S01]  /*15aa0*/  FFMA.FTZ R241, R16, c[0x0][0x2d0], -R165.reuse ;  /* 0x0000b40010f17a23 */ /* 0x100fe200000108a5 */
[----:B------:R-:W-:Y:S01]  /*15ab0*/  MUFU.EX2 R6, R6 ;  /* 0x0000000600067308 */ /* 0x000fe20000000800 */
[--C-:B------:R-:W-:Y:S02]  /*15ac0*/  FFMA.FTZ R243, R18, c[0x0][0x2d0], -R164.reuse ;  /* 0x0000b40012f37a23 */ /* 0x100fe400000108a4 */
[----:B------:R-:W-:Y:S02]  /*15ad0*/  FFMA.FTZ R165, R17, c[0x0][0x2d0], -R165 ;  /* 0x0000b40011a57a23 */ /* 0x000fe400000108a5 */
[----:B------:R-:W-:Y:S02]  /*15ae0*/  FFMA.FTZ R164, R19, c[0x0][0x2d0], -R164 ;  /* 0x0000b40013a47a23 */ /* 0x000fe400000108a4 */
[----:B------:R-:W-:Y:S01]  /*15af0*/  LDSM.16.MT88.4 R16, [R206+0x8880] ;  /* 0x00888000ce10783b */ /* 0x000fe20000004200 */
[C---:B------:R-:W-:Y:S02]  /*15b00*/  FMUL.FTZ R20, R3.reuse, R20 ;  /* 0x0000001403147220 */ /* 0x040fe40000410000 */
[----:B------:R-:W2:Y:S01]  /*15b10*/  MUFU.EX2 R7, R7 ;  /* 0x0000000700077308 */ /* 0x000ea20000000800 */
[C---:B------:R-:W-:Y:S02]  /*15b20*/  FMUL.FTZ R21, R3.reuse, R21 ;  /* 0x0000001503157220 */ /* 0x040fe40000410000 */
[----:B------:R-:W-:Y:S01]  /*15b30*/  FMUL.FTZ R22, R2, R22 ;  /* 0x0000001602167220 */ /* 0x000fe20000410000 */
[----:B---3--:R-:W-:Y:S01]  /*15b40*/  F2FP.PACK_AB R146, R236, R151 ;  /* 0x00000097ec92723e */ /* 0x008fe200000000ff */
        /* <DEDUP_REMOVED lines=22> */
[----:B------:R2:W-:Y:S01]  /*15cb0*/  MUFU.EX2 R246, R164 ;  /* 0x000000a400f67308 */ /* 0x0005e20000000800 */
[C---:B------:R-:W-:Y:S02]  /*15cc0*/  FMUL.FTZ R41, R3.reuse, R41 ;  /* 0x0000002903297220 */ /* 0x040fe40000410000 */
[----:B------:R-:W-:Y:S01]  /*15cd0*/  FMUL.FTZ R42, R2, R42 ;  /* 0x0000002a022a7220 */ /* 0x000fe20000410000 */
[----:B---3--:R-:W-:Y:S01]  /*15ce0*/  F2FP.PACK_AB R147, R238, R149 ;  /* 0x00000095ee93723e */ /* 0x008fe200000000ff */
[C---:B------:R-:W-:Y:S02]  /*15cf0*/  FMUL.FTZ R43, R2.reuse, R43 ;  /* 0x0000002b022b7220 */ /* 0x040fe40000410000 */
[C---:B------:R-:W-:Y:S02]  /*15d00*/  FMUL.FTZ R44, R3.reuse, R44 ;  /* 0x0000002c032c7220 */ /* 0x040fe40000410000 */
[C---:B------:R-:W-:Y:S01]  /*15d10*/  FMUL.FTZ R45, R3.reuse, R45 ;  /* 0x0000002d032d7220 */ /* 0x040fe20000410000 */
[----:B------:R-:W-:Y:S01]  /*15d20*/  MUFU.EX2 R237, R237 ;  /* 0x000000ed00ed7308 */ /* 0x000fe20000000800 */
[C---:B-1----:R-:W-:Y:S05]  /*15d30*/  HMMA.16816.F32 R8, R144.reuse, R152, R8 ;  /* 0x000000989008723c */ /* 0x042fea0000001808 */
[C---:B------:R-:W-:Y:S02]  /*15d40*/  FMUL.FTZ R46, R2.reuse, R46 ;  /* 0x0000002e022e7220 */ /* 0x040fe40000410000 */
[C---:B------:R-:W-:Y:S01]  /*15d50*/  FMUL.FTZ R47, R2.reuse, R47 ;  /* 0x0000002f022f7220 */ /* 0x040fe20000410000 */
[C---:B------:R-:W-:Y:S01]  /*15d60*/  HMMA.16816.F32 R132, R144.reuse, R154, R132 ;  /* 0x0000009a9084723c */ /* 0x040fe20000001884 */
[----:B------:R-:W1:Y:S01]  /*15d70*/  LDSM.16.MT88.4 R152, [R204+0x8080] ;  /* 0x00808000cc98783b */ /* 0x000e620000004200 */
[----:B------:R-:W3:Y:S02]  /*15d80*/  MUFU.EX2 R240, R240 ;  /* 0x000000f000f07308 */ /* 0x000ee40000000800 */
[C---:B------:R-:W-:Y:S02]  /*15d90*/  FMUL.FTZ R48, R3.reuse, R48 ;  /* 0x0000003003307220 */ /* 0x040fe40000410000 */
[C---:B------:R-:W-:Y:S02]  /*15da0*/  FMUL.FTZ R49, R3.reuse, R49 ;  /* 0x0000003103317220 */ /* 0x040fe40000410000 */
[C---:B------:R-:W-:Y:S01]  /*15db0*/  HMMA.16816.F32 R136, R144.reuse, R156, R136 ;  /* 0x0000009c9088723c */ /* 0x040fe20000001888 */
[----:B--2---:R-:W-:Y:S03]  /*15dc0*/  LDSM.16.MT88.4 R164, [R206+0x9880] ;  /* 0x00988000cea4783b */ /* 0x004fe60000004200 */
[C---:B------:R-:W-:Y:S01]  /*15dd0*/  FMUL.FTZ R50, R2.reuse, R50 ;  /* 0x0000003202327220 */ /* 0x040fe20000410000 */
[----:B------:R-:W-:Y:S01]  /*15de0*/  MUFU.EX2 R239, R239 ;  /* 0x000000ef00ef7308 */ /* 0x000fe20000000800 */
[C---:B------:R-:W-:Y:S02]  /*15df0*/  FMUL.FTZ R51, R2.reuse, R51 ;  /* 0x0000003302337220 */ /* 0x040fe40000410000 */
[C---:B------:R-:W-:Y:S01]  /*15e00*/  HMMA.16816.F32 R140, R144.reuse, R158, R140 ;  /* 0x0000009e908c723c */ /* 0x040fe2000000188c */
[----:B------:R-:W2:Y:S03]  /*15e10*/  LDSM.16.MT88.4 R156, [R211+0x9080] ;  /* 0x00908000d39c783b */ /* 0x000ea60000004200 */
[C---:B------:R-:W-:Y:S02]  /*15e20*/  FMUL.FTZ R52, R3.reuse, R52 ;  /* 0x0000003403347220 */ /* 0x040fe40000410000 */
[C---:B------:R-:W-:Y:S01]  /*15e30*/  FMUL.FTZ R53, R3.reuse, R53 ;  /* 0x0000003503357220 */ /* 0x040fe20000410000 */
[----:B------:R-:W4:Y:S01]  /*15e40*/  MUFU.EX2 R242, R242 ;  /* 0x000000f200f27308 */ /* 0x000f220000000800 */
[C---:B------:R-:W-:Y:S04]  /*15e50*/  HMMA.16816.F32 R20, R144.reuse, R160, R20 ;  /* 0x000000a09014723c */ /* 0x040fe80000001814 */
[C---:B------:R-:W-:Y:S02]  /*15e60*/  FMUL.FTZ R54, R2.reuse, R54 ;  /* 0x0000003602367220 */ /* 0x040fe40000410000 */
[C---:B------:R-:W-:Y:S02]  /*15e70*/  FMUL.FTZ R55, R2.reuse, R55 ;  /* 0x0000003702377220 */ /* 0x040fe40000410000 */
[C---:B------:R-:W-:Y:S01]  /*15e80*/  HMMA.16816.F32 R24, R144.reuse, R162, R24 ;  /* 0x000000a29018723c */ /* 0x040fe20000001818 */
[----:B------:R-:W5:Y:S01]  /*15e90*/  LDSM.16.MT88.4 R160, [R206+0x9080] ;  /* 0x00908000cea0783b */ /* 0x000f620000004200 */
[----:B------:R-:W3:Y:S02]  /*15ea0*/  MUFU.EX2 R241, R241 ;  /* 0x000000f100f17308 */ /* 0x000ee40000000800 */
[C---:B------:R-:W-:Y:S02]  /*15eb0*/  FMUL.FTZ R56, R3.reuse, R56 ;  /* 0x0000003803387220 */ /* 0x040fe40000410000 */
[C---:B------:R-:W-:Y:S02]  /*15ec0*/  FMUL.FTZ R57, R3.reuse, R57 ;  /* 0x0000003903397220 */ /* 0x040fe40000410000 */
[C---:B------:R-:W-:Y:S01]  /*15ed0*/  FMUL.FTZ R58, R2.reuse, R58 ;  /* 0x0000003a023a7220 */ /* 0x040fe20000410000 */
[C---:B-1----:R-:W-:Y:S03]  /*15ee0*/  HMMA.16816.F32 R28, R144.reuse, R152, R28 ;  /* 0x00000098901c723c */ /* 0x042fe6000000181c */
[C---:B------:R-:W-:Y:S01]  /*15ef0*/  FMUL.FTZ R59, R2.reuse, R59 ;  /* 0x0000003b023b7220 */ /* 0x040fe20000410000 */
[----:B------:R-:W1:Y:S01]  /*15f00*/  MUFU.EX2 R243, R243 ;  /* 0x000000f300f37308 */ /* 0x000e620000000800 */
        /* <DEDUP_REMOVED lines=59> */
[C---:B------:R-:W-:Y:S04]  /*162c0*/  FMUL.FTZ R96, R3.reuse, R96 ;  /* 0x0000006003607220 */ /* 0x040fe80000410000 */
[C---:B------:R-:W-:Y:S01]  /*162d0*/  FMUL.FTZ R97, R3.reuse, R97 ;  /* 0x0000006103617220 */ /* 0x040fe20000410000 */
        /* <DEDUP_REMOVED lines=44> */
[C---:B------:R-:W-:Y:S03]  /*165a0*/  HMMA.16816.F32 R124, R144.reuse, R12, R124 ;  /* 0x0000000c907c723c */ /* 0x040fe6000000187c */
[C---:B------:R-:W-:Y:S02]  /*165b0*/  FMUL.FTZ R130, R2.reuse, R130 ;  /* 0x0000008202827220 */ /* 0x040fe40000410000 */
[----:B------:R-:W-:Y:S02]  /*165c0*/  FMUL.FTZ R131, R2, R131 ;  /* 0x0000008302837220 */ /* 0x000fe40000410000 */
[----:B---3--:R-:W-:Y:S01]  /*165d0*/  F2FP.PACK_AB R12, R240, R237 ;  /* 0x000000edf00c723e */ /* 0x008fe200000000ff */
[----:B------:R-:W-:Y:S01]  /*165e0*/  FFMA.FTZ R150, R3, R224, R150 ;  /* 0x000000e003967223 */ /* 0x000fe20000010096 */
[----:B----4-:R-:W-:Y:S03]  /*165f0*/  F2FP.PACK_AB R13, R242, R239 ;  /* 0x000000eff20d723e */ /* 0x010fe600000000ff */
[----:B------:R-:W-:Y:S03]  /*16600*/  HMMA.16816.F32 R128, R144, R14, R128 ;  /* 0x0000000e9080723c */ /* 0x000fe60000001880 */
[----:B------:R-:W-:Y:S01]  /*16610*/  MOV R3, R0 ;  /* 0x0000000000037202 */ /* 0x000fe20000000f00 */
[----:B------:R-:W-:Y:S02]  /*16620*/  FFMA.FTZ R6, R2, R223, R6 ;  /* 0x000000df02067223 */ /* 0x000fe40000010006 */
[----:B------:R-:W-:Y:S01]  /*16630*/  FADD.FTZ R150, R5, R150 ;  /* 0x0000009605967221 */ /* 0x000fe20000010000 */
[----:B------:R-:W-:Y:S01]  /*16640*/  F2FP.PACK_AB R14, R244, R241 ;  /* 0x000000f1f40e723e */ /* 0x000fe200000000ff */
[----:B------:R-:W-:Y:S01]  /*16650*/  FADD.FTZ R6, R7, R6 ;  /* 0x0000000607067221 */ /* 0x000fe20000010000 */
[----:B------:R-:W-:Y:S03]  /*16660*/  F2FP.PACK_AB R15, R246, R243 ;  /* 0x000000f3f60f723e */ /* 0x000fe600000000ff */
[----:B------:R-:W-:Y:S02]  /*16670*/  FADD.FTZ R151, R151, R150 ;  /* 0x0000009697977221 */ /* 0x000fe40000010000 */
[----:B------:R-:W-:Y:S02]  /*16680*/  FADD.FTZ R149, R149, R6 ;  /* 0x0000000695957221 */ /* 0x000fe40000010000 */
[C---:B-1----:R-:W-:Y:S01]  /*16690*/  HMMA.16816.F32 R144, R12.reuse, R152, R8 ;  /* 0x000000980c90723c */ /* 0x042fe20000001808 */
[----:B------:R-:W1:Y:S04]  /*166a0*/  LDSM.16.MT88.4 R8, [R211+0x9880] ;  /* 0x00988000d308783b */ /* 0x000e680000004200 */
[----:B------:R-:W-:Y:S02]  /*166b0*/  FADD.FTZ R236, R236, R151 ;  /* 0x00000097ecec7221 */ /* 0x000fe40000010000 */
[----:B------:R-:W-:Y:S01]  /*166c0*/  FADD.FTZ R238, R238, R149 ;  /* 0x00000095eeee7221 */ /* 0x000fe20000010000 */
[C---:B------:R-:W-:Y:S01]  /*166d0*/  HMMA.16816.F32 R132, R12.reuse, R154, R132 ;  /* 0x0000009a0c84723c */ /* 0x040fe20000001884 */
[----:B------:R-:W3:Y:S03]  /*166e0*/  LDSM.16.MT88.4 R152, [R205+0x9880] ;  /* 0x00988000cd98783b */ /* 0x000ee60000004200 */
[-C--:B------:R-:W-:Y:S01]  /*166f0*/  MOV R149, R148.reuse ;  /* 0x0000009400957202 */ /* 0x080fe20000000f00 */
[----:B------:R-:W-:Y:S02]  /*16700*/  FADD.FTZ R237, R237, R236 ;  /* 0x000000eceded7221 */ /* 0x000fe40000010000 */
[----:B------:R-:W-:Y:S01]  /*16710*/  FADD.FTZ R239, R239, R238 ;  /* 0x000000eeefef7221 */ /* 0x000fe20000010000 */
        /* <DEDUP_REMOVED lines=10> */
[C---:B------:R-:W-:Y:S01]  /*167c0*/  HMMA.16816.F32 R24, R12.reuse, R158, R24 ;  /* 0x0000009e0c18723c */ /* 0x040fe20000001818 */
[----:B------:R-:W2:Y:S07]  /*167d0*/  LDSM.16.MT88.4 R156, [R204+0xb880] ;  /* 0x00b88000cc9c783b */ /* 0x000eae0000004200 */
[C---:B-----5:R-:W-:Y:S08]  /*167e0*/  HMMA.16816.F32 R28, R12.reuse, R160, R28 ;  /* 0x000000a00c1c723c */ /* 0x060ff0000000181c */
[C---:B------:R-:W-:Y:S08]  /*167f0*/  HMMA.16816.F32 R32, R12.reuse, R162, R32 ;  /* 0x000000a20c20723c */ /* 0x040ff00000001820 */
[C---:B-1----:R-:W-:Y:S07]  /*16800*/  HMMA.16816.F32 R36, R12.reuse, R8, R36 ;  /* 0x000000080c24723c */ /* 0x042fee0000001824 */
[----:B------:R-:W-:Y:S01]  /*16810*/  MOV R8, R148 ;  /* 0x0000009400087202 */ /* 0x000fe20000000f00 */
        /* <DEDUP_REMOVED lines=21> */
[C---:B--2---:R-:W-:Y:S08]  /*16970*/  HMMA.16816.F32 R124, R12.reuse, R156, R124 ;  /* 0x0000009c0c7c723c */ /* 0x044ff0000000187c */
[----:B------:R-:W-:Y:S01]  /*16980*/  HMMA.16816.F32 R128, R12, R158, R128 ;  /* 0x0000009e0c80723c */ /* 0x000fe20000001880 */
[----:B------:R-:W-:-:S07]  /*16990*/  @P0 BRA `(.L_x_483) ;  /* 0xffffdfd000000947 */ /* 0x000fce000383ffff */
.L_x_480:
[----:B------:R-:W-:-:S06]  /*169a0*/  UISETP.GE.AND UP0, UPT, UR10, UR8, UPT ;  /* 0x000000080a00728c */ /* 0x000fcc000bf06270 */
[----:B------:R-:W-:-:S13]  /*169b0*/  PLOP3.LUT P0, PT, PT, PT, UP0, 0x40, 0x0 ;  /* 0x000000000000781c */ /* 0x000fda0003f0e808 */
[----:B------:R-:W-:Y:S05]  /*169c0*/  @P0 BRA `(.L_x_484) ;  /* 0x000029e000000947 */ /* 0x000fea0003800000 */
[----:B------:R-:W-:Y:S01]  /*169d0*/  SHF.R.S32.HI R192, RZ, 0x1f, R225 ;  /* 0x0000001fffc07819 */ /* 0x000fe200000114e1 */
[----:B------:R-:W-:Y:S01]  /*169e0*/  IMAD.MOV.U32 R2, RZ, RZ, R8 ;  /* 0x000000ffff027224 */ /* 0x000fe200078e0008 */
[----:B------:R-:W-:Y:S01]  /*169f0*/  SHF.R.S32.HI R193, RZ, 0x1f, R228 ;  /* 0x0000001fffc17819 */ /* 0x000fe200000114e4 */
[----:B------:R-:W-:Y:S01]  /*16a00*/  IMAD.MOV.U32 R3, RZ, RZ, R0 ;  /* 0x000000ffff037224 */ /* 0x000fe200078e0000 */
[----:B------:R-:W-:Y:S02]  /*16a10*/  SHF.R.S32.HI R194, RZ, 0x1f, R227 ;  /* 0x0000001fffc27819 */ /* 0x000fe400000114e3 */
[C---:B------:R-:W-:Y:S01]  /*16a20*/  SHF.L.U64.HI R192, R225.reuse, 0x1, R192 ;  /* 0x00000001e1c07819 */ /* 0x040fe200000102c0 */
[----:B------:R-:W-:Y:S01]  /*16a30*/  IMAD.SHL.U32 R225, R225, 0x2, RZ ;  /* 0x00000002e1e17824 */ /* 0x000fe200078e00ff */
[C---:B------:R-:W-:Y:S01]  /*16a40*/  SHF.L.U64.HI R229, R226.reuse, 0x1, R229 ;  /* 0x00000001e2e57819 */ /* 0x040fe200000102e5 */
[----:B------:R-:W-:Y:S01]  /*16a50*/  IMAD.SHL.U32 R226, R226, 0x2, RZ ;  /* 0x00000002e2e27824 */ /* 0x000fe200078e00ff */
[C---:B------:R-:W-:Y:S01]  /*16a60*/  SHF.L.U64.HI R193, R228.reuse, 0x1, R193 ;  /* 0x00000001e4c17819 */ /* 0x040fe200000102c1 */
[----:B------:R-:W-:Y:S01]  /*16a70*/  IMAD.SHL.U32 R228, R228, 0x2, RZ ;  /* 0x00000002e4e47824 */ /* 0x000fe200078e00ff */
[C---:B------:R-:W-:Y:S01]  /*16a80*/  SHF.L.U64.HI R194, R227.reuse, 0x1, R194 ;  /* 0x00000001e3c27819 */ /* 0x040fe200000102c2 */
[----:B------:R-:W-:-:S02]  /*16a90*/  IMAD.SHL.U32 R227, R227, 0x2, RZ ;  /* 0x00000002e3e37824 */ /* 0x000fc400078e00ff */
.L_x_494:
[----:B------:R-:W-:Y:S04]  /*16aa0*/  DEPBAR.LE SB0, 0x0 ;  /* 0x000080000000791a */ /* 0x000fe80000000000 */
[----:B------:R-:W-:Y:S01]  /*16ab0*/  BAR.SYNC.DEFER_BLOCKING 0x0 ;  /* 0x0000000000007b1d */ /* 0x000fe20000010000 */
[----:B------:R-:W-:Y:S01]  /*16ac0*/  SHF.R.S32.HI R5, RZ, 0x1f, R218 ;  /* 0x0000001fff057819 */ /* 0x000fe200000114da */
[----:B------:R-:W-:Y:S01]  /*16ad0*/  IMAD.WIDE.U32 R6, R218, c[0x0][0x208], RZ ;  /* 0x00008200da067a25 */ /* 0x000fe200078e00ff */
[----:B------:R-:W-:Y:S01]  /*16ae0*/  SHF.R.S32.HI R4, RZ, 0x1f, R217 ;  /* 0x0000001fff047819 */ /* 0x000fe200000114d9 */
[----:B------:R-:W-:Y:S01]  /*16af0*/  UISETP.GT.AND UP0, UPT, UR10, UR8, UPT ;  /* 0x000000080a00728c */ /* 0x000fe2000bf04270 */
[----:B------:R-:W-:Y:S01]  /*16b00*/  ISETP.GE.AND P1, PT, R219, c[0x0][0x1d4], PT ;  /* 0x00007500db007a0c */ /* 0x000fe20003f26270 */
        /* <DEDUP_REMOVED lines=15> */
[----:B------:R-:W-:Y:S04]  /*16c00*/  LDSM.16.M88.4 R152, [R210+0x10080] ;  /* 0x01008000d298783b */ /* 0x000fe80000000200 */
[----:B------:R-:W4:Y:S04]  /*16c10*/  LDSM.16.M88.4 R156, [R212] ;  /* 0x00000000d49c783b */ /* 0x000f280000000200 */
[----:B------:R-:W5:Y:S01]  /*16c20*/  LDSM.16.M88.4 R160, [R203] ;  /* 0x00000000cba0783b */ /* 0x000f620000000200 */
[C---:B-1----:R-:W-:Y:S03]  /*16c30*/  HMMA.16816.F32 R4, R16.reuse, R8, RZ ;  /* 0x000000081004723c */ /* 0x042fe600000018ff */
[----:B--2---:R-:W-:Y:S05]  /*16c40*/  IADD3 R174, P0, R164, R225, RZ ;  /* 0x000000e1a4ae7210 */ /* 0x004fea0007f1e0ff */
[C---:B------:R-:W-:Y:S01]  /*16c50*/  HMMA.16816.F32 R8, R16.reuse, R10, RZ ;  /* 0x0000000a1008723c */ /* 0x040fe200000018ff */
[----:B---3--:R-:W-:Y:S03]  /*16c60*/  IMAD.X R175, R0, 0x1, R192, P0 ;  /* 0x0000000100af7824 */ /* 0x008fe600000e06c0 */
[----:B------:R-:W-:Y:S02]  /*16c70*/  IADD3 R172, P0, R164, R228, RZ ;  /* 0x000000e4a4ac7210 */ /* 0x000fe40007f1e0ff */
[----:B------:R-:W-:Y:S01]  /*16c80*/  @!PT LDS RZ, [RZ] ;  /* 0x00000000fffff984 */ /* 0x000fe20000000800 */
[----:B------:R-:W-:Y:S01]  /*16c90*/  @!PT LDS RZ, [RZ] ;  /* 0x00000000fffff984 */ /* 0x000fe20000000800 */
[----:B------:R-:W-:Y:S01]  /*16ca0*/  @!PT LDS RZ, [RZ] ;  /* 0x00000000fffff984 */ /* 0x000fe20000000800 */
[----:B------:R1:W-:Y:S02]  /*16cb0*/  LDGSTS.E.BYPASS.LTC128B.128 [R220+0x8080], [R174.64], !P5 ;  /* 0x08080000aedc7fae */ /* 0x0003e4000e901d58 */
[C---:B------:R-:W-:Y:S01]  /*16cc0*/  HMMA.16816.F32 R12, R16.reuse, R148, RZ ;  /* 0x00000094100c723c */ /* 0x040fe200000018ff */
[----:B------:R-:W-:Y:S03]  /*16cd0*/  IMAD.X R173, R0, 0x1, R193, P0 ;  /* 0x0000000100ad7824 */ /* 0x000fe600000e06c1 */
[----:B------:R-:W-:Y:S02]  /*16ce0*/  IADD3 R176, P0, R164, R227, RZ ;  /* 0x000000e3a4b07210 */ /* 0x000fe40007f1e0ff */
[----:B------:R1:W-:Y:S02]  /*16cf0*/  LDGSTS.E.BYPASS.LTC128B.128 [R220+0x9080], [R172.64], !P1 ;  /* 0x09080000acdc7fae */ /* 0x0003e4000c901d58 */
[----:B------:R-:W-:Y:S01]  /*16d00*/  HMMA.16816.F32 R16, R16, R150, RZ ;  /* 0x000000961010723c */ /* 0x000fe200000018ff */
[----:B------:R-:W-:Y:S03]  /*16d10*/  IMAD.X R177, R0, 0x1, R194, P0 ;  /* 0x0000000100b17824 */ /* 0x000fe600000e06c2 */
[----:B------:R-:W-:Y:S02]  /*16d20*/  IADD3 R178, P0, R164, R226, RZ ;  /* 0x000000e2a4b27210 */ /* 0x000fe40007f1e0ff */
[----:B------:R1:W-:Y:S02]  /*16d30*/  LDGSTS.E.BYPASS.LTC128B.128 [R220+0xa080], [R176.64], !P4 ;  /* 0x0a080000b0dc7fae */ /* 0x0003e4000e101d58 */
[C---:B----4-:R-:W-:Y:S05]  /*16d40*/  HMMA.16816.F32 R4, R152.reuse, R156, R4 ;  /* 0x0000009c9804723c */ /* 0x050fea0000001804 */
[----:B------:R-:W-:Y:S01]  /*16d50*/  IMAD.X R179, R0, 0x1, R229, P0 ;  /* 0x0000000100b37824 */ /* 0x000fe200000e06e5 */
[----:B------:R-:W-:Y:S02]  /*16d60*/  PLOP3.LUT P0, PT, PT, PT, UP0, 0x40, 0x0 ;  /* 0x000000000000781c */ /* 0x000fe40003f0e808 */
[C---:B------:R-:W-:Y:S02]  /*16d70*/  HMMA.16816.F32 R8, R152.reuse, R158, R8 ;  /* 0x0000009e9808723c */ /* 0x040fe40000001808 */
[----:B------:R1:W-:Y:S04]  /*16d80*/  LDGSTS.E.BYPASS.LTC128B.128 [R220+0xb080], [R178.64], !P3 ;  /* 0x0b080000b2dc7fae */ /* 0x0003e8000d901d58 */
[----:B------:R-:W-:Y:S02]  /*16d90*/  LDSM.16.M88.4 R148, [R209+0x10080] ;  /* 0x01008000d194783b */ /* 0x000fe40000000200 */
[C---:B-----5:R-:W-:Y:S02]  /*16da0*/  HMMA.16816.F32 R12, R152.reuse, R160, R12 ;  /* 0x000000a0980c723c */ /* 0x060fe4000000180c */
[----:B------:R-:W2:Y:S04]  /*16db0*/  LDSM.16.M88.4 R164, [R208+0xc080] ;  /* 0x00c08000d0a4783b */ /* 0x000ea80000000200 */
[----:B------:R-:W3:Y:S02]  /*16dc0*/  LDSM.16.M88.4 R168, [R208+0xc880] ;  /* 0x00c88000d0a8783b */ /* 0x000ee40000000200 */
[----:B------:R-:W-:Y:S02]  /*16dd0*/  HMMA.16816.F32 R16, R152, R162, R16 ;  /* 0x000000a29810723c */ /* 0x000fe40000001810 */
[----:B------:R-:W-:Y:S04]  /*16de0*/  LDSM.16.M88.4 R152, [R207+0x10080] ;  /* 0x01008000cf98783b */ /* 0x000fe80000000200 */
[----:B------:R-:W4:Y:S04]  /*16df0*/  LDSM.16.M88.4 R156, [R202] ;  /* 0x00000000ca9c783b */ /* 0x000f280000000200 */
[----:B------:R-:W0:Y:S04]  /*16e00*/  LDGDEPBAR ;  /* 0x00000000000079af */ /* 0x000e280000000000 */
[----:B------:R-:W5:Y:S01]  /*16e10*/  LDSM.16.M88.4 R160, [R202+0x800] ;  /* 0x00080000caa0783b */ /* 0x000f620000000200 */
[C---:B--2---:R-:W-:Y:S08]  /*16e20*/  HMMA.16816.F32 R4, R148.reuse, R164, R4 ;  /* 0x000000a49404723c */ /* 0x044ff00000001804 */
[C---:B------:R-:W-:Y:S01]  /*16e30*/  HMMA.16816.F32 R8, R148.reuse, R166, R8 ;  /* 0x000000a69408723c */ /* 0x040fe20000001808 */
[----:B------:R-:W-:Y:S07]  /*16e40*/  LDSM.16.M88.4 R164, [R213+0xd080] ;  /* 0x00d08000d5a4783b */ /* 0x000fee0000000200 */
[C---:B---3--:R-:W-:Y:S08]  /*16e50*/  HMMA.16816.F32 R12, R148.reuse, R168, R12 ;  /* 0x000000a8940c723c */ /* 0x048ff0000000180c */
[----:B------:R-:W-:Y:S01]  /*16e60*/  HMMA.16816.F32 R16, R148, R170, R16 ;  /* 0x000000aa9410723c */ /* 0x000fe20000001810 */
[----:B------:R-:W2:Y:S04]  /*16e70*/  LDSM.16.M88.4 R148, [R214+0x14080] ;  /* 0x01408000d694783b */ /* 0x000ea80000000200 */
        /* <DEDUP_REMOVED lines=79> */
[C---:B--2---:R-:W-:Y:S01]  /*17370*/  HMMA.16816.F32 R4, R148.reuse, R164, R4 ;  /* 0x000000a49404723c */ /* 0x044fe20000001804 */
        /* <DEDUP_REMOVED lines=8> */
[----:B------:R-:W-:-:S07]  /*17400*/  @P0 BRA `(.L_x_485) ;  /* 0x000002b000000947 */ /* 0x000fce0003800000 */
[----:B-1----:R-:W-:Y:S01]  /*17410*/  IMAD.MOV.U32 R217, RZ, RZ, RZ ;  /* 0x000000ffffd97224 */ /* 0x002fe200078e00ff */
[----:B------:R-:W-:Y:S01]  /*17420*/  ULEA UR4, UR10, UR16, 0x5 ;  /* 0x000000100a047291 */ /* 0x000fe2000f8e283f */
[----:B------:R-:W-:Y:S05]  /*17430*/  ISETP.NE.AND P6, PT, R215, 0x1, PT ;  /* 0x00000001d700780c */ /* 0x000fea0003fc5270 */
        /* <DEDUP_REMOVED lines=27> */
[----:B-1----:R-:W-:Y:S05]  /*175f0*/  IADD3 R154, P0, R0, R225, RZ ;  /* 0x000000e1009a7210 */ /* 0x002fea0007f1e0ff */
[----:B--2---:R-:W-:Y:S01]  /*17600*/  IMAD.X R155, R148, 0x1, R192, P0 ;  /* 0x00000001949b7824 */ /* 0x004fe200000e06c0 */
[----:B------:R-:W-:Y:S04]  /*17610*/  IADD3 R152, P0, R0, R228, RZ ;  /* 0x000000e400987210 */ /* 0x000fe80007f1e0ff */
[----:B------:R-:W-:Y:S01]  /*17620*/  @!PT LDS RZ, [RZ] ;  /* 0x00000000fffff984 */ /* 0x000fe20000000800 */
[----:B------:R1:W-:Y:S01]  /*17630*/  LDGSTS.E.BYPASS.LTC128B.128 [R220+0xc080], [R154.64], !P5 ;  /* 0x0c0800009adc7fae */ /* 0x0003e2000e901d58 */
[----:B------:R-:W-:Y:S01]  /*17640*/  IMAD.X R153, R148, 0x1, R193, P0 ;  /* 0x0000000194997824 */ /* 0x000fe200000e06c1 */
[----:B------:R-:W-:Y:S04]  /*17650*/  IADD3 R150, P0, R0, R227, RZ ;  /* 0x000000e300967210 */ /* 0x000fe80007f1e0ff */
[----:B------:R1:W-:Y:S01]  /*17660*/  LDGSTS.E.BYPASS.LTC128B.128 [R220+0xd080], [R152.64], !P1 ;  /* 0x0d08000098dc7fae */ /* 0x0003e2000c901d58 */
[----:B------:R-:W-:Y:S01]  /*17670*/  IMAD.X R151, R148, 0x1, R194, P0 ;  /* 0x0000000194977824 */ /* 0x000fe200000e06c2 */
[----:B------:R-:W-:Y:S04]  /*17680*/  IADD3 R156, P0, R0, R226, RZ ;  /* 0x000000e2009c7210 */ /* 0x000fe80007f1e0ff */
[----:B------:R1:W-:Y:S01]  /*17690*/  LDGSTS.E.BYPASS.LTC128B.128 [R220+0xe080], [R150.64], !P4 ;  /* 0x0e08000096dc7fae */ /* 0x0003e2000e101d58 */
[----:B------:R-:W-:Y:S05]  /*176a0*/  IMAD.X R157, R148, 0x1, R229, P0 ;  /* 0x00000001949d7824 */ /* 0x000fea00000e06e5 */
[----:B------:R1:W-:Y:S03]  /*176b0*/  LDGSTS.E.BYPASS.LTC128B.128 [R220+0xf080], [R156.64], !P3 ;  /* 0x0f0800009cdc7fae */ /* 0x0003e6000d901d58 */
.L_x_485:
[----:B-1----:R-:W-:Y:S01]  /*176c0*/  PLOP3.LUT P0, PT, PT, PT, UP3, 0x80, 0x0 ;  /* 0x000000000000781c */ /* 0x002fe20003f0f038 */
[----:B------:R-:W0:Y:S01]  /*176d0*/  LDGDEPBAR ;  /* 0x00000000000079af */ /* 0x000e220000000000 */
[----:B------:R-:W-:Y:S01]  /*176e0*/  IMAD.MOV.U32 R155, RZ, RZ, R221 ;  /* 0x000000ffff9b7224 */ /* 0x000fe200078e00dd */
        /* <DEDUP_REMOVED lines=29> */
.L_x_488:
[----:B------:R-:W-:Y:S04]  /*178c0*/  MOV R148, c[0x0][0x32c] ;  /* 0x0000cb0000947a02 */ /* 0x000fe80000000f00 */
[----:B------:R-:W-:Y:S11]  /*178d0*/  ISETP.NE.AND P0, PT, R148, 0x1, PT ;  /* 0x000000019400780c */ /* 0x000ff60003f05270 */
[----:B------:R-:W-:Y:S02]  /*178e0*/  @!UPT UIADD3 URZ, URZ, URZ, URZ ;  /* 0x0000003f3f3ff290 */ /* 0x000fe4000fffe03f */
[----:B------:R-:W-:Y:S05]  /*178f0*/  @P0 IMAD.HI.U32 R148, R150, c[0x0][0x330], RZ ;  /* 0x0000cc0096940a27 */ /* 0x000fea00078e00ff */
[----:B------:R-:W-:Y:S02]  /*17900*/  @P0 SHF.R.U32.HI R150, RZ, c[0x0][0x334], R148 ;  /* 0x0000cd00ff960a19 */ /* 0x000fe40000011694 */
.L_x_489:
[----:B------:R-:W-:Y:S05]  /*17910*/  BSYNC B0 ;  /* 0x0000000000007941 */ /* 0x000fea0003800000 */
.L_x_487:
[----:B------:R-:W-:Y:S04]  /*17920*/  IMAD R157, R150, c[0x0][0x32c], -R149 ;  /* 0x0000cb00969d7a24 */ /* 0x000fe800078e0a95 */
[----:B------:R-:W-:Y:S05]  /*17930*/  IMAD.IADD R148, R157, 0x1, -R222 ;  /* 0x000000019d947824 */ /* 0x000fea00078e0ade */
[----:B------:R-:W-:Y:S02]  /*17940*/  IADD3 R157, R148, c[0x0][0x32c], RZ ;  /* 0x0000cb00949d7a10 */ /* 0x000fe40007ffe0ff */
[----:B------:R-:W-:Y:S02]  /*17950*/  IMNMX R153, R153, R148, !PT ;  /* 0x0000009499997217 */ /* 0x000fe40007800200 */
[----:B------:R-:W-:Y:S02]  /*17960*/  IMNMX R154, R154, R157, PT ;  /* 0x0000009d9a9a7217 */ /* 0x000fe40003800200 */
.L_x_486:
[----:B------:R-:W-:Y:S06]  /*17970*/  UISETP.GT.AND UP0, UPT, UR10, -0x1, UPT ;  /* 0xffffffff0a00788c */ /* 0x000fec000bf04270 */
[----:B------:R-:W-:Y:S04]  /*17980*/  PLOP3.LUT P0, PT, PT, PT, UP0, 0x80, 0x0 ;  /* 0x000000000000781c */ /* 0x000fe80003f0f008 */
[C---:B------:R-:W-:Y:S04]  /*17990*/  ISETP.GT.AND P0, PT, R153.reuse, RZ, P0 ;  /* 0x000000ff9900720c */ /* 0x040fe80000704270 */
[----:B------:R-:W-:Y:S04]  /*179a0*/  ISETP.LT.OR P0, PT, R154, 0x1, P0 ;  /* 0x000000019a00780c */ /* 0x000fe80000701670 */
[----:B------:R-:W-:Y:S02]  /*179b0*/  FSEL R162, R4, -INF , !P0 ;  /* 0xff80000004a27808 */ /* 0x000fe40004000000 */
[----:B------:R-:W-:Y:S04]  /*179c0*/  PLOP3.LUT P0, PT, PT, PT, UP0, 0x80, 0x0 ;  /* 0x000000000000781c */ /* 0x000fe80003f0f008 */
[----:B------:R-:W-:Y:S04]  /*179d0*/  ISETP.GT.AND P0, PT, R153, 0x1, P0 ;  /* 0x000000019900780c */ /* 0x000fe80000704270 */
[C---:B------:R-:W-:Y:S04]  /*179e0*/  ISETP.LT.OR P0, PT, R154.reuse, 0x2, P0 ;  /* 0x000000029a00780c */ /* 0x040fe80000701670 */
[----:B------:R-:W-:Y:S02]  /*179f0*/  FSEL R152, R5, -INF , !P0 ;  /* 0xff80000005987808 */ /* 0x000fe40004000000 */
[----:B------:R-:W-:Y:S01]  /*17a00*/  PLOP3.LUT P0, PT, PT, PT, UP0, 0x80, 0x0 ;  /* 0x000000000000781c */ /* 0x000fe20003f0f008 */
[----:B------:R-:W1:Y:S03]  /*17a10*/  SHFL.IDX PT, R5, R155, 0x1, 0x1c1f ;  /* 0x003c1f009b057f89 */ /* 0x000e6600000e0000 */
[C---:B------:R-:W-:Y:S04]  /*17a20*/  ISETP.GT.AND P0, PT, R153.reuse, 0x8, P0 ;  /* 0x000000089900780c */ /* 0x040fe80000704270 */
        /* <DEDUP_REMOVED lines=41> */
.L_x_492:
[----:B------:R-:W-:Y:S04]  /*17cc0*/  MOV R5, c[0x0][0x32c] ;  /* 0x0000cb0000057a02 */ /* 0x000fe80000000f00 */
[----:B------:R-:W-:Y:S11]  /*17cd0*/  ISETP.NE.AND P0, PT, R5, 0x1, PT ;  /* 0x000000010500780c */ /* 0x000ff60003f05270 */
[----:B------:R-:W-:Y:S02]  /*17ce0*/  @!UPT UIADD3 URZ, URZ, URZ, URZ ;  /* 0x0000003f3f3ff290 */ /* 0x000fe4000fffe03f */
[----:B------:R-:W-:Y:S05]  /*17cf0*/  @P0 IMAD.HI.U32 R5, R8, c[0x0][0x330], RZ ;  /* 0x0000cc0008050a27 */ /* 0x000fea00078e00ff */
[----:B------:R-:W-:Y:S02]  /*17d00*/  @P0 SHF.R.U32.HI R8, RZ, c[0x0][0x334], R5 ;  /* 0x0000cd00ff080a19 */ /* 0x000fe40000011605 */
.L_x_493:
[----:B------:R-:W-:Y:S05]  /*17d10*/  BSYNC B0 ;  /* 0x0000000000007941 */ /* 0x000fea0003800000 */
.L_x_491:
[----:B------:R-:W-:Y:S04]  /*17d20*/  IMAD R149, R8, c[0x0][0x32c], -R149 ;  /* 0x0000cb0008957a24 */ /* 0x000fe800078e0a95 */
[----:B------:R-:W-:Y:S05]  /*17d30*/  IMAD.IADD R149, R149, 0x1, -R222 ;  /* 0x0000000195957824 */ /* 0x000fea00078e0ade */
[----:B------:R-:W-:Y:S02]  /*17d40*/  IADD3 R5, R149, c[0x0][0x32c], RZ ;  /* 0x0000cb0095057a10 */ /* 0x000fe40007ffe0ff */
[----:B------:R-:W-:Y:S02]  /*17d50*/  IMNMX R0, R0, R149, !PT ;  /* 0x0000009500007217 */ /* 0x000fe40007800200 */
[----:B------:R-:W-:Y:S02]  /*17d60*/  IMNMX R4, R4, R5, PT ;  /* 0x0000000504047217 */ /* 0x000fe40003800200 */
.L_x_490:
        /* <DEDUP_REMOVED lines=12> */
[----:B------:R-:W-:Y:S04]  /*17e30*/  ISETP.GT.AND P0, PT, R0, 0x1, P0 ;  /* 0x000000010000780c */ /* 0x000fe80000704270 */
[----:B------:R-:W-:Y:S03]  /*17e40*/  ISETP.LT.OR P0, PT, R4, 0x2, P0 ;  /* 0x000000020400780c */ /* 0x000fe60000701670 */
        /* <DEDUP_REMOVED lines=10> */
[----:B------:R-:W-:Y:S01]  /*17ef0*/  LDSM.16.MT88.4 R184, [R211+0xb880] ;  /* 0x00b88000d3b8783b */ /* 0x000fe20000004200 */
[----:B------:R-:W-:Y:S02]  /*17f00*/  PLOP3.LUT P0, PT, PT, PT, UP0, 0x80, 0x0 ;  /* 0x000000000000781c */ /* 0x000fe40003f0f008 */
[----:B------:R-:W-:Y:S02]  /*17f10*/  FMNMX.FTZ R8, R17, R8, !PT ;  /* 0x0000000811087209 */ /* 0x000fe40007810000 */
[----:B------:R-:W-:Y:S02]  /*17f20*/  ISETP.GT.AND P0, PT, R0, 0x9, P0 ;  /* 0x000000090000780c */ /* 0x000fe40000704270 */
[----:B------:R-:W-:Y:S01]  /*17f30*/  FMNMX.FTZ R7, R158, R7, !PT ;  /* 0x000000079e077209 */ /* 0x000fe20007810000 */
[----:B------:R-:W-:Y:S01]  /*17f40*/  LDSM.16.MT88.4 R188, [R206+0xb880] ;  /* 0x00b88000cebc783b */ /* 0x000fe20000004200 */
[----:B------:R-:W-:Y:S02]  /*17f50*/  ISETP.LT.OR P0, PT, R4, 0xa, P0 ;  /* 0x0000000a0400780c */ /* 0x000fe40000701670 */
[----:B------:R-:W-:Y:S02]  /*17f60*/  FMNMX.FTZ R7, R156, R7, !PT ;  /* 0x000000079c077209 */ /* 0x000fe40007810000 */
[----:B------:R-:W-:Y:S02]  /*17f70*/  FSEL R13, R11, -INF , !P0 ;  /* 0xff8000000b0d7808 */ /* 0x000fe40004000000 */
[----:B------:R-:W-:Y:S02]  /*17f80*/  PLOP3.LUT P0, PT, PT, PT, UP0, 0x80, 0x0 ;  /* 0x000000000000781c */ /* 0x000fe40003f0f008 */
[----:B------:R-:W-:Y:S02]  /*17f90*/  FMNMX.FTZ R8, R13, R8, !PT ;  /* 0x000000080d087209 */ /* 0x000fe40007810000 */
[----:B------:R-:W-:Y:S02]  /*17fa0*/  ISETP.GT.AND P0, PT, R0, 0x10, P0 ;  /* 0x000000100000780c */ /* 0x000fe40000704270 */
[----:B------:R-:W-:Y:S02]  /*17fb0*/  FMNMX.FTZ R5, R154, R7, !PT ;  /* 0x000000079a057209 */ /* 0x000fe40007810000 */
[----:B------:R-:W-:Y:S03]  /*17fc0*/  ISETP.LT.OR P0, PT, R4, 0x11, P0 ;  /* 0x000000110400780c */ /* 0x000fe60000701670 */
[----:B------:R-:W1:Y:S01]  /*17fd0*/  SHFL.BFLY PT, R6, R5, 0x2, 0x1f ;  /* 0x0c401f0005067f89 */ /* 0x000e6200000e0000 */
        /* <DEDUP_REMOVED lines=42> */
[----:B------:R-:W-:Y:S10]  /*18280*/  MUFU.EX2 R10, R10 ;  /* 0x0000000a000a7308 */ /* 0x000ff40000000800 */
[----:B------:R-:W3:Y:S01]  /*18290*/  MUFU.EX2 R3, R3 ;  /* 0x0000000300037308 */ /* 0x000ee20000000800 */
[----:B-1----:R-:W-:Y:S02]  /*182a0*/  F2FP.PACK_AB R12, R11, R230 ;  /* 0x000000e60b0c723e */ /* 0x002fe400000000ff */
[----:B--2---:R-:W-:Y:S04]  /*182b0*/  FMNMX.FTZ R8, R8, R5, !PT ;  /* 0x0000000508087209 */ /* 0x004fe80007810000 */
[C---:B------:R-:W-:Y:S01]  /*182c0*/  FSETP.NEU.FTZ.AND P0, PT, R8.reuse, -INF , PT ;  /* 0xff8000000800780b */ /* 0x040fe20003f1d000 */
[C---:B------:R-:W-:Y:S02]  /*182d0*/  FMUL.FTZ R152, R8.reuse, c[0x0][0x2d0] ;  /* 0x0000b40008987a20 */ /* 0x040fe40000410000 */
[----:B------:R-:W1:Y:S01]  /*182e0*/  MUFU.EX2 R195, R195 ;  /* 0x000000c300c37308 */ /* 0x000e620000000800 */
[----:B------:R-:W-:Y:S02]  /*182f0*/  FSEL R5, R8, RZ, P0 ;  /* 0x000000ff08057208 */ /* 0x000fe40000000000 */
[----:B------:R-:W-:Y:S02]  /*18300*/  FSEL R152, R152, RZ, P0 ;  /* 0x000000ff98987208 */ /* 0x000fe40000000000 */
[----:B------:R-:W-:Y:S01]  /*18310*/  PLOP3.LUT P0, PT, PT, PT, UP0, 0x80, 0x0 ;  /* 0x000000000000781c */ /* 0x000fe20003f0f008 */
[----:B------:R-:W-:Y:S02]  /*18320*/  FADD.FTZ R5, -R5, R2 ;  /* 0x0000000205057221 */ /* 0x000fe40000010100 */
[--C-:B------:R-:W-:Y:S02]  /*18330*/  FFMA.FTZ R232, R17, c[0x0][0x2d0], -R152.reuse ;  /* 0x0000b40011e87a23 */ /* 0x100fe40000010898 */
[----:B------:R2:W-:Y:S01]  /*18340*/  MUFU.EX2 R238, R159 ;  /* 0x0000009f00ee7308 */ /* 0x0005e20000000800 */
[----:B------:R-:W4:Y:S01]  /*18350*/  LDSM.16.MT88.4 R16, [R211+0x8080] ;  /* 0x00808000d310783b */ /* 0x000f220000004200 */
[----:B------:R-:W-:Y:S02]  /*18360*/  FMUL.FTZ R2, R5, c[0x0][0x2d0] ;  /* 0x0000b40005027a20 */ /* 0x000fe40000410000 */
[--C-:B------:R-:W-:Y:S02]  /*18370*/  FFMA.FTZ R234, R151, c[0x0][0x2d0], -R152.reuse ;  /* 0x0000b40097ea7a23 */ /* 0x100fe40000010898 */
[--C-:B------:R-:W-:Y:S02]  /*18380*/  FFMA.FTZ R233, R149, c[0x0][0x2d0], -R152.reuse ;  /* 0x0000b40095e97a23 */ /* 0x100fe40000010898 */
[--C-:B------:R-:W-:Y:S01]  /*18390*/  FFMA.FTZ R231, R13, c[0x0][0x2d0], -R152.reuse ;  /* 0x0000b4000de77a23 */ /* 0x100fe20000010898 */
[----:B------:R-:W5:Y:S01]  /*183a0*/  LDSM.16.MT88.4 R148, [R206+0x8080] ;  /* 0x00808000ce94783b */ /* 0x000f620000004200 */
[----:B------:R-:W2:Y:S01]  /*183b0*/  MUFU.EX2 R2, R2 ;  /* 0x0000000200027308 */ /* 0x000ea20000000800 */
[C---:B---3--:R-:W-:Y:S02]  /*183c0*/  FMUL.FTZ R4, R3.reuse, R144 ;  /* 0x0000009003047220 */ /* 0x048fe40000410000 */
[----:B------:R-:W-:Y:S01]  /*183d0*/  FMUL.FTZ R5, R3, R145 ;  /* 0x0000009103057220 */ /* 0x000fe20000410000 */
[----:B-1----:R-:W-:Y:S01]  /*183e0*/  F2FP.PACK_AB R14, R195, R10 ;  /* 0x0000000ac30e723e */ /* 0x002fe200000000ff */
[C---:B------:R-:W-:Y:S02]  /*183f0*/  FMUL.FTZ R132, R3.reuse, R132 ;  /* 0x0000008403847220 */ /* 0x040fe40000410000 */
[C---:B------:R-:W-:Y:S02]  /*18400*/  FMUL.FTZ R133, R3.reuse, R133 ;  /* 0x0000008503857220 */ /* 0x040fe40000410000 */
[C---:B------:R-:W-:Y:S01]  /*18410*/  FMUL.FTZ R136, R3.reuse, R136 ;  /* 0x0000008803887220 */ /* 0x040fe20000410000 */
[----:B------:R-:W-:Y:S01]  /*18420*/  MUFU.EX2 R234, R234 ;  /* 0x000000ea00ea7308 */ /* 0x000fe20000000800 */
[C---:B------:R-:W-:Y:S02]  /*18430*/  FMUL.FTZ R137, R3.reuse, R137 ;  /* 0x0000008903897220 */ /* 0x040fe40000410000 */
[C---:B------:R-:W-:Y:S02]  /*18440*/  FMUL.FTZ R140, R3.reuse, R140 ;  /* 0x0000008c038c7220 */ /* 0x040fe40000410000 */
[----:B------:R-:W-:Y:S02]  /*18450*/  FMUL.FTZ R141, R3, R141 ;  /* 0x0000008d038d7220 */ /* 0x000fe40000410000 */
[--C-:B------:R-:W-:Y:S02]  /*18460*/  FFMA.FTZ R239, R157, c[0x0][0x2d0], -R152.reuse ;  /* 0x0000b4009def7a23 */ /* 0x100fe40000010898 */
[----:B--2---:R-:W-:Y:S01]  /*18470*/  LDSM.16.MT88.4 R156, [R204+0x8880] ;  /* 0x00888000cc9c783b */ /* 0x004fe20000004200 */
[----:B------:R-:W1:Y:S01]  /*18480*/  MUFU.EX2 R233, R233 ;  /* 0x000000e900e97308 */ /* 0x000e620000000800 */
[--C-:B------:R-:W-:Y:S02]  /*18490*/  FFMA.FTZ R240, R155, c[0x0][0x2d0], -R152.reuse ;  /* 0x0000b4009bf07a23 */ /* 0x100fe40000010898 */
[--C-:B------:R-:W-:Y:S02]  /*184a0*/  FFMA.FTZ R241, R153, c[0x0][0x2d0], -R152.reuse ;  /* 0x0000b40099f17a23 */ /* 0x100fe40000010898 */
[C---:B------:R-:W-:Y:S02]  /*184b0*/  FMUL.FTZ R6, R2.reuse, R146 ;  /* 0x0000009202067220 */ /* 0x040fe40000410000 */
[C---:B------:R-:W-:Y:S02]  /*184c0*/  FMUL.FTZ R7, R2.reuse, R147 ;  /* 0x0000009302077220 */ /* 0x040fe40000410000 */
[----:B------:R-:W2:Y:S01]  /*184d0*/  LDSM.16.MT88.4 R144, [R205+0x8080] ;  /* 0x00808000cd90783b */ /* 0x000ea20000004200 */
        /* <DEDUP_REMOVED lines=8> */
[----:B------:R-:W-:Y:S01]  /*18560*/  FFMA.FTZ R152, R9, c[0x0][0x2d0], -R152 ;  /* 0x0000b40009987a23 */ /* 0x000fe20000010898 */
[----:B-1----:R-:W-:Y:S01]  /*18570*/  F2FP.PACK_AB R13, R233, R234 ;  /* 0x000000eae90d723e */ /* 0x002fe200000000ff */
[C---:B------:R-:W-:Y:S02]  /*18580*/  FMUL.FTZ R20, R3.reuse, R20 ;  /* 0x0000001403147220 */ /* 0x040fe40000410000 */
[C---:B------:R-:W-:Y:S02]  /*18590*/  FMUL.FTZ R21, R3.reuse, R21 ;  /* 0x0000001503157220 */ /* 0x040fe40000410000 */
[C---:B------:R-:W-:Y:S01]  /*185a0*/  FMUL.FTZ R22, R2.reuse, R22 ;  /* 0x0000001602167220 */ /* 0x040fe20000410000 */
[----:B------:R1:W-:Y:S01]  /*185b0*/  MUFU.EX2 R242, R152 ;  /* 0x0000009800f27308 */ /* 0x0003e20000000800 */
[C---:B------:R-:W-:Y:S02]  /*185c0*/  FMUL.FTZ R23, R2.reuse, R23 ;  /* 0x0000001702177220 */ /* 0x040fe40000410000 */
[C---:B------:R-:W-:Y:S02]  /*185d0*/  FMUL.FTZ R24, R3.reuse, R24 ;  /* 0x0000001803187220 */ /* 0x040fe40000410000 */
[C---:B------:R-:W-:Y:S02]  /*185e0*/  FMUL.FTZ R25, R3.reuse, R25 ;  /* 0x0000001903197220 */ /* 0x040fe40000410000 */
[C---:B------:R-:W-:Y:S02]  /*185f0*/  FMUL.FTZ R26, R2.reuse, R26 ;  /* 0x0000001a021a7220 */ /* 0x040fe40000410000 */
[C---:B------:R-:W-:Y:S01]  /*18600*/  FMUL.FTZ R27, R2.reuse, R27 ;  /* 0x0000001b021b7220 */ /* 0x040fe20000410000 */
[----:B------:R-:W-:Y:S01]  /*18610*/  MUFU.EX2 R235, R235 ;  /* 0x000000eb00eb7308 */ /* 0x000fe20000000800 */
[C---:B------:R-:W-:Y:S02]  /*18620*/  FMUL.FTZ R28, R3.reuse, R28 ;  /* 0x0000001c031c7220 */ /* 0x040fe40000410000 */
[----:B------:R-:W-:Y:S01]  /*18630*/  FMUL.FTZ R29, R3, R29 ;  /* 0x0000001d031d7220 */ /* 0x000fe20000410000 */
[----:B---3--:R-:W-:Y:S01]  /*18640*/  F2FP.PACK_AB R15, R231, R232 ;  /* 0x000000e8e70f723e */ /* 0x008fe200000000ff */
[C---:B------:R-:W-:Y:S02]  /*18650*/  FMUL.FTZ R30, R2.reuse, R30 ;  /* 0x0000001e021e7220 */ /* 0x040fe40000410000 */
[C---:B------:R-:W-:Y:S02]  /*18660*/  FMUL.FTZ R31, R2.reuse, R31 ;  /* 0x0000001f021f7220 */ /* 0x040fe40000410000 */
[C---:B------:R-:W-:Y:S01]  /*18670*/  FMUL.FTZ R32, R3.reuse, R32 ;  /* 0x0000002003207220 */ /* 0x040fe20000410000 */
[----:B------:R-:W3:Y:S01]  /*18680*/  MUFU.EX2 R236, R236 ;  /* 0x000000ec00ec7308 */ /* 0x000ee20000000800 */
[C---:B----4-:R-:W-:Y:S01]  /*18690*/  HMMA.16816.F32 R4, R12.reuse, R16, R4 ;  /* 0x000000100c04723c */ /* 0x050fe20000001804 */
[----:B-1----:R-:W-:Y:S04]  /*186a0*/  LDSM.16.MT88.4 R152, [R206+0x8880] ;  /* 0x00888000ce98783b */ /* 0x002fe80000004200 */
[C---:B------:R-:W-:Y:S02]  /*186b0*/  FMUL.FTZ R33, R3.reuse, R33 ;  /* 0x0000002103217220 */ /* 0x040fe40000410000 */
[C---:B------:R-:W-:Y:S01]  /*186c0*/  FMUL.FTZ R34, R2.reuse, R34 ;  /* 0x0000002202227220 */ /* 0x040fe20000410000 */
[C---:B------:R-:W-:Y:S01]  /*186d0*/  HMMA.16816.F32 R132, R12.reuse, R18, R132 ;  /* 0x000000120c84723c */ /* 0x040fe20000001884 */
[----:B------:R-:W1:Y:S01]  /*186e0*/  MUFU.EX2 R237, R237 ;  /* 0x000000ed00ed7308 */ /* 0x000e620000000800 */
[----:B------:R-:W4:Y:S02]  /*186f0*/  LDSM.16.MT88.4 R16, [R204+0x8080] ;  /* 0x00808000cc10783b */ /* 0x000f240000004200 */
[C---:B------:R-:W-:Y:S02]  /*18700*/  FMUL.FTZ R35, R2.reuse, R35 ;  /* 0x0000002302237220 */ /* 0x040fe40000410000 */
[C---:B------:R-:W-:Y:S02]  /*18710*/  FMUL.FTZ R36, R3.reuse, R36 ;  /* 0x0000002403247220 */ /* 0x040fe40000410000 */
[C---:B-----5:R-:W-:Y:S03]  /*18720*/  HMMA.16816.F32 R136, R12.reuse, R148, R136 ;  /* 0x000000940c88723c */ /* 0x060fe60000001888 */
[----:B------:R-:W-:Y:S01]  /*18730*/  MUFU.EX2 R239, R239 ;  /* 0x000000ef00ef7308 */ /* 0x000fe20000000800 */
[C---:B------:R-:W-:Y:S02]  /*18740*/  FMUL.FTZ R37, R3.reuse, R37 ;  /* 0x0000002503257220 */ /* 0x040fe40000410000 */
[C---:B------:R-:W-:Y:S02]  /*18750*/  FMUL.FTZ R38, R2.reuse, R38 ;  /* 0x0000002602267220 */ /* 0x040fe40000410000 */
[C---:B------:R-:W-:Y:S01]  /*18760*/  HMMA.16816.F32 R140, R12.reuse, R150, R140 ;  /* 0x000000960c8c723c */ /* 0x040fe2000000188c */
[----:B------:R-:W5:Y:S03]  /*18770*/  LDSM.16.MT88.4 R148, [R211+0x9080] ;  /* 0x00908000d394783b */ /* 0x000f660000004200 */
[C---:B------:R-:W-:Y:S01]  /*18780*/  FMUL.FTZ R39, R2.reuse, R39 ;  /* 0x0000002702277220 */ /* 0x040fe20000410000 */
[----:B------:R-:W1:Y:S01]  /*18790*/  MUFU.EX2 R240, R240 ;  /* 0x000000f000f07308 */ /* 0x000e620000000800 */
[C---:B------:R-:W-:Y:S02]  /*187a0*/  FMUL.FTZ R40, R3.reuse, R40 ;  /* 0x0000002803287220 */ /* 0x040fe40000410000 */
[C---:B--2---:R-:W-:Y:S04]  /*187b0*/  HMMA.16816.F32 R20, R12.reuse, R144, R20 ;  /* 0x000000900c14723c */ /* 0x044fe80000001814 */
[C---:B------:R-:W-:Y:S02]  /*187c0*/  FMUL.FTZ R41, R3.reuse, R41 ;  /* 0x0000002903297220 */ /* 0x040fe40000410000 */
[C---:B------:R-:W-:Y:S01]  /*187d0*/  FMUL.FTZ R42, R2.reuse, R42 ;  /* 0x0000002a022a7220 */ /* 0x040fe20000410000 */
[----:B------:R-:W2:Y:S01]  /*187e0*/  MUFU.EX2 R241, R241 ;  /* 0x000000f100f17308 */ /* 0x000ea20000000800 */
[C---:B------:R-:W-:Y:S01]  /*187f0*/  HMMA.16816.F32 R24, R12.reuse, R146, R24 ;  /* 0x000000920c18723c */ /* 0x040fe20000001818 */
[----:B------:R-:W1:Y:S03]  /*18800*/  LDSM.16.MT88.4 R144, [R206+0x9080] ;  /* 0x00908000ce90783b */ /* 0x000e660000004200 */
[C---:B------:R-:W-:Y:S02]  /*18810*/  FMUL.FTZ R43, R2.reuse, R43 ;  /* 0x0000002b022b7220 */ /* 0x040fe40000410000 */
[C---:B------:R-:W-:Y:S02]  /*18820*/  FMUL.FTZ R44, R3.reuse, R44 ;  /* 0x0000002c032c7220 */ /* 0x040fe40000410000 */
[C---:B------:R-:W-:Y:S01]  /*18830*/  FMUL.FTZ R45, R3.reuse, R45 ;  /* 0x0000002d032d7220 */ /* 0x040fe20000410000 */
[C---:B----4-:R-:W-:Y:S03]  /*18840*/  HMMA.16816.F32 R28, R12.reuse, R16, R28 ;  /* 0x000000100c1c723c */ /* 0x050fe6000000181c */
[C---:B------:R-:W-:Y:S02]  /*18850*/  FMUL.FTZ R46, R2.reuse, R46 ;  /* 0x0000002e022e7220 */ /* 0x040fe40000410000 */
[C---:B------:R-:W-:Y:S02]  /*18860*/  FMUL.FTZ R47, R2.reuse, R47 ;  /* 0x0000002f022f7220 */ /* 0x040fe40000410000 */
[C---:B------:R-:W-:Y:S01]  /*18870*/  FMUL.FTZ R48, R3.reuse, R48 ;  /* 0x0000003003307220 */ /* 0x040fe20000410000 */
[C---:B------:R-:W-:Y:S01]  /*18880*/  HMMA.16816.F32 R32, R12.reuse, R18, R32 ;  /* 0x000000120c20723c */ /* 0x040fe20000001820 */
[----:B------:R-:W4:Y:S03]  /*18890*/  LDSM.16.MT88.4 R16, [R205+0x9080] ;  /* 0x00908000cd10783b */ /* 0x000f260000004200 */
        /* <DEDUP_REMOVED lines=9> */
[C---:B-1----:R-:W-:Y:S04]  /*18930*/  HMMA.16816.F32 R44, R12.reuse, R144, R44 ;  /* 0x000000900c2c723c */ /* 0x042fe8000000182c */
[C---:B------:R-:W-:Y:S02]  /*18940*/  FMUL.FTZ R55, R2.reuse, R55 ;  /* 0x0000003702377220 */ /* 0x040fe40000410000 */
[C---:B------:R-:W-:Y:S02]  /*18950*/  FMUL.FTZ R56, R3.reuse, R56 ;  /* 0x0000003803387220 */ /* 0x040fe40000410000 */
        /* <DEDUP_REMOVED lines=36> */
[C---:B----4-:R-:W-:Y:S03]  /*18ba0*/  HMMA.16816.F32 R76, R12.reuse, R16, R76 ;  /* 0x000000100c4c723c */ /* 0x050fe6000000184c */
[C---:B------:R-:W-:Y:S02]  /*18bb0*/  FMUL.FTZ R82, R2.reuse, R82 ;  /* 0x0000005202527220 */ /* 0x040fe40000410000 */
[C---:B------:R-:W-:Y:S02]  /*18bc0*/  FMUL.FTZ R83, R2.reuse, R83 ;  /* 0x0000005302537220 */ /* 0x040fe40000410000 */
[C---:B------:R-:W-:Y:S02]  /*18bd0*/  FMUL.FTZ R84, R3.reuse, R84 ;  /* 0x0000005403547220 */ /* 0x040fe40000410000 */
[C---:B------:R-:W-:Y:S03]  /*18be0*/  FMUL.FTZ R85, R3.reuse, R85 ;  /* 0x0000005503557220 */ /* 0x040fe60000410000 */
[C---:B------:R-:W-:Y:S01]  /*18bf0*/  HMMA.16816.F32 R80, R12.reuse, R18, R80 ;  /* 0x000000120c50723c */ /* 0x040fe20000001850 */
[----:B------:R-:W4:Y:S02]  /*18c00*/  LDSM.16.MT88.4 R16, [R211+0xb080] ;  /* 0x00b08000d310783b */ /* 0x000f240000004200 */
        /* <DEDUP_REMOVED lines=48> */
[C---:B------:R-:W-:Y:S02]  /*18f10*/  FMUL.FTZ R126, R2.reuse, R126 ;  /* 0x0000007e027e7220 */ /* 0x040fe40000410000 */
[C---:B------:R-:W-:Y:S02]  /*18f20*/  FMUL.FTZ R127, R2.reuse, R127 ;  /* 0x0000007f027f7220 */ /* 0x040fe40000410000 */
        /* <DEDUP_REMOVED lines=10> */
[----:B------:R-:W-:Y:S01]  /*18fd0*/  FFMA.FTZ R230, R3, R224, R230 ;  /* 0x000000e003e67223 */ /* 0x000fe200000100e6 */
[C---:B----4-:R-:W-:Y:S04]  /*18fe0*/  HMMA.16816.F32 R124, R12.reuse, R16, R124 ;  /* 0x000000100c7c723c */ /* 0x050fe8000000187c */
[----:B------:R-:W-:Y:S01]  /*18ff0*/  MOV R3, R0 ;  /* 0x0000000000037202 */ /* 0x000fe20000000f00 */
[----:B------:R-:W-:Y:S02]  /*19000*/  FFMA.FTZ R234, R2, R223, R234 ;  /* 0x000000df02ea7223 */ /* 0x000fe400000100ea */
[----:B------:R-:W-:Y:S01]  /*19010*/  FADD.FTZ R11, R11, R230 ;  /* 0x000000e60b0b7221 */ /* 0x000fe20000010000 */
[----:B------:R-:W-:Y:S01]  /*19020*/  HMMA.16816.F32 R128, R12, R18, R128 ;  /* 0x000000120c80723c */ /* 0x000fe20000001880 */
[----:B------:R-:W1:Y:S03]  /*19030*/  LDSM.16.MT88.4 R16, [R205+0x8880] ;  /* 0x00888000cd10783b */ /* 0x000e660000004200 */
[----:B------:R-:W-:Y:S02]  /*19040*/  FADD.FTZ R233, R233, R234 ;  /* 0x000000eae9e97221 */ /* 0x000fe40000010000 */
[----:B------:R-:W-:Y:S01]  /*19050*/  FADD.FTZ R10, R10, R11 ;  /* 0x0000000b0a0a7221 */ /* 0x000fe20000010000 */
[----:B---3--:R-:W-:Y:S01]  /*19060*/  F2FP.PACK_AB R12, R236, R235 ;  /* 0x000000ebec0c723e */ /* 0x008fe200000000ff */
[----:B------:R-:W-:Y:S01]  /*19070*/  FADD.FTZ R2, R232, R233 ;  /* 0x000000e9e8027221 */ /* 0x000fe20000010000 */
[----:B------:R-:W-:Y:S03]  /*19080*/  F2FP.PACK_AB R14, R238, R237 ;  /* 0x000000edee0e723e */ /* 0x000fe600000000ff */
[----:B------:R-:W-:Y:S01]  /*19090*/  F2FP.PACK_AB R13, R240, R239 ;  /* 0x000000eff00d723e */ /* 0x000fe200000000ff */
[----:B------:R-:W-:Y:S01]  /*190a0*/  FADD.FTZ R10, R195, R10 ;  /* 0x0000000ac30a7221 */ /* 0x000fe20000010000 */
[----:B--2---:R-:W-:Y:S01]  /*190b0*/  F2FP.PACK_AB R15, R242, R241 ;  /* 0x000000f1f20f723e */ /* 0x004fe200000000ff */
[----:B------:R-:W-:Y:S02]  /*190c0*/  FADD.FTZ R2, R231, R2 ;  /* 0x00000002e7027221 */ /* 0x000fe40000010000 */
[----:B------:R-:W-:Y:S02]  /*190d0*/  FADD.FTZ R235, R235, R10 ;  /* 0x0000000aebeb7221 */ /* 0x000fe40000010000 */
[----:B------:R-:W-:Y:S01]  /*190e0*/  FADD.FTZ R239, R239, R2 ;  /* 0x00000002efef7221 */ /* 0x000fe20000010000 */
[----:B------:R-:W-:Y:S01]  /*190f0*/  MOV R2, R8 ;  /* 0x0000000800027202 */ /* 0x000fe20000000f00 */
[C---:B-----5:R-:W-:Y:S01]  /*19100*/  HMMA.16816.F32 R144, R12.reuse, R148, R4 ;  /* 0x000000940c90723c */ /* 0x060fe20000001804 */
[----:B------:R-:W2:Y:S02]  /*19110*/  LDSM.16.MT88.4 R4, [R211+0x9880] ;  /* 0x00988000d304783b */ /* 0x000ea40000004200 */
[----:B------:R-:W-:Y:S02]  /*19120*/  FADD.FTZ R236, R236, R235 ;  /* 0x000000ebecec7221 */ /* 0x000fe40000010000 */
[----:B------:R-:W-:Y:S02]  /*19130*/  FADD.FTZ R240, R240, R239 ;  /* 0x000000eff0f07221 */ /* 0x000fe40000010000 */
[----:B------:R-:W-:Y:S01]  /*19140*/  FADD.FTZ R237, R237, R236 ;  /* 0x000000eceded7221 */ /* 0x000fe20000010000 */
[C---:B------:R-:W-:Y:S01]  /*19150*/  HMMA.16816.F32 R132, R12.reuse, R150, R132 ;  /* 0x000000960c84723c */ /* 0x040fe20000001884 */
[----:B------:R-:W3:Y:S03]  /*19160*/  LDSM.16.MT88.4 R148, [R205+0x9880] ;  /* 0x00988000cd94783b */ /* 0x000ee60000004200 */
[----:B------:R-:W-:Y:S02]  /*19170*/  FADD.FTZ R223, R241, R240 ;  /* 0x000000f0f1df7221 */ /* 0x000fe40000010000 */
[----:B------:R-:W-:Y:S02]  /*19180*/  FADD.FTZ R224, R238, R237 ;  /* 0x000000edeee07221 */ /* 0x000fe40000010000 */
[C---:B------:R-:W-:Y:S04]  /*19190*/  HMMA.16816.F32 R136, R12.reuse, R152, R136 ;  /* 0x000000980c88723c */ /* 0x040fe80000001888 */
[----:B------:R-:W-:Y:S04]  /*191a0*/  FADD.FTZ R223, R242, R223 ;  /* 0x000000dff2df7221 */ /* 0x000fe80000010000 */
[C---:B------:R-:W-:Y:S01]  /*191b0*/  HMMA.16816.F32 R140, R12.reuse, R154, R140 ;  /* 0x0000009a0c8c723c */ /* 0x040fe2000000188c */
[----:B------:R-:W4:Y:S07]  /*191c0*/  LDSM.16.MT88.4 R152, [R205+0xb880] ;  /* 0x00b88000cd98783b */ /* 0x000f2e0000004200 */
[C---:B-1----:R-:W-:Y:S08]  /*191d0*/  HMMA.16816.F32 R20, R12.reuse, R16, R20 ;  /* 0x000000100c14723c */ /* 0x042ff00000001814 */
[C---:B------:R-:W-:Y:S01]  /*191e0*/  HMMA.16816.F32 R24, R12.reuse, R18, R24 ;  /* 0x000000120c18723c */ /* 0x040fe20000001818 */
[----:B------:R-:W1:Y:S07]  /*191f0*/  LDSM.16.MT88.4 R16, [R204+0xb880] ;  /* 0x00b88000cc10783b */ /* 0x000e6e0000004200 */
[C---:B------:R-:W-:Y:S08]  /*19200*/  HMMA.16816.F32 R28, R12.reuse, R156, R28 ;  /* 0x0000009c0c1c723c */ /* 0x040ff0000000181c */
[C---:B------:R-:W-:Y:S08]  /*19210*/  HMMA.16816.F32 R32, R12.reuse, R158, R32 ;  /* 0x0000009e0c20723c */ /* 0x040ff00000001820 */
[C---:B--2---:R-:W-:Y:S08]  /*19220*/  HMMA.16816.F32 R36, R12.reuse, R4, R36 ;  /* 0x000000040c24723c */ /* 0x044ff00000001824 */
        /* <DEDUP_REMOVED lines=21> */
[C---:B-1----:R-:W-:Y:S08]  /*19380*/  HMMA.16816.F32 R124, R12.reuse, R16, R124 ;  /* 0x000000100c7c723c */ /* 0x042ff0000000187c */
[----:B------:R-:W-:Y:S01]  /*19390*/  HMMA.16816.F32 R128, R12, R18, R128 ;  /* 0x000000120c80723c */ /* 0x000fe20000001880 */
[----:B------:R-:W-:-:S07]  /*193a0*/  @P0 BRA `(.L_x_494) ;  /* 0xffffd6f000000947 */ /* 0x000fce000383ffff */
.L_x_484:
[----:B------:R-:W1:Y:S01]  /*193b0*/  SHFL.BFLY PT, R3, R224, 0x2, 0x1f ;  /* 0x0c401f00e0037f89 */ /* 0x000e6200000e0000 */
[----:B------:R-:W-:-:S02]  /*193c0*/  MOV R4, RZ ;  /* 0x000000ff00047202 */ /* 0x000fc40000000f00 */
[----:B------:R-:W-:Y:S01]  /*193d0*/  MOV R9, 0xff800000 ;  /* 0xff80000000097802 */ /* 0x000fe20000000f00 */
[----:B------:R-:W2:Y:S01]  /*193e0*/  SHFL.BFLY PT, R2, R223, 0x2, 0x1f ;  /* 0x0c401f00df027f89 */ /* 0x000ea200000e0000 */
[----:B------:R-:W-:Y:S01]  /*193f0*/  PLOP3.LUT P2, PT, PT, PT, PT, 0x8, 0x0 ;  /* 0x000000000000781c */ /* 0x000fe20003f4e170 */
[----:B-1----:R-:W-:Y:S01]  /*19400*/  FADD.FTZ R6, R3, R224 ;  /* 0x000000e003067221 */ /* 0x002fe20000010000 */
[----:B------:R-:W-:Y:S01]  /*19410*/  MOV R3, RZ ;  /* 0x000000ff00037202 */ /* 0x000fe20000000f00 */
        /* <DEDUP_REMOVED lines=148> */
.L_x_382:
        /* <DEDUP_REMOVED lines=52> */
[----:B------:R-:W-:Y:S01]  /*1a0a0*/  F2FP.PACK_AB R42, R43, R42 ;  /* 0x0000002a2b2a723e */ /* 0x000fe200000000ff */
[----:B------:R-:W-:Y:S01]  /*1a0b0*/  IMAD.U32 R12, RZ, RZ, UR4 ;  /* 0x00000004ff0c7e24 */ /* 0x000fe2000f8e00ff */
[----:B------:R-:W-:Y:S01]  /*1a0c0*/  F2FP.PACK_AB R44, R45, R44 ;  /* 0x0000002c2d2c723e */ /* 0x000fe200000000ff */
[C---:B------:R-:W-:Y:S01]  /*1a0d0*/  IMAD.IADD R17, R13.reuse, 0x1, R8 ;  /* 0x000000010d117824 */ /* 0x040fe200078e0208 */
[----:B------:R-:W-:-:S02]  /*1a0e0*/  IADD3 R10, R13, 0x80, RZ ;  /* 0x000000800d0a7810 */ /* 0x000fc40007ffe0ff */
[----:B------:R-:W-:Y:S02]  /*1a0f0*/  IADD3 R15, R13, 0x70, RZ ;  /* 0x000000700d0f7810 */ /* 0x000fe40007ffe0ff */
[----:B------:R-:W-:Y:S01]  /*1a100*/  @P0 IADD3 R15, R10, 0x10, RZ ;  /* 0x000000100a0f0810 */ /* 0x000fe20007ffe0ff */
[----:B------:R-:W-:Y:S01]  /*1a110*/  IMAD.MOV.U32 R10, RZ, RZ, 0x40 ;  /* 0x00000040ff0a7424 */ /* 0x000fe200078e00ff */
[----:B------:R-:W-:Y:S02]  /*1a120*/  F2FP.PACK_AB R46, R47, R46 ;  /* 0x0000002e2f2e723e */ /* 0x000fe400000000ff */
[----:B------:R-:W-:Y:S01]  /*1a130*/  F2FP.PACK_AB R48, R49, R48 ;  /* 0x000000303130723e */ /* 0x000fe200000000ff */
[----:B------:R-:W-:Y:S01]  /*1a140*/  IMAD.IADD R19, R8, 0x1, R15 ;  /* 0x0000000108137824 */ /* 0x000fe200078e020f */
[----:B------:R-:W-:Y:S02]  /*1a150*/  SEL R10, R10, 0xffffffc0, !P2 ;  /* 0xffffffc00a0a7807 */ /* 0x000fe40005000000 */
[----:B------:R-:W-:-:S02]  /*1a160*/  F2FP.PACK_AB R50, R51, R50 ;  /* 0x000000323332723e */ /* 0x000fc400000000ff */
[----:B------:R-:W-:Y:S01]  /*1a170*/  F2FP.PACK_AB R52, R53, R52 ;  /* 0x000000343534723e */ /* 0x000fe200000000ff */
[--C-:B------:R-:W-:Y:S01]  /*1a180*/  IMAD.IADD R21, R13, 0x1, R10.reuse ;  /* 0x000000010d157824 */ /* 0x100fe200078e020a */
[----:B------:R-:W-:Y:S01]  /*1a190*/  F2FP.PACK_AB R54, R55, R54 ;  /* 0x000000363736723e */ /* 0x000fe200000000ff */
[C---:B------:R-:W-:Y:S01]  /*1a1a0*/  IMAD.IADD R23, R10.reuse, 0x1, R15 ;  /* 0x000000010a177824 */ /* 0x040fe200078e020f */
[----:B------:R-:W-:Y:S01]  /*1a1b0*/  F2FP.PACK_AB R56, R57, R56 ;  /* 0x000000383938723e */ /* 0x000fe200000000ff */
[----:B------:R-:W-:Y:S01]  /*1a1c0*/  STS [R13+0x80], R144 ;  /* 0x000080900d007388 */ /* 0x000fe20000000800 */
[----:B------:R-:W-:Y:S01]  /*1a1d0*/  IMAD.IADD R25, R10, 0x1, R17 ;  /* 0x000000010a197824 */ /* 0x000fe200078e0211 */
[----:B------:R-:W-:Y:S01]  /*1a1e0*/  F2FP.PACK_AB R58, R59, R58 ;  /* 0x0000003a3b3a723e */ /* 0x000fe200000000ff */
[----:B------:R-:W-:Y:S01]  /*1a1f0*/  IMAD.IADD R27, R19, 0x1, R10 ;  /* 0x00000001131b7824 */ /* 0x000fe200078e020a */
        /* <DEDUP_REMOVED lines=53> */
[----:B------:R-:W-:Y:S01]  /*1a550*/  PLOP3.LUT P0, PT, PT, PT, UP1, 0x80, 0x0 ;  /* 0x000000000000781c */ /* 0x000fe20003f0f018 */
        /* <DEDUP_REMOVED lines=33> */
[----:B------:R3:W-:Y:S04]  /*1a770*/  STS [R17+0xc080], R108 ;  /* 0x00c0806c11007388 */ /* 0x0007e80000000800 */
        /* <DEDUP_REMOVED lines=16> */
[----:B------:R-:W4:Y:S02]  /*1a880*/  @P0 LDG.E R8, [R12.64] ;  /* 0x000000180c080981 */ /* 0x000f24000c1e1900 */
[----:B------:R-:W-:-:S03]  /*1a890*/  ULDC.64 UR4, c[0x0][0x508] ;  /* 0x0001420000047ab9 */ /* 0x000fc60000000a00 */
[----:B------:R-:W-:-:S05]  /*1a8a0*/  PLOP3.LUT P1, PT, PT, PT, UP0, 0x80, 0x0 ;  /* 0x000000000000781c */ /* 0x000fca0003f2f008 */
[----:B------:R-:W-:Y:S01]  /*1a8b0*/  @UP0 UIMAD.WIDE UR4, UR21, UR6, UR4 ;  /* 0x00000006150402a5 */ /* 0x000fe2000f8e0204 */
[----:B------:R-:W-:-:S05]  /*1a8c0*/  IMAD.MOV.U32 R4, RZ, RZ, c[0x0][0x388] ;  /* 0x0000e200ff047624 */ /* 0x000fca00078e00ff */
[----:B------:R-:W-:Y:S02]  /*1a8d0*/  IMAD.U32 R14, RZ, RZ, UR4 ;  /* 0x00000004ff0e7e24 */ /* 0x000fe4000f8e00ff */
[----:B--2---:R-:W-:-:S05]  /*1a8e0*/  IMAD.U32 R15, RZ, RZ, UR5 ;  /* 0x00000005ff0f7e24 */ /* 0x004fca000f8e00ff */
[----:B------:R3:W5:Y:S01]  /*1a8f0*/  @P1 LDG.E R4, [R14.64] ;  /* 0x000000180e041981 */ /* 0x000762000c1e1900 */
[----:B------:R-:W-:Y:S02]  /*1a900*/  UMOV UR18, URZ ;  /* 0x0000003f00127c82 */ /* 0x000fe40008000000 */
[----:B------:R-:W-:Y:S01]  /*1a910*/  UMOV UR19, URZ ;  /* 0x0000003f00137c82 */ /* 0x000fe20008000000 */
[----:B----4-:R-:W1:Y:S02]  /*1a920*/  @P0 R2UR UR5, R8 ;  /* 0x00000000080503c2 */ /* 0x010e6400000e0000 */
[----:B-1----:R-:W-:Y:S02]  /*1a930*/  @UP1 USHF.R.S32.HI UR4, URZ, 0x1f, UR5 ;  /* 0x0000001f3f041899 */ /* 0x002fe40008011405 */
[----:B------:R-:W-:-:S05]  /*1a940*/  @UP1 UMOV UR18, UR5 ;  /* 0x0000000500121c82 */ /* 0x000fca0008000000 */
[----:B------:R-:W-:Y:S01]  /*1a950*/  @UP1 UMOV UR19, UR4 ;  /* 0x0000000400131c82 */ /* 0x000fe20008000000 */
[----:B------:R-:W-:Y:S05]  /*1a960*/  @P1 BRA `(.L_x_496) ;  /* 0x0000004000001947 */ /* 0x000fea0003800000 */
[----:B---3--:R-:W-:Y:S05]  /*1a970*/  @!P0 BRA `(.L_x_496) ;  /* 0x0000003000008947 */ /* 0x008fea0003800000 */
[----:B-----5:R-:W2:Y:S04]  /*1a980*/  LDG.E R4, [R12.64] ;  /* 0x000000180c047981 */ /* 0x020ea8000c1e1900 */
[----:B------:R-:W2:Y:S02]  /*1a990*/  LDG.E R3, [R12.64+0x4] ;  /* 0x000004180c037981 */ /* 0x000ea4000c1e1900 */
[----:B--2---:R-:W-:Y:S02]  /*1a9a0*/  IADD3 R4, -R4, R3, RZ ;  /* 0x0000000304047210 */ /* 0x004fe40007ffe1ff */
.L_x_496:
[----:B---3--:R-:W-:Y:S01]  /*1a9b0*/  SHF.R.S32.HI R3, RZ, 0x1f, R2 ;  /* 0x0000001fff037819 */ /* 0x008fe20000011402 */
[----:B------:R-:W1:Y:S01]  /*1a9c0*/  S2R R75, SR_CTAID.X ;  /* 0x00000000004b7919 */ /* 0x000e620000002500 */
[----:B------:R-:W-:Y:S01]  /*1a9d0*/  LOP3.LUT R13, R7, 0xffffffe0, RZ, 0xc0, !PT ;  /* 0xffffffe0070d7812 */ /* 0x000fe200078ec0ff */
[----:B------:R-:W-:Y:S01]  /*1a9e0*/  IMAD.MOV.U32 R8, RZ, RZ, c[0x0][0x4e8] ;  /* 0x00013a00ff087624 */ /* 0x000fe200078e00ff */
[----:B------:R-:W-:Y:S01]  /*1a9f0*/  LEA.HI R3, R3, R2, RZ, 0x3 ;  /* 0x0000000203037211 */ /* 0x000fe200078f18ff */
[----:B------:R-:W-:Y:S01]  /*1aa00*/  ULDC.64 UR6, c[0x0][0x490] ;  /* 0x0001240000067ab9 */ /* 0x000fe20000000a00 */
[-C--:B------:R-:W-:Y:S01]  /*1aa10*/  LEA.HI R16, R5, R0.reuse, RZ, 0x3 ;  /* 0x0000000005107211 */ /* 0x080fe200078f18ff */
[----:B------:R-:W-:Y:S01]  /*1aa20*/  USHF.R.S32.HI UR12, URZ, 0x1f, UR21 ;  /* 0x0000001f3f0c7899 */ /* 0x000fe20008011415 */
[----:B------:R-:W-:Y:S01]  /*1aa30*/  LOP3.LUT R7, R3, 0xffffff8, RZ, 0xc0, !PT ;  /* 0x0ffffff803077812 */ /* 0x000fe200078ec0ff */
[----:B------:R-:W-:Y:S01]  /*1aa40*/  IMAD.IADD R3, R0, 0x1, -R13 ;  /* 0x0000000100037824 */ /* 0x000fe200078e0a0d */
        /* <DEDUP_REMOVED lines=65> */
[----:B------:R-:W-:Y:S01]  /*1ae60*/  UIMAD.WIDE.U32 UR16, UR21, UR6, UR16 ;  /* 0x00000006151072a5 */ /* 0x000fe2000f8e0010 */
[----:B------:R-:W-:Y:S01]  /*1ae70*/  IMAD.MOV.U32 R7, RZ, RZ, R15 ;  /* 0x000000ffff077224 */ /* 0x000fe200078e000f */
[----:B------:R-:W-:-:S02]  /*1ae80*/  @P1 SHF.R.U32.HI R7, RZ, c[0x0][0x4f0], R12 ;  /* 0x00013c00ff071a19 */ /* 0x000fc4000001160c */
[----:B------:R-:W-:Y:S01]  /*1ae90*/  LEA.HI.X R14, R10, c[0x0][0x454], R14, 0x2, P0 ;  /* 0x000115000a0e7a11 */ /* 0x000fe200000f140e */
[----:B------:R-:W-:Y:S01]  /*1aea0*/  SHFL.IDX PT, R12, R17, RZ, 0x1c1f ;  /* 0x001c1fff110c7589 */ /* 0x000fe200000e0000 */
[----:B------:R-:W-:Y:S01]  /*1aeb0*/  UIADD3 UR7, UR17, UR7, URZ ;  /* 0x0000000711077290 */ /* 0x000fe2000fffe03f */
[--C-:B------:R-:W-:Y:S01]  /*1aec0*/  IMAD.MOV R18, RZ, RZ, -R7.reuse ;  /* 0x000000ffff127224 */ /* 0x100fe200078e0a07 */
[----:B------:R-:W-:Y:S01]  /*1aed0*/  LOP3.LUT R3, R8, R3, RZ, 0x3c, !PT ;  /* 0x0000000308037212 */ /* 0x000fe200078e3cff */
[----:B------:R-:W1:Y:S01]  /*1aee0*/  SHFL.IDX PT, R13, R14, RZ, 0x1c1f ;  /* 0x001c1fff0e0d7589 */ /* 0x000e6200000e0000 */
[----:B------:R-:W-:Y:S01]  /*1aef0*/  SHF.R.S32.HI R8, RZ, 0x1f, R7 ;  /* 0x0000001fff087819 */ /* 0x000fe20000011407 */
[----:B------:R-:W-:Y:S01]  /*1af00*/  IMAD R18, R18, c[0x0][0x4e8], R15 ;  /* 0x00013a0012127a24 */ /* 0x000fe200078e020f */
[----:B------:R-:W-:Y:S01]  /*1af10*/  MOV R20, UR16 ;  /* 0x0000001000147c02 */ /* 0x000fe20008000f00 */
[----:B------:R-:W-:Y:S01]  /*1af20*/  SHFL.IDX PT, R10, R17, 0x1, 0x1c1f ;  /* 0x003c1f00110a7f89 */ /* 0x000fe200000e0000 */
[----:B------:R-:W-:-:S02]  /*1af30*/  IMAD R15, R75, 0x80, R2 ;  /* 0x000000804b0f7824 */ /* 0x000fc400078e0202 */
[----:B-----5:R-:W-:Y:S01]  /*1af40*/  IMAD R2, R4, c[0x0][0x4e8], RZ ;  /* 0x00013a0004027a24 */ /* 0x020fe200078e02ff */
[----:B------:R2:W3:Y:S01]  /*1af50*/  SHFL.IDX PT, R11, R14, 0x1, 0x1c1f ;  /* 0x003c1f000e0b7f89 */ /* 0x0004e200000e0000 */
[----:B------:R-:W-:Y:S01]  /*1af60*/  IMAD.U32 R21, RZ, RZ, UR17 ;  /* 0x00000011ff157e24 */ /* 0x000fe2000f8e00ff */
[C---:B------:R-:W-:Y:S01]  /*1af70*/  IADD3 R19, R15.reuse, 0x8, RZ ;  /* 0x000000080f137810 */ /* 0x040fe20007ffe0ff */
[----:B------:R-:W-:Y:S01]  /*1af80*/  IMAD.U32 R21, RZ, RZ, UR7 ;  /* 0x00000007ff157e24 */ /* 0x000fe2000f8e00ff */
[-C--:B------:R-:W-:Y:S01]  /*1af90*/  ISETP.GE.OR P1, PT, R15, R2.reuse, P2 ;  /* 0x000000020f00720c */ /* 0x080fe20001726670 */
[----:B------:R-:W-:Y:S01]  /*1afa0*/  IMAD R8, R8, c[0x0][0x3e0], RZ ;  /* 0x0000f80008087a24 */ /* 0x000fe200078e02ff */
[----:B------:R-:W-:Y:S01]  /*1afb0*/  ISETP.GE.OR P0, PT, R19, R2, P2 ;  /* 0x000000021300720c */ /* 0x000fe20001706670 */
[----:B------:R-:W-:Y:S01]  /*1afc0*/  IMAD.WIDE.U32 R20, R7, c[0x0][0x3e0], R20 ;  /* 0x0000f80007147a25 */ /* 0x000fe200078e0014 */
[----:B------:R-:W-:-:S03]  /*1afd0*/  SHF.R.S32.HI R4, RZ, 0x1f, R18 ;  /* 0x0000001fff047819 */ /* 0x000fc60000011412 */
[----:B------:R-:W-:Y:S02]  /*1afe0*/  IMAD R8, R7, c[0x0][0x3e4], R8 ;  /* 0x0000f90007087a24 */ /* 0x000fe400078e0208 */
[----:B------:R-:W-:-:S03]  /*1aff0*/  IMAD R75, R75, 0x80, R16 ;  /* 0x000000804b4b7824 */ /* 0x000fc600078e0210 */
[----:B------:R-:W-:Y:S01]  /*1b000*/  IADD3 R21, R21, R8, RZ ;  /* 0x0000000815157210 */ /* 0x000fe20007ffe0ff */
[----:B-1----:R1:W-:Y:S01]  /*1b010*/  @!P1 ST.E [R12.64], R6 ;  /* 0x000000060c009985 */ /* 0x0023e2000c101918 */
[----:B--2---:R-:W-:-:S03]  /*1b020*/  IMAD.SHL.U32 R14, R5, 0x8, RZ ;  /* 0x00000008050e7824 */ /* 0x004fc600078e00ff */
[----:B---3--:R1:W-:Y:S01]  /*1b030*/  @!P0 ST.E [R10.64], R9 ;  /* 0x000000090a008985 */ /* 0x0083e2000c101918 */
[----:B------:R-:W-:Y:S01]  /*1b040*/  IMAD R5, R4, c[0x0][0x3d8], RZ ;  /* 0x0000f60004057a24 */ /* 0x000fe200078e02ff */
[----:B------:R-:W-:-:S03]  /*1b050*/  LOP3.LUT R14, R3, 0x7ffffe00, R14, 0xf8, !PT ;  /* 0x7ffffe00030e7812 */ /* 0x000fc600078ef80e */
[C---:B------:R-:W-:Y:S02]  /*1b060*/  IMAD R3, R18.reuse, c[0x0][0x3dc], R5 ;  /* 0x0000f70012037a24 */ /* 0x040fe400078e0205 */
[----:B------:R-:W-:-:S04]  /*1b070*/  IMAD.WIDE.U32 R18, R18, c[0x0][0x3d8], R20 ;  /* 0x0000f60012127a25 */ /* 0x000fc800078e0014 */
[----:B------:R-:W-:Y:S01]  /*1b080*/  IMAD.SHL.U32 R76, R14, 0x2, RZ ;  /* 0x000000020e4c7824 */ /* 0x000fe200078e00ff */
[----:B------:R-:W-:Y:S01]  /*1b090*/  LEA R74, P0, R18, c[0x0][0x380], 0x1 ;  /* 0x0000e000124a7a11 */ /* 0x000fe200078008ff */
[----:B------:R-:W-:-:S03]  /*1b0a0*/  IMAD.IADD R3, R19, 0x1, R3 ;  /* 0x0000000113037824 */ /* 0x000fc600078e0203 */
        /* <DEDUP_REMOVED lines=45> */
.L_x_498:
[----:B--234-:R-:W-:Y:S05]  /*1b380*/  BSYNC B0 ;  /* 0x0000000000007941 */ /* 0x01cfea0003800000 */
.L_x_497:
        /* <DEDUP_REMOVED lines=30> */
.L_x_500:
[----:B------:R-:W-:Y:S05]  /*1b570*/  BSYNC B0 ;  /* 0x0000000000007941 */ /* 0x000fea0003800000 */
.L_x_499:
        /* <DEDUP_REMOVED lines=30> */
.L_x_502:
[----:B------:R-:W-:Y:S05]  /*1b760*/  BSYNC B0 ;  /* 0x0000000000007941 */ /* 0x000fea0003800000 */
.L_x_501:
        /* <DEDUP_REMOVED lines=31> */
.L_x_495:
        /* <DEDUP_REMOVED lines=28> */
[----:B-----5:R-:W2:Y:S04]  /*1bb20*/  LDG.E R4, [R6.64] ;  /* 0x0000001806047981 */ /* 0x020ea8000c1e1900 */
[----:B------:R-:W2:Y:S02]  /*1bb30*/  LDG.E R3, [R6.64+0x4] ;  /* 0x0000041806037981 */ /* 0x000ea4000c1e1900 */
[----:B--2---:R-:W-:Y:S02]  /*1bb40*/  IADD3 R4, -R4, R3, RZ ;  /* 0x0000000304047210 */ /* 0x004fe40007ffe1ff */
.L_x_503:
        /* <DEDUP_REMOVED lines=28> */
[C---:B------:R-:W-:Y:S02]  /*1bd10*/  IADD3 R5, -R6.reuse, RZ, RZ ;  /* 0x000000ff06057210 */ /* 0x040fe40007ffe1ff */
[----:B------:R-:W-:Y:S02]  /*1bd20*/  SHF.R.S32.HI R3, RZ, 0x1f, R6 ;  /* 0x0000001fff037819 */ /* 0x000fe40000011406 */
[----:B------:R-:W-:Y:S01]  /*1bd30*/  IADD3 R6, P0, R6, UR14, RZ ;  /* 0x0000000e06067c10 */ /* 0x000fe2000ff1e0ff */
[----:B------:R-:W-:Y:S02]  /*1bd40*/  IMAD R5, R5, c[0x0][0x4e8], R0 ;  /* 0x00013a0005057a24 */ /* 0x000fe400078e0200 */
[----:B------:R-:W-:-:S03]  /*1bd50*/  IMAD.U32 R0, RZ, RZ, UR5 ;  /* 0x00000005ff007e24 */ /* 0x000fc6000f8e00ff */
[----:B------:R-:W-:Y:S02]  /*1bd60*/  SHF.R.S32.HI R2, RZ, 0x1f, R5 ;  /* 0x0000001fff027819 */ /* 0x000fe40000011405 */
[----:B------:R-:W-:-:S03]  /*1bd70*/  IADD3.X R7, R3, UR15, R0, P0, !PT ;  /* 0x0000000f03077c10 */ /* 0x000fc600087fe400 */
[----:B------:R-:W-:Y:S02]  /*1bd80*/  IMAD R0, R2, c[0x0][0x488], RZ ;  /* 0x0001220002007a24 */ /* 0x000fe400078e02ff */
[----:B------:R-:W-:-:S04]  /*1bd90*/  IMAD.WIDE.U32 R6, R5, c[0x0][0x488], R6 ;  /* 0x0001220005067a25 */ /* 0x000fc800078e0006 */
[----:B------:R-:W-:Y:S01]  /*1bda0*/  IMAD R0, R5, c[0x0][0x48c], R0 ;  /* 0x0001230005007a24 */ /* 0x000fe200078e0200 */
[----:B------:R-:W-:Y:S01]  /*1bdb0*/  LEA R2, P0, R6, c[0x0][0x450], 0x2 ;  /* 0x0001140006027a11 */ /* 0x000fe200078010ff */
[----:B------:R-:W-:-:S03]  /*1bdc0*/  IMAD.MOV.U32 R5, RZ, RZ, -0x800000 ;  /* 0xff800000ff057424 */ /* 0x000fc600078e00ff */
[----:B------:R-:W-:-:S04]  /*1bdd0*/  IADD3 R3, R7, R0, RZ ;  /* 0x0000000007037210 */ /* 0x000fc80007ffe0ff */
[----:B------:R-:W-:-:S05]  /*1bde0*/  LEA.HI.X R3, R6, c[0x0][0x454], R3, 0x2, P0 ;  /* 0x0001150006037a11 */ /* 0x000fca00000f1403 */
[----:B------:R1:W-:Y:S02]  /*1bdf0*/  STG.E [R2.64], R5 ;  /* 0x0000000502007986 */ /* 0x0003e4000c101918 */
.L_x_505:
[----:B------:R-:W-:Y:S05]  /*1be00*/  BSYNC B0 ;  /* 0x0000000000007941 */ /* 0x000fea0003800000 */
.L_x_504:
[----:B-1----:R-:W1:Y:S01]  /*1be10*/  S2R R5, SR_CTAID.X ;  /* 0x0000000000057919 */ /* 0x002e620000002500 */
[----:B------:R-:W-:Y:S01]  /*1be20*/  SHF.R.S32.HI R0, RZ, 0x1f, R9 ;  /* 0x0000001fff007819 */ /* 0x000fe20000011409 */
[----:B------:R-:W-:Y:S01]  /*1be30*/  ULDC.64 UR4, c[0x0][0x3a0] ;  /* 0x0000e80000047ab9 */ /* 0x000fe20000000a00 */
[----:B------:R-:W-:Y:S01]  /*1be40*/  IMAD.MOV.U32 R2, RZ, RZ, c[0x0][0x4e8] ;  /* 0x00013a00ff027624 */ /* 0x000fe200078e00ff */
[----:B------:R-:W-:Y:S01]  /*1be50*/  UIMAD UR7, UR11, UR4, URZ ;  /* 0x000000040b0772a4 */ /* 0x000fe2000f8e023f */
[----:B------:R-:W-:Y:S01]  /*1be60*/  LEA.HI R0, R0, R9, RZ, 0x3 ;  /* 0x0000000900007211 */ /* 0x000fe200078f18ff */
[----:B------:R-:W-:Y:S01]  /*1be70*/  UIMAD.WIDE.U32 UR14, UR10, UR4, URZ ;  /* 0x000000040a0e72a5 */ /* 0x000fe2000f8e003f */
[----:B-----5:R-:W-:Y:S01]  /*1be80*/  IMAD R4, R4, c[0x0][0x4e8], RZ ;  /* 0x00013a0004047a24 */ /* 0x020fe200078e02ff */
[----:B------:R-:W-:Y:S01]  /*1be90*/  ISETP.NE.AND P0, PT, R2, 0x1, PT ;  /* 0x000000010200780c */ /* 0x000fe20003f05270 */
[----:B------:R-:W-:Y:S01]  /*1bea0*/  UIMAD UR7, UR10, UR5, UR7 ;  /* 0x000000050a0772a4 */ /* 0x000fe2000f8e0207 */
[----:B------:R-:W-:Y:S01]  /*1beb0*/  LOP3.LUT R6, R0, 0xfffffff8, RZ, 0xc0, !PT ;  /* 0xfffffff800067812 */ /* 0x000fe200078ec0ff */
[----:B------:R-:W-:Y:S01]  /*1bec0*/  BSSY B0, `(.L_x_506) ;  /* 0x0000042000007945 */ /* 0x000fe20003800000 */
[----:B------:R-:W-:Y:S01]  /*1bed0*/  SHF.R.S32.HI R0, RZ, 0x3, R0 ;  /* 0x00000003ff007819 */ /* 0x000fe20000011400 */
[----:B------:R-:W-:-:S02]  /*1bee0*/  ULDC.64 UR4, c[0x0][0x3e8] ;  /* 0x0000fa0000047ab9 */ /* 0x000fc40000000a00 */
[----:B------:R-:W-:Y:S01]  /*1bef0*/  IMAD.IADD R9, R9, 0x1, -R6 ;  /* 0x0000000109097824 */ /* 0x000fe200078e0a06 */
[----:B------:R-:W-:Y:S02]  /*1bf00*/  UIADD3 UR15, UR15, UR7, URZ ;  /* 0x000000070f0f7290 */ /* 0x000fe4000fffe03f */
        /* <DEDUP_REMOVED lines=16> */
[C---:B------:R-:W-:Y:S01]  /*1c010*/  IADD3 R6, -R7.reuse, RZ, RZ ;  /* 0x000000ff07067210 */ /* 0x040fe20007ffe1ff */
[----:B------:R-:W-:Y:S01]  /*1c020*/  UIADD3 UR5, UR15, UR5, URZ ;  /* 0x000000050f057290 */ /* 0x000fe2000fffe03f */
[----:B------:R-:W-:Y:S01]  /*1c030*/  SHF.R.S32.HI R2, RZ, 0x1f, R7 ;  /* 0x0000001fff027819 */ /* 0x000fe20000011407 */
[----:B------:R-:W-:Y:S02]  /*1c040*/  IMAD.U32 R11, RZ, RZ, UR15 ;  /* 0x0000000fff0b7e24 */ /* 0x000fe4000f8e00ff */
[----:B------:R-:W-:Y:S02]  /*1c050*/  IMAD R6, R6, c[0x0][0x4e8], R3 ;  /* 0x00013a0006067a24 */ /* 0x000fe400078e0203 */
[----:B------:R-:W-:Y:S01]  /*1c060*/  MOV R11, UR5 ;  /* 0x00000005000b7c02 */ /* 0x000fe20008000f00 */
[----:B------:R-:W-:Y:S02]  /*1c070*/  IMAD R2, R2, c[0x0][0x3e0], RZ ;  /* 0x0000f80002027a24 */ /* 0x000fe400078e02ff */
[----:B------:R-:W-:Y:S01]  /*1c080*/  IMAD.U32 R10, RZ, RZ, UR14 ;  /* 0x0000000eff0a7e24 */ /* 0x000fe2000f8e00ff */
[----:B------:R-:W-:Y:S01]  /*1c090*/  SHF.R.S32.HI R3, RZ, 0x1f, R6 ;  /* 0x0000001fff037819 */ /* 0x000fe20000011406 */
[----:B------:R-:W-:-:S02]  /*1c0a0*/  IMAD R2, R7, c[0x0][0x3e4], R2 ;  /* 0x0000f90007027a24 */ /* 0x000fc400078e0202 */
[----:B------:R-:W-:Y:S01]  /*1c0b0*/  IMAD.WIDE.U32 R10, R7, c[0x0][0x3e0], R10 ;  /* 0x0000f800070a7a25 */ /* 0x000fe200078e000a */
[----:B------:R-:W-:-:S03]  /*1c0c0*/  IADD3 R7, R9, 0x80, RZ ;  /* 0x0000008009077810 */ /* 0x000fc60007ffe0ff */
        /* <DEDUP_REMOVED lines=8> */
[----:B------:R1:W2:Y:S01]  /*1c150*/  SHFL.IDX PT, R12, R11, RZ, 0x181f ;  /* 0x00181fff0b0c7589 */ /* 0x0002a200000e0000 */
[----:B------:R-:W-:-:S03]  /*1c160*/  ISETP.GE.AND P0, PT, R5, R4, PT ;  /* 0x000000040500720c */ /* 0x000fc60003f06270 */
[----:B------:R1:W3:Y:S10]  /*1c170*/  SHFL.IDX PT, R13, R10, RZ, 0x181f ;  /* 0x00181fff0a0d7589 */ /* 0x0002f400000e0000 */
        /* <DEDUP_REMOVED lines=22> */
.L_x_507:
[----:B------:R-:W-:Y:S05]  /*1c2e0*/  BSYNC B0 ;  /* 0x0000000000007941 */ /* 0x000fea0003800000 */
.L_x_506:
        /* <DEDUP_REMOVED lines=27> */
.L_x_509:
[----:B------:R-:W-:Y:S05]  /*1c4a0*/  BSYNC B0 ;  /* 0x0000000000007941 */ /* 0x000fea0003800000 */
.L_x_508:
        /* <DEDUP_REMOVED lines=27> */
.L_x_511:
[----:B------:R-:W-:Y:S05]  /*1c660*/  BSYNC B0 ;  /* 0x0000000000007941 */ /* 0x000fea0003800000 */
.L_x_510:
[----:B------:R-:W-:Y:S01]  /*1c670*/  IADD3 R5, R5, 0x60, RZ ;  /* 0x0000006005057810 */ /* 0x000fe20007ffe0ff */
[----:B-1----:R1:W2:Y:S03]  /*1c680*/  SHFL.IDX PT, R3, R10, 0x3, 0x181f ;  /* 0x00781f000a037f89 */ /* 0x0022a600000e0000 */
[----:B------:R-:W-:Y:S01]  /*1c690*/  ISETP.GE.AND P0, PT, R5, R4, PT ;  /* 0x000000040500720c */ /* 0x000fe20003f06270 */
[----:B------:R1:W3:-:S12]  /*1c6a0*/  SHFL.IDX PT, R2, R11, 0x3, 0x181f ;  /* 0x00781f000b027f89 */ /* 0x0002d800000e0000 */
[----:B------:R-:W-:Y:S05]  /*1c6b0*/  @P0 EXIT ;  /* 0x000000000000094d */ /* 0x000fea0003800000 */
[----:B------:R-:W-:Y:S02]  /*1c6c0*/  ISETP.GE.AND P1, PT, R8, c[0x0][0x3c8], PT ;  /* 0x0000f20008007a0c */ /* 0x000fe40003f26270 */
[----:B------:R-:W-:Y:S02]  /*1c6d0*/  ISETP.GE.AND P0, PT, R7, c[0x0][0x3c8], PT ;  /* 0x0000f20007007a0c */ /* 0x000fe40003f06270 */
[----:B------:R-:W-:-:S09]  /*1c6e0*/  ISETP.GE.AND P2, PT, R9, c[0x0][0x3c8], PT ;  /* 0x0000f20009007a0c */ /* 0x000fd20003f46270 */
[----:B------:R-:W-:Y:S02]  /*1c6f0*/  @!P1 SHF.R.S32.HI R5, RZ, 0x1f, R8 ;  /* 0x0000001fff059819 */ /* 0x000fe40000011408 */
[----:B------:R-:W-:Y:S02]  /*1c700*/  @!P0 SHF.R.S32.HI R0, RZ, 0x1f, R7 ;  /* 0x0000001fff008819 */ /* 0x000fe40000011407 */
[----:B------:R-:W-:Y:S01]  /*1c710*/  @!P1 LEA.HI R5, R5, R8, RZ, 0x3 ;  /* 0x0000000805059211 */ /* 0x000fe200078f18ff */
[--C-:B--23--:R-:W-:Y:S01]  /*1c720*/  @!P2 IMAD.WIDE R8, R9, 0x2, R2.reuse ;  /* 0x000000020908a825 */ /* 0x10cfe200078e0202 */
[----:B------:R-:W-:Y:S02]  /*1c730*/  @!P0 LEA.HI R0, R0, R7, RZ, 0x3 ;  /* 0x0000000700008211 */ /* 0x000fe400078f18ff */
[----:B------:R-:W-:Y:S02]  /*1c740*/  @!P1 LOP3.LUT R5, R5, 0xfffffff8, RZ, 0xc0, !PT ;  /* 0xfffffff805059812 */ /* 0x000fe400078ec0ff */
[----:B------:R-:W-:Y:S01]  /*1c750*/  @!P0 LOP3.LUT R7, R0, 0xfffffff8, RZ, 0xc0, !PT ;  /* 0xfffffff800078812 */ /* 0x000fe200078ec0ff */
[----:B------:R2:W-:Y:S02]  /*1c760*/  @!P2 ST.E.128 [R8.64], RZ ;  /* 0x000000ff0800a985 */ /* 0x0005e4000c101d18 */
[----:B------:R-:W-:-:S04]  /*1c770*/  @!P1 IMAD.WIDE R4, R5, 0x2, R2 ;  /* 0x0000000205049825 */ /* 0x000fc800078e0202 */
[----:B-1----:R-:W-:Y:S01]  /*1c780*/  @!P0 IMAD.WIDE R10, R7, 0x2, R2 ;  /* 0x00000002070a8825 */ /* 0x002fe200078e0202 */
[----:B------:R2:W-:Y:S04]  /*1c790*/  @!P1 ST.E.128 [R4.64], RZ ;  /* 0x000000ff04009985 */ /* 0x0005e8000c101d18 */
[----:B------:R2:W-:Y:S01]  /*1c7a0*/  @!P0 ST.E.128 [R10.64], RZ ;  /* 0x000000ff0a008985 */ /* 0x0005e2000c101d18 */
[----:B------:R-:W-:-:S13]  /*1c7b0*/  ISETP.GE.AND P0, PT, R6, c[0x0][0x3c8], PT ;  /* 0x0000f20006007a0c */ /* 0x000fda0003f06270 */
[----:B------:R-:W-:Y:S05]  /*1c7c0*/  @P0 EXIT ;  /* 0x000000000000094d */ /* 0x000fea0003800000 */
[----:B--2---:R-:W-:-:S04]  /*1c7d0*/  SHF.R.S32.HI R5, RZ, 0x1f, R6 ;  /* 0x0000001fff057819 */ /* 0x004fc80000011406 */
[----:B------:R-:W-:-:S04]  /*1c7e0*/  LEA.HI R5, R5, R6, RZ, 0x3 ;  /* 0x0000000605057211 */ /* 0x000fc800078f18ff */
[----:B------:R-:W-:-:S05]  /*1c7f0*/  LOP3.LUT R5, R5, 0xfffffff8, RZ, 0xc0, !PT ;  /* 0xfffffff805057812 */ /* 0x000fca00078ec0ff */
[----:B------:R-:W-:-:S05]  /*1c800*/  IMAD.WIDE R2, R5, 0x2, R2 ;  /* 0x0000000205027825 */ /* 0x000fca00078e0202 */
[----:B------:R-:W-:Y:S01]  /*1c810*/  ST.E.128 [R2.64], RZ ;  /* 0x000000ff02007985 */ /* 0x000fe2000c101d18 */
[----:B------:R-:W-:Y:S05]  /*1c820*/  EXIT ;  /* 0x000000000000794d */ /* 0x000fea0003800000 */
.L_x_512:
        /* <DEDUP_REMOVED lines=13> */
.L_x_1773:


//--------------------- .text._ZN7cutlass13device_kernelIN5flash19enable_sm80_to_sm89INS1_16FlashAttnFwdSm80INS1_25CollectiveMainloopFwdSm80ILi8ELi1ELb1EN4cute5tupleIJNS5_1CILi128EEENS7_ILi64EEENS7_ILi256EEEEEELi256ENS_6half_tEfNS_4arch4Sm80ELb1ELb0ELb0ELb0ELb1ELb0ELb1ELb0EEENS1_21CollectiveEpilogueFwdINS6_IJS8_SA_S9_EEENS6_IJNS7_ILi1EEESI_SI_EEESC_SE_Li256ELb0ELb1ELb0ELb0EEENS1_30DynamicPersistentTileSchedulerILi256ELi256ELb0ELb1ELb0EEEEEEEEEvNT_6ParamsE --------------------------
	.section	.text._ZN7cutlass13device_kernelIN5flash19enable_sm80_to_sm89INS1_16FlashAttnFwdSm80INS1_25CollectiveMainloopFwdSm80ILi8ELi1ELb1EN4cute5tupleIJNS5_1CILi128EEENS7_ILi64EEENS7_ILi256EEEEEELi256ENS_6half_tEfNS_4arch4Sm80ELb1ELb0ELb0ELb0ELb1ELb0ELb1ELb0EEENS1_21CollectiveEpilogueFwdINS6_IJS8_SA_S9_EEENS6_IJNS7_ILi1EEESI_SI_EEESC_SE_Li256ELb0ELb1ELb0ELb0EEENS1_30DynamicPersistentTileSchedulerILi256ELi256ELb0ELb1ELb0EEEEEEEEEvNT_6ParamsE,"ax",@progbits
	.sectioninfo	@"SHI_REGISTERS=255"
	.align	128
.text._ZN7cutlass13device_kernelIN5flash19enable_sm80_to_sm89INS1_16FlashAttnFwdSm80INS1_25CollectiveMainloopFwdSm80ILi8ELi1ELb1EN4cute5tupleIJNS5_1CILi128EEENS7_ILi64EEENS7_ILi256EEEEEELi256ENS_6half_tEfNS_4arch4Sm80ELb1ELb0ELb0ELb0ELb1ELb0ELb1ELb0EEENS1_21CollectiveEpilogueFwdINS6_IJS8_SA_S9_EEENS6_IJNS7_ILi1EEESI_SI_EEESC_SE_Li256ELb0ELb1ELb0ELb0EEENS1_30DynamicPersistentTileSchedulerILi256ELi256ELb0ELb1ELb0EEEEEEEEEvNT_6ParamsE:
        .type           _ZN7cutlass13device_kernelIN5flash19enable_sm80_to_sm89INS1_16FlashAttnFwdSm80INS1_25CollectiveMainloopFwdSm80ILi8ELi1ELb1EN4cute5tupleIJNS5_1CILi128EEENS7_ILi64EEENS7_ILi256EEEEEELi256ENS_6half_tEfNS_4arch4Sm80ELb1ELb0ELb0ELb0ELb1ELb0ELb1ELb0EEENS1_21CollectiveEpilogueFwdINS6_IJS8_SA_S9_EEENS6_IJNS7_ILi1EEESI_SI_EEESC_SE_Li256ELb0ELb1ELb0ELb0EEENS1_30DynamicPersistentTileSchedulerILi256ELi256ELb0ELb1ELb0EEEEEEEEEvNT_6ParamsE,@function
        .size           _ZN7cutlass13device_kernelIN5flash19enable_sm80_to_sm89INS1_16FlashAttnFwdSm80INS1_25CollectiveMainloopFwdSm80ILi8ELi1ELb1EN4cute5tupleIJNS5_1CILi128EEENS7_ILi64EEENS7_ILi256EEEEEELi256ENS_6half_tEfNS_4arch4Sm80ELb1ELb0ELb0ELb0ELb1ELb0ELb1ELb0EEENS1_21CollectiveEpilogueFwdINS6_IJS8_SA_S9_EEENS6_IJNS7_ILi1EEESI_SI_EEESC_SE_Li256ELb0ELb1ELb0ELb0EEENS1_30DynamicPersistentTileSchedulerILi256ELi256ELb0ELb1ELb0EEEEEEEEEvNT_6ParamsE,(.L_x_1774 - _ZN7cutlass13device_kernelIN5flash19enable_sm80_to_sm89INS1_16FlashAttnFwdSm80INS1_25CollectiveMainloopFwdSm80ILi8ELi1ELb1EN4cute5tupleIJNS5_1CILi128EEENS7_ILi64EEENS7_ILi256EEEEEELi256ENS_6half_tEfNS_4arch4Sm80ELb1ELb0ELb0ELb0ELb1ELb0ELb1ELb0EEENS1_21CollectiveEpilogueFwdINS6_IJS8_SA_S9_EEENS6_IJNS7_ILi1EEESI_SI_EEESC_SE_Li256ELb0ELb1ELb0ELb0EEENS1_30DynamicPersistentTileSchedulerILi256ELi256ELb0ELb1ELb0EEEEEEEEEvNT_6ParamsE)
        .other          _ZN7cutlass13device_kernelIN5flash19enable_sm80_to_sm89INS1_16FlashAttnFwdSm80INS1_25CollectiveMainloopFwdSm80ILi8ELi1ELb1EN4cute5tupleIJNS5_1CILi128EEENS7_ILi64EEENS7_ILi256EEEEEELi256ENS_6half_tEfNS_4arch4Sm80ELb1ELb0ELb0ELb0ELb1ELb0ELb1ELb0EEENS1_21CollectiveEpilogueFwdINS6_IJS8_SA_S9_EEENS6_IJNS7_ILi1EEESI_SI_EEESC_SE_Li256ELb0ELb1ELb0ELb0EEENS1_30DynamicPersistentTileSchedulerILi256ELi256ELb0ELb1ELb0EEEEEEEEEvNT_6ParamsE,@"STO_CUDA_ENTRY STV_DEFAULT"
_ZN7cutlass13device_kernelIN5flash19enable_sm80_to_sm89INS1_16FlashAttnFwdSm80INS1_25CollectiveMainloopFwdSm80ILi8ELi1ELb1EN4cute5tupleIJNS5_1CILi128EEENS7_ILi64EEENS7_ILi256EEEEEELi256ENS_6half_tEfNS_4arch4Sm80ELb1ELb0ELb0ELb0ELb1ELb0ELb1ELb0EEENS1_21CollectiveEpilogueFwdINS6_IJS8_SA_S9_EEENS6_IJNS7_ILi1EEESI_SI_EEESC_SE_Li256ELb0ELb1ELb0ELb0EEENS1_30DynamicPersistentTileSchedulerILi256ELi256ELb0ELb1ELb0EEEEEEEEEvNT_6ParamsE:
[----:B------:R-:W-:-:S03]  /*0000*/  MOV R1, c[0x0][0x28] ;  /* 0x00000a0000017a02 */ /* 0x000fc60000000f00 */
[----:B------:R-:W1:Y:S01]  /*0010*/  S2R R24, SR_TID.X ;  /* 0x0000000000187919 */ /* 0x000e620000002100 */
[----:B------:R-:W-:-:S03]  /*0020*/  IADD3 R1, R1, -0x128, RZ ;  /* 0xfffffed801017810 */ /* 0x000fc60007ffe0ff */
[----:B------:R-:W2:Y:S01]  /*0030*/  S2R R18, SR_CTAID.X ;  /* 0x0000000000127919 */ /* 0x000ea20000002500 */
[----:B-1----:R-:W-:-:S05]  /*0040*/  SHF.R.U32.HI R2, RZ, 0x5, R24 ;  /* 0x00000005ff027819 */ /* 0x002fca0000011618 */
[----:B------:R-:W1:Y:S02]  /*0050*/  SHFL.IDX PT, R0, R2, RZ, 0x1f ;  /* 0x00001fff02007589 */ /* 0x000e6400000e0000 */
[----:B-1----:R-:W-:Y:S02]  /*0060*/  ISETP.GE.AND P0, PT, R0, 0x1, PT ;  /* 0x000000010000780c */ /* 0x002fe40003f06270 */
[----:B------:R1:W-:Y:S11]  /*0070*/  STL [R1+0xfc], R0 ;  /* 0x0000fc0001007387 */ /* 0x0003f60000100800 */
[----:B------:R-:W-:Y:S06]  /*0080*/  @P0 BAR.ARV 0x4, 0x100 ;  /* 0x0104000000000b1d */ /* 0x000fec0000002000 */
[----:B--2---:R-:W-:-:S13]  /*0090*/  ISETP.GE.AND P0, PT, R18, c[0x0][0x538], PT ;  /* 0x00014e0012007a0c */ /* 0x004fda0003f06270 */
[----:B------:R-:W-:Y:S05]  /*00a0*/  @P0 EXIT ;  /* 0x000000000000094d */ /* 0x000fea0003800000 */
[----:B-1----:R-:W-:Y:S01]  /*00b0*/  SHF.R.S32.HI R15, RZ, 0x1f, R24 ;  /* 0x0000001fff0f7819 */ /* 0x002fe20000011418 */
[----:B------:R-:W-:Y:S01]  /*00c0*/  IMAD.MOV.U32 R17, RZ, RZ, 0x10 ;  /* 0x00000010ff117424 */ /* 0x000fe200078e00ff */
[----:B------:R-:W-:Y:S01]  /*00d0*/  ULDC.64 UR6, c[0x0][0x118] ;  /* 0x0000460000067ab9 */ /* 0x000fe20000000a00 */
[----:B------:R-:W-:Y:S01]  /*00e0*/  IMAD.MOV.U32 R16, RZ, RZ, 0x20 ;  /* 0x00000020ff107424 */ /* 0x000fe200078e00ff */
[CC--:B------:R-:W-:Y:S02]  /*00f0*/  LEA.HI R2, R15.reuse, R24.reuse, RZ, 0x4 ;  /* 0x000000180f027211 */ /* 0x0c0fe400078f20ff */
[----:B------:R-:W-:Y:S02]  /*0100*/  LEA.HI R12, R15, R24, RZ, 0x2 ;  /* 0x000000180f0c7211 */ /* 0x000fe400078f10ff */
[----:B------:R-:W-:Y:S02]  /*0110*/  SHF.R.S32.HI R3, RZ, 0x4, R2 ;  /* 0x00000004ff037819 */ /* 0x000fe40000011402 */
[----:B------:R-:W-:-:S02]  /*0120*/  SHF.R.S32.HI R8, RZ, 0x2, R12 ;  /* 0x00000002ff087819 */ /* 0x000fc4000001140c */
[----:B------:R-:W-:Y:S02]  /*0130*/  LEA.HI R0, R2, R3, RZ, 0x1 ;  /* 0x0000000302007211 */ /* 0x000fe400078f08ff */
[----:B------:R-:W-:Y:S02]  /*0140*/  SHF.R.S32.HI R4, RZ, 0x1f, R12 ;  /* 0x0000001fff047819 */ /* 0x000fe4000001140c */
[----:B------:R-:W-:Y:S02]  /*0150*/  LOP3.LUT R0, R0, 0xfffffffe, RZ, 0xc0, !PT ;  /* 0xfffffffe00007812 */ /* 0x000fe400078ec0ff */
[CC--:B------:R-:W-:Y:S02]  /*0160*/  LEA.HI R9, R15.reuse, R24.reuse, RZ, 0x3 ;  /* 0x000000180f097211 */ /* 0x0c0fe400078f18ff */
[----:B------:R-:W-:Y:S01]  /*0170*/  LEA.HI R7, R15, R24, RZ, 0x5 ;  /* 0x000000180f077211 */ /* 0x000fe200078f28ff */
[----:B------:R-:W-:Y:S01]  /*0180*/  IMAD.IADD R13, R3, 0x1, -R0 ;  /* 0x00000001030d7824 */ /* 0x000fe200078e0a00 */
[----:B------:R-:W-:-:S02]  /*0190*/  LOP3.LUT R0, R2, 0xfffffff0, RZ, 0xc0, !PT ;  /* 0xfffffff002007812 */ /* 0x000fc400078ec0ff */
[----:B------:R-:W-:Y:S02]  /*01a0*/  LEA.HI R3, R4, R8, RZ, 0x3 ;  /* 0x0000000804037211 */ /* 0x000fe400078f18ff */
[----:B------:R-:W-:Y:S01]  /*01b0*/  SHF.R.S32.HI R23, RZ, 0x3, R9 ;  /* 0x00000003ff177819 */ /* 0x000fe20000011409 */
[C---:B------:R-:W-:Y:S01]  /*01c0*/  IMAD.IADD R2, R24.reuse, 0x1, -R0 ;  /* 0x0000000118027824 */ /* 0x040fe200078e0a00 */
[----:B------:R-:W-:Y:S02]  /*01d0*/  LOP3.LUT R4, R9, 0xfffffff8, RZ, 0xc0, !PT ;  /* 0xfffffff809047812 */ /* 0x000fe400078ec0ff */
[----:B------:R-:W-:Y:S01]  /*01e0*/  LOP3.LUT R0, R3, 0xfffffff8, RZ, 0xc0, !PT ;  /* 0xfffffff803007812 */ /* 0x000fe200078ec0ff */
[----:B------:R-:W-:Y:S01]  /*01f0*/  IMAD.SHL.U32 R3, R23, 0x40, RZ ;  /* 0x0000004017037824 */ /* 0x000fe200078e00ff */
[----:B------:R-:W-:Y:S01]  /*0200*/  SHF.R.S32.HI R10, RZ, 0x5, R7 ;  /* 0x00000005ff0a7819 */ /* 0x000fe20000011407 */
[----:B------:R-:W-:Y:S01]  /*0210*/  IMAD.IADD R22, R24, 0x1, -R4 ;  /* 0x0000000118167824 */ /* 0x000fe200078e0a04 */
[----:B------:R-:W-:Y:S01]  /*0220*/  SHF.R.S32.HI R4, RZ, 0x1f, R2 ;  /* 0x0000001fff047819 */ /* 0x000fe20000011402 */
[----:B------:R-:W-:Y:S01]  /*0230*/  IMAD.IADD R8, R8, 0x1, -R0 ;  /* 0x0000000108087824 */ /* 0x000fe200078e0a00 */
[----:B------:R-:W-:Y:S01]  /*0240*/  LOP3.LUT R0, R3, 0x1c0, RZ, 0xc0, !PT ;  /* 0x000001c003007812 */ /* 0x000fe200078ec0ff */
[----:B------:R-:W-:Y:S01]  /*0250*/  IMAD.SHL.U32 R21, R22, 0x8, RZ ;  /* 0x0000000816157824 */ /* 0x000fe200078e00ff */
[----:B------:R-:W-:Y:S01]  /*0260*/  LEA.HI R14, R4, R2, RZ, 0x3 ;  /* 0x00000002040e7211 */ /* 0x000fe200078f18ff */
[----:B------:R-:W-:Y:S01]  /*0270*/  IMAD.SHL.U32 R6, R22, 0x40, RZ ;  /* 0x0000004016067824 */ /* 0x000fe200078e00ff */
[----:B------:R-:W-:-:S02]  /*0280*/  SHF.R.U32.HI R5, RZ, 0x3, R0 ;  /* 0x00000003ff057819 */ /* 0x000fc40000011600 */
[----:B------:R-:W-:Y:S01]  /*0290*/  LOP3.LUT R3, R0, 0x38, R21, 0xf8, !PT ;  /* 0x0000003800037812 */ /* 0x000fe200078ef815 */
[----:B------:R-:W-:Y:S01]  /*02a0*/  STL [R1+0x58], R21 ;  /* 0x0000581501007387 */ /* 0x000fe20000100800 */
[----:B------:R-:W-:Y:S02]  /*02b0*/  LOP3.LUT R4, R14, 0xfffffff8, RZ, 0xc0, !PT ;  /* 0xfffffff80e047812 */ /* 0x000fe400078ec0ff */
[----:B------:R-:W-:Y:S02]  /*02c0*/  LOP3.LUT R11, R3, R5, RZ, 0x3c, !PT ;  /* 0x00000005030b7212 */ /* 0x000fe400078e3cff */
[----:B------:R-:W-:Y:S02]  /*02d0*/  LOP3.LUT R3, R7, 0xffffffe0, RZ, 0xc0, !PT ;  /* 0xffffffe007037812 */ /* 0x000fe400078ec0ff */
[----:B------:R-:W-:Y:S01]  /*02e0*/  LOP3.LUT R0, R6, 0x1c0, RZ, 0xc0, !PT ;  /* 0x000001c006007812 */ /* 0x000fe200078ec0ff */
[----:B------:R-:W-:Y:S01]  /*02f0*/  IMAD.IADD R6, R2, 0x1, -R4 ;  /* 0x0000000102067824 */ /* 0x000fe200078e0a04 */
[----:B------:R-:W-:Y:S01]  /*0300*/  LOP3.LUT R5, R8, 0x1, RZ, 0xc0, !PT ;  /* 0x0000000108057812 */ /* 0x000fe200078ec0ff */
[----:B------:R-:W-:Y:S01]  /*0310*/  IMAD.IADD R20, R24, 0x1, -R3 ;  /* 0x0000000118147824 */ /* 0x000fe200078e0a03 */
[----:B------:R-:W-:-:S02]  /*0320*/  LOP3.LUT R4, R0, 0x8, R9, 0xf8, !PT ;  /* 0x0000000800047812 */ /* 0x000fc400078ef809 */
[----:B------:R-:W-:Y:S02]  /*0330*/  SHF.R.U32.HI R2, RZ, 0x3, R0 ;  /* 0x00000003ff027819 */ /* 0x000fe40000011600 */
[----:B------:R-:W-:Y:S02]  /*0340*/  SHF.R.S32.HI R0, RZ, 0x1f, R7 ;  /* 0x0000001fff007819 */ /* 0x000fe40000011407 */
[----:B------:R-:W-:Y:S02]  /*0350*/  LOP3.LUT R9, R4, R2, RZ, 0x3c, !PT ;  /* 0x0000000204097212 */ /* 0x000fe400078e3cff */
[----:B------:R-:W-:Y:S02]  /*0360*/  LEA.HI R0, R0, R10, RZ, 0x3 ;  /* 0x0000000a00007211 */ /* 0x000fe400078f18ff */
[----:B------:R-:W-:Y:S02]  /*0370*/  SHF.R.S32.HI R2, RZ, 0x1f, R20 ;  /* 0x0000001fff027819 */ /* 0x000fe40000011414 */
[----:B------:R-:W-:-:S02]  /*0380*/  LOP3.LUT R3, R12, 0xfffffffc, RZ, 0xc0, !PT ;  /* 0xfffffffc0c037812 */ /* 0x000fc400078ec0ff */
[----:B------:R-:W-:Y:S02]  /*0390*/  LOP3.LUT R0, R0, 0xffffff8, RZ, 0xc0, !PT ;  /* 0x0ffffff800007812 */ /* 0x000fe400078ec0ff */
[----:B------:R-:W-:Y:S01]  /*03a0*/  LEA.HI R12, R2, R20, RZ, 0x2 ;  /* 0x00000014020c7211 */ /* 0x000fe200078f10ff */
[----:B------:R-:W-:Y:S01]  /*03b0*/  IMAD.IADD R3, R24, 0x1, -R3 ;  /* 0x0000000118037824 */ /* 0x000fe200078e0a03 */
[----:B------:R-:W-:Y:S01]  /*03c0*/  LEA.HI R7, R15, R24, RZ, 0x6 ;  /* 0x000000180f077211 */ /* 0x000fe200078f30ff */
[----:B------:R-:W-:Y:S01]  /*03d0*/  IMAD.IADD R4, R10, 0x1, -R0 ;  /* 0x000000010a047824 */ /* 0x000fe200078e0a00 */
[----:B------:R-:W-:Y:S02]  /*03e0*/  SHF.R.S32.HI R2, RZ, 0x2, R12 ;  /* 0x00000002ff027819 */ /* 0x000fe4000001140c */
[----:B------:R-:W-:Y:S01]  /*03f0*/  LEA.HI R0, R3, R3, RZ, 0x1 ;  /* 0x0000000303007211 */ /* 0x000fe200078f08ff */
[----:B------:R-:W-:Y:S01]  /*0400*/  IMAD.SHL.U32 R7, R7, 0x8, RZ ;  /* 0x0000000807077824 */ /* 0x000fe200078e00ff */
[----:B------:R-:W-:Y:S01]  /*0410*/  ISETP.NE.U32.AND P4, PT, R5, 0x1, PT ;  /* 0x000000010500780c */ /* 0x000fe20003f85070 */
[----:B------:R-:W-:Y:S01]  /*0420*/  IMAD R19, R4, 0x10, R2 ;  /* 0x0000001004137824 */ /* 0x000fe200078e0202 */
[----:B------:R-:W-:Y:S01]  /*0430*/  LOP3.LUT R4, R0, 0x1ffffffe, RZ, 0xc0, !PT ;  /* 0x1ffffffe00047812 */ /* 0x000fe200078ec0ff */
[----:B------:R-:W-:Y:S01]  /*0440*/  IMAD.SHL.U32 R2, R6, 0x40, RZ ;  /* 0x0000004006027824 */ /* 0x000fe200078e00ff */
[C---:B------:R-:W-:Y:S01]  /*0450*/  R2P PR, R8.reuse, 0x6 ;  /* 0x0000000608007804 */ /* 0x040fe20000000000 */
[----:B------:R-:W-:Y:S01]  /*0460*/  IMAD.SHL.U32 R5, R8, 0x40, RZ ;  /* 0x0000004008057824 */ /* 0x000fe200078e00ff */
[C---:B------:R-:W-:Y:S01]  /*0470*/  LOP3.LUT P3, RZ, R6.reuse, 0x2, RZ, 0xc0, !PT ;  /* 0x0000000206ff7812 */ /* 0x040fe2000786c0ff */
[----:B------:R-:W-:Y:S01]  /*0480*/  IMAD.IADD R8, R3, 0x1, -R4 ;  /* 0x0000000103087824 */ /* 0x000fe200078e0a04 */
[----:B------:R-:W-:Y:S01]  /*0490*/  LOP3.LUT P0, RZ, R6, 0x4, RZ, 0xc0, !PT ;  /* 0x0000000406ff7812 */ /* 0x000fe2000780c0ff */
[C---:B------:R-:W-:Y:S01]  /*04a0*/  IMAD.SHL.U32 R6, R13.reuse, 0x8, RZ ;  /* 0x000000080d067824 */ /* 0x040fe200078e00ff */
[----:B------:R-:W-:Y:S01]  /*04b0*/  LOP3.LUT R2, R2, 0x1c0, RZ, 0xc0, !PT ;  /* 0x000001c002027812 */ /* 0x000fe200078ec0ff */
[----:B------:R-:W-:Y:S01]  /*04c0*/  IMAD R0, R13, 0x200, R9 ;  /* 0x000002000d007824 */ /* 0x000fe200078e0209 */
[----:B------:R-:W-:Y:S01]  /*04d0*/  LOP3.LUT R4, R5, 0x1c0, RZ, 0xc0, !PT ;  /* 0x000001c005047812 */ /* 0x000fe200078ec0ff */
[----:B------:R-:W-:Y:S01]  /*04e0*/  STL [R1+0x100], R19 ;  /* 0x0001001301007387 */ /* 0x000fe20000100800 */
[----:B------:R-:W-:Y:S01]  /*04f0*/  LOP3.LUT R11, R11, 0x7ffffe00, R7, 0xf8, !PT ;  /* 0x7ffffe000b0b7812 */ /* 0x000fe200078ef807 */
[----:B------:R-:W-:Y:S01]  /*0500*/  IMAD R7, R10, 0x200, R3 ;  /* 0x000002000a077824 */ /* 0x000fe200078e0203 */
[----:B------:R-:W-:Y:S01]  /*0510*/  LOP3.LUT R6, R2, 0x8, R6, 0xf8, !PT ;  /* 0x0000000802067812 */ /* 0x000fe200078ef806 */
[----:B------:R-:W-:Y:S01]  /*0520*/  STL [R1+0xc8], R18 ;  /* 0x0000c81201007387 */ /* 0x000fe20000100800 */
[----:B------:R-:W-:Y:S01]  /*0530*/  SHF.R.U32.HI R3, RZ, 0x3, R2 ;  /* 0x00000003ff037819 */ /* 0x000fe20000011602 */
[----:B------:R-:W-:Y:S01]  /*0540*/  IMAD.MOV.U32 R9, RZ, RZ, 0x40 ;  /* 0x00000040ff097424 */ /* 0x000fe200078e00ff */
[----:B------:R-:W-:-:S02]  /*0550*/  LEA.HI R2, R4, R4, RZ, 0x1d ;  /* 0x0000000404027211 */ /* 0x000fc400078fe8ff */
[----:B------:R-:W-:Y:S02]  /*0560*/  SEL R5, R17, 0xfffffff0, !P3 ;  /* 0xfffffff011057807 */ /* 0x000fe40005800000 */
[----:B------:R-:W-:Y:S01]  /*0570*/  SEL R4, R16, 0xffffffe0, !P0 ;  /* 0xffffffe010047807 */ /* 0x000fe20004000000 */
[----:B------:R-:W-:Y:S01]  /*0580*/  IMAD.U32 R7, R7, 0x2, R2 ;  /* 0x0000000207077824 */ /* 0x000fe200078e0002 */
[----:B------:R-:W-:Y:S02]  /*0590*/  LEA.HI R2, R15, R24, RZ, 0x7 ;  /* 0x000000180f027211 */ /* 0x000fe400078f38ff */
[----:B------:R-:W-:Y:S01]  /*05a0*/  LOP3.LUT R3, R6, R3, RZ, 0x3c, !PT ;  /* 0x0000000306037212 */ /* 0x000fe200078e3cff */
[----:B------:R-:W-:Y:S01]  /*05b0*/  IMAD.SHL.U32 R6, R14, 0x40, RZ ;  /* 0x000000400e067824 */ /* 0x000fe200078e00ff */
[----:B------:R-:W-:Y:S01]  /*05c0*/  IADD3 R13, R21, 0x40, RZ ;  /* 0x00000040150d7810 */ /* 0x000fe20007ffe0ff */
[----:B------:R-:W-:Y:S01]  /*05d0*/  IMAD.IADD R4, R5, 0x1, R4 ;  /* 0x0000000105047824 */ /* 0x000fe200078e0204 */
[----:B------:R-:W-:Y:S01]  /*05e0*/  SHF.R.S32.HI R5, RZ, 0x7, R2 ;  /* 0x00000007ff057819 */ /* 0x000fe20000011402 */
[----:B------:R-:W-:Y:S01]  /*05f0*/  IMAD R2, R22, 0x20, R23 ;  /* 0x0000002016027824 */ /* 0x000fe200078e0217 */
[----:B------:R-:W-:-:S02]  /*0600*/  LOP3.LUT R3, R3, 0x7ffffe00, R6, 0xf8, !PT ;  /* 0x7ffffe0003037812 */ /* 0x000fc400078ef806 */
[C---:B------:R-:W-:Y:S02]  /*0610*/  IADD3 R6, R21.reuse, 0x80, RZ ;  /* 0x0000008015067810 */ /* 0x040fe40007ffe0ff */
[----:B------:R-:W-:Y:S01]  /*0620*/  SHF.R.S32.HI R14, RZ, 0x1f, R21 ;  /* 0x0000001fff0e7819 */ /* 0x000fe20000011415 */
[----:B------:R1:W-:Y:S01]  /*0630*/  STL [R1+0x80], R2 ;  /* 0x0000800201007387 */ /* 0x0003e20000100800 */
[----:B------:R-:W-:Y:S02]  /*0640*/  IADD3 R5, R21, 0xc0, RZ ;  /* 0x000000c015057810 */ /* 0x000fe40007ffe0ff */
[----:B------:R-:W-:Y:S01]  /*0650*/  LEA R7, R7, 0x80, 0x1 ;  /* 0x0000008007077811 */ /* 0x000fe200078e08ff */
[----:B------:R2:W-:Y:S01]  /*0660*/  STL [R1+0x70], R13 ;  /* 0x0000700d01007387 */ /* 0x0005e20000100800 */
[----:B------:R-:W-:-:S03]  /*0670*/  LEA R0, R0, 0x10100, 0x1 ;  /* 0x0001010000007811 */ /* 0x000fc600078e08ff */
[----:B------:R-:W-:Y:S04]  /*0680*/  STL [R1+0xf8], R14 ;  /* 0x0000f80e01007387 */ /* 0x000fe80000100800 */
[----:B------:R3:W-:Y:S04]  /*0690*/  STL [R1+0x6c], R6 ;  /* 0x00006c0601007387 */ /* 0x0007e80000100800 */
[----:B------:R4:W-:Y:S01]  /*06a0*/  STL [R1+0x74], R5 ;  /* 0x0000740501007387 */ /* 0x0009e20000100800 */
[----:B-1----:R-:W-:Y:S02]  /*06b0*/  LOP3.LUT R2, R12, 0x7ffffffc, RZ, 0xc0, !PT ;  /* 0x7ffffffc0c027812 */ /* 0x002fe400078ec0ff */
[----:B------:R-:W-:-:S02]  /*06c0*/  SHF.R.S32.HI R12, RZ, 0x1f, R6 ;  /* 0x0000001fff0c7819 */ /* 0x000fc40000011406 */
[----:B--2---:R-:W-:Y:S01]  /*06d0*/  SHF.R.S32.HI R13, RZ, 0x1f, R13 ;  /* 0x0000001fff0d7819 */ /* 0x004fe2000001140d */
[----:B------:R-:W-:-:S04]  /*06e0*/  IMAD.IADD R2, R20, 0x1, -R2 ;  /* 0x0000000114027824 */ /* 0x000fc800078e0a02 */
[----:B------:R-:W-:Y:S01]  /*06f0*/  STL [R1+0xf4], R13 ;  /* 0x0000f40d01007387 */ /* 0x000fe20000100800 */
[----:B---3--:R-:W-:-:S03]  /*0700*/  SHF.R.S32.HI R6, RZ, 0x1f, R5 ;  /* 0x0000001fff067819 */ /* 0x008fc60000011405 */
[----:B------:R1:W-:Y:S01]  /*0710*/  STL [R1+0xf0], R12 ;  /* 0x0000f00c01007387 */ /* 0x0003e20000100800 */
[----:B----4-:R-:W-:-:S03]  /*0720*/  SEL R5, R16, 0xffffffe0, !P1 ;  /* 0xffffffe010057807 */ /* 0x010fc60004800000 */
[----:B------:R2:W-:Y:S01]  /*0730*/  STL [R1+0xec], R6 ;  /* 0x0000ec0601007387 */ /* 0x0005e20000100800 */
[----:B-1----:R-:W-:Y:S02]  /*0740*/  IMAD.SHL.U32 R12, R11, 0x2, RZ ;  /* 0x000000020b0c7824 */ /* 0x002fe400078e00ff */
[----:B------:R-:W-:Y:S02]  /*0750*/  IMAD.SHL.U32 R11, R2, 0x2, RZ ;  /* 0x00000002020b7824 */ /* 0x000fe400078e00ff */
[----:B------:R-:W-:Y:S01]  /*0760*/  IMAD R2, R8, 0x8, R19 ;  /* 0x0000000808027824 */ /* 0x000fe200078e0213 */
[----:B------:R-:W-:Y:S01]  /*0770*/  STL [R1+0x50], R12 ;  /* 0x0000500c01007387 */ /* 0x000fe20000100800 */
[----:B--2---:R-:W-:Y:S01]  /*0780*/  SEL R6, R9, 0xffffffc0, !P2 ;  /* 0xffffffc009067807 */ /* 0x004fe20005000000 */
[C---:B------:R-:W-:Y:S02]  /*0790*/  IMAD.IADD R8, R7.reuse, 0x1, R5 ;  /* 0x0000000107087824 */ /* 0x040fe400078e0205 */
[----:B------:R1:W-:Y:S04]  /*07a0*/  STL [R1+0xc4], R11 ;  /* 0x0000c40b01007387 */ /* 0x0003e80000100800 */
[----:B------:R-:W-:Y:S04]  /*07b0*/  STL [R1+0xcc], R7 ;  /* 0x0000cc0701007387 */ /* 0x000fe80000100800 */
[----:B------:R2:W-:Y:S04]  /*07c0*/  STL [R1+0xc0], R2 ;  /* 0x0000c00201007387 */ /* 0x0005e80000100800 */
[----:B------:R3:W-:Y:S04]  /*07d0*/  STL [R1+0x20], R0 ;  /* 0x0000200001007387 */ /* 0x0007e80000100800 */
[----:B------:R4:W-:Y:S01]  /*07e0*/  STL [R1+0xd8], R8 ;  /* 0x0000d80801007387 */ /* 0x0009e20000100800 */
[----:B-1----:R-:W-:-:S02]  /*07f0*/  IADD3 R11, R7, -0x10, RZ ;  /* 0xfffffff0070b7810 */ /* 0x002fc40007ffe0ff */
[----:B------:R-:W-:Y:S02]  /*0800*/  @P4 IADD3 R11, R7, 0x10, RZ ;  /* 0x00000010070b4810 */ /* 0x000fe40007ffe0ff */
[----:B--2---:R-:W-:Y:S02]  /*0810*/  SEL R2, R16, 0xffffffe0, !P3 ;  /* 0xffffffe010027807 */ /* 0x004fe40005800000 */
[----:B---3--:R-:W-:Y:S01]  /*0820*/  SEL R0, R9, 0xffffffc0, !P0 ;  /* 0xffffffc009007807 */ /* 0x008fe20004000000 */
[--C-:B------:R-:W-:Y:S01]  /*0830*/  IMAD.IADD R9, R7, 0x1, R6.reuse ;  /* 0x0000000107097824 */ /* 0x100fe200078e0206 */
[----:B------:R-:W-:Y:S01]  /*0840*/  LEA R7, R3, 0x100, 0x1 ;  /* 0x0000010003077811 */ /* 0x000fe200078e08ff */
[----:B------:R-:W-:Y:S02]  /*0850*/  IMAD.IADD R3, R8, 0x1, R6 ;  /* 0x0000000108037824 */ /* 0x000fe400078e0206 */
[----:B----4-:R-:W-:Y:S01]  /*0860*/  IMAD.IADD R8, R5, 0x1, R11 ;  /* 0x0000000105087824 */ /* 0x010fe200078e020b */
[----:B------:R1:W-:Y:S01]  /*0870*/  STL [R1+0xe8], R9 ;  /* 0x0000e80901007387 */ /* 0x0003e20000100800 */
[----:B------:R-:W-:-:S03]  /*0880*/  IMAD R5, R10, 0x800, R7 ;  /* 0x000008000a057824 */ /* 0x000fc600078e0207 */
[----:B------:R-:W-:Y:S04]  /*0890*/  STL [R1+0xd0], R11 ;  /* 0x0000d00b01007387 */ /* 0x000fe80000100800 */
[----:B------:R2:W-:Y:S04]  /*08a0*/  STL [R1+0xe4], R3 ;  /* 0x0000e40301007387 */ /* 0x0005e80000100800 */
[----:B------:R-:W-:Y:S01]  /*08b0*/  STL [R1+0x2c], R7 ;  /* 0x00002c0701007387 */ /* 0x000fe20000100800 */
[----:B-1----:R-:W-:Y:S01]  /*08c0*/  IMAD R9, R4, 0x2, R7 ;  /* 0x0000000204097824 */ /* 0x002fe200078e0207 */
[----:B------:R-:W-:Y:S01]  /*08d0*/  IADD3 R4, R0, R7, R2 ;  /* 0x0000000700047210 */ /* 0x000fe20007ffe002 */
[----:B--2---:R-:W-:-:S02]  /*08e0*/  IMAD.IADD R3, R6, 0x1, R11 ;  /* 0x0000000106037824 */ /* 0x004fc400078e020b */
[----:B------:R-:W-:-:S03]  /*08f0*/  IMAD.IADD R6, R8, 0x1, R6 ;  /* 0x0000000108067824 */ /* 0x000fc600078e0206 */
[----:B------:R1:W-:Y:S04]  /*0900*/  STL [R1+0xe0], R3 ;  /* 0x0000e00301007387 */ /* 0x0003e80000100800 */
[----:B------:R-:W-:Y:S04]  /*0910*/  STL [R1+0xd4], R8 ;  /* 0x0000d40801007387 */ /* 0x000fe80000100800 */
[----:B------:R-:W-:Y:S04]  /*0920*/  STL [R1+0x3c], R9 ;  /* 0x00003c0901007387 */ /* 0x000fe80000100800 */
[----:B------:R-:W-:Y:S01]  /*0930*/  STL [R1+0x40], R5 ;  /* 0x0000400501007387 */ /* 0x000fe20000100800 */
[----:B-1----:R-:W-:-:S05]  /*0940*/  IMAD.IADD R3, R7, 0x1, R2 ;  /* 0x0000000107037824 */ /* 0x002fca00078e0202 */
[----:B------:R1:W-:Y:S04]  /*0950*/  STL [R1+0x34], R3 ;  /* 0x0000340301007387 */ /* 0x0003e80000100800 */
[----:B------:R2:W-:Y:S04]  /*0960*/  STL [R1+0x38], R4 ;  /* 0x0000380401007387 */ /* 0x0005e80000100800 */
[----:B------:R3:W-:Y:S01]  /*0970*/  STL [R1+0xdc], R6 ;  /* 0x0000dc0601007387 */ /* 0x0007e20000100800 */
[--C-:B-1----:R-:W-:Y:S02]  /*0980*/  IMAD.IADD R3, R2, 0x1, R5.reuse ;  /* 0x0000000102037824 */ /* 0x102fe400078e0205 */
[----:B------:R-:W-:-:S02]  /*0990*/  IMAD.IADD R2, R0, 0x1, R5 ;  /* 0x0000000100027824 */ /* 0x000fc400078e0205 */
[----:B--2---:R-:W-:Y:S01]  /*09a0*/  IMAD.IADD R4, R7, 0x1, R0 ;  /* 0x0000000107047824 */ /* 0x004fe200078e0200 */
[----:B------:R3:W-:Y:S01]  /*09b0*/  STL [R1+0x44], R3 ;  /* 0x0000440301007387 */ /* 0x0007e20000100800 */
[----:B------:R-:W-:-:S03]  /*09c0*/  IMAD.IADD R0, R0, 0x1, R3 ;  /* 0x0000000100007824 */ /* 0x000fc600078e0203 */
[----:B------:R3:W-:Y:S04]  /*09d0*/  STL [R1+0x30], R4 ;  /* 0x0000300401007387 */ /* 0x0007e80000100800 */
[----:B------:R3:W-:Y:S04]  /*09e0*/  STL [R1+0x4c], R2 ;  /* 0x00004c0201007387 */ /* 0x0007e80000100800 */
[----:B------:R3:W-:Y:S02]  /*09f0*/  STL [R1+0x48], R0 ;  /* 0x0000480001007387 */ /* 0x0007e40000100800 */
.L_x_574:
[----:B---3--:R-:W2:Y:S01]  /*0a00*/  LDL R4, [R1+0xc8] ;  /* 0x0000c80001047983 */ /* 0x008ea20000100800 */
[----:B------:R-:W-:Y:S01]  /*0a10*/  IMAD.MOV.U32 R0, RZ, RZ, c[0x0][0x560] ;  /* 0x00015800ff007624 */ /* 0x000fe200078e00ff */
[----:B------:R-:W-:Y:S01]  /*0a20*/  YIELD ;  /* 0x0000000000007946 */ /* 0x000fe20003800000 */
[----:B------:R-:W-:Y:S03]  /*0a30*/  BSSY B0, `(.L_x_513) ;  /* 0x0000016000007945 */ /* 0x000fe60003800000 */
[----:B------:R-:W-:-:S13]  /*0a40*/  ISETP.NE.AND P0, PT, R0, 0x1, PT ;  /* 0x000000010000780c */ /* 0x000fda0003f05270 */
[----:B--2---:R-:W-:Y:S01]  /*0a50*/  @P0 IMAD.HI.U32 R0, R4, c[0x0][0x564], RZ ;  /* 0x0001590004000a27 */ /* 0x004fe200078e00ff */
[----:B------:R-:W-:-:S04]  /*0a60*/  MOV R3, R4 ;  /* 0x0000000400037202 */ /* 0x000fc80000000f00 */
[----:B------:R-:W-:-:S04]  /*0a70*/  @P0 SHF.R.U32.HI R3, RZ, c[0x0][0x568], R0 ;  /* 0x00015a00ff030a19 */ /* 0x000fc80000011600 */
[----:B------:R-:W-:Y:S01]  /*0a80*/  ISETP.GE.AND P0, PT, R3, c[0x0][0x578], PT ;  /* 0x00015e0003007a0c */ /* 0x000fe20003f06270 */
[----:B------:R-:W-:-:S04]  /*0a90*/  IMAD.MOV R2, RZ, RZ, -R3 ;  /* 0x000000ffff027224 */ /* 0x000fc800078e0a03 */
[----:B------:R-:W-:-:S08]  /*0aa0*/  IMAD R2, R2, c[0x0][0x560], R4 ;  /* 0x0001580002027a24 */ /* 0x000fd000078e0204 */
[----:B------:R-:W-:Y:S05]  /*0ab0*/  @!P0 BRA `(.L_x_514) ;  /* 0x0000007000008947 */ /* 0x000fea0003800000 */
[----:B------:R-:W-:-:S04]  /*0ac0*/  MOV R0, c[0x0][0x56c] ;  /* 0x00015b0000007a02 */ /* 0x000fc80000000f00 */
[----:B------:R-:W-:Y:S02]  /*0ad0*/  ISETP.NE.AND P0, PT, R0, 0x1, PT ;  /* 0x000000010000780c */ /* 0x000fe40003f05270 */
[----:B------:R-:W-:-:S11]  /*0ae0*/  MOV R0, R2 ;  /* 0x0000000200007202 */ /* 0x000fd60000000f00 */
[----:B------:R-:W-:-:S05]  /*0af0*/  @P0 IMAD.HI.U32 R4, R2, c[0x0][0x570], RZ ;  /* 0x00015c0002040a27 */ /* 0x000fca00078e00ff */
[----:B------:R-:W-:-:S05]  /*0b00*/  @P0 SHF.R.U32.HI R0, RZ, c[0x0][0x574], R4 ;  /* 0x00015d00ff000a19 */ /* 0x000fca0000011604 */
[----:B------:R-:W-:Y:S01]  /*0b10*/  IMAD R4, R0, c[0x0][0x56c], RZ ;  /* 0x00015b0000047a24 */ /* 0x000fe200078e02ff */
[----:B------:R-:W-:Y:S05]  /*0b20*/  BRA `(.L_x_515) ;  /* 0x0000006000007947 */ /* 0x000fea0003800000 */
.L_x_514:
[----:B------:R-:W-:-:S04]  /*0b30*/  MOV R0, c[0x0][0x554] ;  /* 0x0001550000007a02 */ /* 0x000fc80000000f00 */
[----:B------:R-:W-:Y:S02]  /*0b40*/  ISETP.NE.AND P0, PT, R0, 0x1, PT ;  /* 0x000000010000780c */ /* 0x000fe40003f05270 */
[----:B------:R-:W-:-:S11]  /*0b50*/  MOV R0, R2 ;  /* 0x0000000200007202 */ /* 0x000fd60000000f00 */
[----:B------:R-:W-:-:S05]  /*0b60*/  @P0 IMAD.HI.U32 R4, R2, c[0x0][0x558], RZ ;  /* 0x0001560002040a27 */ /* 0x000fca00078e00ff */
[----:B------:R-:W-:-:S05]  /*0b70*/  @P0 SHF.R.U32.HI R0, RZ, c[0x0][0x55c], R4 ;  /* 0x00015700ff000a19 */ /* 0x000fca0000011604 */
[----:B------:R-:W-:Y:S02]  /*0b80*/  IMAD R4, R0, c[0x0][0x554], RZ ;  /* 0x0001550000047a24 */ /* 0x000fe400078e02ff */
.L_x_515:
[----:B------:R-:W-:Y:S05]  /*0b90*/  BSYNC B0 ;  /* 0x0000000000007941 */ /* 0x000fea0003800000 */
.L_x_513:
[----:B------:R-:W-:Y:S01]  /*0ba0*/  IMAD.MOV.U32 R5, RZ, RZ, c[0x0][0x548] ;  /* 0x00015200ff057624 */ /* 0x000fe200078e00ff */
[----:B------:R-:W-:Y:S01]  /*0bb0*/  ISETP.NE.U32.AND P0, PT, RZ, c[0x0][0x370], PT ;  /* 0x0000dc00ff007a0c */ /* 0x000fe20003f05070 */
[----:B------:R-:W-:Y:S01]  /*0bc0*/  IMAD.IADD R4, R2, 0x1, -R4 ;  /* 0x0000000102047824 */ /* 0x000fe200078e0a04 */
[----:B------:R-:W-:Y:S02]  /*0bd0*/  CS2R R106, SRZ ;  /* 0x00000000006a7805 */ /* 0x000fe4000001ff00 */
[----:B------:R-:W-:Y:S01]  /*0be0*/  ISETP.NE.AND P1, PT, R5, 0x1, PT ;  /* 0x000000010500780c */ /* 0x000fe20003f25270 */
[----:B------:R-:W-:Y:S01]  /*0bf0*/  IMAD R4, R3, c[0x0][0x554], R4 ;  /* 0x0001550003047a24 */ /* 0x000fe200078e0204 */
[----:B------:R-:W-:-:S04]  /*0c00*/  ISETP.NE.AND.EX P0, PT, RZ, c[0x0][0x374], PT, P0 ;  /* 0x0000dd00ff007a0c */ /* 0x000fc80003f05300 */
[----:B------:R-:W-:-:S07]  /*0c10*/  MOV R16, R4 ;  /* 0x0000000400107202 */ /* 0x000fce0000000f00 */
[----:B------:R-:W-:-:S04]  /*0c20*/  @P1 IMAD.HI.U32 R2, R4, c[0x0][0x54c], RZ ;  /* 0x0001530004021a27 */ /* 0x000fc800078e00ff */
[----:B------:R-:W-:Y:S01]  /*0c30*/  @P0 IMAD.MOV.U32 R3, RZ, RZ, 0x4 ;  /* 0x00000004ff030424 */ /* 0x000fe200078e00ff */
[----:B------:R-:W-:-:S05]  /*0c40*/  @P1 SHF.R.U32.HI R16, RZ, c[0x0][0x550], R2 ;  /* 0x00015400ff101a19 */ /* 0x000fca0000011602 */
[----:B------:R-:W-:Y:S01]  /*0c50*/  @P0 IMAD.WIDE R2, R16, R3, c[0x0][0x370] ;  /* 0x0000dc0010020625 */ /* 0x000fe200078e0203 */
[----:B------:R-:W-:Y:S01]  /*0c60*/  LOP3.LUT R0, R0, 0x1ffffff, RZ, 0x3c, !PT ;  /* 0x01ffffff00007812 */ /* 0x000fe200078e3cff */
[----:B------:R1:W-:Y:S04]  /*0c70*/  STL [R1+0xb8], R16 ;  /* 0x0000b81001007387 */ /* 0x0003e80000100800 */
[----:B------:R2:W3:Y:S01]  /*0c80*/  @P0 LDG.E R107, [R2.64] ;  /* 0x00000006026b0981 */ /* 0x0004e2000c1e1900 */
[----:B------:R-:W-:Y:S01]  /*0c90*/  IMAD.MOV.U32 R51, RZ, RZ, c[0x0][0x2c4] ;  /* 0x0000b100ff337624 */ /* 0x000fe200078e00ff */
[----:B------:R-:W-:Y:S01]  /*0ca0*/  IADD3 R0, R0, c[0x0][0x53c], RZ ;  /* 0x00014f0000007a10 */ /* 0x000fe20007ffe0ff */
[----:B------:R-:W-:Y:S01]  /*0cb0*/  IMAD.MOV.U32 R48, RZ, RZ, 0x40 ;  /* 0x00000040ff307424 */ /* 0x000fe200078e00ff */
[----:B------:R-:W-:Y:S01]  /*0cc0*/  CS2R R130, SRZ ;  /* 0x0000000000827805 */ /* 0x000fe2000001ff00 */
[----:B------:R-:W-:Y:S01]  /*0cd0*/  CS2R R128, SRZ ;  /* 0x0000000000807805 */ /* 0x000fe2000001ff00 */
[----:B------:R-:W-:Y:S01]  /*0ce0*/  ISETP.NE.AND P2, PT, R51, 0x1, PT ;  /* 0x000000013300780c */ /* 0x000fe20003f45270 */
[----:B------:R-:W-:Y:S01]  /*0cf0*/  CS2R R126, SRZ ;  /* 0x00000000007e7805 */ /* 0x000fe2000001ff00 */
[----:B------:R-:W-:Y:S01]  /*0d00*/  SHF.L.U32 R47, R0, 0x7, RZ ;  /* 0x00000007002f7819 */ /* 0x000fe200000006ff */
[----:B------:R-:W-:Y:S01]  /*0d10*/  CS2R R124, SRZ ;  /* 0x00000000007c7805 */ /* 0x000fe2000001ff00 */
[----:B------:R-:W-:Y:S01]  /*0d20*/  IADD3 R5, R48, -c[0x0][0x168], RZ ;  /* 0x80005a0030057a10 */ /* 0x000fe20007ffe0ff */
[----:B------:R-:W-:Y:S01]  /*0d30*/  IMAD.MOV.U32 R122, RZ, RZ, RZ ;  /* 0x000000ffff7a7224 */ /* 0x000fe200078e00ff */
[----:B------:R-:W-:Y:S01]  /*0d40*/  IADD3 R0, R47, 0x7f, RZ ;  /* 0x0000007f2f007810 */ /* 0x000fe20007ffe0ff */
[----:B------:R1:W-:Y:S01]  /*0d50*/  STL [R1+0xb4], R47 ;  /* 0x0000b42f01007387 */ /* 0x0003e20000100800 */
[----:B------:R-:W-:Y:S01]  /*0d60*/  CS2R R120, SRZ ;  /* 0x0000000000787805 */ /* 0x000fe2000001ff00 */
[----:B------:R-:W-:Y:S01]  /*0d70*/  CS2R R6, SRZ ;  /* 0x0000000000067805 */ /* 0x000fe2000001ff00 */
[----:B------:R-:W-:Y:S01]  /*0d80*/  MOV R118, RZ ;  /* 0x000000ff00767202 */ /* 0x000fe20000000f00 */
[----:B------:R-:W-:Y:S01]  /*0d90*/  CS2R R116, SRZ ;  /* 0x0000000000747805 */ /* 0x000fe2000001ff00 */
[----:B------:R-:W-:Y:S01]  /*0da0*/  CS2R R8, SRZ ;  /* 0x0000000000087805 */ /* 0x000fe2000001ff00 */
[----:B------:R-:W-:Y:S01]  /*0db0*/  IMAD.MOV.U32 R114, RZ, RZ, RZ ;  /* 0x000000ffff727224 */ /* 0x000fe200078e00ff */
[----:B------:R-:W-:Y:S01]  /*0dc0*/  CS2R R112, SRZ ;  /* 0x0000000000707805 */ /* 0x000fe2000001ff00 */
[----:B------:R-:W-:Y:S01]  /*0dd0*/  CS2R R10, SRZ ;  /* 0x00000000000a7805 */ /* 0x000fe2000001ff00 */
[----:B------:R-:W-:Y:S01]  /*0de0*/  IMAD.MOV.U32 R110, RZ, RZ, RZ ;  /* 0x000000ffff6e7224 */ /* 0x000fe200078e00ff */
[----:B------:R-:W-:Y:S01]  /*0df0*/  CS2R R108, SRZ ;  /* 0x00000000006c7805 */ /* 0x000fe2000001ff00 */
[----:B------:R-:W-:Y:S01]  /*0e00*/  CS2R R12, SRZ ;  /* 0x00000000000c7805 */ /* 0x000fe2000001ff00 */
[----:B--2---:R-:W-:Y:S01]  /*0e10*/  IMAD.MOV.U32 R2, RZ, RZ, c[0x0][0x2ac] ;  /* 0x0000ab00ff027624 */ /* 0x004fe200078e00ff */
[----:B------:R-:W-:Y:S01]  /*0e20*/  CS2R R104, SRZ ;  /* 0x0000000000687805 */ /* 0x000fe2000001ff00 */
[----:B------:R-:W-:Y:S01]  /*0e30*/  @P2 IMAD.HI.U32 R3, R0, c[0x0][0x2c8], RZ ;  /* 0x0000b20000032a27 */ /* 0x000fe200078e00ff */
[----:B------:R-:W-:Y:S01]  /*0e40*/  CS2R R14, SRZ ;  /* 0x00000000000e7805 */ /* 0x000fe2000001ff00 */
[----:B------:R-:W-:Y:S01]  /*0e50*/  MOV R102, RZ ;  /* 0x000000ff00667202 */ /* 0x000fe20000000f00 */
[----:B------:R-:W-:Y:S01]  /*0e60*/  CS2R R100, SRZ ;  /* 0x0000000000647805 */ /* 0x000fe2000001ff00 */
[C---:B------:R-:W-:Y:S01]  /*0e70*/  IMAD R249, R2.reuse, c[0x0][0x1d0], RZ ;  /* 0x0000740002f97a24 */ /* 0x040fe200078e02ff */
[----:B------:R-:W-:Y:S01]  /*0e80*/  @P2 SHF.R.U32.HI R0, RZ, c[0x0][0x2cc], R3 ;  /* 0x0000b300ff002a19 */ /* 0x000fe20000011603 */
[----:B------:R-:W-:Y:S01]  /*0e90*/  IMAD R2, R2, c[0x0][0x1d0], R5 ;  /* 0x0000740002027a24 */ /* 0x000fe200078e0205 */
[----:B------:R-:W-:Y:S01]  /*0ea0*/  CS2R R96, SRZ ;  /* 0x0000000000607805 */ /* 0x000fe2000001ff00 */
[----:B------:R-:W-:Y:S01]  /*0eb0*/  IMAD.MOV.U32 R17, RZ, RZ, RZ ;  /* 0x000000ffff117224 */ /* 0x000fe200078e00ff */
[----:B------:R-:W-:Y:S01]  /*0ec0*/  IADD3 R5, R249, 0x3f, RZ ;  /* 0x0000003ff9057810 */ /* 0x000fe20007ffe0ff */
[----:B------:R-:W-:Y:S01]  /*0ed0*/  IMAD.MOV.U32 R98, RZ, RZ, RZ ;  /* 0x000000ffff627224 */ /* 0x000fe200078e00ff */
[----:B------:R-:W-:Y:S01]  /*0ee0*/  IADD3 R0, R2, R0, RZ ;  /* 0x0000000002007210 */ /* 0x000fe20007ffe0ff */
[----:B------:R-:W-:Y:S01]  /*0ef0*/  CS2R R18, SRZ ;  /* 0x0000000000127805 */ /* 0x000fe2000001ff00 */
[----:B------:R-:W-:Y:S01]  /*0f00*/  SHF.R.S32.HI R2, RZ, 0x1f, R5 ;  /* 0x0000001fff027819 */ /* 0x000fe20000011405 */
[----:B------:R-:W-:Y:S01]  /*0f10*/  CS2R R92, SRZ ;  /* 0x00000000005c7805 */ /* 0x000fe2000001ff00 */
[----:B------:R-:W-:Y:S01]  /*0f20*/  SHF.R.S32.HI R3, RZ, 0x1f, R0 ;  /* 0x0000001fff037819 */ /* 0x000fe20000011400 */
[----:B------:R-:W-:Y:S01]  /*0f30*/  CS2R R20, SRZ ;  /* 0x0000000000147805 */ /* 0x000fe2000001ff00 */
[----:B------:R-:W-:Y:S01]  /*0f40*/  LEA.HI R2, R2, R5, RZ, 0x6 ;  /* 0x0000000502027211 */ /* 0x000fe200078f30ff */
[----:B------:R-:W-:Y:S01]  /*0f50*/  IMAD.MOV.U32 R90, RZ, RZ, RZ ;  /* 0x000000ffff5a7224 */ /* 0x000fe200078e00ff */
[----:B------:R-:W-:Y:S01]  /*0f60*/  LEA.HI R3, R3, R0, RZ, 0x6 ;  /* 0x0000000003037211 */ /* 0x000fe200078f30ff */
[----:B------:R-:W-:Y:S01]  /*0f70*/  IMAD.MOV R0, RZ, RZ, -R16 ;  /* 0x000000ffff007224 */ /* 0x000fe200078e0a10 */
[----:B------:R-:W-:Y:S01]  /*0f80*/  SHF.R.S32.HI R2, RZ, 0x6, R2 ;  /* 0x00000006ff027819 */ /* 0x000fe20000011402 */
[----:B------:R-:W-:Y:S01]  /*0f90*/  CS2R R88, SRZ ;  /* 0x0000000000587805 */ /* 0x000fe2000001ff00 */
[----:B------:R-:W-:Y:S01]  /*0fa0*/  SHF.R.S32.HI R3, RZ, 0x6, R3 ;  /* 0x00000006ff037819 */ /* 0x000fe20000011403 */
[----:B------:R-:W-:Y:S01]  /*0fb0*/  IMAD R46, R0, c[0x0][0x548], R4 ;  /* 0x00015200002e7a24 */ /* 0x000fe200078e0204 */
[----:B------:R-:W-:Y:S01]  /*0fc0*/  PRMT R0, RZ, 0x7610, R0 ;  /* 0x00007610ff007816 */ /* 0x000fe20000000000 */
[----:B------:R-:W-:Y:S01]  /*0fd0*/  CS2R R4, SRZ ;  /* 0x0000000000047805 */ /* 0x000fe2000001ff00 */
[----:B------:R-:W-:Y:S01]  /*0fe0*/  IMNMX R248, R2, R3, PT ;  /* 0x0000000302f87217 */ /* 0x000fe20003800200 */
[----:B------:R-:W-:Y:S01]  /*0ff0*/  CS2R R22, SRZ ;  /* 0x0000000000167805 */ /* 0x000fe2000001ff00 */
[----:B------:R1:W-:Y:S01]  /*1000*/  STL [R1+0xbc], R46 ;  /* 0x0000bc2e01007387 */ /* 0x0003e20000100800 */
[----:B------:R-:W-:Y:S01]  /*1010*/  MOV R94, RZ ;  /* 0x000000ff005e7202 */ /* 0x000fe20000000f00 */
[----:B------:R-:W-:Y:S01]  /*1020*/  IMAD.MOV.U32 R86, RZ, RZ, RZ ;  /* 0x000000ffff567224 */ /* 0x000fe200078e00ff */
[----:B------:R-:W-:Y:S01]  /*1030*/  ISETP.GE.AND P0, PT, R248, 0x1, PT ;  /* 0x00000001f800780c */ /* 0x000fe20003f06270 */
[----:B------:R-:W-:Y:S01]  /*1040*/  CS2R R84, SRZ ;  /* 0x0000000000547805 */ /* 0x000fe2000001ff00 */
[----:B------:R-:W-:Y:S01]  /*1050*/  CS2R R24, SRZ ;  /* 0x0000000000187805 */ /* 0x000fe2000001ff00 */
[----:B------:R-:W-:Y:S01]  /*1060*/  MOV R82, RZ ;  /* 0x000000ff00527202 */ /* 0x000fe20000000f00 */
[----:B------:R-:W-:Y:S01]  /*1070*/  CS2R R26, SRZ ;  /* 0x00000000001a7805 */ /* 0x000fe2000001ff00 */
[----:B------:R-:W-:Y:S01]  /*1080*/  IMAD.MOV.U32 R80, RZ, RZ, RZ ;  /* 0x000000ffff507224 */ /* 0x000fe200078e00ff */
[----:B------:R-:W-:Y:S01]  /*1090*/  CS2R R28, SRZ ;  /* 0x00000000001c7805 */ /* 0x000fe2000001ff00 */
[----:B------:R-:W-:Y:S01]  /*10a0*/  IMAD.MOV.U32 R78, RZ, RZ, RZ ;  /* 0x000000ffff4e7224 */ /* 0x000fe200078e00ff */
[----:B------:R-:W-:Y:S01]  /*10b0*/  MOV R76, RZ ;  /* 0x000000ff004c7202 */ /* 0x000fe20000000f00 */
[----:B------:R-:W-:Y:S01]  /*10c0*/  IMAD.MOV.U32 R74, RZ, RZ, RZ ;  /* 0x000000ffff4a7224 */ /* 0x000fe200078e00ff */
[----:B------:R-:W-:Y:S01]  /*10d0*/  CS2R R30, SRZ ;  /* 0x00000000001e7805 */ /* 0x000fe2000001ff00 */
[----:B------:R-:W-:Y:S01]  /*10e0*/  IMAD.MOV.U32 R72, RZ, RZ, RZ ;  /* 0x000000ffff487224 */ /* 0x000fe200078e00ff */
[----:B------:R-:W-:Y:S01]  /*10f0*/  MOV R70, RZ ;  /* 0x000000ff00467202 */ /* 0x000fe20000000f00 */
[----:B------:R-:W-:Y:S01]  /*1100*/  CS2R R32, SRZ ;  /* 0x0000000000207805 */ /* 0x000fe2000001ff00 */
[----:B------:R-:W-:Y:S01]  /*1110*/  IMAD.MOV.U32 R68, RZ, RZ, RZ ;  /* 0x000000ffff447224 */ /* 0x000fe200078e00ff */
        /* <DEDUP_REMOVED lines=14> */
[----:B------:R-:W-:Y:S01]  /*1200*/  IMAD.MOV.U32 R138, RZ, RZ, RZ ;  /* 0x000000ffff8a7224 */ /* 0x000fe200078e00ff */
[----:B------:R-:W-:Y:S01]  /*1210*/  CS2R R142, SRZ ;  /* 0x00000000008e7805 */ /* 0x000fe2000001ff00 */
[----:B------:R-:W-:Y:S01]  /*1220*/  CS2R R140, SRZ ;  /* 0x00000000008c7805 */ /* 0x000fe2000001ff00 */
[----:B------:R-:W-:Y:S01]  /*1230*/  MOV R53, RZ ;  /* 0x000000ff00357202 */ /* 0x000fe20000000f00 */
[----:B------:R-:W-:Y:S01]  /*1240*/  IMAD.MOV.U32 R146, RZ, RZ, RZ ;  /* 0x000000ffff927224 */ /* 0x000fe200078e00ff */
        /* <DEDUP_REMOVED lines=14> */
[----:B---3--:R1:W-:Y:S01]  /*1330*/  STL [R1+0x88], R107 ;  /* 0x0000886b01007387 */ /* 0x0083e20000100800 */
[----:B------:R-:W-:Y:S05]  /*1340*/  @!P0 BRA `(.L_x_516) ;  /* 0x0000cd6000008947 */ /* 0x000fea0003800000 */
[----:B------:R-:W-:-:S04]  /*1350*/  ISETP.NE.U32.AND P0, PT, RZ, c[0x0][0x340], PT ;  /* 0x0000d000ff007a0c */ /* 0x000fc80003f05070 */
[----:B------:R-:W-:-:S13]  /*1360*/  ISETP.NE.AND.EX P0, PT, RZ, c[0x0][0x344], PT, P0 ;  /* 0x0000d100ff007a0c */ /* 0x000fda0003f05300 */
[----:B------:R-:W-:-:S04]  /*1370*/  @P0 IMAD.MOV.U32 R2, RZ, RZ, 0x4 ;  /* 0x00000004ff020424 */ /* 0x000fc800078e00ff */
[----:B------:R-:W-:-:S05]  /*1380*/  @P0 IMAD.WIDE R2, R16, R2, c[0x0][0x340] ;  /* 0x0000d00010020625 */ /* 0x000fca00078e0202 */
[----:B------:R2:W5:Y:S01]  /*1390*/  @P0 LDG.E R0, [R2.64] ;  /* 0x0000000602000981 */ /* 0x000562000c1e1900 */
[----:B------:R-:W-:Y:S01]  /*13a0*/  WARPSYNC 0xffffffff ;  /* 0xffffffff00007948 */ /* 0x000fe20003800000 */
[----:B------:R-:W-:-:S03]  /*13b0*/  @!P0 MOV R0, R16 ;  /* 0x0000001000008202 */ /* 0x000fc60000000f00 */
[----:B--2---:R-:W2:Y:S01]  /*13c0*/  LDL R103, [R1+0x80] ;  /* 0x0000800001677983 */ /* 0x004ea20000100800 */
[----:B-----5:R-:W-:Y:S01]  /*13d0*/  SHF.R.S32.HI R3, RZ, 0x1f, R0 ;  /* 0x0000001fff037819 */ /* 0x020fe20000011400 */
[----:B------:R-:W-:-:S04]  /*13e0*/  IMAD.WIDE.U32 R98, R0, c[0x0][0x2b0], RZ ;  /* 0x0000ac0000627a25 */ /* 0x000fc800078e00ff */
[----:B------:R-:W-:Y:S01]  /*13f0*/  IMAD.MOV.U32 R97, RZ, RZ, c[0x0][0x2b8] ;  /* 0x0000ae00ff617624 */ /* 0x000fe200078e00ff */
[----:B------:R-:W-:Y:S01]  /*1400*/  STL.64 [R1+0x98], R98 ;  /* 0x0000986201007387 */ /* 0x000fe20000100a00 */
[----:B------:R-:W-:-:S03]  /*1410*/  IMAD.MOV.U32 R33, RZ, RZ, RZ ;  /* 0x000000ffff217224 */ /* 0x000fc600078e00ff */
[----:B------:R-:W-:Y:S02]  /*1420*/  ISETP.NE.AND P1, PT, R97, 0x1, PT ;  /* 0x000000016100780c */ /* 0x000fe40003f25270 */
[----:B------:R-:W-:-:S05]  /*1430*/  SHF.R.S32.HI R24, RZ, 0x1f, R46 ;  /* 0x0000001fff187819 */ /* 0x000fca000001142e */
[----:B------:R-:W-:Y:S01]  /*1440*/  IMAD R5, R24, c[0x0][0x1b8], RZ ;  /* 0x00006e0018057a24 */ /* 0x000fe200078e02ff */
[----:B------:R-:W-:-:S03]  /*1450*/  SHF.R.S32.HI R6, RZ, 0x1f, R16 ;  /* 0x0000001fff067819 */ /* 0x000fc60000011410 */
[----:B------:R-:W-:Y:S01]  /*1460*/  IMAD R5, R46, c[0x0][0x1bc], R5 ;  /* 0x00006f002e057a24 */ /* 0x000fe200078e0205 */
[----:B------:R-:W3:Y:S04]  /*1470*/  S2R R54, SR_TID.X ;  /* 0x0000000000367919 */ /* 0x000ee80000002100 */
[----:B------:R-:W-:Y:S01]  /*1480*/  BAR.SYNC.DEFER_BLOCKING 0x0 ;  /* 0x0000000000007b1d */ /* 0x000fe20000010000 */
[----:B--2---:R-:W-:-:S05]  /*1490*/  IMAD R2, R248, 0x40, R103 ;  /* 0x00000040f8027824 */ /* 0x004fca00078e0267 */
[----:B------:R-:W-:-:S04]  /*14a0*/  IADD3 R2, R2, -0x40, RZ ;  /* 0xffffffc002027810 */ /* 0x000fc80007ffe0ff */
[C---:B------:R-:W-:Y:S01]  /*14b0*/  ISETP.GE.AND P0, PT, R2.reuse, R249, PT ;  /* 0x000000f90200720c */ /* 0x040fe20003f06270 */
[----:B------:R-:W-:Y:S02]  /*14c0*/  IMAD.IADD R22, R2, 0x1, R107 ;  /* 0x0000000102167824 */ /* 0x000fe400078e026b */
[----:B------:R-:W-:Y:S01]  /*14d0*/  IMAD R2, R3, c[0x0][0x2b0], RZ ;  /* 0x0000ac0003027a24 */ /* 0x000fe200078e02ff */
[----:B------:R-:W-:Y:S01]  /*14e0*/  ISETP.GT.OR P0, PT, R103, 0x3f, P0 ;  /* 0x0000003f6700780c */ /* 0x000fe20000704670 */
[----:B------:R-:W-:-:S04]  /*14f0*/  @P1 IMAD.HI.U32 R3, R22, c[0x0][0x2bc], RZ ;  /* 0x0000af0016031a27 */ /* 0x000fc800078e00ff */
[----:B------:R-:W-:Y:S02]  /*1500*/  IMAD R2, R0, c[0x0][0x2b4], R2 ;  /* 0x0000ad0000027a24 */ /* 0x000fe400078e0202 */
[----:B------:R-:W-:Y:S01]  /*1510*/  IMAD.MOV.U32 R21, RZ, RZ, R22 ;  /* 0x000000ffff157224 */ /* 0x000fe200078e0016 */
[----:B------:R-:W-:Y:S01]  /*1520*/  @P1 SHF.R.U32.HI R21, RZ, c[0x0][0x2c0], R3 ;  /* 0x0000b000ff151a19 */ /* 0x000fe20000011603 */
[----:B------:R-:W-:-:S04]  /*1530*/  IMAD.IADD R96, R99, 0x1, R2 ;  /* 0x0000000163607824 */ /* 0x000fc800078e0202 */
[C---:B------:R-:W-:Y:S01]  /*1540*/  @!P0 IADD3 R0, P1, R21.reuse, R98, RZ ;  /* 0x0000006215008210 */ /* 0x040fe20007f3e0ff */
[----:B------:R-:W-:Y:S03]  /*1550*/  STL [R1+0xac], R96 ;  /* 0x0000ac6001007387 */ /* 0x000fe60000100800 */
[----:B------:R-:W-:Y:S01]  /*1560*/  @!P0 LEA.HI.X.SX32 R3, R21, R96, 0x1, P1 ;  /* 0x0000006015038211 */ /* 0x000fe200008f0eff */
[----:B------:R-:W2:Y:S01]  /*1570*/  LDL R50, [R1+0x70] ;  /* 0x0000700001327983 */ /* 0x000ea20000100800 */
[----:B------:R-:W-:-:S03]  /*1580*/  @!P0 LEA R2, P1, R0, c[0x0][0x2a0], 0x2 ;  /* 0x0000a80000028a11 */ /* 0x000fc600078210ff */
[----:B------:R-:W4:Y:S01]  /*1590*/  LDL R29, [R1+0xf4] ;  /* 0x0000f400011d7983 */ /* 0x000f220000100800 */
[----:B------:R-:W-:-:S03]  /*15a0*/  @!P0 LEA.HI.X R3, R0, c[0x0][0x2a4], R3, 0x2, P1 ;  /* 0x0000a90000038a11 */ /* 0x000fc600008f1403 */
[----:B------:R-:W4:Y:S04]  /*15b0*/  LDL R53, [R1+0x74] ;  /* 0x0000740001357983 */ /* 0x000f280000100800 */
[----:B------:R-:W4:Y:S04]  /*15c0*/  LDL R32, [R1+0xec] ;  /* 0x0000ec0001207983 */ /* 0x000f280000100800 */
[----:B------:R-:W4:Y:S04]  /*15d0*/  LDL R30, [R1+0x58] ;  /* 0x00005800011e7983 */ /* 0x000f280000100800 */
[----:B------:R-:W4:Y:S04]  /*15e0*/  LDL R49, [R1+0x6c] ;  /* 0x00006c0001317983 */ /* 0x000f280000100800 */
[----:B------:R-:W4:Y:S04]  /*15f0*/  LDL R31, [R1+0xf8] ;  /* 0x0000f800011f7983 */ /* 0x000f280000100800 */
[----:B------:R-:W4:Y:S04]  /*1600*/  LDL R28, [R1+0xf0] ;  /* 0x0000f000011c7983 */ /* 0x000f280000100800 */
[----:B------:R-:W4:Y:S04]  /*1610*/  LDL R52, [R1+0x50] ;  /* 0x0000500001347983 */ /* 0x000f280000100800 */
[----:B------:R1:W4:Y:S01]  /*1620*/  @!P0 LDG.E R33, [R2.64] ;  /* 0x0000000602218981 */ /* 0x000322000c1e1900 */
[----:B------:R-:W-:-:S04]  /*1630*/  IMAD.IADD R4, R103, 0x1, R47 ;  /* 0x0000000167047824 */ /* 0x000fc800078e022f */
[----:B------:R-:W-:-:S04]  /*1640*/  @P2 IMAD.HI.U32 R7, R4, c[0x0][0x2c8], RZ ;  /* 0x0000b20004072a27 */ /* 0x000fc800078e00ff */
[----:B------:R-:W-:Y:S01]  /*1650*/  IMAD.MOV.U32 R0, RZ, RZ, R4 ;  /* 0x000000ffff007224 */ /* 0x000fe200078e0004 */
[----:B------:R-:W-:-:S04]  /*1660*/  @P2 SHF.R.U32.HI R0, RZ, c[0x0][0x2cc], R7 ;  /* 0x0000b300ff002a19 */ /* 0x000fc80000011607 */
[----:B------:R-:W-:Y:S01]  /*1670*/  SHF.R.S32.HI R7, RZ, 0x1f, R0 ;  /* 0x0000001fff077819 */ /* 0x000fe20000011400 */
[----:B-1----:R-:W-:-:S04]  /*1680*/  IMAD.WIDE.U32 R2, R46, c[0x0][0x1b8], RZ ;  /* 0x00006e002e027a25 */ /* 0x002fc800078e00ff */
[----:B------:R-:W-:Y:S02]  /*1690*/  IMAD.IADD R3, R3, 0x1, R5 ;  /* 0x0000000103037824 */ /* 0x000fe400078e0205 */
[----:B------:R-:W-:Y:S02]  /*16a0*/  IMAD R5, R6, c[0x0][0x1c0], RZ ;  /* 0x0000700006057a24 */ /* 0x000fe400078e02ff */
[----:B------:R-:W-:-:S04]  /*16b0*/  IMAD.WIDE.U32 R2, R16, c[0x0][0x1c0], R2 ;  /* 0x0000700010027a25 */ /* 0x000fc800078e0002 */
[----:B------:R-:W-:Y:S02]  /*16c0*/  IMAD R6, R16, c[0x0][0x1c4], R5 ;  /* 0x0000710010067a24 */ /* 0x000fe400078e0205 */
[----:B------:R-:W-:-:S04]  /*16d0*/  IMAD.MOV R5, RZ, RZ, -R0 ;  /* 0x000000ffff057224 */ /* 0x000fc800078e0a00 */
[----:B------:R-:W-:Y:S02]  /*16e0*/  IMAD R4, R5, c[0x0][0x2c4], R4 ;  /* 0x0000b10005047a24 */ /* 0x000fe400078e0204 */
[----:B------:R-:W-:Y:S02]  /*16f0*/  IMAD R5, R7, c[0x0][0x1b0], RZ ;  /* 0x00006c0007057a24 */ /* 0x000fe400078e02ff */
[----:B------:R-:W-:Y:S02]  /*1700*/  IMAD.IADD R3, R3, 0x1, R6 ;  /* 0x0000000103037824 */ /* 0x000fe400078e0206 */
[C---:B------:R-:W-:Y:S01]  /*1710*/  IMAD R6, R0.reuse, c[0x0][0x1b4], R5 ;  /* 0x00006d0000067a24 */ /* 0x040fe200078e0205 */
[----:B------:R-:W-:Y:S01]  /*1720*/  SHF.R.S32.HI R5, RZ, 0x1f, R4 ;  /* 0x0000001fff057819 */ /* 0x000fe20000011404 */
[----:B------:R-:W-:-:S04]  /*1730*/  IMAD.WIDE.U32 R2, R0, c[0x0][0x1b0], R2 ;  /* 0x00006c0000027a25 */ /* 0x000fc800078e0002 */
[----:B------:R-:W-:Y:S02]  /*1740*/  IMAD R0, R5, c[0x0][0x1a8], RZ ;  /* 0x00006a0005007a24 */ /* 0x000fe400078e02ff */
[----:B------:R-:W-:Y:S02]  /*1750*/  IMAD.IADD R3, R3, 0x1, R6 ;  /* 0x0000000103037824 */ /* 0x000fe400078e0206 */
[C---:B------:R-:W-:Y:S02]  /*1760*/  IMAD R0, R4.reuse, c[0x0][0x1ac], R0 ;  /* 0x00006b0004007a24 */ /* 0x040fe400078e0200 */
[----:B------:R-:W-:Y:S01]  /*1770*/  IMAD.WIDE.U32 R2, R4, c[0x0][0x1a8], R2 ;  /* 0x00006a0004027a25 */ /* 0x000fe200078e0002 */
[----:B---3--:R-:W-:-:S03]  /*1780*/  SHF.R.S32.HI R26, RZ, 0x1f, R54 ;  /* 0x0000001fff1a7819 */ /* 0x008fc60000011436 */
[----:B------:R-:W-:Y:S01]  /*1790*/  IMAD.IADD R0, R3, 0x1, R0 ;  /* 0x0000000103007824 */ /* 0x000fe200078e0200 */
[----:B------:R-:W-:Y:S02]  /*17a0*/  LEA R17, P0, R2, c[0x0][0x160], 0x1 ;  /* 0x0000580002117a11 */ /* 0x000fe400078008ff */
[----:B------:R-:W-:Y:S02]  /*17b0*/  LEA.HI R26, R26, R54, RZ, 0x3 ;  /* 0x000000361a1a7211 */ /* 0x000fe400078f18ff */
[----:B------:R-:W-:Y:S01]  /*17c0*/  LEA.HI.X R16, R2, c[0x0][0x164], R0, 0x1, P0 ;  /* 0x0000590002107a11 */ /* 0x000fe200000f0c00 */
[----:B------:R-:W2:Y:S01]  /*17d0*/  SHFL.IDX PT, R3, R17, RZ, 0x181f ;  /* 0x00181fff11037589 */ /* 0x000ea200000e0000 */
[----:B------:R-:W-:Y:S01]  /*17e0*/  SHF.R.S32.HI R26, RZ, 0x3, R26 ;  /* 0x00000003ff1a7819 */ /* 0x000fe2000001141a */
[----:B------:R-:W-:Y:S02]  /*17f0*/  IMAD R23, R51, c[0x0][0x168], RZ ;  /* 0x00005a0033177a24 */ /* 0x000fe400078e02ff */
[----:B------:R-:W4:Y:S02]  /*1800*/  SHFL.IDX PT, R4, R16, RZ, 0x181f ;  /* 0x00181fff10047589 */ /* 0x000f2400000e0000 */
[----:B------:R-:W-:-:S05]  /*1810*/  IMAD.IADD R20, R26, 0x1, R47 ;  /* 0x000000011a147824 */ /* 0x000fca00078e022f */
[C---:B------:R-:W-:Y:S01]  /*1820*/  ISETP.GE.AND P0, PT, R20.reuse, R23, PT ;  /* 0x000000171400720c */ /* 0x040fe20003f06270 */
[----:B------:R-:W1:Y:S01]  /*1830*/  SHFL.IDX PT, R0, R17, 0x1, 0x181f ;  /* 0x00381f0011007f89 */ /* 0x000e6200000e0000 */
[----:B------:R-:W-:-:S03]  /*1840*/  IADD3 R5, R20, 0x20, RZ ;  /* 0x0000002014057810 */ /* 0x000fc60007ffe0ff */
[----:B------:R-:W3:Y:S01]  /*1850*/  SHFL.IDX PT, R2, R16, 0x1, 0x181f ;  /* 0x00381f0010027f89 */ /* 0x000ee200000e0000 */
[----:B------:R-:W-:Y:S01]  /*1860*/  ISETP.GE.AND P1, PT, R5, R23, PT ;  /* 0x000000170500720c */ /* 0x000fe20003f26270 */
[----:B------:R-:W-:-:S06]  /*1870*/  IMAD.WIDE.U32 R94, R46, c[0x0][0x1e8], RZ ;  /* 0x00007a002e5e7a25 */ /* 0x000fcc00078e00ff */
[----:B--2---:R-:W-:-:S04]  /*1880*/  @!P0 LEA R10, P3, R50, R3, 0x1 ;  /* 0x00000003320a8211 */ /* 0x004fc800078608ff */
[CC--:B----4-:R-:W-:Y:S02]  /*1890*/  @!P0 LEA.HI.X R11, R50.reuse, R4.reuse, R29, 0x1, P3 ;  /* 0x00000004320b8211 */ /* 0x0d0fe400018f0c1d */
[CC--:B------:R-:W-:Y:S02]  /*18a0*/  @!P0 LEA R6, P3, R53.reuse, R3.reuse, 0x1 ;  /* 0x0000000335068211 */ /* 0x0c0fe400078608ff */
[----:B------:R-:W-:Y:S02]  /*18b0*/  ISETP.GE.AND P4, PT, R50, c[0x0][0x198], PT ;  /* 0x0000660032007a0c */ /* 0x000fe40003f86270 */
[----:B------:R-:W-:Y:S02]  /*18c0*/  @!P0 LEA.HI.X R7, R53, R4, R32, 0x1, P3 ;  /* 0x0000000435078211 */ /* 0x000fe400018f0c20 */
[C---:B------:R-:W-:Y:S02]  /*18d0*/  ISETP.GE.AND P3, PT, R30.reuse, c[0x0][0x198], PT ;  /* 0x000066001e007a0c */ /* 0x040fe40003f66270 */
[----:B------:R-:W-:-:S02]  /*18e0*/  @!P0 LEA R12, P2, R30, R3, 0x1 ;  /* 0x000000031e0c8211 */ /* 0x000fc400078408ff */
[----:B------:R-:W-:Y:S02]  /*18f0*/  ISETP.GE.AND P5, PT, R49, c[0x0][0x198], PT ;  /* 0x0000660031007a0c */ /* 0x000fe40003fa6270 */
[----:B------:R-:W-:Y:S02]  /*1900*/  ISETP.GE.AND P6, PT, R53, c[0x0][0x198], PT ;  /* 0x0000660035007a0c */ /* 0x000fe40003fc6270 */
[----:B------:R-:W-:Y:S02]  /*1910*/  @!P0 LEA.HI.X R13, R30, R4, R31, 0x1, P2 ;  /* 0x000000041e0d8211 */ /* 0x000fe400010f0c1f */
[----:B------:R-:W-:-:S04]  /*1920*/  @!P0 LEA R8, P2, R49, R3, 0x1 ;  /* 0x0000000331088211 */ /* 0x000fc800078408ff */
[----:B------:R-:W-:Y:S01]  /*1930*/  @!P0 LEA.HI.X R9, R49, R4, R28, 0x1, P2 ;  /* 0x0000000431098211 */ /* 0x000fe200010f0c1c */
[----:B------:R2:W-:Y:S04]  /*1940*/  @!P0 LDGSTS.E.BYPASS.LTC128B.128 [R52+0x100], [R12.64], !P3 ;  /* 0x001000000c348fae */ /* 0x0005e8000d901d46 */
[----:B------:R4:W-:Y:S04]  /*1950*/  @!P0 LDGSTS.E.BYPASS.LTC128B.128 [R52+0x4100], [R10.64], !P4 ;  /* 0x041000000a348fae */ /* 0x0009e8000e101d46 */
[----:B------:R2:W-:Y:S04]  /*1960*/  @!P0 LDGSTS.E.BYPASS.LTC128B.128 [R52+0x8100], [R8.64], !P5 ;  /* 0x0810000008348fae */ /* 0x0005e8000e901d46 */
[----:B------:R4:W-:Y:S01]  /*1970*/  @!P0 LDGSTS.E.BYPASS.LTC128B.128 [R52+0xc100], [R6.64], !P6 ;  /* 0x0c10000006348fae */ /* 0x0009e2000f101d46 */
[----:B-1----:R-:W-:-:S04]  /*1980*/  @!P1 LEA R18, P2, R30, R0, 0x1 ;  /* 0x000000001e129211 */ /* 0x002fc800078408ff */
[----:B---3--:R-:W-:Y:S02]  /*1990*/  @!P1 LEA.HI.X R19, R30, R2, R31, 0x1, P2 ;  /* 0x000000021e139211 */ /* 0x008fe400010f0c1f */
[----:B------:R-:W-:-:S03]  /*19a0*/  IADD3 R3, R20, 0x40, RZ ;  /* 0x0000004014037810 */ /* 0x000fc60007ffe0ff */
[----:B------:R1:W-:Y:S01]  /*19b0*/  @!P1 LDGSTS.E.BYPASS.LTC128B.128 [R52+0x1100], [R18.64], !P3 ;  /* 0x0110000012349fae */ /* 0x0003e2000d901d46 */
[----:B--2---:R-:W-:-:S04]  /*19c0*/  @!P1 LEA R8, P0, R50, R0, 0x1 ;  /* 0x0000000032089211 */ /* 0x004fc800078008ff */
[----:B------:R-:W-:Y:S02]  /*19d0*/  @!P1 LEA.HI.X R9, R50, R2, R29, 0x1, P0 ;  /* 0x0000000232099211 */ /* 0x000fe400000f0c1d */
[----:B----4-:R-:W-:-:S03]  /*19e0*/  @!P1 LEA R6, P0, R49, R0, 0x1 ;  /* 0x0000000031069211 */ /* 0x010fc600078008ff */
[----:B------:R2:W-:Y:S01]  /*19f0*/  @!P1 LDGSTS.E.BYPASS.LTC128B.128 [R52+0x5100], [R8.64], !P4 ;  /* 0x0510000008349fae */ /* 0x0005e2000e101d46 */
[----:B------:R-:W-:Y:S02]  /*1a00*/  @!P1 LEA.HI.X R7, R49, R2, R28, 0x1, P0 ;  /* 0x0000000231079211 */ /* 0x000fe400000f0c1c */
[C---:B------:R-:W-:Y:S02]  /*1a10*/  @!P1 LEA R4, P0, R53.reuse, R0, 0x1 ;  /* 0x0000000035049211 */ /* 0x040fe400078008ff */
[----:B------:R-:W3:Y:S02]  /*1a20*/  SHFL.IDX PT, R0, R17, 0x2, 0x181f ;  /* 0x00581f0011007f89 */ /* 0x000ee400000e0000 */
[----:B------:R-:W-:Y:S02]  /*1a30*/  @!P1 LEA.HI.X R5, R53, R2, R32, 0x1, P0 ;  /* 0x0000000235059211 */ /* 0x000fe400000f0c20 */
[----:B------:R-:W4:Y:S01]  /*1a40*/  SHFL.IDX PT, R2, R16, 0x2, 0x181f ;  /* 0x00581f0010027f89 */ /* 0x000f2200000e0000 */
[----:B------:R-:W-:-:S03]  /*1a50*/  ISETP.GE.AND P0, PT, R3, R23, PT ;  /* 0x000000170300720c */ /* 0x000fc60003f06270 */
[----:B------:R1:W-:Y:S04]  /*1a60*/  @!P1 LDGSTS.E.BYPASS.LTC128B.128 [R52+0x9100], [R6.64], !P5 ;  /* 0x0910000006349fae */ /* 0x0003e8000e901d46 */
[----:B------:R1:W-:Y:S06]  /*1a70*/  @!P1 LDGSTS.E.BYPASS.LTC128B.128 [R52+0xd100], [R4.64], !P6 ;  /* 0x0d10000004349fae */ /* 0x0003ec000f101d46 */
[----:B---3--:R-:W-:-:S04]  /*1a80*/  @!P0 LEA R10, P1, R50, R0, 0x1 ;  /* 0x00000000320a8211 */ /* 0x008fc800078208ff */
[----:B----4-:R-:W-:Y:S02]  /*1a90*/  @!P0 LEA.HI.X R11, R50, R2, R29, 0x1, P1 ;  /* 0x00000002320b8211 */ /* 0x010fe400008f0c1d */
[CC--:B--2---:R-:W-:Y:S02]  /*1aa0*/  @!P0 LEA R8, P1, R49.reuse, R0.reuse, 0x1 ;  /* 0x0000000031088211 */ /* 0x0c4fe400078208ff */
[C---:B------:R-:W-:Y:S02]  /*1ab0*/  @!P0 LEA R14, P2, R30.reuse, R0, 0x1 ;  /* 0x000000001e0e8211 */ /* 0x040fe400078408ff */
[-C--:B------:R-:W-:Y:S02]  /*1ac0*/  @!P0 LEA.HI.X R9, R49, R2.reuse, R28, 0x1, P1 ;  /* 0x0000000231098211 */ /* 0x080fe400008f0c1c */
[----:B------:R-:W-:Y:S02]  /*1ad0*/  @!P0 LEA.HI.X R15, R30, R2, R31, 0x1, P2 ;  /* 0x000000021e0f8211 */ /* 0x000fe400010f0c1f */
[----:B-1----:R-:W-:Y:S01]  /*1ae0*/  @!P0 LEA R4, P1, R53, R0, 0x1 ;  /* 0x0000000035048211 */ /* 0x002fe200078208ff */
[----:B------:R-:W-:-:S02]  /*1af0*/  IMAD.MOV R0, RZ, RZ, -R21 ;  /* 0x000000ffff007224 */ /* 0x000fc400078e0a15 */
[----:B------:R1:W-:Y:S02]  /*1b00*/  @!P0 LDGSTS.E.BYPASS.LTC128B.128 [R52+0x2100], [R14.64], !P3 ;  /* 0x021000000e348fae */ /* 0x0003e4000d901d46 */
[----:B------:R-:W-:Y:S02]  /*1b10*/  IMAD R25, R0, c[0x0][0x2b8], R22 ;  /* 0x0000ae0000197a24 */ /* 0x000fe400078e0216 */
[----:B------:R2:W-:Y:S01]  /*1b20*/  @!P0 LDGSTS.E.BYPASS.LTC128B.128 [R52+0x6100], [R10.64], !P4 ;  /* 0x061000000a348fae */ /* 0x0005e2000e101d46 */
[----:B------:R-:W-:Y:S01]  /*1b30*/  @!P0 LEA.HI.X R5, R53, R2, R32, 0x1, P1 ;  /* 0x0000000235058211 */ /* 0x000fe200008f0c20 */
[----:B------:R-:W-:Y:S02]  /*1b40*/  IMAD.WIDE.U32 R2, R25, c[0x0][0x1e0], RZ ;  /* 0x0000780019027a25 */ /* 0x000fe400078e00ff */
[----:B------:R-:W-:Y:S01]  /*1b50*/  STL [R1+0x5c], R33 ;  /* 0x00005c2101007387 */ /* 0x000fe20000100800 */
[----:B--2---:R-:W-:-:S03]  /*1b60*/  SHF.R.S32.HI R11, RZ, 0x1f, R25 ;  /* 0x0000001fff0b7819 */ /* 0x004fc60000011419 */
[----:B------:R2:W2:Y:S02]  /*1b70*/  SHFL.IDX PT, R12, R17, 0x3, 0x181f ;  /* 0x00781f00110c7f89 */ /* 0x0004a400000e0000 */
[----:B------:R-:W-:Y:S02]  /*1b80*/  IMAD R0, R11, c[0x0][0x1e0], RZ ;  /* 0x000078000b007a24 */ /* 0x000fe400078e02ff */
[----:B------:R4:W1:Y:S02]  /*1b90*/  SHFL.IDX PT, R13, R16, 0x3, 0x181f ;  /* 0x00781f00100d7f89 */ /* 0x00086400000e0000 */
[----:B------:R-:W-:Y:S01]  /*1ba0*/  IMAD R0, R25, c[0x0][0x1e4], R0 ;  /* 0x0000790019007a24 */ /* 0x000fe200078e0200 */
[----:B------:R-:W-:Y:S01]  /*1bb0*/  IADD3 R20, R20, 0x60, RZ ;  /* 0x0000006014147810 */ /* 0x000fe20007ffe0ff */
[----:B------:R1:W-:Y:S02]  /*1bc0*/  @!P0 LDGSTS.E.BYPASS.LTC128B.128 [R52+0xa100], [R8.64], !P5 ;  /* 0x0a10000008348fae */ /* 0x0003e4000e901d46 */
[----:B------:R-:W-:-:S02]  /*1bd0*/  IMAD.IADD R3, R3, 0x1, R0 ;  /* 0x0000000103037824 */ /* 0x000fc400078e0200 */
[----:B------:R-:W-:Y:S01]  /*1be0*/  IMAD R0, R24, c[0x0][0x1e8], RZ ;  /* 0x00007a0018007a24 */ /* 0x000fe200078e02ff */
[----:B------:R-:W-:Y:S03]  /*1bf0*/  STL [R1+0x60], R25 ;  /* 0x0000601901007387 */ /* 0x000fe60000100800 */
[----:B------:R-:W-:Y:S01]  /*1c00*/  IMAD R0, R46, c[0x0][0x1ec], R0 ;  /* 0x00007b002e007a24 */ /* 0x000fe200078e0200 */
[----:B------:R-:W-:Y:S01]  /*1c10*/  ISETP.GE.AND P2, PT, R20, R23, PT ;  /* 0x000000171400720c */ /* 0x000fe20003f46270 */
[----:B------:R2:W-:Y:S02]  /*1c20*/  @!P0 LDGSTS.E.BYPASS.LTC128B.128 [R52+0xe100], [R4.64], !P6 ;  /* 0x0e10000004348fae */ /* 0x0005e4000f101d46 */
[----:B------:R-:W-:Y:S02]  /*1c30*/  IMAD.IADD R93, R95, 0x1, R0 ;  /* 0x000000015f5d7824 */ /* 0x000fe400078e0200 */
[----:B------:R-:W-:Y:S04]  /*1c40*/  STL.64 [R1+0x90], R94 ;  /* 0x0000905e01007387 */ /* 0x000fe80000100a00 */
[----:B------:R-:W-:Y:S04]  /*1c50*/  STL [R1+0xa8], R93 ;  /* 0x0000a85d01007387 */ /* 0x000fe80000100800 */
[----:B------:R-:W3:Y:S04]  /*1c60*/  LDL R18, [R1+0x40] ;  /* 0x0000400001127983 */ /* 0x000ee80000100800 */
[----:B--2---:R-:W2:Y:S04]  /*1c70*/  LDL R17, [R1+0x44] ;  /* 0x0000440001117983 */ /* 0x004ea80000100800 */
[----:B----4-:R-:W4:Y:S04]  /*1c80*/  LDL R16, [R1+0x4c] ;  /* 0x00004c0001107983 */ /* 0x010f280000100800 */
[----:B-1----:R-:W4:Y:S04]  /*1c90*/  LDL R15, [R1+0x48] ;  /* 0x00004800010f7983 */ /* 0x002f280000100800 */
[----:B------:R-:W4:Y:S01]  /*1ca0*/  LDL R101, [R1+0x20] ;  /* 0x0000200001657983 */ /* 0x000f220000100800 */
[----:B------:R-:W-:-:S02]  /*1cb0*/  @!P2 LEA R6, P1, R30, R12, 0x1 ;  /* 0x0000000c1e06a211 */ /* 0x000fc400078208ff */
[----:B------:R-:W-:Y:S02]  /*1cc0*/  SHF.R.S32.HI R14, RZ, 0x1f, R33 ;  /* 0x0000001fff0e7819 */ /* 0x000fe40000011421 */
[----:B------:R-:W-:Y:S01]  /*1cd0*/  @!P2 LEA.HI.X R7, R30, R13, R31, 0x1, P1 ;  /* 0x0000000d1e07a211 */ /* 0x000fe200008f0c1f */
[----:B------:R-:W-:Y:S01]  /*1ce0*/  IMAD.WIDE.U32 R2, R33, c[0x0][0x1f0], R2 ;  /* 0x00007c0021027a25 */ /* 0x000fe200078e0002 */
[----:B------:R-:W-:-:S03]  /*1cf0*/  @!P2 LEA R4, P0, R50, R12, 0x1 ;  /* 0x0000000c3204a211 */ /* 0x000fc600078008ff */
[----:B------:R1:W-:Y:S01]  /*1d00*/  @!P2 LDGSTS.E.BYPASS.LTC128B.128 [R52+0x3100], [R6.64], !P3 ;  /* 0x031000000634afae */ /* 0x0003e2000d901d46 */
[----:B------:R-:W-:Y:S02]  /*1d10*/  @!P2 LEA.HI.X R5, R50, R13, R29, 0x1, P0 ;  /* 0x0000000d3205a211 */ /* 0x000fe400000f0c1d */
[----:B------:R-:W-:-:S03]  /*1d20*/  IADD3 R0, P0, R2, R94, RZ ;  /* 0x0000005e02007210 */ /* 0x000fc60007f1e0ff */
[----:B------:R1:W-:Y:S02]  /*1d30*/  @!P2 LDGSTS.E.BYPASS.LTC128B.128 [R52+0x7100], [R4.64], !P4 ;  /* 0x071000000434afae */ /* 0x0003e4000e101d46 */
[----:B-1----:R-:W-:-:S04]  /*1d40*/  IMAD R6, R14, c[0x0][0x1f0], RZ ;  /* 0x00007c000e067a24 */ /* 0x002fc800078e02ff */
[----:B------:R-:W-:-:S05]  /*1d50*/  IMAD R6, R33, c[0x0][0x1f4], R6 ;  /* 0x00007d0021067a24 */ /* 0x000fca00078e0206 */
[----:B------:R-:W-:Y:S02]  /*1d60*/  IADD3.X R2, R93, R3, R6, P0, !PT ;  /* 0x000000035d027210 */ /* 0x000fe400007fe406 */
[----:B------:R-:W-:Y:S02]  /*1d70*/  LEA R3, R248, 0xffffffc0, 0x6 ;  /* 0xffffffc0f8037811 */ /* 0x000fe400078e30ff */
[----:B------:R-:W-:-:S03]  /*1d80*/  LEA R8, P0, R0, c[0x0][0x1c8], 0x1 ;  /* 0x0000720000087a11 */ /* 0x000fc600078008ff */
[----:B------:R-:W-:Y:S01]  /*1d90*/  IMAD.IADD R88, R249, 0x1, -R3 ;  /* 0x00000001f9587824 */ /* 0x000fe200078e0a03 */
[----:B------:R-:W-:Y:S02]  /*1da0*/  LEA.HI.X R9, R0, c[0x0][0x1cc], R2, 0x1, P0 ;  /* 0x0000730000097a11 */ /* 0x000fe400000f0c02 */
[----:B------:R-:W1:Y:S01]  /*1db0*/  SHFL.IDX PT, R0, R8, RZ, 0x181f ;  /* 0x00181fff08007589 */ /* 0x000e6200000e0000 */
[----:B------:R-:W-:-:S03]  /*1dc0*/  IMAD.IADD R10, R88, 0x1, -R26 ;  /* 0x00000001580a7824 */ /* 0x000fc600078e0a1a */
[----:B------:R-:W1:Y:S02]  /*1dd0*/  SHFL.IDX PT, R6, R9, RZ, 0x181f ;  /* 0x00181fff09067589 */ /* 0x000e6400000e0000 */
[----:B------:R-:W-:Y:S02]  /*1de0*/  ISETP.GE.AND P1, PT, R10, 0x1, PT ;  /* 0x000000010a00780c */ /* 0x000fe40003f26270 */
[----:B------:R-:W-:-:S04]  /*1df0*/  @!P2 LEA R2, P0, R49, R12, 0x1 ;  /* 0x0000000c3102a211 */ /* 0x000fc800078008ff */
[-C--:B------:R-:W-:Y:S02]  /*1e00*/  @!P2 LEA.HI.X R3, R49, R13.reuse, R28, 0x1, P0 ;  /* 0x0000000d3103a211 */ /* 0x080fe400000f0c1c */
[C---:B------:R-:W-:Y:S01]  /*1e10*/  @!P2 LEA R4, P0, R53.reuse, R12, 0x1 ;  /* 0x0000000c3504a211 */ /* 0x040fe200078008ff */
[----:B------:R-:W1:Y:S03]  /*1e20*/  SHFL.IDX PT, R8, R8, 0x1, 0x181f ;  /* 0x00381f0008087f89 */ /* 0x000e6600000e0000 */
[----:B------:R-:W-:Y:S01]  /*1e30*/  @!P2 LEA.HI.X R5, R53, R13, R32, 0x1, P0 ;  /* 0x0000000d3505a211 */ /* 0x000fe200000f0c20 */
[----:B------:R1:W-:Y:S01]  /*1e40*/  @!P2 LDGSTS.E.BYPASS.LTC128B.128 [R52+0xb100], [R2.64], !P5 ;  /* 0x0b1000000234afae */ /* 0x0003e2000e901d46 */
[----:B------:R-:W-:Y:S02]  /*1e50*/  @P1 ISETP.GE.AND P4, PT, R30, c[0x0][0x1d4], PT ;  /* 0x000075001e001a0c */ /* 0x000fe40003f86270 */
[----:B------:R-:W-:Y:S01]  /*1e60*/  @P1 ISETP.GE.AND P3, PT, R50, c[0x0][0x1d4], PT ;  /* 0x0000750032001a0c */ /* 0x000fe20003f66270 */
[----:B------:R1:W-:Y:S04]  /*1e70*/  @!P2 LDGSTS.E.BYPASS.LTC128B.128 [R52+0xf100], [R4.64], !P6 ;  /* 0x0f1000000434afae */ /* 0x0003e8000f101d46 */
[----:B------:R-:W1:Y:S04]  /*1e80*/  SHFL.IDX PT, R9, R9, 0x1, 0x181f ;  /* 0x00381f0009097f89 */ /* 0x000e6800000e0000 */
[----:B------:R-:W0:Y:S01]  /*1e90*/  LDGDEPBAR ;  /* 0x00000000000079af */ /* 0x000e220000000000 */
[----:B-1----:R-:W-:-:S02]  /*1ea0*/  @P1 LEA R2, P0, R30, R0, 0x1 ;  /* 0x000000001e021211 */ /* 0x002fc400078008ff */
[----:B------:R-:W-:Y:S02]  /*1eb0*/  @P1 LEA R4, P2, R50, R0, 0x1 ;  /* 0x0000000032041211 */ /* 0x000fe400078408ff */
[-C--:B------:R-:W-:Y:S02]  /*1ec0*/  @P1 LEA.HI.X R3, R30, R6.reuse, R31, 0x1, P0 ;  /* 0x000000061e031211 */ /* 0x080fe400000f0c1f */
[----:B------:R-:W-:Y:S02]  /*1ed0*/  @P1 LEA.HI.X R5, R50, R6, R29, 0x1, P2 ;  /* 0x0000000632051211 */ /* 0x000fe400010f0c1d */
[----:B------:R-:W-:Y:S01]  /*1ee0*/  ISETP.GE.AND P0, PT, R10, 0x21, PT ;  /* 0x000000210a00780c */ /* 0x000fe20003f06270 */
[----:B------:R1:W-:Y:S01]  /*1ef0*/  @P1 LDGSTS.E.BYPASS.LTC128B.128 [R52+0x10100], [R2.64], !P4 ;  /* 0x1010000002341fae */ /* 0x0003e2000e101d46 */
[----:B------:R-:W-:-:S03]  /*1f00*/  @P1 ISETP.GE.AND P4, PT, R49, c[0x0][0x1d4], PT ;  /* 0x0000750031001a0c */ /* 0x000fc60003f86270 */
[----:B------:R1:W-:Y:S01]  /*1f10*/  @P1 LDGSTS.E.BYPASS.LTC128B.128 [R52+0x12100], [R4.64], !P3 ;  /* 0x1210000004341fae */ /* 0x0003e2000d901d46 */
[----:B------:R-:W-:-:S07]  /*1f20*/  @P1 ISETP.GE.AND P3, PT, R53, c[0x0][0x1d4], PT ;  /* 0x0000750035001a0c */ /* 0x000fce0003f66270 */
[----:B------:R-:W-:Y:S02]  /*1f30*/  @P0 ISETP.GE.AND P5, PT, R30, c[0x0][0x1d4], PT ;  /* 0x000075001e000a0c */ /* 0x000fe40003fa6270 */
[----:B-1----:R-:W-:-:S04]  /*1f40*/  @P1 LEA R2, P2, R49, R0, 0x1 ;  /* 0x0000000031021211 */ /* 0x002fc800078408ff */
[----:B------:R-:W-:Y:S02]  /*1f50*/  @P1 LEA.HI.X R3, R49, R6, R28, 0x1, P2 ;  /* 0x0000000631031211 */ /* 0x000fe400010f0c1c */
[----:B------:R-:W-:-:S03]  /*1f60*/  @P1 LEA R4, P2, R53, R0, 0x1 ;  /* 0x0000000035041211 */ /* 0x000fc600078408ff */
[----:B------:R1:W-:Y:S01]  /*1f70*/  @P1 LDGSTS.E.BYPASS.LTC128B.128 [R52+0x14100], [R2.64], !P4 ;  /* 0x1410000002341fae */ /* 0x0003e2000e101d46 */
[----:B------:R-:W-:-:S05]  /*1f80*/  @P1 LEA.HI.X R5, R53, R6, R32, 0x1, P2 ;  /* 0x0000000635051211 */ /* 0x000fca00010f0c20 */
[----:B------:R1:W-:Y:S01]  /*1f90*/  @P1 LDGSTS.E.BYPASS.LTC128B.128 [R52+0x16100], [R4.64], !P3 ;  /* 0x1610000004341fae */ /* 0x0003e2000d901d46 */
[CC--:B------:R-:W-:Y:S02]  /*1fa0*/  @P0 LEA R6, P1, R50.reuse, R8.reuse, 0x1 ;  /* 0x0000000832060211 */ /* 0x0c0fe400078208ff */
[C---:B------:R-:W-:Y:S02]  /*1fb0*/  @P0 ISETP.GE.AND P4, PT, R50.reuse, c[0x0][0x1d4], PT ;  /* 0x0000750032000a0c */ /* 0x040fe40003f86270 */
[----:B------:R-:W-:Y:S02]  /*1fc0*/  @P0 ISETP.GE.AND P3, PT, R49, c[0x0][0x1d4], PT ;  /* 0x0000750031000a0c */ /* 0x000fe40003f66270 */
[----:B------:R-:W-:Y:S02]  /*1fd0*/  @P0 LEA.HI.X R7, R50, R9, R29, 0x1, P1 ;  /* 0x0000000932070211 */ /* 0x000fe400008f0c1d */
[----:B------:R-:W-:Y:S02]  /*1fe0*/  @P0 ISETP.GE.AND P1, PT, R53, c[0x0][0x1d4], PT ;  /* 0x0000750035000a0c */ /* 0x000fe40003f26270 */
[----:B-1----:R-:W-:-:S04]  /*1ff0*/  @P0 LEA R2, P2, R30, R8, 0x1 ;  /* 0x000000081e020211 */ /* 0x002fc800078408ff */
[----:B------:R-:W-:Y:S02]  /*2000*/  @P0 LEA.HI.X R3, R30, R9, R31, 0x1, P2 ;  /* 0x000000091e030211 */ /* 0x000fe400010f0c1f */
[----:B------:R-:W-:-:S03]  /*2010*/  @P0 LEA R4, P2, R49, R8, 0x1 ;  /* 0x0000000831040211 */ /* 0x000fc600078408ff */
[----:B------:R1:W-:Y:S01]  /*2020*/  @P0 LDGSTS.E.BYPASS.LTC128B.128 [R52+0x11100], [R2.64], !P5 ;  /* 0x1110000002340fae */ /* 0x0003e2000e901d46 */
[----:B------:R-:W-:-:S03]  /*2030*/  @P0 LEA.HI.X R5, R49, R9, R28, 0x1, P2 ;  /* 0x0000000931050211 */ /* 0x000fc600010f0c1c */
[----:B------:R2:W-:Y:S04]  /*2040*/  @P0 LDGSTS.E.BYPASS.LTC128B.128 [R52+0x13100], [R6.64], !P4 ;  /* 0x1310000006340fae */ /* 0x0005e8000e101d46 */
[----:B------:R2:W-:Y:S01]  /*2050*/  @P0 LDGSTS.E.BYPASS.LTC128B.128 [R52+0x15100], [R4.64], !P3 ;  /* 0x1510000004340fae */ /* 0x0005e2000d901d46 */
[----:B-1----:R-:W-:-:S04]  /*2060*/  @P0 LEA R2, P2, R53, R8, 0x1 ;  /* 0x0000000835020211 */ /* 0x002fc800078408ff */
[----:B------:R-:W-:-:S05]  /*2070*/  @P0 LEA.HI.X R3, R53, R9, R32, 0x1, P2 ;  /* 0x0000000935030211 */ /* 0x000fca00010f0c20 */
[----:B------:R1:W-:Y:S04]  /*2080*/  @P0 LDGSTS.E.BYPASS.LTC128B.128 [R52+0x17100], [R2.64], !P1 ;  /* 0x1710000002340fae */ /* 0x0003e8000c901d46 */
[----:B------:R-:W0:Y:S01]  /*2090*/  LDGDEPBAR ;  /* 0x00000000000079af */ /* 0x000e220000000000 */
[----:B------:R-:W-:-:S04]  /*20a0*/  DEPBAR.LE SB0, 0x1 ;  /* 0x000080400000791a */ /* 0x000fc80000000000 */
[----:B------:R-:W-:Y:S06]  /*20b0*/  BAR.SYNC.DEFER_BLOCKING 0x0 ;  /* 0x0000000000007b1d */ /* 0x000fec0000010000 */
[----:B---3--:R-:W-:Y:S04]  /*20c0*/  LDSM.16.M88.4 R168, [R18] ;  /* 0x0000000012a8783b */ /* 0x008fe80000000200 */
[----:B--2---:R-:W-:Y:S04]  /*20d0*/  LDSM.16.M88.4 R172, [R17] ;  /* 0x0000000011ac783b */ /* 0x004fe80000000200 */
[----:B----4-:R-:W-:Y:S04]  /*20e0*/  LDSM.16.M88.4 R192, [R16] ;  /* 0x0000000010c0783b */ /* 0x010fe80000000200 */
[----:B------:R-:W-:Y:S04]  /*20f0*/  LDSM.16.M88.4 R196, [R15] ;  /* 0x000000000fc4783b */ /* 0x000fe80000000200 */
[----:B------:R-:W-:Y:S04]  /*2100*/  LDSM.16.M88.4 R200, [R18+0x4000] ;  /* 0x0040000012c8783b */ /* 0x000fe80000000200 */
        /* <DEDUP_REMOVED lines=10> */
[----:B------:R2:W-:Y:S04]  /*21b0*/  LDSM.16.M88.4 R244, [R15+0xc000] ;  /* 0x00c000000ff4783b */ /* 0x0005e80000000200 */
[----:B------:R-:W-:Y:S06]  /*21c0*/  BAR.SYNC.DEFER_BLOCKING 0x0 ;  /* 0x0000000000007b1d */ /* 0x000fec0000010000 */
[----:B------:R-:W2:Y:S01]  /*21d0*/  S2R R47, SR_TID.X ;  /* 0x00000000002f7919 */ /* 0x000ea20000002100 */
[----:B------:R-:W-:-:S04]  /*21e0*/  DEPBAR.LE SB0, 0x0 ;  /* 0x000080000000791a */ /* 0x000fc80000000000 */
[----:B------:R-:W-:Y:S01]  /*21f0*/  BAR.SYNC.DEFER_BLOCKING 0x0 ;  /* 0x0000000000007b1d */ /* 0x000fe20000010000 */
[----:B--2---:R-:W-:-:S04]  /*2200*/  SHF.R.S32.HI R15, RZ, 0x1f, R47 ;  /* 0x0000001fff0f7819 */ /* 0x004fc8000001142f */
[----:B------:R-:W-:Y:S01]  /*2210*/  LEA.HI R15, R15, R47, RZ, 0x3 ;  /* 0x0000002f0f0f7211 */ /* 0x000fe200078f18ff */
[----:B------:R-:W2:Y:S03]  /*2220*/  LDSM.16.M88.4 R4, [R101] ;  /* 0x000000006504783b */ /* 0x000ea60000000200 */
[----:B------:R-:W-:Y:S01]  /*2230*/  LOP3.LUT R15, R15, 0xfffffff8, RZ, 0xc0, !PT ;  /* 0xfffffff80f0f7812 */ /* 0x000fe200078ec0ff */
[----:B------:R-:W-:Y:S01]  /*2240*/  IMAD R0, R11, c[0x0][0x208], RZ ;  /* 0x000082000b007a24 */ /* 0x000fe200078e02ff */
[----:B------:R-:W-:Y:S01]  /*2250*/  IADD3 R252, R101, 0x20, RZ ;  /* 0x0000002065fc7810 */ /* 0x000fe20007ffe0ff */
[----:B-1----:R-:W-:Y:S01]  /*2260*/  IMAD.WIDE.U32 R2, R25, c[0x0][0x208], RZ ;  /* 0x0000820019027a25 */ /* 0x002fe200078e00ff */
[----:B------:R-:W-:Y:S03]  /*2270*/  LDSM.16.M88.4 R40, [R101+0x1000] ;  /* 0x001000006528783b */ /* 0x000fe60000000200 */
[----:B------:R-:W-:-:S05]  /*2280*/  IMAD.IADD R15, R47, 0x1, -R15 ;  /* 0x000000012f0f7824 */ /* 0x000fca00078e0a0f */
[----:B------:R-:W-:Y:S01]  /*2290*/  R2P PR, R15, 0x6 ;  /* 0x000000060f007804 */ /* 0x000fe20000000000 */
[----:B------:R-:W-:-:S04]  /*22a0*/  IMAD R0, R25, c[0x0][0x20c], R0 ;  /* 0x0000830019007a24 */ /* 0x000fc800078e0200 */
[----:B------:R-:W-:Y:S02]  /*22b0*/  IMAD.IADD R3, R3, 0x1, R0 ;  /* 0x0000000103037824 */ /* 0x000fe400078e0200 */
[----:B------:R-:W-:-:S06]  /*22c0*/  IMAD.WIDE.U32 R8, R46, c[0x0][0x210], RZ ;  /* 0x000084002e087a25 */ /* 0x000fcc00078e00ff */
[----:B------:R-:W-:Y:S01]  /*22d0*/  @P1 IADD3 R252, R101, -0x20, RZ ;  /* 0xffffffe065fc1810 */ /* 0x000fe20007ffe0ff */
[----:B------:R-:W-:Y:S02]  /*22e0*/  IMAD R0, R14, c[0x0][0x218], RZ ;  /* 0x000086000e007a24 */ /* 0x000fe400078e02ff */
[----:B------:R-:W-:Y:S02]  /*22f0*/  IMAD.WIDE.U32 R2, R33, c[0x0][0x218], R2 ;  /* 0x0000860021027a25 */ /* 0x000fe400078e0002 */
[----:B------:R-:W1:Y:S01]  /*2300*/  LDSM.16.M88.4 R20, [R252] ;  /* 0x00000000fc14783b */ /* 0x000e620000000200 */
[----:B--2---:R-:W-:Y:S03]  /*2310*/  HMMA.16816.F32 R16, R168, R4, RZ ;  /* 0x00000004a810723c */ /* 0x004fe600000018ff */
[----:B------:R-:W-:Y:S01]  /*2320*/  STL.64 [R1+0xa0], R8 ;  /* 0x0000a00801007387 */ /* 0x000fe20000100a00 */
[----:B------:R-:W-:-:S02]  /*2330*/  IMAD.SHL.U32 R90, R50, 0x2, RZ ;  /* 0x00000002325a7824 */ /* 0x000fc400078e00ff */
[C---:B------:R-:W-:Y:S01]  /*2340*/  IMAD.SHL.U32 R91, R49.reuse, 0x2, RZ ;  /* 0x00000002315b7824 */ /* 0x040fe200078e00ff */
[----:B------:R-:W-:Y:S01]  /*2350*/  SHF.L.U64.HI R85, R50, 0x1, R29 ;  /* 0x0000000132557819 */ /* 0x000fe2000001021d */
[----:B------:R-:W-:Y:S01]  /*2360*/  IMAD.SHL.U32 R89, R30, 0x2, RZ ;  /* 0x000000021e597824 */ /* 0x000fe200078e00ff */
[----:B------:R-:W-:Y:S01]  /*2370*/  SHF.L.U64.HI R86, R49, 0x1, R28 ;  /* 0x0000000131567819 */ /* 0x000fe2000001021c */
[----:B------:R-:W-:Y:S01]  /*2380*/  IMAD R4, R24, c[0x0][0x210], RZ ;  /* 0x0000840018047a24 */ /* 0x000fe200078e02ff */
[----:B------:R-:W-:Y:S01]  /*2390*/  HMMA.16816.F32 R12, R168, R6, RZ ;  /* 0x00000006a80c723c */ /* 0x000fe200000018ff */
[----:B------:R-:W-:Y:S02]  /*23a0*/  LDSM.16.M88.4 R24, [R101+0x800] ;  /* 0x000800006518783b */ /* 0x000fe40000000200 */
[----:B------:R-:W-:Y:S01]  /*23b0*/  IMAD R4, R46, c[0x0][0x214], R4 ;  /* 0x000085002e047a24 */ /* 0x000fe200078e0204 */
[----:B------:R-:W-:Y:S01]  /*23c0*/  SHF.L.U64.HI R84, R30, 0x1, R31 ;  /* 0x000000011e547819 */ /* 0x000fe2000001021f */
[C---:B------:R-:W-:Y:S01]  /*23d0*/  IMAD.SHL.U32 R92, R53.reuse, 0x2, RZ ;  /* 0x00000002355c7824 */ /* 0x040fe200078e00ff */
[----:B------:R-:W-:Y:S01]  /*23e0*/  SHF.L.U64.HI R87, R53, 0x1, R32 ;  /* 0x0000000135577819 */ /* 0x000fe20000010220 */
[----:B------:R-:W-:Y:S01]  /*23f0*/  IMAD.IADD R5, R9, 0x1, R4 ;  /* 0x0000000109057824 */ /* 0x000fe200078e0204 */
[----:B------:R-:W-:Y:S01]  /*2400*/  LDSM.16.M88.4 R44, [R252+0x1000] ;  /* 0x00100000fc2c783b */ /* 0x000fe20000000200 */
[----:B------:R-:W-:Y:S01]  /*2410*/  IMAD R4, R33, c[0x0][0x21c], R0 ;  /* 0x0000870021047a24 */ /* 0x000fe200078e0200 */
[----:B------:R-:W-:-:S02]  /*2420*/  IADD3 R0, P0, R2, R8, RZ ;  /* 0x0000000802007210 */ /* 0x000fc40007f1e0ff */
[----:B------:R-:W-:Y:S02]  /*2430*/  STL [R1+0xb0], R5 ;  /* 0x0000b00501007387 */ /* 0x000fe40000100800 */
[----:B------:R-:W-:Y:S02]  /*2440*/  IADD3.X R3, R5, R3, R4, P0, !PT ;  /* 0x0000000305037210 */ /* 0x000fe400007fe404 */
[C---:B------:R-:W-:Y:S01]  /*2450*/  LEA R2, P0, R0.reuse, c[0x0][0x1f8], 0x1 ;  /* 0x00007e0000027a11 */ /* 0x040fe200078008ff */
[----:B------:R-:W-:Y:S03]  /*2460*/  LDSM.16.M88.4 R32, [R101+0x1800] ;  /* 0x001800006520783b */ /* 0x000fe60000000200 */
[----:B------:R-:W-:Y:S01]  /*2470*/  LEA.HI.X R3, R0, c[0x0][0x1fc], R3, 0x1, P0 ;  /* 0x00007f0000037a11 */ /* 0x000fe200000f0c03 */
[----:B------:R-:W2:Y:S04]  /*2480*/  SHFL.IDX PT, R4, R2, RZ, 0x181f ;  /* 0x00181fff02047589 */ /* 0x000ea800000e0000 */
[----:B------:R-:W3:Y:S04]  /*2490*/  SHFL.IDX PT, R5, R3, RZ, 0x181f ;  /* 0x00181fff03057589 */ /* 0x000ee800000e0000 */
[----:B------:R-:W4:Y:S04]  /*24a0*/  SHFL.IDX PT, R2, R2, 0x1, 0x181f ;  /* 0x00381f0002027f89 */ /* 0x000f2800000e0000 */
[----:B------:R-:W4:Y:S01]  /*24b0*/  SHFL.IDX PT, R3, R3, 0x1, 0x181f ;  /* 0x00381f0003037f89 */ /* 0x000f2200000e0000 */
[----:B-1----:R-:W-:Y:S01]  /*24c0*/  HMMA.16816.F32 R80, R172, R20, R16 ;  /* 0x00000014ac50723c */ /* 0x002fe20000001810 */
[----:B------:R-:W-:-:S02]  /*24d0*/  ISETP.GE.AND P5, PT, R30, c[0x0][0x1d4], PT ;  /* 0x000075001e007a0c */ /* 0x000fc40003fa6270 */
[----:B------:R-:W1:Y:S05]  /*24e0*/  LDSM.16.M88.4 R36, [R252+0x800] ;  /* 0x00080000fc24783b */ /* 0x000e6a0000000200 */
[----:B------:R-:W-:Y:S01]  /*24f0*/  HMMA.16816.F32 R76, R172, R22, R12 ;  /* 0x00000016ac4c723c */ /* 0x000fe2000000180c */
[C---:B--2---:R-:W-:Y:S02]  /*2500*/  IADD3 R16, P0, R4.reuse, R90, RZ ;  /* 0x0000005a04107210 */ /* 0x044fe40007f1e0ff */
[----:B------:R-:W-:-:S04]  /*2510*/  IADD3 R18, P1, R4, R89, RZ ;  /* 0x0000005904127210 */ /* 0x000fc80007f3e0ff */
[----:B------:R-:W-:Y:S01]  /*2520*/  IADD3 R14, P3, R4, R91, RZ ;  /* 0x0000005b040e7210 */ /* 0x000fe20007f7e0ff */
[C-C-:B---3--:R-:W-:Y:S01]  /*2530*/  IMAD.X R17, R5.reuse, 0x1, R85.reuse, P0 ;  /* 0x0000000105117824 */ /* 0x148fe200000e0655 */
[----:B------:R-:W-:Y:S02]  /*2540*/  SEL R0, R48, 0xffffffc0, !P2 ;  /* 0xffffffc030007807 */ /* 0x000fe40005000000 */
[----:B----4-:R-:W-:Y:S01]  /*2550*/  IADD3 R8, P0, R2, R90, RZ ;  /* 0x0000005a02087210 */ /* 0x010fe20007f1e0ff */
[C---:B------:R-:W-:Y:S01]  /*2560*/  IMAD.X R15, R5.reuse, 0x1, R86, P3 ;  /* 0x00000001050f7824 */ /* 0x040fe200018e0656 */
[----:B------:R-:W-:Y:S01]  /*2570*/  IADD3 R4, P2, R4, R92, RZ ;  /* 0x0000005c04047210 */ /* 0x000fe20007f5e0ff */
[----:B------:R-:W-:Y:S01]  /*2580*/  IMAD.X R19, R5, 0x1, R84, P1 ;  /* 0x0000000105137824 */ /* 0x000fe200008e0654 */
[----:B------:R-:W-:Y:S01]  /*2590*/  ISETP.GE.AND P3, PT, R50, c[0x0][0x1d4], PT ;  /* 0x0000750032007a0c */ /* 0x000fe20003f66270 */
[----:B------:R-:W-:Y:S01]  /*25a0*/  IMAD.X R9, R3, 0x1, R85, P0 ;  /* 0x0000000103097824 */ /* 0x000fe200000e0655 */
[----:B------:R-:W-:-:S02]  /*25b0*/  IADD3 R12, P1, R2, R89, RZ ;  /* 0x00000059020c7210 */ /* 0x000fc40007f3e0ff */
[C---:B------:R-:W-:Y:S01]  /*25c0*/  ISETP.LT.OR P4, PT, R10.reuse, 0x1, P5 ;  /* 0x000000010a00780c */ /* 0x040fe20002f81670 */
[----:B------:R-:W-:Y:S01]  /*25d0*/  IMAD.X R5, R5, 0x1, R87, P2 ;  /* 0x0000000105057824 */ /* 0x000fe200010e0657 */
[----:B------:R-:W-:Y:S01]  /*25e0*/  ISETP.LT.OR P0, PT, R10, 0x1, P3 ;  /* 0x000000010a00780c */ /* 0x000fe20001f01670 */
[----:B------:R-:W-:Y:S01]  /*25f0*/  IMAD.X R13, R3, 0x1, R84, P1 ;  /* 0x00000001030d7824 */ /* 0x000fe200008e0654 */
[----:B------:R-:W-:Y:S02]  /*2600*/  IADD3 R6, P2, R2, R91, RZ ;  /* 0x0000005b02067210 */ /* 0x000fe40007f5e0ff */
[----:B------:R-:W-:Y:S01]  /*2610*/  ISETP.GE.AND P1, PT, R49, c[0x0][0x1d4], PT ;  /* 0x0000750031007a0c */ /* 0x000fe20003f26270 */
[----:B------:R-:W-:Y:S01]  /*2620*/  HMMA.16816.F32 R20, R168, R40, RZ ;  /* 0x00000028a814723c */ /* 0x000fe200000018ff */
[----:B------:R-:W2:Y:S01]  /*2630*/  LDSM.16.M88.4 R48, [R252+0x1800] ;  /* 0x00180000fc30783b */ /* 0x000ea20000000200 */
[----:B------:R-:W-:Y:S01]  /*2640*/  IMAD.X R7, R3, 0x1, R86, P2 ;  /* 0x0000000103077824 */ /* 0x000fe200010e0656 */
[----:B------:R-:W-:-:S03]  /*2650*/  ISETP.LT.OR P2, PT, R10, 0x1, P1 ;  /* 0x000000010a00780c */ /* 0x000fc60000f41670 */
[----:B------:R-:W-:Y:S01]  /*2660*/  @!PT LDS RZ, [RZ] ;  /* 0x00000000fffff984 */ /* 0x000fe20000000800 */
[----:B------:R-:W-:Y:S01]  /*2670*/  @!PT LDS RZ, [RZ] ;  /* 0x00000000fffff984 */ /* 0x000fe20000000800 */
[----:B------:R-:W-:Y:S01]  /*2680*/  @!PT LDS RZ, [RZ] ;  /* 0x00000000fffff984 */ /* 0x000fe20000000800 */
[----:B------:R3:W-:Y:S02]  /*2690*/  LDGSTS.E.BYPASS.LTC128B.128 [R52+0x100], [R18.64], !P4 ;  /* 0x0010000012347fae */ /* 0x0007e4000e101d46 */
[----:B------:R-:W-:Y:S02]  /*26a0*/  HMMA.16816.F32 R28, R168, R24, RZ ;  /* 0x00000018a81c723c */ /* 0x000fe400000018ff */
[----:B------:R3:W-:Y:S01]  /*26b0*/  LDGSTS.E.BYPASS.LTC128B.128 [R52+0x2100], [R16.64], !P0 ;  /* 0x0210000010347fae */ /* 0x0007e2000c101d46 */
[----:B------:R-:W-:-:S05]  /*26c0*/  ISETP.GE.AND P0, PT, R53, c[0x0][0x1d4], PT ;  /* 0x0000750035007a0c */ /* 0x000fca0003f06270 */
[----:B------:R-:W-:Y:S01]  /*26d0*/  HMMA.16816.F32 R24, R168, R26, RZ ;  /* 0x0000001aa818723c */ /* 0x000fe200000018ff */
[C---:B------:R-:W-:Y:S01]  /*26e0*/  ISETP.LT.OR P4, PT, R10.reuse, 0x1, P0 ;  /* 0x000000010a00780c */ /* 0x040fe20000781670 */
[----:B------:R4:W-:Y:S01]  /*26f0*/  LDGSTS.E.BYPASS.LTC128B.128 [R52+0x4100], [R14.64], !P2 ;  /* 0x041000000e347fae */ /* 0x0009e2000d101d46 */
[C---:B------:R-:W-:Y:S02]  /*2700*/  ISETP.LT.OR P5, PT, R10.reuse, 0x21, P5 ;  /* 0x000000210a00780c */ /* 0x040fe40002fa1670 */
[C---:B------:R-:W-:Y:S02]  /*2710*/  ISETP.LT.OR P3, PT, R10.reuse, 0x21, P3 ;  /* 0x000000210a00780c */ /* 0x040fe40001f61670 */
[C---:B------:R-:W-:Y:S02]  /*2720*/  ISETP.LT.OR P2, PT, R10.reuse, 0x21, P1 ;  /* 0x000000210a00780c */ /* 0x040fe40000f41670 */
[----:B------:R-:W-:Y:S02]  /*2730*/  ISETP.LT.OR P1, PT, R10, 0x21, P0 ;  /* 0x000000210a00780c */ /* 0x000fe40000721670 */
[----:B------:R-:W-:Y:S01]  /*2740*/  IADD3 R2, P0, R2, R92, RZ ;  /* 0x0000005c02027210 */ /* 0x000fe20007f1e0ff */
[----:B------:R-:W-:-:S02]  /*2750*/  IMAD.IADD R100, R101, 0x1, R0 ;  /* 0x0000000165647824 */ /* 0x000fc400078e0200 */
[----:B------:R1:W-:Y:S02]  /*2760*/  LDGSTS.E.BYPASS.LTC128B.128 [R52+0x6100], [R4.64], !P4 ;  /* 0x0610000004347fae */ /* 0x0003e4000e101d46 */
[----:B------:R-:W-:Y:S01]  /*2770*/  IMAD.X R3, R3, 0x1, R87, P0 ;  /* 0x0000000103037824 */ /* 0x000fe200000e0657 */
[----:B------:R-:W-:Y:S01]  /*2780*/  HMMA.16816.F32 R56, R172, R44, R20 ;  /* 0x0000002cac38723c */ /* 0x000fe20000001814 */
[----:B------:R4:W-:Y:S04]  /*2790*/  LDGSTS.E.BYPASS.LTC128B.128 [R52+0x1100], [R12.64], !P5 ;  /* 0x011000000c347fae */ /* 0x0009e8000e901d46 */
[----:B------:R2:W-:Y:S03]  /*27a0*/  LDGSTS.E.BYPASS.LTC128B.128 [R52+0x3100], [R8.64], !P3 ;  /* 0x0310000008347fae */ /* 0x0005e6000d901d46 */
[C---:B---3--:R-:W-:Y:S01]  /*27b0*/  HMMA.16816.F32 R16, R168.reuse, R32, RZ ;  /* 0x00000020a810723c */ /* 0x048fe200000018ff */
[----:B------:R3:W-:Y:S04]  /*27c0*/  LDGSTS.E.BYPASS.LTC128B.128 [R52+0x5100], [R6.64], !P2 ;  /* 0x0510000006347fae */ /* 0x0007e8000d101d46 */
[----:B------:R3:W-:Y:S03]  /*27d0*/  LDGSTS.E.BYPASS.LTC128B.128 [R52+0x7100], [R2.64], !P1 ;  /* 0x0710000002347fae */ /* 0x0007e6000c901d46 */
[----:B------:R-:W-:Y:S01]  /*27e0*/  HMMA.16816.F32 R20, R168, R42, RZ ;  /* 0x0000002aa814723c */ /* 0x000fe200000018ff */
[----:B------:R-:W-:Y:S04]  /*27f0*/  LDSM.16.M88.4 R40, [R100+0x1000] ;  /* 0x001000006428783b */ /* 0x000fe80000000200 */
[----:B------:R-:W0:Y:S03]  /*2800*/  LDGDEPBAR ;  /* 0x00000000000079af */ /* 0x000e260000000000 */
[----:B-1----:R-:W-:Y:S01]  /*2810*/  HMMA.16816.F32 R64, R172, R38, R24 ;  /* 0x00000026ac40723c */ /* 0x002fe20000001818 */
[----:B------:R-:W1:Y:S07]  /*2820*/  LDSM.16.M88.4 R24, [R100] ;  /* 0x000000006418783b */ /* 0x000e6e0000000200 */
[----:B--2---:R-:W-:Y:S01]  /*2830*/  HMMA.16816.F32 R8, R168, R34, RZ ;  /* 0x00000022a808723c */ /* 0x004fe200000018ff */
[----:B------:R-:W2:Y:S07]  /*2840*/  LDSM.16.M88.4 R32, [R100+0x800] ;  /* 0x000800006420783b */ /* 0x000eae0000000200 */
[----:B------:R-:W-:Y:S01]  /*2850*/  HMMA.16816.F32 R68, R172, R36, R28 ;  /* 0x00000024ac44723c */ /* 0x000fe2000000181c */
[----:B------:R-:W2:Y:S01]  /*2860*/  LDSM.16.M88.4 R36, [R100+0x1800] ;  /* 0x001800006424783b */ /* 0x000ea20000000200 */
[----:B---3--:R-:W-:-:S05]  /*2870*/  IADD3 R2, R252, 0x6000, RZ ;  /* 0x00006000fc027810 */ /* 0x008fca0007ffe0ff */
[----:B------:R-:W-:Y:S01]  /*2880*/  IMAD.IADD R0, R2, 0x1, R0 ;  /* 0x0000000102007824 */ /* 0x000fe200078e0200 */
[C---:B------:R-:W-:Y:S04]  /*2890*/  HMMA.16816.F32 R16, R172.reuse, R48, R16 ;  /* 0x00000030ac10723c */ /* 0x040fe80000001810 */
[----:B----4-:R-:W3:Y:S04]  /*28a0*/  LDSM.16.M88.4 R12, [R0+-0x6000] ;  /* 0xffa00000000c783b */ /* 0x010ee80000000200 */
[C---:B------:R-:W-:Y:S01]  /*28b0*/  HMMA.16816.F32 R28, R172.reuse, R46, R20 ;  /* 0x0000002eac1c723c */ /* 0x040fe20000001814 */
[----:B------:R-:W4:Y:S04]  /*28c0*/  LDSM.16.M88.4 R52, [R0+-0x5800] ;  /* 0xffa800000034783b */ /* 0x000f280000000200 */
[----:B------:R-:W3:Y:S03]  /*28d0*/  LDSM.16.M88.4 R60, [R0+-0x5000] ;  /* 0xffb00000003c783b */ /* 0x000ee60000000200 */
[----:B------:R-:W-:Y:S01]  /*28e0*/  HMMA.16816.F32 R8, R172, R50, R8 ;  /* 0x00000032ac08723c */ /* 0x000fe20000001808 */
[----:B------:R-:W3:Y:S07]  /*28f0*/  LDSM.16.M88.4 R72, [R0+-0x4800] ;  /* 0xffb800000048783b */ /* 0x000eee0000000200 */
[C---:B-1----:R-:W-:Y:S01]  /*2900*/  HMMA.16816.F32 R4, R192.reuse, R24, R80 ;  /* 0x00000018c004723c */ /* 0x042fe20000001850 */
[----:B------:R-:W-:Y:S07]  /*2910*/  LDSM.16.M88.4 R80, [R100+0x7800] ;  /* 0x007800006450783b */ /* 0x000fee0000000200 */
[C---:B------:R-:W-:Y:S01]  /*2920*/  HMMA.16816.F32 R20, R192.reuse, R26, R76 ;  /* 0x0000001ac014723c */ /* 0x040fe2000000184c */
[----:B------:R-:W-:Y:S07]  /*2930*/  LDSM.16.M88.4 R76, [R101+0x3800] ;  /* 0x00380000654c783b */ /* 0x000fee0000000200 */
[C---:B--2---:R-:W-:Y:S01]  /*2940*/  HMMA.16816.F32 R24, R192.reuse, R32, R68 ;  /* 0x00000020c018723c */ /* 0x044fe20000001844 */
[----:B------:R-:W-:Y:S07]  /*2950*/  LDSM.16.M88.4 R68, [R252+0x3800] ;  /* 0x00380000fc44783b */ /* 0x000fee0000000200 */
[C---:B------:R-:W-:Y:S01]  /*2960*/  HMMA.16816.F32 R32, R192.reuse, R34, R64 ;  /* 0x00000022c020723c */ /* 0x040fe20000001840 */
[----:B------:R-:W-:Y:S07]  /*2970*/  LDSM.16.M88.4 R64, [R101+0x3000] ;  /* 0x003000006540783b */ /* 0x000fee0000000200 */
[C---:B------:R-:W-:Y:S01]  /*2980*/  HMMA.16816.F32 R48, R192.reuse, R40, R56 ;  /* 0x00000028c030723c */ /* 0x040fe20000001838 */
[----:B------:R-:W-:Y:S07]  /*2990*/  LDSM.16.M88.4 R56, [R101+0x2800] ;  /* 0x002800006538783b */ /* 0x000fee0000000200 */
[C---:B------:R-:W-:Y:S08]  /*29a0*/  HMMA.16816.F32 R16, R192.reuse, R36, R16 ;  /* 0x00000024c010723c */ /* 0x040ff00000001810 */
[C---:B------:R-:W-:Y:S01]  /*29b0*/  HMMA.16816.F32 R44, R192.reuse, R42, R28 ;  /* 0x0000002ac02c723c */ /* 0x040fe2000000181c */
[----:B------:R-:W-:Y:S07]  /*29c0*/  LDSM.16.M88.4 R40, [R252+0x2800] ;  /* 0x00280000fc28783b */ /* 0x000fee0000000200 */
[----:B------:R-:W-:Y:S01]  /*29d0*/  HMMA.16816.F32 R8, R192, R38, R8 ;  /* 0x00000026c008723c */ /* 0x000fe20000001808 */
[----:B------:R-:W1:Y:S07]  /*29e0*/  LDSM.16.M88.4 R36, [R101+0x2000] ;  /* 0x002000006524783b */ /* 0x000e6e0000000200 */
[C---:B---3--:R-:W-:Y:S08]  /*29f0*/  HMMA.16816.F32 R4, R196.reuse, R12, R4 ;  /* 0x0000000cc404723c */ /* 0x048ff00000001804 */
[C---:B------:R-:W-:Y:S08]  /*2a00*/  HMMA.16816.F32 R12, R196.reuse, R14, R20 ;  /* 0x0000000ec40c723c */ /* 0x040ff00000001814 */
[C---:B----4-:R-:W-:Y:S08]  /*2a10*/  HMMA.16816.F32 R20, R196.reuse, R52, R24 ;  /* 0x00000034c414723c */ /* 0x050ff00000001818 */
        /* <DEDUP_REMOVED lines=8> */
[----:B------:R-:W2:Y:S04]  /*2aa0*/  LDSM.16.M88.4 R8, [R252+0x2000] ;  /* 0x00200000fc08783b */ /* 0x000ea80000000200 */
[----:B------:R-:W-:Y:S03]  /*2ab0*/  LDSM.16.M88.4 R72, [R100+0x3800] ;  /* 0x003800006448783b */ /* 0x000fe60000000200 */
[C---:B-1----:R-:W-:Y:S08]  /*2ac0*/  HMMA.16816.F32 R4, R200.reuse, R36, R4 ;  /* 0x00000024c804723c */ /* 0x042ff00000001804 */
[C---:B------:R-:W-:Y:S01]  /*2ad0*/  HMMA.16816.F32 R12, R200.reuse, R38, R12 ;  /* 0x00000026c80c723c */ /* 0x040fe2000000180c */
[----:B------:R-:W1:Y:S07]  /*2ae0*/  LDSM.16.M88.4 R36, [R100+0x2000] ;  /* 0x002000006424783b */ /* 0x000e6e0000000200 */
[C---:B------:R-:W-:Y:S08]  /*2af0*/  HMMA.16816.F32 R20, R200.reuse, R56, R20 ;  /* 0x00000038c814723c */ /* 0x040ff00000001814 */
[C---:B------:R-:W-:Y:S01]  /*2b00*/  HMMA.16816.F32 R28, R200.reuse, R58, R28 ;  /* 0x0000003ac81c723c */ /* 0x040fe2000000181c */
[----:B------:R-:W-:Y:S07]  /*2b10*/  LDSM.16.M88.4 R56, [R0+-0x3000] ;  /* 0xffd000000038783b */ /* 0x000fee0000000200 */
[C---:B------:R-:W-:Y:S08]  /*2b20*/  HMMA.16816.F32 R32, R200.reuse, R64, R32 ;  /* 0x00000040c820723c */ /* 0x040ff00000001820 */
[C---:B------:R-:W-:Y:S08]  /*2b30*/  HMMA.16816.F32 R24, R200.reuse, R76, R24 ;  /* 0x0000004cc818723c */ /* 0x040ff00000001818 */
[C---:B------:R-:W-:Y:S01]  /*2b40*/  HMMA.16816.F32 R44, R200.reuse, R66, R44 ;  /* 0x00000042c82c723c */ /* 0x040fe2000000182c */
[----:B------:R-:W-:Y:S07]  /*2b50*/  LDSM.16.M88.4 R64, [R0+-0x2800] ;  /* 0xffd800000040783b */ /* 0x000fee0000000200 */
[----:B------:R-:W-:Y:S01]  /*2b60*/  HMMA.16816.F32 R16, R200, R78, R16 ;  /* 0x0000004ec810723c */ /* 0x000fe20000001810 */
[----:B------:R-:W-:Y:S07]  /*2b70*/  LDSM.16.M88.4 R76, [R252+0x7800] ;  /* 0x00780000fc4c783b */ /* 0x000fee0000000200 */
[C---:B--2---:R-:W-:Y:S08]  /*2b80*/  HMMA.16816.F32 R4, R204.reuse, R8, R4 ;  /* 0x00000008cc04723c */ /* 0x044ff00000001804 */
[C---:B------:R-:W-:Y:S01]  /*2b90*/  HMMA.16816.F32 R12, R204.reuse, R10, R12 ;  /* 0x0000000acc0c723c */ /* 0x040fe2000000180c */
[----:B------:R-:W2:Y:S07]  /*2ba0*/  LDSM.16.M88.4 R8, [R0+-0x4000] ;  /* 0xffc000000008783b */ /* 0x000eae0000000200 */
[C---:B------:R-:W-:Y:S08]  /*2bb0*/  HMMA.16816.F32 R20, R204.reuse, R40, R20 ;  /* 0x00000028cc14723c */ /* 0x040ff00000001814 */
[C---:B------:R-:W-:Y:S01]  /*2bc0*/  HMMA.16816.F32 R28, R204.reuse, R42, R28 ;  /* 0x0000002acc1c723c */ /* 0x040fe2000000181c */
[----:B------:R-:W3:Y:S07]  /*2bd0*/  LDSM.16.M88.4 R40, [R0+-0x3800] ;  /* 0xffc800000028783b */ /* 0x000eee0000000200 */
[C---:B------:R-:W-:Y:S08]  /*2be0*/  HMMA.16816.F32 R32, R204.reuse, R52, R32 ;  /* 0x00000034cc20723c */ /* 0x040ff00000001820 */
[C---:B------:R-:W-:Y:S08]  /*2bf0*/  HMMA.16816.F32 R24, R204.reuse, R68, R24 ;  /* 0x00000044cc18723c */ /* 0x040ff00000001818 */
[C---:B------:R-:W-:Y:S01]  /*2c00*/  HMMA.16816.F32 R44, R204.reuse, R54, R44 ;  /* 0x00000036cc2c723c */ /* 0x040fe2000000182c */
[----:B------:R-:W-:Y:S07]  /*2c10*/  LDSM.16.M88.4 R52, [R101+0x4800] ;  /* 0x004800006534783b */ /* 0x000fee0000000200 */
[----:B------:R-:W-:Y:S01]  /*2c20*/  HMMA.16816.F32 R16, R204, R70, R16 ;  /* 0x00000046cc10723c */ /* 0x000fe20000001810 */
[----:B------:R-:W-:Y:S07]  /*2c30*/  LDSM.16.M88.4 R68, [R101+0x5800] ;  /* 0x005800006544783b */ /* 0x000fee0000000200 */
[C---:B-1----:R-:W-:Y:S08]  /*2c40*/  HMMA.16816.F32 R4, R208.reuse, R36, R4 ;  /* 0x00000024d004723c */ /* 0x042ff00000001804 */
[C---:B------:R-:W-:Y:S01]  /*2c50*/  HMMA.16816.F32 R12, R208.reuse, R38, R12 ;  /* 0x00000026d00c723c */ /* 0x040fe2000000180c */
[----:B------:R-:W1:Y:S07]  /*2c60*/  LDSM.16.M88.4 R36, [R101+0x4000] ;  /* 0x004000006524783b */ /* 0x000e6e0000000200 */
[C---:B------:R-:W-:Y:S08]  /*2c70*/  HMMA.16816.F32 R20, R208.reuse, R48, R20 ;  /* 0x00000030d014723c */ /* 0x040ff00000001814 */
[C---:B------:R-:W-:Y:S01]  /*2c80*/  HMMA.16816.F32 R28, R208.reuse, R50, R28 ;  /* 0x00000032d01c723c */ /* 0x040fe2000000181c */
[----:B------:R-:W-:Y:S07]  /*2c90*/  LDSM.16.M88.4 R48, [R252+0x4800] ;  /* 0x00480000fc30783b */ /* 0x000fee0000000200 */
[C---:B------:R-:W-:Y:S08]  /*2ca0*/  HMMA.16816.F32 R32, R208.reuse, R60, R32 ;  /* 0x0000003cd020723c */ /* 0x040ff00000001820 */
[C---:B------:R-:W-:Y:S08]  /*2cb0*/  HMMA.16816.F32 R24, R208.reuse, R72, R24 ;  /* 0x00000048d018723c */ /* 0x040ff00000001818 */
[C---:B------:R-:W-:Y:S01]  /*2cc0*/  HMMA.16816.F32 R44, R208.reuse, R62, R44 ;  /* 0x0000003ed02c723c */ /* 0x040fe2000000182c */
[----:B------:R-:W4:Y:S07]  /*2cd0*/  LDSM.16.M88.4 R60, [R101+0x5000] ;  /* 0x00500000653c783b */ /* 0x000f2e0000000200 */
[----:B------:R-:W-:Y:S01]  /*2ce0*/  HMMA.16816.F32 R16, R208, R74, R16 ;  /* 0x0000004ad010723c */ /* 0x000fe20000001810 */
[----:B------:R-:W-:Y:S07]  /*2cf0*/  LDSM.16.M88.4 R72, [R100+0x7000] ;  /* 0x007000006448783b */ /* 0x000fee0000000200 */
[C---:B--2---:R-:W-:Y:S08]  /*2d00*/  HMMA.16816.F32 R4, R212.reuse, R8, R4 ;  /* 0x00000008d404723c */ /* 0x044ff00000001804 */
[C---:B------:R-:W-:Y:S01]  /*2d10*/  HMMA.16816.F32 R12, R212.reuse, R10, R12 ;  /* 0x0000000ad40c723c */ /* 0x040fe2000000180c */
[----:B------:R-:W2:Y:S07]  /*2d20*/  LDSM.16.M88.4 R8, [R252+0x4000] ;  /* 0x00400000fc08783b */ /* 0x000eae0000000200 */
[C---:B---3--:R-:W-:Y:S08]  /*2d30*/  HMMA.16816.F32 R20, R212.reuse, R40, R20 ;  /* 0x00000028d414723c */ /* 0x048ff00000001814 */
[C---:B------:R-:W-:Y:S01]  /*2d40*/  HMMA.16816.F32 R28, R212.reuse, R42, R28 ;  /* 0x0000002ad41c723c */ /* 0x040fe2000000181c */
[----:B------:R-:W-:Y:S07]  /*2d50*/  LDSM.16.M88.4 R40, [R100+0x4000] ;  /* 0x004000006428783b */ /* 0x000fee0000000200 */
[C---:B------:R-:W-:Y:S08]  /*2d60*/  HMMA.16816.F32 R32, R212.reuse, R56, R32 ;  /* 0x00000038d420723c */ /* 0x040ff00000001820 */
[C---:B------:R-:W-:Y:S08]  /*2d70*/  HMMA.16816.F32 R24, R212.reuse, R64, R24 ;  /* 0x00000040d418723c */ /* 0x040ff00000001818 */
[C---:B------:R-:W-:Y:S01]  /*2d80*/  HMMA.16816.F32 R44, R212.reuse, R58, R44 ;  /* 0x0000003ad42c723c */ /* 0x040fe2000000182c */
[----:B------:R-:W3:Y:S07]  /*2d90*/  LDSM.16.M88.4 R56, [R252+0x5000] ;  /* 0x00500000fc38783b */ /* 0x000eee0000000200 */
[----:B------:R-:W-:Y:S01]  /*2da0*/  HMMA.16816.F32 R16, R212, R66, R16 ;  /* 0x00000042d410723c */ /* 0x000fe20000001810 */
[----:B------:R-:W2:Y:S07]  /*2db0*/  LDSM.16.M88.4 R64, [R252+0x5800] ;  /* 0x00580000fc40783b */ /* 0x000eae0000000200 */
[C---:B-1----:R-:W-:Y:S08]  /*2dc0*/  HMMA.16816.F32 R4, R216.reuse, R36, R4 ;  /* 0x00000024d804723c */ /* 0x042ff00000001804 */
[C---:B------:R-:W-:Y:S01]  /*2dd0*/  HMMA.16816.F32 R12, R216.reuse, R38, R12 ;  /* 0x00000026d80c723c */ /* 0x040fe2000000180c */
[----:B------:R-:W-:Y:S07]  /*2de0*/  LDSM.16.M88.4 R36, [R0+-0x2000] ;  /* 0xffe000000024783b */ /* 0x000fee0000000200 */
[C---:B------:R-:W-:Y:S08]  /*2df0*/  HMMA.16816.F32 R20, R216.reuse, R52, R20 ;  /* 0x00000034d814723c */ /* 0x040ff00000001814 */
[C---:B------:R-:W-:Y:S01]  /*2e00*/  HMMA.16816.F32 R28, R216.reuse, R54, R28 ;  /* 0x00000036d81c723c */ /* 0x040fe2000000181c */
[----:B------:R-:W1:Y:S07]  /*2e10*/  LDSM.16.M88.4 R52, [R100+0x4800] ;  /* 0x004800006434783b */ /* 0x000e6e0000000200 */
[C---:B----4-:R-:W-:Y:S08]  /*2e20*/  HMMA.16816.F32 R32, R216.reuse, R60, R32 ;  /* 0x0000003cd820723c */ /* 0x050ff00000001820 */
[C---:B------:R-:W-:Y:S08]  /*2e30*/  HMMA.16816.F32 R24, R216.reuse, R68, R24 ;  /* 0x00000044d818723c */ /* 0x040ff00000001818 */
[C---:B------:R-:W-:Y:S01]  /*2e40*/  HMMA.16816.F32 R44, R216.reuse, R62, R44 ;  /* 0x0000003ed82c723c */ /* 0x040fe2000000182c */
[----:B------:R-:W4:Y:S07]  /*2e50*/  LDSM.16.M88.4 R60, [R100+0x5000] ;  /* 0x00500000643c783b */ /* 0x000f2e0000000200 */
[----:B------:R-:W-:Y:S01]  /*2e60*/  HMMA.16816.F32 R16, R216, R70, R16 ;  /* 0x00000046d810723c */ /* 0x000fe20000001810 */
[----:B------:R-:W1:Y:S07]  /*2e70*/  LDSM.16.M88.4 R68, [R100+0x5800] ;  /* 0x005800006444783b */ /* 0x000e6e0000000200 */
[C---:B--2---:R-:W-:Y:S08]  /*2e80*/  HMMA.16816.F32 R4, R220.reuse, R8, R4 ;  /* 0x00000008dc04723c */ /* 0x044ff00000001804 */
[C---:B------:R-:W-:Y:S08]  /*2e90*/  HMMA.16816.F32 R12, R220.reuse, R10, R12 ;  /* 0x0000000adc0c723c */ /* 0x040ff0000000180c */
[C---:B------:R-:W-:Y:S08]  /*2ea0*/  HMMA.16816.F32 R20, R220.reuse, R48, R20 ;  /* 0x00000030dc14723c */ /* 0x040ff00000001814 */
[C---:B------:R-:W-:Y:S01]  /*2eb0*/  HMMA.16816.F32 R28, R220.reuse, R50, R28 ;  /* 0x00000032dc1c723c */ /* 0x040fe2000000181c */
[----:B------:R-:W2:Y:S07]  /*2ec0*/  LDSM.16.M88.4 R48, [R0+-0x1800] ;  /* 0xffe800000030783b */ /* 0x000eae0000000200 */
[C---:B---3--:R-:W-:Y:S08]  /*2ed0*/  HMMA.16816.F32 R32, R220.reuse, R56, R32 ;  /* 0x00000038dc20723c */ /* 0x048ff00000001820 */
[C---:B------:R-:W-:Y:S08]  /*2ee0*/  HMMA.16816.F32 R24, R220.reuse, R64, R24 ;  /* 0x00000040dc18723c */ /* 0x040ff00000001818 */
[C---:B------:R-:W-:Y:S01]  /*2ef0*/  HMMA.16816.F32 R44, R220.reuse, R58, R44 ;  /* 0x0000003adc2c723c */ /* 0x040fe2000000182c */
[----:B------:R-:W3:Y:S07]  /*2f00*/  LDSM.16.M88.4 R56, [R0+-0x1000] ;  /* 0xfff000000038783b */ /* 0x000eee0000000200 */
[----:B------:R-:W-:Y:S01]  /*2f10*/  HMMA.16816.F32 R16, R220, R66, R16 ;  /* 0x00000042dc10723c */ /* 0x000fe20000001810 */
[----:B------:R-:W2:Y:S07]  /*2f20*/  LDSM.16.M88.4 R64, [R0+-0x800] ;  /* 0xfff800000040783b */ /* 0x000eae0000000200 */
[C---:B------:R-:W-:Y:S08]  /*2f30*/  HMMA.16816.F32 R8, R224.reuse, R40, R4 ;  /* 0x00000028e008723c */ /* 0x040ff00000001804 */
[C---:B------:R-:W-:Y:S01]  /*2f40*/  HMMA.16816.F32 R4, R224.reuse, R42, R12 ;  /* 0x0000002ae004723c */ /* 0x040fe2000000180c */
[----:B------:R-:W2:Y:S07]  /*2f50*/  LDSM.16.M88.4 R40, [R101+0x6000] ;  /* 0x006000006528783b */ /* 0x000eae0000000200 */
[C---:B-1----:R-:W-:Y:S08]  /*2f60*/  HMMA.16816.F32 R20, R224.reuse, R52, R20 ;  /* 0x00000034e014723c */ /* 0x042ff00000001814 */
        /* <DEDUP_REMOVED lines=8> */
[C---:B------:R-:W-:Y:S08]  /*2ff0*/  HMMA.16816.F32 R12, R228.reuse, R36, R8 ;  /* 0x00000024e40c723c */ /* 0x040ff00000001808 */
[C---:B------:R-:W-:Y:S01]  /*3000*/  HMMA.16816.F32 R8, R228.reuse, R38, R4 ;  /* 0x00000026e408723c */ /* 0x040fe20000001804 */
[----:B------:R-:W1:Y:S07]  /*3010*/  LDSM.16.M88.4 R36, [R252+0x6000] ;  /* 0x00600000fc24783b */ /* 0x000e6e0000000200 */
[C---:B--2---:R-:W-:Y:S08]  /*3020*/  HMMA.16816.F32 R4, R228.reuse, R48, R20 ;  /* 0x00000030e404723c */ /* 0x044ff00000001814 */
[C---:B------:R-:W-:Y:S01]  /*3030*/  HMMA.16816.F32 R28, R228.reuse, R50, R28 ;  /* 0x00000032e41c723c */ /* 0x040fe2000000181c */
[----:B------:R-:W2:Y:S07]  /*3040*/  LDSM.16.M88.4 R48, [R252+0x6800] ;  /* 0x00680000fc30783b */ /* 0x000eae0000000200 */
[C---:B---3--:R-:W-:Y:S08]  /*3050*/  HMMA.16816.F32 R32, R228.reuse, R56, R32 ;  /* 0x00000038e420723c */ /* 0x048ff00000001820 */
[C---:B------:R-:W-:Y:S08]  /*3060*/  HMMA.16816.F32 R24, R228.reuse, R64, R24 ;  /* 0x00000040e418723c */ /* 0x040ff00000001818 */
[C---:B------:R-:W-:Y:S01]  /*3070*/  HMMA.16816.F32 R44, R228.reuse, R58, R44 ;  /* 0x0000003ae42c723c */ /* 0x040fe2000000182c */
[----:B------:R-:W3:Y:S07]  /*3080*/  LDSM.16.M88.4 R56, [R252+0x7000] ;  /* 0x00700000fc38783b */ /* 0x000eee0000000200 */
[----:B------:R-:W-:Y:S01]  /*3090*/  HMMA.16816.F32 R20, R228, R66, R16 ;  /* 0x00000042e414723c */ /* 0x000fe20000001810 */
[----:B------:R-:W2:Y:S07]  /*30a0*/  LDSM.16.M88.4 R64, [R100+0x6000] ;  /* 0x006000006440783b */ /* 0x000eae0000000200 */
[C---:B------:R-:W-:Y:S08]  /*30b0*/  HMMA.16816.F32 R16, R232.reuse, R40, R12 ;  /* 0x00000028e810723c */ /* 0x040ff0000000180c */
[C---:B------:R-:W-:Y:S08]  /*30c0*/  HMMA.16816.F32 R12, R232.reuse, R42, R8 ;  /* 0x0000002ae80c723c */ /* 0x040ff00000001808 */
[C---:B-1----:R-:W-:Y:S08]  /*30d0*/  HMMA.16816.F32 R8, R232.reuse, R52, R4 ;  /* 0x00000034e808723c */ /* 0x042ff00000001804 */
[C---:B------:R-:W-:Y:S01]  /*30e0*/  HMMA.16816.F32 R4, R232.reuse, R54, R28 ;  /* 0x00000036e804723c */ /* 0x040fe2000000181c */
[----:B------:R-:W-:Y:S07]  /*30f0*/  LDSM.16.M88.4 R52, [R0+0x1000] ;  /* 0x001000000034783b */ /* 0x000fee0000000200 */
[C---:B----4-:R-:W-:Y:S08]  /*3100*/  HMMA.16816.F32 R32, R232.reuse, R60, R32 ;  /* 0x0000003ce820723c */ /* 0x050ff00000001820 */
[C---:B------:R-:W-:Y:S08]  /*3110*/  HMMA.16816.F32 R28, R232.reuse, R68, R24 ;  /* 0x00000044e81c723c */ /* 0x040ff00000001818 */
[C---:B------:R-:W-:Y:S01]  /*3120*/  HMMA.16816.F32 R44, R232.reuse, R62, R44 ;  /* 0x0000003ee82c723c */ /* 0x040fe2000000182c */
[----:B------:R-:W-:Y:S07]  /*3130*/  LDSM.16.M88.4 R60, [R0] ;  /* 0x00000000003c783b */ /* 0x000fee0000000200 */
[----:B------:R-:W-:Y:S01]  /*3140*/  HMMA.16816.F32 R24, R232, R70, R20 ;  /* 0x00000046e818723c */ /* 0x000fe20000001814 */
[----:B------:R-:W1:Y:S07]  /*3150*/  LDSM.16.M88.4 R68, [R100+0x6800] ;  /* 0x006800006444783b */ /* 0x000e6e0000000200 */
[C---:B------:R-:W-:Y:S08]  /*3160*/  HMMA.16816.F32 R20, R236.reuse, R36, R16 ;  /* 0x00000024ec14723c */ /* 0x040ff00000001810 */
[C---:B------:R-:W-:Y:S08]  /*3170*/  HMMA.16816.F32 R16, R236.reuse, R38, R12 ;  /* 0x00000026ec10723c */ /* 0x040ff0000000180c */
[C---:B--2---:R-:W-:Y:S08]  /*3180*/  HMMA.16816.F32 R12, R236.reuse, R48, R8 ;  /* 0x00000030ec0c723c */ /* 0x044ff00000001808 */
[C---:B------:R-:W-:Y:S01]  /*3190*/  HMMA.16816.F32 R8, R236.reuse, R50, R4 ;  /* 0x00000032ec08723c */ /* 0x040fe20000001804 */
[----:B------:R-:W-:Y:S07]  /*31a0*/  LDSM.16.M88.4 R48, [R0+0x1800] ;  /* 0x001800000030783b */ /* 0x000fee0000000200 */
[C---:B---3--:R-:W-:Y:S08]  /*31b0*/  HMMA.16816.F32 R4, R236.reuse, R56, R32 ;  /* 0x00000038ec04723c */ /* 0x048ff00000001820 */
[C---:B------:R-:W-:Y:S08]  /*31c0*/  HMMA.16816.F32 R40, R236.reuse, R76, R28 ;  /* 0x0000004cec28723c */ /* 0x040ff0000000181c */
[----:B------:R-:W-:Y:S01]  /*31d0*/  HMMA.16816.F32 R44, R236, R58, R44 ;  /* 0x0000003aec2c723c */ /* 0x000fe2000000182c */
[----:B------:R-:W2:Y:S04]  /*31e0*/  LDSM.16.M88.4 R56, [R0+0x800] ;  /* 0x000800000038783b */ /* 0x000ea80000000200 */
[----:B------:R3:W-:Y:S01]  /*31f0*/  STL [R1+0x28], R100 ;  /* 0x0000286401007387 */ /* 0x0007e20000100800 */
[----:B------:R-:W-:Y:S01]  /*3200*/  ISETP.GE.AND P0, PT, R248, 0x2, PT ;  /* 0x00000002f800780c */ /* 0x000fe20003f06270 */
[----:B------:R-:W-:-:S04]  /*3210*/  DEPBAR.LE SB0, 0x0 ;  /* 0x000080000000791a */ /* 0x000fc80000000000 */
[----:B------:R-:W-:Y:S08]  /*3220*/  HMMA.16816.F32 R36, R236, R78, R24 ;  /* 0x0000004eec24723c */ /* 0x000ff00000001818 */
[C---:B------:R-:W-:Y:S08]  /*3230*/  HMMA.16816.F32 R32, R240.reuse, R64, R20 ;  /* 0x00000040f020723c */ /* 0x040ff00000001814 */
[C---:B------:R-:W-:Y:S08]  /*3240*/  HMMA.16816.F32 R28, R240.reuse, R66, R16 ;  /* 0x00000042f01c723c */ /* 0x040ff00000001810 */
[C---:B-1----:R-:W-:Y:S08]  /*3250*/  HMMA.16816.F32 R24, R240.reuse, R68, R12 ;  /* 0x00000044f018723c */ /* 0x042ff0000000180c */
[C---:B------:R-:W-:Y:S08]  /*3260*/  HMMA.16816.F32 R20, R240.reuse, R70, R8 ;  /* 0x00000046f014723c */ /* 0x040ff00000001808 */
[C---:B------:R-:W-:Y:S08]  /*3270*/  HMMA.16816.F32 R16, R240.reuse, R72, R4 ;  /* 0x00000048f010723c */ /* 0x040ff00000001804 */
[C---:B------:R-:W-:Y:S01]  /*3280*/  HMMA.16816.F32 R8, R240.reuse, R80, R40 ;  /* 0x00000050f008723c */ /* 0x040fe20000001828 */
[----:B------:R3:W-:Y:S07]  /*3290*/  STL [R1+0x24], R0 ;  /* 0x0000240001007387 */ /* 0x0007ee0000100800 */
[C---:B------:R-:W-:Y:S08]  /*32a0*/  HMMA.16816.F32 R12, R240.reuse, R74, R44 ;  /* 0x0000004af00c723c */ /* 0x040ff0000000182c */
[----:B------:R-:W-:Y:S01]  /*32b0*/  HMMA.16816.F32 R4, R240, R82, R36 ;  /* 0x00000052f004723c */ /* 0x000fe20000001824 */
[----:B------:R-:W-:Y:S01]  /*32c0*/  BSSY B0, `(.L_x_517) ;  /* 0x0000067000007945 */ /* 0x000fe20003800000 */
[----:B------:R-:W-:Y:S06]  /*32d0*/  BAR.SYNC.DEFER_BLOCKING 0x0 ;  /* 0x0000000000007b1d */ /* 0x000fec0000010000 */
[----:B------:R-:W-:Y:S01]  /*32e0*/  HMMA.16816.F32 R36, R244, R60, R32 ;  /* 0x0000003cf424723c */ /* 0x000fe20000001820 */
[----:B------:R-:W-:-:S07]  /*32f0*/  ISETP.GT.AND P6, PT, R103, 0x3f, PT ;  /* 0x0000003f6700780c */ /* 0x000fce0003fc4270 */
[C---:B------:R-:W-:Y:S08]  /*3300*/  HMMA.16816.F32 R60, R244.reuse, R62, R28 ;  /* 0x0000003ef43c723c */ /* 0x040ff0000000181c */
[C---:B--2---:R-:W-:Y:S08]  /*3310*/  HMMA.16816.F32 R32, R244.reuse, R56, R24 ;  /* 0x00000038f420723c */ /* 0x044ff00000001818 */
[C---:B------:R-:W-:Y:S08]  /*3320*/  HMMA.16816.F32 R28, R244.reuse, R52, R16 ;  /* 0x00000034f41c723c */ /* 0x040ff00000001810 */
[C---:B------:R-:W-:Y:S08]  /*3330*/  HMMA.16816.F32 R24, R244.reuse, R48, R8 ;  /* 0x00000030f418723c */ /* 0x040ff00000001808 */
[C---:B------:R-:W-:Y:S08]  /*3340*/  HMMA.16816.F32 R20, R244.reuse, R58, R20 ;  /* 0x0000003af414723c */ /* 0x040ff00000001814 */
[C---:B------:R-:W-:Y:S08]  /*3350*/  HMMA.16816.F32 R52, R244.reuse, R54, R12 ;  /* 0x00000036f434723c */ /* 0x040ff0000000180c */
[----:B------:R-:W-:Y:S01]  /*3360*/  HMMA.16816.F32 R48, R244, R50, R4 ;  /* 0x00000032f430723c */ /* 0x000fe20000001804 */
[----:B------:R-:W-:Y:S07]  /*3370*/  @!UPT UIADD3 URZ, URZ, URZ, URZ ;  /* 0x0000003f3f3ff290 */ /* 0x000fee000fffe03f */
[----:B------:R-:W-:Y:S11]  /*3380*/  @!P0 BRA `(.L_x_518) ;  /* 0x000005a000008947 */ /* 0x000ff60003800000 */
[----:B---3--:R-:W-:Y:S01]  /*3390*/  ISETP.NE.AND P4, PT, R97, 0x1, PT ;  /* 0x000000016100780c */ /* 0x008fe20003f85270 */
[----:B------:R-:W-:-:S02]  /*33a0*/  IMAD R2, R248, 0x40, R107 ;  /* 0x00000040f8027824 */ /* 0x000fc400078e026b */
[----:B------:R-:W-:-:S03]  /*33b0*/  IMAD.MOV.U32 R6, RZ, RZ, RZ ;  /* 0x000000ffff067224 */ /* 0x000fc600078e00ff */
[----:B------:R-:W-:-:S05]  /*33c0*/  IADD3 R2, R2, -0x80, R103 ;  /* 0xffffff8002027810 */ /* 0x000fca0007ffe067 */
[----:B------:R-:W-:Y:S02]  /*33d0*/  IMAD.MOV.U32 R0, RZ, RZ, R2 ;  /* 0x000000ffff007224 */ /* 0x000fe400078e0002 */
[----:B------:R-:W-:-:S05]  /*33e0*/  @P4 IMAD.HI.U32 R3, R2, c[0x0][0x2bc], RZ ;  /* 0x0000af0002034a27 */ /* 0x000fca00078e00ff */
[----:B------:R-:W-:-:S04]  /*33f0*/  @P4 SHF.R.U32.HI R0, RZ, c[0x0][0x2c0], R3 ;  /* 0x0000b000ff004a19 */ /* 0x000fc80000011603 */
[----:B------:R-:W-:-:S04]  /*3400*/  @!P6 IADD3 R3, P0, R0, R98, RZ ;  /* 0x000000620003e210 */ /* 0x000fc80007f1e0ff */
[----:B------:R-:W-:Y:S02]  /*3410*/  @!P6 LEA.HI.X.SX32 R5, R0, R96, 0x1, P0 ;  /* 0x000000600005e211 */ /* 0x000fe400000f0eff */
[----:B------:R-:W-:-:S04]  /*3420*/  @!P6 LEA R4, P0, R3, c[0x0][0x2a0], 0x2 ;  /* 0x0000a8000304ea11 */ /* 0x000fc800078010ff */
[----:B------:R-:W-:-:S05]  /*3430*/  @!P6 LEA.HI.X R5, R3, c[0x0][0x2a4], R5, 0x2, P0 ;  /* 0x0000a9000305ea11 */ /* 0x000fca00000f1405 */
[----:B------:R-:W2:Y:S01]  /*3440*/  @!P6 LDG.E R6, [R4.64] ;  /* 0x000000060406e981 */ /* 0x000ea2000c1e1900 */
[----:B------:R-:W-:-:S04]  /*3450*/  IMAD.MOV R0, RZ, RZ, -R0 ;  /* 0x000000ffff007224 */ /* 0x000fc800078e0a00 */
[----:B------:R-:W-:-:S04]  /*3460*/  IMAD R7, R0, c[0x0][0x2b8], R2 ;  /* 0x0000ae0000077a24 */ /* 0x000fc800078e0202 */
[----:B------:R-:W-:Y:S01]  /*3470*/  IMAD.WIDE.U32 R2, R7, c[0x0][0x1e0], RZ ;  /* 0x0000780007027a25 */ /* 0x000fe200078e00ff */
[----:B------:R-:W-:Y:S01]  /*3480*/  SHF.R.S32.HI R0, RZ, 0x1f, R7 ;  /* 0x0000001fff007819 */ /* 0x000fe20000011407 */
[----:B------:R1:W-:Y:S04]  /*3490*/  STL [R1+0x60], R7 ;  /* 0x0000600701007387 */ /* 0x0003e80000100800 */
[----:B------:R-:W-:-:S04]  /*34a0*/  IMAD R0, R0, c[0x0][0x1e0], RZ ;  /* 0x0000780000007a24 */ /* 0x000fc800078e02ff */
[----:B------:R-:W-:-:S04]  /*34b0*/  IMAD R0, R7, c[0x0][0x1e4], R0 ;  /* 0x0000790007007a24 */ /* 0x000fc800078e0200 */
[----:B------:R-:W-:Y:S01]  /*34c0*/  IMAD.IADD R3, R3, 0x1, R0 ;  /* 0x0000000103037824 */ /* 0x000fe200078e0200 */
[----:B--2---:R1:W-:Y:S01]  /*34d0*/  STL [R1+0x5c], R6 ;  /* 0x00005c0601007387 */ /* 0x0043e20000100800 */
[----:B------:R-:W-:Y:S02]  /*34e0*/  SHF.R.S32.HI R0, RZ, 0x1f, R6 ;  /* 0x0000001fff007819 */ /* 0x000fe40000011406 */
[----:B------:R-:W-:-:S04]  /*34f0*/  IMAD.WIDE.U32 R2, R6, c[0x0][0x1f0], R2 ;  /* 0x00007c0006027a25 */ /* 0x000fc800078e0002 */
[----:B------:R-:W-:Y:S01]  /*3500*/  IMAD R4, R0, c[0x0][0x1f0], RZ ;  /* 0x00007c0000047a24 */ /* 0x000fe200078e02ff */
[----:B------:R-:W-:-:S03]  /*3510*/  IADD3 R0, P1, R94, R2, RZ ;  /* 0x000000025e007210 */ /* 0x000fc60007f3e0ff */
[----:B------:R-:W-:Y:S01]  /*3520*/  IMAD R2, R6, c[0x0][0x1f4], R4 ;  /* 0x00007d0006027a24 */ /* 0x000fe200078e0204 */
[----:B------:R-:W-:-:S04]  /*3530*/  LEA R15, P0, R0, c[0x0][0x1c8], 0x1 ;  /* 0x00007200000f7a11 */ /* 0x000fc800078008ff */
[----:B------:R-:W-:-:S04]  /*3540*/  IADD3.X R2, R93, R3, R2, P1, !PT ;  /* 0x000000035d027210 */ /* 0x000fc80000ffe402 */
[----:B------:R-:W-:Y:S01]  /*3550*/  LEA.HI.X R5, R0, c[0x0][0x1cc], R2, 0x1, P0 ;  /* 0x0000730000057a11 */ /* 0x000fe200000f0c02 */
[----:B------:R-:W-:Y:S05]  /*3560*/  BRA.DIV ~URZ, `(.L_x_519) ;  /* 0x0000d0f27f007947 */ /* 0x000fea000b800000 */
[----:B------:R2:W3:Y:S02]  /*3570*/  SHFL.IDX PT, R4, R5, RZ, 0x181f ;  /* 0x00181fff05047589 */ /* 0x0004e400000e0000 */
.L_x_575:
[----:B------:R-:W-:Y:S05]  /*3580*/  BRA.DIV ~URZ, `(.L_x_520) ;  /* 0x0000d1427f007947 */ /* 0x000fea000b800000 */
[----:B------:R-:W4:Y:S04]  /*3590*/  LDL R10, [R1+0x70] ;  /* 0x00007000010a7983 */ /* 0x000f280000100800 */
[----:B------:R-:W5:Y:S04]  /*35a0*/  LDL R2, [R1+0x58] ;  /* 0x0000580001027983 */ /* 0x000f680000100800 */
[----:B--2---:R-:W2:Y:S04]  /*35b0*/  LDL R18, [R1+0x6c] ;  /* 0x00006c0001127983 */ /* 0x004ea80000100800 */
[----:B---3--:R-:W3:Y:S04]  /*35c0*/  LDL R17, [R1+0x74] ;  /* 0x0000740001117983 */ /* 0x008ee80000100800 */
[----:B------:R-:W3:Y:S04]  /*35d0*/  LDL R16, [R1+0x50] ;  /* 0x0000500001107983 */ /* 0x000ee80000100800 */
[----:B------:R-:W1:Y:S02]  /*35e0*/  SHFL.IDX PT, R0, R15, RZ, 0x181f ;  /* 0x00181fff0f007589 */ /* 0x000e6400000e0000 */
[----:B-1----:R-:W-:-:S02]  /*35f0*/  IADD3 R6, P0, R0, R90, RZ ;  /* 0x0000005a00067210 */ /* 0x002fc40007f1e0ff */
[----:B------:R-:W-:-:S03]  /*3600*/  IADD3 R8, P1, R0, R89, RZ ;  /* 0x0000005900087210 */ /* 0x000fc60007f3e0ff */
[C---:B------:R-:W-:Y:S02]  /*3610*/  IMAD.X R7, R4.reuse, 0x1, R85, P0 ;  /* 0x0000000104077824 */ /* 0x040fe400000e0655 */
[----:B------:R-:W-:Y:S01]  /*3620*/  IMAD.X R9, R4, 0x1, R84, P1 ;  /* 0x0000000104097824 */ /* 0x000fe200008e0654 */
[----:B----4-:R-:W-:Y:S02]  /*3630*/  ISETP.GE.AND P2, PT, R10, c[0x0][0x1d4], PT ;  /* 0x000075000a007a0c */ /* 0x010fe40003f46270 */
[----:B------:R-:W-:Y:S02]  /*3640*/  IADD3 R10, P0, R0, R92, RZ ;  /* 0x0000005c000a7210 */ /* 0x000fe40007f1e0ff */
[----:B-----5:R-:W-:-:S03]  /*3650*/  ISETP.GE.AND P3, PT, R2, c[0x0][0x1d4], PT ;  /* 0x0000750002007a0c */ /* 0x020fc60003f66270 */
[----:B------:R-:W-:Y:S01]  /*3660*/  IMAD.X R11, R4, 0x1, R87, P0 ;  /* 0x00000001040b7824 */ /* 0x000fe200000e0657 */
[----:B--2---:R-:W-:Y:S02]  /*3670*/  ISETP.GE.AND P1, PT, R18, c[0x0][0x1d4], PT ;  /* 0x0000750012007a0c */ /* 0x004fe40003f26270 */
[----:B------:R-:W-:Y:S02]  /*3680*/  IADD3 R2, P4, R0, R91, RZ ;  /* 0x0000005b00027210 */ /* 0x000fe40007f9e0ff */
[----:B---3--:R-:W-:-:S03]  /*3690*/  ISETP.GE.AND P0, PT, R17, c[0x0][0x1d4], PT ;  /* 0x0000750011007a0c */ /* 0x008fc60003f06270 */
[----:B------:R-:W-:Y:S02]  /*36a0*/  IMAD.X R3, R4, 0x1, R86, P4 ;  /* 0x0000000104037824 */ /* 0x000fe400020e0656 */
[----:B------:R-:W-:Y:S01]  /*36b0*/  @!PT LDS RZ, [RZ] ;  /* 0x00000000fffff984 */ /* 0x000fe20000000800 */
[----:B------:R-:W-:Y:S01]  /*36c0*/  @!PT LDS RZ, [RZ] ;  /* 0x00000000fffff984 */ /* 0x000fe20000000800 */
[----:B------:R1:W-:Y:S04]  /*36d0*/  LDGSTS.E.BYPASS.LTC128B.128 [R16+0x10100], [R8.64], !P3 ;  /* 0x1010000008107fae */ /* 0x0003e8000d901d46 */
[----:B------:R1:W-:Y:S04]  /*36e0*/  LDGSTS.E.BYPASS.LTC128B.128 [R16+0x12100], [R6.64], !P2 ;  /* 0x1210000006107fae */ /* 0x0003e8000d101d46 */
[----:B------:R1:W-:Y:S04]  /*36f0*/  LDGSTS.E.BYPASS.LTC128B.128 [R16+0x14100], [R2.64], !P1 ;  /* 0x1410000002107fae */ /* 0x0003e8000c901d46 */
[----:B------:R-:W2:Y:S04]  /*3700*/  SHFL.IDX PT, R0, R15, 0x1, 0x181f ;  /* 0x00381f000f007f89 */ /* 0x000ea800000e0000 */
[----:B------:R1:W-:Y:S01]  /*3710*/  LDGSTS.E.BYPASS.LTC128B.128 [R16+0x16100], [R10.64], !P0 ;  /* 0x161000000a107fae */ /* 0x0003e2000c101d46 */
[----:B------:R-:W-:-:S02]  /*3720*/  SEL R14, RZ, 0x10, P2 ;  /* 0x00000010ff0e7807 */ /* 0x000fc40001000000 */
[----:B------:R-:W-:Y:S01]  /*3730*/  SEL R13, RZ, 0x10, P1 ;  /* 0x00000010ff0d7807 */ /* 0x000fe20000800000 */
[----:B------:R3:W4:Y:S01]  /*3740*/  SHFL.IDX PT, R4, R5, 0x1, 0x181f ;  /* 0x00381f0005047f89 */ /* 0x00072200000e0000 */
[----:B------:R-:W-:Y:S02]  /*3750*/  SEL R12, RZ, 0x10, P0 ;  /* 0x00000010ff0c7807 */ /* 0x000fe40000000000 */
[----:B---3--:R-:W-:-:S03]  /*3760*/  SEL R5, RZ, 0x10, P3 ;  /* 0x00000010ff057807 */ /* 0x008fc60001800000 */
.L_x_576:
[----:B-12---:R-:W2:Y:S01]  /*3770*/  LDL R15, [R1+0x50] ;  /* 0x00005000010f7983 */ /* 0x006ea20000100800 */
[----:B------:R-:W-:Y:S02]  /*3780*/  IADD3 R2, -R5, 0x10, RZ ;  /* 0x0000001005027810 */ /* 0x000fe40007ffe1ff */
[----:B------:R-:W-:Y:S02]  /*3790*/  IADD3 R6, -R13, 0x10, RZ ;  /* 0x000000100d067810 */ /* 0x000fe40007ffe1ff */
[----:B------:R-:W-:Y:S02]  /*37a0*/  LOP3.LUT R2, R2, 0xf, RZ, 0xc0, !PT ;  /* 0x0000000f02027812 */ /* 0x000fe400078ec0ff */
[----:B------:R-:W-:-:S02]  /*37b0*/  IADD3 R3, -R14, 0x10, RZ ;  /* 0x000000100e037810 */ /* 0x000fc40007ffe1ff */
[----:B------:R-:W-:Y:S02]  /*37c0*/  IADD3 R10, P1, P0, R2, R0, R89 ;  /* 0x00000000020a7210 */ /* 0x000fe4000783e059 */
[----:B------:R-:W-:Y:S02]  /*37d0*/  LOP3.LUT R2, R6, 0xf, RZ, 0xc0, !PT ;  /* 0x0000000f06027812 */ /* 0x000fe400078ec0ff */
[----:B------:R-:W-:Y:S02]  /*37e0*/  IADD3 R7, -R12, 0x10, RZ ;  /* 0x000000100c077810 */ /* 0x000fe40007ffe1ff */
[----:B------:R-:W-:Y:S02]  /*37f0*/  LOP3.LUT R3, R3, 0xf, RZ, 0xc0, !PT ;  /* 0x0000000f03037812 */ /* 0x000fe400078ec0ff */
[----:B----4-:R-:W-:Y:S02]  /*3800*/  IADD3.X R11, RZ, R4, R84, P1, P0 ;  /* 0x00000004ff0b7210 */ /* 0x010fe40000fe0454 */
[----:B------:R-:W-:-:S02]  /*3810*/  IADD3 R6, P1, P0, R2, R0, R91 ;  /* 0x0000000002067210 */ /* 0x000fc4000783e05b */
[----:B------:R-:W-:Y:S02]  /*3820*/  LOP3.LUT R2, R7, 0xf, RZ, 0xc0, !PT ;  /* 0x0000000f07027812 */ /* 0x000fe400078ec0ff */
[----:B------:R-:W-:Y:S02]  /*3830*/  IADD3 R8, P3, P2, R3, R0, R90 ;  /* 0x0000000003087210 */ /* 0x000fe40007a7e05a */
[----:B------:R-:W-:Y:S02]  /*3840*/  IADD3.X R7, RZ, R4, R86, P1, P0 ;  /* 0x00000004ff077210 */ /* 0x000fe40000fe0456 */
[----:B------:R-:W-:Y:S02]  /*3850*/  IADD3 R2, P1, P0, R2, R0, R92 ;  /* 0x0000000002027210 */ /* 0x000fe4000783e05c */
[----:B------:R-:W-:Y:S02]  /*3860*/  IADD3.X R9, RZ, R4, R85, P3, P2 ;  /* 0x00000004ff097210 */ /* 0x000fe40001fe4455 */
[----:B------:R-:W-:-:S02]  /*3870*/  ISETP.NE.U32.AND P3, PT, R5, RZ, PT ;  /* 0x000000ff0500720c */ /* 0x000fc40003f65070 */
[----:B------:R-:W-:Y:S02]  /*3880*/  ISETP.NE.U32.AND P2, PT, R14, RZ, PT ;  /* 0x000000ff0e00720c */ /* 0x000fe40003f45070 */
[----:B------:R-:W-:Y:S02]  /*3890*/  IADD3.X R3, RZ, R4, R87, P1, P0 ;  /* 0x00000004ff037210 */ /* 0x000fe40000fe0457 */
[----:B------:R-:W-:Y:S02]  /*38a0*/  ISETP.NE.U32.AND P1, PT, R13, RZ, PT ;  /* 0x000000ff0d00720c */ /* 0x000fe40003f25070 */
[----:B------:R-:W-:-:S05]  /*38b0*/  ISETP.NE.U32.AND P0, PT, R12, RZ, PT ;  /* 0x000000ff0c00720c */ /* 0x000fca0003f05070 */
[----:B------:R-:W-:Y:S01]  /*38c0*/  @!PT LDS RZ, [RZ] ;  /* 0x00000000fffff984 */ /* 0x000fe20000000800 */
[----:B------:R-:W-:Y:S01]  /*38d0*/  @!PT LDS RZ, [RZ] ;  /* 0x00000000fffff984 */ /* 0x000fe20000000800 */
[----:B------:R-:W-:Y:S01]  /*38e0*/  @!PT LDS RZ, [RZ] ;  /* 0x00000000fffff984 */ /* 0x000fe20000000800 */
[----:B--2---:R1:W-:Y:S04]  /*38f0*/  LDGSTS.E.BYPASS.LTC128B.128.ZFILL [R15+0x11100], [R10.64], P3 ;  /* 0x111000000a0f7fae */ /* 0x0043e80009941d46 */
[----:B------:R1:W-:Y:S04]  /*3900*/  LDGSTS.E.BYPASS.LTC128B.128.ZFILL [R15+0x13100], [R8.64], P2 ;  /* 0x13100000080f7fae */ /* 0x0003e80009141d46 */
[----:B------:R1:W-:Y:S04]  /*3910*/  LDGSTS.E.BYPASS.LTC128B.128.ZFILL [R15+0x15100], [R6.64], P1 ;  /* 0x15100000060f7fae */ /* 0x0003e80008941d46 */
[----:B------:R1:W-:Y:S02]  /*3920*/  LDGSTS.E.BYPASS.LTC128B.128.ZFILL [R15+0x17100], [R2.64], P0 ;  /* 0x17100000020f7fae */ /* 0x0003e40008141d46 */
.L_x_518:
[----:B---3--:R-:W-:Y:S05]  /*3930*/  BSYNC B0 ;  /* 0x0000000000007941 */ /* 0x008fea0003800000 */
.L_x_517:
[----:B-1----:R-:W2:Y:S04]  /*3940*/  LDL R3, [R1+0xb4] ;  /* 0x0000b40001037983 */ /* 0x002ea80000100800 */
[----:B------:R-:W2:Y:S01]  /*3950*/  LDL R0, [R1+0xc0] ;  /* 0x0000c00001007983 */ /* 0x000ea20000100800 */
[----:B------:R-:W-:-:S03]  /*3960*/  IMAD.MOV.U32 R4, RZ, RZ, c[0x0][0x2c4] ;  /* 0x0000b100ff047624 */ /* 0x000fc600078e00ff */
[----:B------:R-:W3:Y:S01]  /*3970*/  LDL R7, [R1+0xc4] ;  /* 0x0000c40001077983 */ /* 0x000ee20000100800 */
[----:B------:R-:W-:Y:S01]  /*3980*/  IMAD.MOV.U32 R2, RZ, RZ, -0x40 ;  /* 0xffffffc0ff027424 */ /* 0x000fe200078e00ff */
[----:B------:R-:W-:Y:S01]  /*3990*/  ISETP.NE.AND P0, PT, R4, 0x1, PT ;  /* 0x000000010400780c */ /* 0x000fe20003f05270 */
[----:B------:R-:W-:Y:S01]  /*39a0*/  IMAD.MOV.U32 R5, RZ, RZ, c[0x0][0x2ac] ;  /* 0x0000ab00ff057624 */ /* 0x000fe200078e00ff */
[----:B------:R-:W0:Y:S01]  /*39b0*/  LDGDEPBAR ;  /* 0x00000000000079af */ /* 0x000e220000000000 */
[----:B------:R-:W-:-:S04]  /*39c0*/  IMAD R2, R248, R2, 0x41 ;  /* 0x00000041f8027424 */ /* 0x000fc800078e0202 */
[----:B------:R-:W-:Y:S01]  /*39d0*/  IMAD R2, R5, c[0x0][0x1d0], R2 ;  /* 0x0000740005027a24 */ /* 0x000fe200078e0202 */
[----:B--2---:R-:W-:-:S04]  /*39e0*/  IADD3 R0, R0, R3, RZ ;  /* 0x0000000300007210 */ /* 0x004fc80007ffe0ff */
[----:B------:R-:W-:Y:S01]  /*39f0*/  MOV R4, R0 ;  /* 0x0000000000047202 */ /* 0x000fe20000000f00 */
[----:B------:R-:W-:Y:S01]  /*3a00*/  @P0 IMAD.HI.U32 R3, R0, c[0x0][0x2c8], RZ ;  /* 0x0000b20000030a27 */ /* 0x000fe200078e00ff */
[----:B---3--:R-:W-:Y:S02]  /*3a10*/  IADD3 R6, -R7, R88, RZ ;  /* 0x0000005807067210 */ /* 0x008fe40007ffe1ff */
[----:B------:R-:W-:Y:S02]  /*3a20*/  IADD3 R5, R2, -c[0x0][0x168], -R7 ;  /* 0x80005a0002057a10 */ /* 0x000fe40007ffe807 */
[----:B------:R-:W-:Y:S01]  /*3a30*/  @P0 SHF.R.U32.HI R4, RZ, c[0x0][0x2cc], R3 ;  /* 0x0000b300ff040a19 */ /* 0x000fe20000011603 */
[----:B------:R-:W-:Y:S05]  /*3a40*/  BRA.DIV ~URZ, `(.L_x_521) ;  /* 0x0000cf827f007947 */ /* 0x000fea000b800000 */
[----:B------:R1:W2:Y:S02]  /*3a50*/  SHFL.IDX PT, R0, R4, RZ, 0x1c1f ;  /* 0x001c1fff04007589 */ /* 0x0002a400000e0000 */
.L_x_577:
[----:B--2---:R-:W-:-:S05]  /*3a60*/  IMAD.IADD R0, R5, 0x1, R0 ;  /* 0x0000000105007824 */ /* 0x004fca00078e0200 */
[----:B------:R-:W-:-:S04]  /*3a70*/  IMNMX R0, R6, R0, PT ;  /* 0x0000000006007217 */ /* 0x000fc80003800200 */
[C---:B------:R-:W-:Y:S02]  /*3a80*/  ISETP.GT.AND P0, PT, R0.reuse, RZ, PT ;  /* 0x000000ff0000720c */ /* 0x040fe40003f04270 */
[----:B------:R-:W-:Y:S02]  /*3a90*/  ISETP.GT.AND P3, PT, R0, 0x8, PT ;  /* 0x000000080000780c */ /* 0x000fe40003f64270 */
[----:B------:R-:W-:Y:S02]  /*3aa0*/  FSEL R9, R36, -INF , P0 ;  /* 0xff80000024097808 */ /* 0x000fe40000000000 */
[C---:B------:R-:W-:Y:S02]  /*3ab0*/  ISETP.GT.AND P2, PT, R0.reuse, 0x1, PT ;  /* 0x000000010000780c */ /* 0x040fe40003f44270 */
[C---:B------:R-:W-:Y:S02]  /*3ac0*/  ISETP.GT.AND P4, PT, R0.reuse, 0x9, PT ;  /* 0x000000090000780c */ /* 0x040fe40003f84270 */
[----:B------:R-:W-:-:S02]  /*3ad0*/  ISETP.GT.AND P1, PT, R0, 0x10, PT ;  /* 0x000000100000780c */ /* 0x000fc40003f24270 */
[----:B------:R-:W-:Y:S02]  /*3ae0*/  ISETP.GT.AND P0, PT, R0, 0x11, PT ;  /* 0x000000110000780c */ /* 0x000fe40003f04270 */
[----:B------:R-:W-:Y:S02]  /*3af0*/  FSEL R14, R60, -INF , P3 ;  /* 0xff8000003c0e7808 */ /* 0x000fe40001800000 */
[----:B------:R-:W-:Y:S02]  /*3b00*/  FSEL R13, R37, -INF , P2 ;  /* 0xff800000250d7808 */ /* 0x000fe40001000000 */
[----:B------:R-:W-:Y:S02]  /*3b10*/  ISETP.GT.AND P3, PT, R0, 0x18, PT ;  /* 0x000000180000780c */ /* 0x000fe40003f64270 */
[----:B------:R-:W-:Y:S02]  /*3b20*/  FSEL R15, R61, -INF , P4 ;  /* 0xff8000003d0f7808 */ /* 0x000fe40002000000 */
[----:B------:R-:W-:-:S02]  /*3b30*/  FSEL R17, R32, -INF , P1 ;  /* 0xff80000020117808 */ /* 0x000fc40000800000 */
[----:B------:R-:W-:Y:S02]  /*3b40*/  FSEL R18, R33, -INF , P0 ;  /* 0xff80000021127808 */ /* 0x000fe40000000000 */
[C---:B------:R-:W-:Y:S02]  /*3b50*/  ISETP.GT.AND P4, PT, R0.reuse, 0x19, PT ;  /* 0x000000190000780c */ /* 0x040fe40003f84270 */
[C---:B------:R-:W-:Y:S02]  /*3b60*/  ISETP.GT.AND P2, PT, R0.reuse, 0x20, PT ;  /* 0x000000200000780c */ /* 0x040fe40003f44270 */
[C---:B------:R-:W-:Y:S02]  /*3b70*/  ISETP.GT.AND P1, PT, R0.reuse, 0x21, PT ;  /* 0x000000210000780c */ /* 0x040fe40003f24270 */
[----:B------:R-:W-:Y:S02]  /*3b80*/  ISETP.GT.AND P0, PT, R0, 0x28, PT ;  /* 0x000000280000780c */ /* 0x000fe40003f04270 */
[----:B------:R-:W-:-:S02]  /*3b90*/  FSEL R19, R20, -INF , P3 ;  /* 0xff80000014137808 */ /* 0x000fc40001800000 */
[----:B------:R-:W-:Y:S02]  /*3ba0*/  FSEL R20, R21, -INF , P4 ;  /* 0xff80000015147808 */ /* 0x000fe40002000000 */
[----:B------:R-:W-:Y:S02]  /*3bb0*/  FSEL R99, R28, -INF , P2 ;  /* 0xff8000001c637808 */ /* 0x000fe40001000000 */
[----:B------:R-:W-:Y:S02]  /*3bc0*/  FSEL R98, R29, -INF , P1 ;  /* 0xff8000001d627808 */ /* 0x000fe40000800000 */
[----:B------:R-:W-:Y:S02]  /*3bd0*/  FSEL R97, R52, -INF , P0 ;  /* 0xff80000034617808 */ /* 0x000fe40000000000 */
[C---:B------:R-:W-:Y:S02]  /*3be0*/  ISETP.GT.AND P4, PT, R0.reuse, 0x29, PT ;  /* 0x000000290000780c */ /* 0x040fe40003f84270 */
[----:B------:R-:W-:-:S02]  /*3bf0*/  ISETP.GT.AND P3, PT, R0, 0x30, PT ;  /* 0x000000300000780c */ /* 0x000fc40003f64270 */
[C---:B------:R-:W-:Y:S02]  /*3c00*/  ISETP.GT.AND P2, PT, R0.reuse, 0x31, PT ;  /* 0x000000310000780c */ /* 0x040fe40003f44270 */
[C---:B------:R-:W-:Y:S02]  /*3c10*/  ISETP.GT.AND P1, PT, R0.reuse, 0x38, PT ;  /* 0x000000380000780c */ /* 0x040fe40003f24270 */
[----:B------:R-:W-:Y:S02]  /*3c20*/  ISETP.GT.AND P0, PT, R0, 0x39, PT ;  /* 0x000000390000780c */ /* 0x000fe40003f04270 */
[----:B------:R-:W-:Y:S02]  /*3c30*/  FSEL R96, R53, -INF , P4 ;  /* 0xff80000035607808 */ /* 0x000fe40002000000 */
[----:B------:R-:W-:Y:S02]  /*3c40*/  FSEL R95, R24, -INF , P3 ;  /* 0xff800000185f7808 */ /* 0x000fe40001800000 */
[----:B------:R-:W-:-:S02]  /*3c50*/  FSEL R94, R25, -INF , P2 ;  /* 0xff800000195e7808 */ /* 0x000fc40001000000 */
[----:B------:R-:W-:Y:S02]  /*3c60*/  FSEL R93, R48, -INF , P1 ;  /* 0xff800000305d7808 */ /* 0x000fe40000800000 */
[----:B------:R-:W-:Y:S01]  /*3c70*/  FSEL R92, R49, -INF , P0 ;  /* 0xff800000315c7808 */ /* 0x000fe20000000000 */
[----:B------:R-:W-:Y:S05]  /*3c80*/  BRA.DIV ~URZ, `(.L_x_522) ;  /* 0x0000cdb27f007947 */ /* 0x000fea000b800000 */
[----:B------:R-:W2:Y:S01]  /*3c90*/  SHFL.IDX PT, R0, R4, 0x1, 0x1c1f ;  /* 0x003c1f0004007f89 */ /* 0x000ea200000e0000 */
[----:B------:R-:W-:-:S04]  /*3ca0*/  FMNMX.FTZ R2, R9, R13, !PT ;  /* 0x0000000d09027209 */ /* 0x000fc80007810000 */
[----:B------:R-:W-:-:S04]  /*3cb0*/  FMNMX.FTZ R2, R14, R2, !PT ;  /* 0x000000020e027209 */ /* 0x000fc80007810000 */
[----:B------:R-:W-:-:S04]  /*3cc0*/  FMNMX.FTZ R2, R15, R2, !PT ;  /* 0x000000020f027209 */ /* 0x000fc80007810000 */
[----:B------:R-:W-:-:S04]  /*3cd0*/  FMNMX.FTZ R2, R17, R2, !PT ;  /* 0x0000000211027209 */ /* 0x000fc80007810000 */
[----:B------:R-:W-:-:S04]  /*3ce0*/  FMNMX.FTZ R2, R18, R2, !PT ;  /* 0x0000000212027209 */ /* 0x000fc80007810000 */
[----:B------:R-:W-:Y:S01]  /*3cf0*/  FMNMX.FTZ R2, R19, R2, !PT ;  /* 0x0000000213027209 */ /* 0x000fe20007810000 */
[----:B--2---:R-:W-:-:S03]  /*3d00*/  IMAD.IADD R0, R5, 0x1, R0 ;  /* 0x0000000105007824 */ /* 0x004fc600078e0200 */
[----:B------:R-:W-:Y:S02]  /*3d10*/  FMNMX.FTZ R2, R20, R2, !PT ;  /* 0x0000000214027209 */ /* 0x000fe40007810000 */
[----:B------:R-:W-:Y:S02]  /*3d20*/  IMNMX R0, R6, R0, PT ;  /* 0x0000000006007217 */ /* 0x000fe40003800200 */
[----:B------:R-:W-:Y:S02]  /*3d30*/  FMNMX.FTZ R2, R99, R2, !PT ;  /* 0x0000000263027209 */ /* 0x000fe40007810000 */
[C---:B------:R-:W-:Y:S02]  /*3d40*/  ISETP.GT.AND P1, PT, R0.reuse, RZ, PT ;  /* 0x000000ff0000720c */ /* 0x040fe40003f24270 */
[C---:B------:R-:W-:Y:S02]  /*3d50*/  ISETP.GT.AND P0, PT, R0.reuse, 0x1, PT ;  /* 0x000000010000780c */ /* 0x040fe40003f04270 */
[----:B------:R-:W-:-:S02]  /*3d60*/  ISETP.GT.AND P2, PT, R0, 0x8, PT ;  /* 0x000000080000780c */ /* 0x000fc40003f44270 */
[----:B-1----:R-:W-:Y:S02]  /*3d70*/  FSEL R4, R38, -INF , P1 ;  /* 0xff80000026047808 */ /* 0x002fe40000800000 */
[----:B------:R-:W-:Y:S02]  /*3d80*/  FSEL R5, R39, -INF , P0 ;  /* 0xff80000027057808 */ /* 0x000fe40000000000 */
[----:B------:R-:W-:Y:S02]  /*3d90*/  ISETP.GT.AND P0, PT, R0, 0x9, PT ;  /* 0x000000090000780c */ /* 0x000fe40003f04270 */
[----:B------:R-:W-:Y:S02]  /*3da0*/  FSEL R12, R62, -INF , P2 ;  /* 0xff8000003e0c7808 */ /* 0x000fe40001000000 */
[----:B------:R-:W-:Y:S02]  /*3db0*/  FMNMX.FTZ R3, R4, R5, !PT ;  /* 0x0000000504037209 */ /* 0x000fe40007810000 */
[----:B------:R-:W-:-:S02]  /*3dc0*/  FSEL R11, R63, -INF , P0 ;  /* 0xff8000003f0b7808 */ /* 0x000fc40000000000 */
[----:B------:R-:W-:Y:S02]  /*3dd0*/  ISETP.GT.AND P1, PT, R0, 0x10, PT ;  /* 0x000000100000780c */ /* 0x000fe40003f24270 */
[----:B------:R-:W-:Y:S02]  /*3de0*/  FMNMX.FTZ R3, R12, R3, !PT ;  /* 0x000000030c037209 */ /* 0x000fe40007810000 */
        /* <DEDUP_REMOVED lines=15> */
[----:B------:R-:W-:-:S02]  /*3ee0*/  FMNMX.FTZ R2, R98, R2, !PT ;  /* 0x0000000262027209 */ /* 0x000fc40007810000 */
[----:B------:R-:W-:Y:S02]  /*3ef0*/  FSEL R90, R31, -INF , P0 ;  /* 0xff8000001f5a7808 */ /* 0x000fe40000000000 */
[C---:B------:R-:W-:Y:S02]  /*3f00*/  ISETP.GT.AND P1, PT, R0.reuse, 0x28, PT ;  /* 0x000000280000780c */ /* 0x040fe40003f24270 */
[----:B------:R-:W-:Y:S02]  /*3f10*/  FMNMX.FTZ R3, R91, R3, !PT ;  /* 0x000000035b037209 */ /* 0x000fe40007810000 */
[----:B------:R-:W-:Y:S02]  /*3f20*/  FMNMX.FTZ R2, R97, R2, !PT ;  /* 0x0000000261027209 */ /* 0x000fe40007810000 */
[----:B------:R-:W-:Y:S02]  /*3f30*/  ISETP.GT.AND P0, PT, R0, 0x29, PT ;  /* 0x000000290000780c */ /* 0x000fe40003f04270 */
[----:B------:R-:W-:-:S02]  /*3f40*/  FSEL R89, R54, -INF , P1 ;  /* 0xff80000036597808 */ /* 0x000fc40000800000 */
[----:B------:R-:W-:Y:S02]  /*3f50*/  FMNMX.FTZ R3, R90, R3, !PT ;  /* 0x000000035a037209 */ /* 0x000fe40007810000 */
[----:B------:R-:W-:Y:S02]  /*3f60*/  FMNMX.FTZ R2, R96, R2, !PT ;  /* 0x0000000260027209 */ /* 0x000fe40007810000 */
[----:B------:R-:W-:Y:S02]  /*3f70*/  FSEL R88, R55, -INF , P0 ;  /* 0xff80000037587808 */ /* 0x000fe40000000000 */
[----:B------:R-:W-:Y:S02]  /*3f80*/  ISETP.GT.AND P1, PT, R0, 0x30, PT ;  /* 0x000000300000780c */ /* 0x000fe40003f24270 */
[----:B------:R-:W-:Y:S02]  /*3f90*/  FMNMX.FTZ R3, R89, R3, !PT ;  /* 0x0000000359037209 */ /* 0x000fe40007810000 */
[----:B------:R-:W-:-:S02]  /*3fa0*/  FMNMX.FTZ R2, R95, R2, !PT ;  /* 0x000000025f027209 */ /* 0x000fc40007810000 */
[----:B------:R-:W-:Y:S02]  /*3fb0*/  ISETP.GT.AND P0, PT, R0, 0x31, PT ;  /* 0x000000310000780c */ /* 0x000fe40003f04270 */
[----:B------:R-:W-:Y:S02]  /*3fc0*/  FSEL R87, R26, -INF , P1 ;  /* 0xff8000001a577808 */ /* 0x000fe40000800000 */
[----:B------:R-:W-:Y:S02]  /*3fd0*/  FMNMX.FTZ R3, R88, R3, !PT ;  /* 0x0000000358037209 */ /* 0x000fe40007810000 */
[----:B------:R-:W-:Y:S02]  /*3fe0*/  FMNMX.FTZ R2, R94, R2, !PT ;  /* 0x000000025e027209 */ /* 0x000fe40007810000 */
[----:B------:R-:W-:Y:S02]  /*3ff0*/  FSEL R86, R27, -INF , P0 ;  /* 0xff8000001b567808 */ /* 0x000fe40000000000 */
[----:B------:R-:W-:-:S02]  /*4000*/  ISETP.GT.AND P1, PT, R0, 0x38, PT ;  /* 0x000000380000780c */ /* 0x000fc40003f24270 */
[----:B------:R-:W-:Y:S02]  /*4010*/  FMNMX.FTZ R3, R87, R3, !PT ;  /* 0x0000000357037209 */ /* 0x000fe40007810000 */
[----:B------:R-:W-:Y:S02]  /*4020*/  FMNMX.FTZ R2, R93, R2, !PT ;  /* 0x000000025d027209 */ /* 0x000fe40007810000 */
[----:B------:R-:W-:Y:S02]  /*4030*/  ISETP.GT.AND P0, PT, R0, 0x39, PT ;  /* 0x000000390000780c */ /* 0x000fe40003f04270 */
[----:B------:R-:W-:Y:S02]  /*4040*/  FSEL R85, R50, -INF , P1 ;  /* 0xff80000032557808 */ /* 0x000fe40000800000 */
[----:B------:R-:W-:Y:S02]  /*4050*/  FMNMX.FTZ R3, R86, R3, !PT ;  /* 0x0000000356037209 */ /* 0x000fe40007810000 */
[----:B------:R-:W-:-:S02]  /*4060*/  FMNMX.FTZ R0, R92, R2, !PT ;  /* 0x000000025c007209 */ /* 0x000fc40007810000 */
[----:B------:R-:W-:Y:S02]  /*4070*/  FSEL R84, R51, -INF , P0 ;  /* 0xff80000033547808 */ /* 0x000fe40000000000 */
[----:B------:R-:W-:Y:S02]  /*4080*/  FMNMX.FTZ R2, R85, R3, !PT ;  /* 0x0000000355027209 */ /* 0x000fe40007810000 */
[----:B------:R-:W1:Y:S02]  /*4090*/  SHFL.BFLY PT, R3, R0, 0x2, 0x1f ;  /* 0x0c401f0000037f89 */ /* 0x000e6400000e0000 */
[----:B------:R-:W-:-:S05]  /*40a0*/  FMNMX.FTZ R2, R84, R2, !PT ;  /* 0x0000000254027209 */ /* 0x000fca0007810000 */
[----:B------:R-:W2:Y:S01]  /*40b0*/  SHFL.BFLY PT, R16, R2, 0x2, 0x1f ;  /* 0x0c401f0002107f89 */ /* 0x000ea200000e0000 */
[----:B-1----:R-:W-:-:S05]  /*40c0*/  FMNMX.FTZ R0, R3, R0, !PT ;  /* 0x0000000003007209 */ /* 0x002fca0007810000 */
[----:B------:R-:W1:Y:S01]  /*40d0*/  SHFL.BFLY PT, R133, R0, 0x1, 0x1f ;  /* 0x0c201f0000857f89 */ /* 0x000e6200000e0000 */
[----:B--2---:R-:W-:-:S05]  /*40e0*/  FMNMX.FTZ R16, R2, R16, !PT ;  /* 0x0000001002107209 */ /* 0x004fca0007810000 */
[----:B------:R2:W3:Y:S01]  /*40f0*/  SHFL.BFLY PT, R3, R16, 0x1, 0x1f ;  /* 0x0c201f0010037f89 */ /* 0x0004e200000e0000 */
[----:B-1----:R-:W-:-:S03]  /*4100*/  FMNMX.FTZ R133, R0, R133, !PT ;  /* 0x0000008500857209 */ /* 0x002fc60007810000 */
.L_x_578:
[----:B------:R-:W4:Y:S04]  /*4110*/  LDL R100, [R1+0x2c] ;  /* 0x00002c0001647983 */ /* 0x000f280000100800 */
[----:B------:R-:W5:Y:S04]  /*4120*/  LDL R251, [R1+0x30] ;  /* 0x0000300001fb7983 */ /* 0x000f680000100800 */
[----:B--2---:R-:W2:Y:S04]  /*4130*/  LDL R101, [R1+0x34] ;  /* 0x0000340001657983 */ /* 0x004ea80000100800 */
[----:B---3--:R-:W3:Y:S04]  /*4140*/  LDL R28, [R1+0x3c] ;  /* 0x00003c00011c7983 */ /* 0x008ee80000100800 */
[----:B------:R-:W3:Y:S01]  /*4150*/  LDL R250, [R1+0x38] ;  /* 0x0000380001fa7983 */ /* 0x000ee20000100800 */
[C---:B------:R-:W-:Y:S01]  /*4160*/  FMUL.FTZ R2, R133.reuse, c[0x0][0x2d0] ;  /* 0x0000b40085027a20 */ /* 0x040fe20000410000 */
[----:B------:R-:W-:-:S04]  /*4170*/  FSETP.NEU.FTZ.AND P0, PT, R133, -INF , PT ;  /* 0xff8000008500780b */ /* 0x000fc80003f1d000 */
[----:B------:R-:W-:-:S05]  /*4180*/  FSEL R2, R2, RZ, P0 ;  /* 0x000000ff02027208 */ /* 0x000fca0000000000 */
[----:B------:R-:W-:-:S04]  /*4190*/  FFMA.FTZ R0, R9, c[0x0][0x2d0], -R2 ;  /* 0x0000b40009007a23 */ /* 0x000fc80000010802 */
[----:B------:R1:W-:Y:S02]  /*41a0*/  MUFU.EX2 R113, R0 ;  /* 0x0000000000717308 */ /* 0x0003e40000000800 */
[----:B-1----:R-:W-:-:S06]  /*41b0*/  FFMA.FTZ R0, R13, c[0x0][0x2d0], -R2 ;  /* 0x0000b4000d007a23 */ /* 0x002fcc0000010802 */
[----:B------:R1:W1:Y:S01]  /*41c0*/  MUFU.EX2 R112, R0 ;  /* 0x0000000000707308 */ /* 0x0002620000000800 */
[----:B------:R-:W-:Y:S01]  /*41d0*/  FMNMX.FTZ R16, R3, R16, !PT ;  /* 0x0000001003107209 */ /* 0x000fe20007810000 */
[----:B-1----:R-:W-:-:S06]  /*41e0*/  FFMA.FTZ R0, R14, c[0x0][0x2d0], -R2 ;  /* 0x0000b4000e007a23 */ /* 0x002fcc0000010802 */
[----:B------:R1:W-:Y:S01]  /*41f0*/  MUFU.EX2 R116, R0 ;  /* 0x0000000000747308 */ /* 0x0003e20000000800 */
[--C-:B------:R-:W-:Y:S02]  /*4200*/  FFMA.FTZ R3, R19, c[0x0][0x2d0], -R2.reuse ;  /* 0x0000b40013037a23 */ /* 0x100fe40000010802 */
[----:B-1----:R-:W-:-:S05]  /*4210*/  FFMA.FTZ R0, R15, c[0x0][0x2d0], -R2 ;  /* 0x0000b4000f007a23 */ /* 0x002fca0000010802 */
[----:B------:R1:W1:Y:S01]  /*4220*/  MUFU.EX2 R118, R0 ;  /* 0x0000000000767308 */ /* 0x0002620000000800 */
[----:B------:R-:W-:Y:S01]  /*4230*/  FSETP.NEU.FTZ.AND P0, PT, R16, -INF , PT ;  /* 0xff8000001000780b */ /* 0x000fe20003f1d000 */
[----:B-1----:R-:W-:-:S06]  /*4240*/  FFMA.FTZ R0, R17, c[0x0][0x2d0], -R2 ;  /* 0x0000b40011007a23 */ /* 0x002fcc0000010802 */
[----:B------:R1:W-:Y:S02]  /*4250*/  MUFU.EX2 R128, R0 ;  /* 0x0000000000807308 */ /* 0x0003e40000000800 */
[----:B-1----:R-:W-:-:S06]  /*4260*/  FFMA.FTZ R0, R18, c[0x0][0x2d0], -R2 ;  /* 0x0000b40012007a23 */ /* 0x002fcc0000010802 */
[----:B------:R1:W-:Y:S01]  /*4270*/  MUFU.EX2 R129, R0 ;  /* 0x0000000000817308 */ /* 0x0003e20000000800 */
[----:B------:R-:W-:Y:S07]  /*4280*/  WARPSYNC 0xffffffff ;  /* 0xffffffff00007948 */ /* 0x000fee0003800000 */
[----:B------:R1:W-:Y:S02]  /*4290*/  MUFU.EX2 R130, R3 ;  /* 0x0000000300827308 */ /* 0x0003e40000000800 */
[----:B-1----:R-:W-:-:S05]  /*42a0*/  FMUL.FTZ R0, R16, c[0x0][0x2d0] ;  /* 0x0000b40010007a20 */ /* 0x002fca0000410000 */
[----:B------:R-:W-:Y:S01]  /*42b0*/  FSEL R0, R0, RZ, P0 ;  /* 0x000000ff00007208 */ /* 0x000fe20000000000 */
[----:B------:R-:W-:-:S04]  /*42c0*/  FFMA.FTZ R3, R20, c[0x0][0x2d0], -R2 ;  /* 0x0000b40014037a23 */ /* 0x000fc80000010802 */
[----:B------:R1:W-:Y:S02]  /*42d0*/  MUFU.EX2 R134, R3 ;  /* 0x0000000300867308 */ /* 0x0003e40000000800 */
[----:B-1----:R-:W-:-:S06]  /*42e0*/  FFMA.FTZ R3, R4, c[0x0][0x2d0], -R0 ;  /* 0x0000b40004037a23 */ /* 0x002fcc0000010800 */
[----:B------:R1:W-:Y:S02]  /*42f0*/  MUFU.EX2 R18, R3 ;  /* 0x0000000300127308 */ /* 0x0003e40000000800 */
[----:B-1----:R-:W-:-:S06]  /*4300*/  FFMA.FTZ R3, R5, c[0x0][0x2d0], -R0 ;  /* 0x0000b40005037a23 */ /* 0x002fcc0000010800 */
[----:B------:R1:W1:Y:S02]  /*4310*/  MUFU.EX2 R17, R3 ;  /* 0x0000000300117308 */ /* 0x0002640000000800 */
[----:B-1----:R-:W-:-:S06]  /*4320*/  FFMA.FTZ R3, R12, c[0x0][0x2d0], -R0 ;  /* 0x0000b4000c037a23 */ /* 0x002fcc0000010800 */
[----:B------:R1:W-:Y:S02]  /*4330*/  MUFU.EX2 R19, R3 ;  /* 0x0000000300137308 */ /* 0x0003e40000000800 */
[----:B-1----:R-:W-:-:S06]  /*4340*/  FFMA.FTZ R3, R11, c[0x0][0x2d0], -R0 ;  /* 0x0000b4000b037a23 */ /* 0x002fcc0000010800 */
[----:B------:R1:W1:Y:S01]  /*4350*/  MUFU.EX2 R117, R3 ;  /* 0x0000000300757308 */ /* 0x0002620000000800 */
[----:B------:R-:W-:Y:S02]  /*4360*/  F2FP.PACK_AB R12, R112, R113 ;  /* 0x00000071700c723e */ /* 0x000fe400000000ff */
[----:B------:R-:W-:Y:S02]  /*4370*/  F2FP.PACK_AB R14, R118, R116 ;  /* 0x00000074760e723e */ /* 0x000fe400000000ff */
[----:B------:R-:W-:Y:S01]  /*4380*/  F2FP.PACK_AB R13, R17, R18 ;  /* 0x00000012110d723e */ /* 0x000fe200000000ff */
[----:B-1----:R-:W-:-:S04]  /*4390*/  FFMA.FTZ R3, R8, c[0x0][0x2d0], -R0 ;  /* 0x0000b40008037a23 */ /* 0x002fc80000010800 */
[----:B------:R1:W-:Y:S01]  /*43a0*/  MUFU.EX2 R119, R3 ;  /* 0x0000000300777308 */ /* 0x0003e20000000800 */
[----:B------:R-:W-:Y:S01]  /*43b0*/  F2FP.PACK_AB R15, R117, R19 ;  /* 0x00000013750f723e */ /* 0x000fe200000000ff */
[----:B----4-:R-:W4:Y:S01]  /*43c0*/  LDSM.16.MT88.4 R24, [R100] ;  /* 0x000000006418783b */ /* 0x010f220000004200 */
[----:B-1----:R-:W-:-:S03]  /*43d0*/  FFMA.FTZ R3, R7, c[0x0][0x2d0], -R0 ;  /* 0x0000b40007037a23 */ /* 0x002fc60000010800 */
[----:B------:R-:W1:Y:S02]  /*43e0*/  LDSM.16.MT88.4 R36, [R100+0x800] ;  /* 0x000800006424783b */ /* 0x000e640000004200 */
[----:B------:R3:W1:Y:S02]  /*43f0*/  MUFU.EX2 R131, R3 ;  /* 0x0000000300837308 */ /* 0x0006640000000800 */
[----:B-----5:R-:W5:Y:S04]  /*4400*/  LDSM.16.MT88.4 R44, [R251] ;  /* 0x00000000fb2c783b */ /* 0x020f680000004200 */
[----:B--2---:R-:W2:Y:S04]  /*4410*/  LDSM.16.MT88.4 R20, [R101] ;  /* 0x000000006514783b */ /* 0x004ea80000004200 */
[----:B------:R-:W2:Y:S04]  /*4420*/  LDSM.16.MT88.4 R60, [R251+0x800] ;  /* 0x00080000fb3c783b */ /* 0x000ea80000004200 */
[----:B------:R-:W2:Y:S01]  /*4430*/  LDSM.16.MT88.4 R40, [R101+0x800] ;  /* 0x000800006528783b */ /* 0x000ea20000004200 */
[----:B---3--:R-:W-:-:S03]  /*4440*/  FFMA.FTZ R3, R6, c[0x0][0x2d0], -R0 ;  /* 0x0000b40006037a23 */ /* 0x008fc60000010800 */
[----:B------:R-:W3:Y:S01]  /*4450*/  LDSM.16.MT88.4 R28, [R28] ;  /* 0x000000001c1c783b */ /* 0x000ee20000004200 */
[----:B------:R4:W-:Y:S03]  /*4460*/  MUFU.EX2 R132, R3 ;  /* 0x0000000300847308 */ /* 0x0009e60000000800 */
[----:B------:R-:W-:Y:S04]  /*4470*/  LDSM.16.MT88.4 R68, [R101+0x2000] ;  /* 0x002000006544783b */ /* 0x000fe80000004200 */
[----:B------:R-:W-:Y:S04]  /*4480*/  LDSM.16.MT88.4 R64, [R250+0x800] ;  /* 0x00080000fa40783b */ /* 0x000fe80000004200 */
[----:B------:R-:W-:Y:S04]  /*4490*/  LDSM.16.MT88.4 R48, [R100+0x2800] ;  /* 0x002800006430783b */ /* 0x000fe80000004200 */
[----:B------:R-:W-:Y:S01]  /*44a0*/  LDSM.16.MT88.4 R72, [R251+0x2000] ;  /* 0x00200000fb48783b */ /* 0x000fe20000004200 */
[----:B----4-:R-:W-:Y:S01]  /*44b0*/  FFMA.FTZ R3, R10, c[0x0][0x2d0], -R0 ;  /* 0x0000b4000a037a23 */ /* 0x010fe20000010800 */
[C---:B------:R-:W-:Y:S02]  /*44c0*/  HMMA.16816.F32 R4, R12.reuse, R24, RZ ;  /* 0x000000180c04723c */ /* 0x040fe400000018ff */
[----:B------:R-:W-:Y:S01]  /*44d0*/  LDSM.16.MT88.4 R56, [R250+0x2000] ;  /* 0x00200000fa38783b */ /* 0x000fe20000004200 */
[----:B------:R-:W4:Y:S03]  /*44e0*/  MUFU.EX2 R135, R3 ;  /* 0x0000000300877308 */ /* 0x000f260000000800 */
[----:B------:R-:W-:Y:S02]  /*44f0*/  LDSM.16.MT88.4 R76, [R251+0x2800] ;  /* 0x00280000fb4c783b */ /* 0x000fe40000004200 */
[----:B------:R-:W-:Y:S01]  /*4500*/  HMMA.16816.F32 R24, R12, R26, RZ ;  /* 0x0000001a0c18723c */ /* 0x000fe200000018ff */
[----:B------:R-:W-:Y:S01]  /*4510*/  F2FP.PACK_AB R8, R129, R128 ;  /* 0x000000808108723e */ /* 0x000fe200000000ff */
[----:B------:R-:W-:Y:S01]  /*4520*/  LDSM.16.MT88.4 R80, [R100+0x4000] ;  /* 0x004000006450783b */ /* 0x000fe20000004200 */
[----:B------:R-:W-:-:S02]  /*4530*/  F2FP.PACK_AB R10, R134, R130 ;  /* 0x00000082860a723e */ /* 0x000fc400000000ff */
[----:B-1----:R-:W-:Y:S02]  /*4540*/  F2FP.PACK_AB R9, R131, R119 ;  /* 0x000000778309723e */ /* 0x002fe400000000ff */
[----:B----4-:R-:W-:-:S09]  /*4550*/  F2FP.PACK_AB R11, R135, R132 ;  /* 0x00000084870b723e */ /* 0x010fd200000000ff */
[C---:B------:R-:W-:Y:S08]  /*4560*/  HMMA.16816.F32 R164, R8.reuse, R36, R4 ;  /* 0x0000002408a4723c */ /* 0x040ff00000001804 */
[----:B------:R-:W-:Y:S01]  /*4570*/  HMMA.16816.F32 R4, R8, R38, R24 ;  /* 0x000000260804723c */ /* 0x000fe20000001818 */
[----:B------:R-:W1:Y:S11]  /*4580*/  LDSM.16.MT88.4 R24, [R100+0x2000] ;  /* 0x002000006418783b */ /* 0x000e760000004200 */
[----:B------:R-:W-:Y:S11]  /*4590*/  @!UPT UIADD3 URZ, URZ, URZ, URZ ;  /* 0x0000003f3f3ff290 */ /* 0x000ff6000fffe03f */
[----:B------:R-:W-:Y:S01]  /*45a0*/  @!UPT UIADD3 URZ, URZ, URZ, URZ ;  /* 0x0000003f3f3ff290 */ /* 0x000fe2000fffe03f */
[----:B------:R-:W-:Y:S02]  /*45b0*/  MOV R115, R7 ;  /* 0x0000000700737202 */ /* 0x000fe40000000f00 */
[----:B------:R-:W-:Y:S02]  /*45c0*/  MOV R114, R4 ;  /* 0x0000000400727202 */ /* 0x000fe40000000f00 */
[----:B------:R-:W-:Y:S02]  /*45d0*/  MOV R111, R6 ;  /* 0x00000006006f7202 */ /* 0x000fe40000000f00 */
[----:B------:R-:W-:Y:S02]  /*45e0*/  MOV R110, R5 ;  /* 0x00000005006e7202 */ /* 0x000fe40000000f00 */
[C---:B-----5:R-:W-:Y:S08]  /*45f0*/  HMMA.16816.F32 R4, R12.reuse, R44, RZ ;  /* 0x0000002c0c04723c */ /* 0x060ff000000018ff */
[C---:B--2---:R-:W-:Y:S08]  /*4600*/  HMMA.16816.F32 R32, R12.reuse, R20, RZ ;  /* 0x000000140c20723c */ /* 0x044ff000000018ff */
[----:B------:R-:W-:Y:S08]  /*4610*/  HMMA.16816.F32 R20, R12, R22, RZ ;  /* 0x000000160c14723c */ /* 0x000ff000000018ff */
[----:B------:R-:W-:Y:S08]  /*4620*/  HMMA.16816.F32 R36, R8, R60, R4 ;  /* 0x0000003c0824723c */ /* 0x000ff00000001804 */
[----:B------:R-:W-:Y:S01]  /*4630*/  HMMA.16816.F32 R52, R12, R46, RZ ;  /* 0x0000002e0c34723c */ /* 0x000fe200000018ff */
[----:B------:R-:W2:Y:S07]  /*4640*/  LDSM.16.MT88.4 R44, [R101+0x2800] ;  /* 0x00280000652c783b */ /* 0x000eae0000004200 */
[C---:B------:R-:W-:Y:S08]  /*4650*/  HMMA.16816.F32 R156, R8.reuse, R40, R32 ;  /* 0x00000028089c723c */ /* 0x040ff00000001820 */
[----:B------:R-:W-:Y:S01]  /*4660*/  HMMA.16816.F32 R148, R8, R42, R20 ;  /* 0x0000002a0894723c */ /* 0x000fe20000001814 */
[----:B------:R-:W-:Y:S01]  /*4670*/  IMAD.MOV.U32 R109, RZ, RZ, R36 ;  /* 0x000000ffff6d7224 */ /* 0x000fe200078e0024 */
[----:B------:R-:W-:-:S02]  /*4680*/  MOV R108, R38 ;  /* 0x00000026006c7202 */ /* 0x000fc40000000f00 */
[----:B------:R-:W-:Y:S02]  /*4690*/  MOV R107, R39 ;  /* 0x00000027006b7202 */ /* 0x000fe40000000f00 */
[----:B------:R-:W-:Y:S02]  /*46a0*/  MOV R106, R37 ;  /* 0x00000025006a7202 */ /* 0x000fe40000000f00 */
[C---:B---3--:R-:W-:Y:S08]  /*46b0*/  HMMA.16816.F32 R40, R12.reuse, R28, RZ ;  /* 0x0000001c0c28723c */ /* 0x048ff000000018ff */
[C---:B------:R-:W-:Y:S08]  /*46c0*/  HMMA.16816.F32 R36, R12.reuse, R30, RZ ;  /* 0x0000001e0c24723c */ /* 0x040ff000000018ff */
[C---:B-1----:R-:W-:Y:S08]  /*46d0*/  HMMA.16816.F32 R32, R12.reuse, R24, RZ ;  /* 0x000000180c20723c */ /* 0x042ff000000018ff */
[C---:B------:R-:W-:Y:S08]  /*46e0*/  HMMA.16816.F32 R28, R12.reuse, R26, RZ ;  /* 0x0000001a0c1c723c */ /* 0x040ff000000018ff */
[C---:B------:R-:W-:Y:S08]  /*46f0*/  HMMA.16816.F32 R24, R12.reuse, R68, RZ ;  /* 0x000000440c18723c */ /* 0x040ff000000018ff */
[----:B------:R-:W-:Y:S08]  /*4700*/  HMMA.16816.F32 R20, R12, R70, RZ ;  /* 0x000000460c14723c */ /* 0x000ff000000018ff */
[C---:B------:R-:W-:Y:S01]  /*4710*/  HMMA.16816.F32 R140, R8.reuse, R62, R52 ;  /* 0x0000003e088c723c */ /* 0x040fe20000001834 */
[----:B------:R-:W1:Y:S04]  /*4720*/  LDSM.16.MT88.4 R52, [R250+0x2800] ;  /* 0x00280000fa34783b */ /* 0x000e680000004200 */
[----:B------:R-:W-:Y:S03]  /*4730*/  LDSM.16.MT88.4 R60, [R100+0x4800] ;  /* 0x00480000643c783b */ /* 0x000fe60000004200 */
[C---:B--2---:R-:W-:Y:S08]  /*4740*/  HMMA.16816.F32 R24, R8.reuse, R44, R24 ;  /* 0x0000002c0818723c */ /* 0x044ff00000001818 */
[C---:B------:R-:W-:Y:S01]  /*4750*/  HMMA.16816.F32 R120, R8.reuse, R64, R40 ;  /* 0x000000400878723c */ /* 0x040fe20000001828 */
[----:B------:R-:W2:Y:S07]  /*4760*/  LDSM.16.MT88.4 R40, [R101+0x4000] ;  /* 0x004000006528783b */ /* 0x000eae0000004200 */
[----:B------:R-:W-:Y:S08]  /*4770*/  HMMA.16816.F32 R32, R8, R48, R32 ;  /* 0x000000300820723c */ /* 0x000ff00000001820 */
[----:B------:R-:W-:Y:S01]  /*4780*/  HMMA.16816.F32 R4, R12, R72, RZ ;  /* 0x000000480c04723c */ /* 0x000fe200000018ff */
[----:B------:R-:W-:Y:S01]  /*4790*/  MOV R49, R27 ;  /* 0x0000001b00317202 */ /* 0x000fe20000000f00 */
[----:B------:R-:W-:-:S06]  /*47a0*/  IMAD.MOV.U32 R48, RZ, RZ, R24 ;  /* 0x000000ffff307224 */ /* 0x000fcc00078e0018 */
[C---:B------:R-:W-:Y:S07]  /*47b0*/  HMMA.16816.F32 R180, R8.reuse, R50, R28 ;  /* 0x0000003208b4723c */ /* 0x040fee000000181c */
[----:B------:R-:W-:Y:S01]  /*47c0*/  MOV R51, R25 ;  /* 0x0000001900337202 */ /* 0x000fe20000000f00 */
[----:B------:R-:W-:Y:S01]  /*47d0*/  HMMA.16816.F32 R68, R8, R46, R20 ;  /* 0x0000002e0844723c */ /* 0x000fe20000001814 */
[----:B------:R-:W-:Y:S01]  /*47e0*/  MOV R50, R26 ;  /* 0x0000001a00327202 */ /* 0x000fe20000000f00 */
[----:B------:R-:W3:Y:S06]  /*47f0*/  LDSM.16.MT88.4 R44, [R251+0x4000] ;  /* 0x00400000fb2c783b */ /* 0x000eec0000004200 */
[C---:B------:R-:W-:Y:S08]  /*4800*/  HMMA.16816.F32 R28, R12.reuse, R74, RZ ;  /* 0x0000004a0c1c723c */ /* 0x040ff000000018ff */
[C---:B------:R-:W-:Y:S08]  /*4810*/  HMMA.16816.F32 R24, R12.reuse, R56, RZ ;  /* 0x000000380c18723c */ /* 0x040ff000000018ff */
[----:B------:R-:W-:Y:S01]  /*4820*/  HMMA.16816.F32 R20, R12, R58, RZ ;  /* 0x0000003a0c14723c */ /* 0x000fe200000018ff */
[----:B------:R-:W-:Y:S01]  /*4830*/  MOV R65, R35 ;  /* 0x0000002300417202 */ /* 0x000fe20000000f00 */
[----:B------:R-:W-:Y:S01]  /*4840*/  IMAD.MOV.U32 R64, RZ, RZ, R32 ;  /* 0x000000ffff407224 */ /* 0x000fe200078e0020 */
[----:B------:R-:W-:-:S05]  /*4850*/  MOV R3, R33 ;  /* 0x0000002100037202 */ /* 0x000fca0000000f00 */
[C---:B------:R-:W-:Y:S01]  /*4860*/  HMMA.16816.F32 R184, R8.reuse, R66, R36 ;  /* 0x0000004208b8723c */ /* 0x040fe20000001824 */
[----:B------:R-:W-:Y:S06]  /*4870*/  LDSM.16.MT88.4 R36, [R251+0x4800] ;  /* 0x00480000fb24783b */ /* 0x000fec0000004200 */
[----:B------:R-:W-:Y:S02]  /*4880*/  MOV R66, R34 ;  /* 0x0000002200427202 */ /* 0x000fe40000000f00 */
[----:B------:R-:W4:Y:S01]  /*4890*/  LDSM.16.MT88.4 R32, [R101+0x4800] ;  /* 0x004800006520783b */ /* 0x000f220000004200 */
[----:B------:R-:W-:Y:S08]  /*48a0*/  HMMA.16816.F32 R188, R8, R76, R4 ;  /* 0x0000004c08bc723c */ /* 0x000ff00000001804 */
[----:B------:R-:W-:Y:S08]  /*48b0*/  HMMA.16816.F32 R4, R12, R80, RZ ;  /* 0x000000500c04723c */ /* 0x000ff000000018ff */
[C---:B------:R-:W-:Y:S08]  /*48c0*/  HMMA.16816.F32 R72, R8.reuse, R78, R28 ;  /* 0x0000004e0848723c */ /* 0x040ff0000000181c */
[C---:B-1----:R-:W-:Y:S08]  /*48d0*/  HMMA.16816.F32 R76, R8.reuse, R52, R24 ;  /* 0x00000034084c723c */ /* 0x042ff00000001818 */
[----:B------:R-:W-:Y:S08]  /*48e0*/  HMMA.16816.F32 R160, R8, R54, R20 ;  /* 0x0000003608a0723c */ /* 0x000ff00000001814 */
[C---:B--2---:R-:W-:Y:S08]  /*48f0*/  HMMA.16816.F32 R24, R12.reuse, R40, RZ ;  /* 0x000000280c18723c */ /* 0x044ff000000018ff */
[----:B------:R-:W-:Y:S01]  /*4900*/  HMMA.16816.F32 R20, R12, R42, RZ ;  /* 0x0000002a0c14723c */ /* 0x000fe200000018ff */
[----:B------:R-:W1:Y:S07]  /*4910*/  LDSM.16.MT88.4 R40, [R250+0x4000] ;  /* 0x00400000fa28783b */ /* 0x000e6e0000004200 */
[----:B------:R-:W-:Y:S08]  /*4920*/  HMMA.16816.F32 R176, R8, R60, R4 ;  /* 0x0000003c08b0723c */ /* 0x000ff00000001804 */
[C---:B---3--:R-:W-:Y:S08]  /*4930*/  HMMA.16816.F32 R4, R12.reuse, R44, RZ ;  /* 0x0000002c0c04723c */ /* 0x048ff000000018ff */
[----:B------:R-:W-:Y:S08]  /*4940*/  HMMA.16816.F32 R28, R12, R82, RZ ;  /* 0x000000520c1c723c */ /* 0x000ff000000018ff */
[----:B----4-:R-:W-:Y:S01]  /*4950*/  HMMA.16816.F32 R152, R8, R32, R24 ;  /* 0x000000200898723c */ /* 0x010fe20000001818 */
[----:B------:R-:W2:Y:S01]  /*4960*/  LDSM.16.MT88.4 R24, [R250+0x4800] ;  /* 0x00480000fa18783b */ /* 0x000ea20000004200 */
[----:B------:R-:W-:-:S02]  /*4970*/  MOV R103, R120 ;  /* 0x0000007800677202 */ /* 0x000fc40000000f00 */
[----:B------:R-:W-:-:S04]  /*4980*/  MOV R102, R121 ;  /* 0x0000007900667202 */ /* 0x000fc80000000f00 */
[----:B------:R-:W-:Y:S01]  /*4990*/  HMMA.16816.F32 R144, R8, R36, R4 ;  /* 0x000000240890723c */ /* 0x000fe20000001804 */
[----:B------:R-:W-:-:S07]  /*49a0*/  MOV R80, R103 ;  /* 0x0000006700507202 */ /* 0x000fce0000000f00 */
[----:B-1----:R-:W-:Y:S01]  /*49b0*/  HMMA.16816.F32 R4, R12, R40, RZ ;  /* 0x000000280c04723c */ /* 0x002fe200000018ff */
[----:B------:R-:W-:-:S07]  /*49c0*/  MOV R81, R102 ;  /* 0x0000006600517202 */ /* 0x000fce0000000f00 */
[C---:B------:R-:W-:Y:S07]  /*49d0*/  HMMA.16816.F32 R136, R8.reuse, R62, R28 ;  /* 0x0000003e0888723c */ /* 0x040fee000000181c */
[----:B------:R-:W-:Y:S02]  /*49e0*/  MOV R63, R100 ;  /* 0x00000064003f7202 */ /* 0x000fe40000000f00 */
[----:B------:R-:W-:Y:S02]  /*49f0*/  MOV R62, R101 ;  /* 0x00000065003e7202 */ /* 0x000fe40000000f00 */
[----:B------:R-:W-:Y:S01]  /*4a00*/  HMMA.16816.F32 R100, R8, R34, R20 ;  /* 0x000000220864723c */ /* 0x000fe20000001814 */
[----:B------:R-:W1:Y:S07]  /*4a10*/  LDSM.16.MT88.4 R28, [R63+0x6000] ;  /* 0x006000003f1c783b */ /* 0x000e6e0000004200 */
[----:B------:R-:W-:Y:S01]  /*4a20*/  HMMA.16816.F32 R20, R12, R46, RZ ;  /* 0x0000002e0c14723c */ /* 0x000fe200000018ff */
[----:B------:R-:W-:Y:S01]  /*4a30*/  MOV R59, R111 ;  /* 0x0000006f003b7202 */ /* 0x000fe20000000f00 */
[----:B------:R-:W-:Y:S01]  /*4a40*/  IMAD.MOV.U32 R60, RZ, RZ, R109 ;  /* 0x000000ffff3c7224 */ /* 0x000fe200078e006d */
[----:B------:R-:W-:-:S02]  /*4a50*/  MOV R58, R110 ;  /* 0x0000006e003a7202 */ /* 0x000fc40000000f00 */
[----:B------:R-:W-:-:S03]  /*4a60*/  MOV R44, R108 ;  /* 0x0000006c002c7202 */ /* 0x000fc60000000f00 */
[----:B--2---:R-:W-:Y:S01]  /*4a70*/  HMMA.16816.F32 R108, R8, R24, R4 ;  /* 0x00000018086c723c */ /* 0x004fe20000001804 */
[----:B------:R-:W-:Y:S01]  /*4a80*/  MOV R105, R122 ;  /* 0x0000007a00697202 */ /* 0x000fe20000000f00 */
[----:B------:R-:W-:-:S06]  /*4a90*/  IMAD.MOV.U32 R104, RZ, RZ, R123 ;  /* 0x000000ffff687224 */ /* 0x000fcc00078e007b */
[----:B------:R-:W-:Y:S01]  /*4aa0*/  HMMA.16816.F32 R4, R12, R42, RZ ;  /* 0x0000002a0c04723c */ /* 0x000fe200000018ff */
[----:B------:R-:W-:Y:S01]  /*4ab0*/  MOV R45, R107 ;  /* 0x0000006b002d7202 */ /* 0x000fe20000000f00 */
[----:B------:R-:W-:Y:S01]  /*4ac0*/  IMAD.MOV.U32 R83, RZ, RZ, R104 ;  /* 0x000000ffff537224 */ /* 0x000fe200078e0068 */
[----:B------:R-:W-:Y:S02]  /*4ad0*/  MOV R61, R106 ;  /* 0x0000006a003d7202 */ /* 0x000fe40000000f00 */
[----:B------:R-:W-:-:S03]  /*4ae0*/  MOV R82, R105 ;  /* 0x0000006900527202 */ /* 0x000fc60000000f00 */
[----:B------:R-:W-:Y:S01]  /*4af0*/  HMMA.16816.F32 R104, R8, R38, R20 ;  /* 0x000000260868723c */ /* 0x000fe20000001814 */
[----:B------:R-:W2:Y:S01]  /*4b00*/  LDSM.16.MT88.4 R20, [R63+0x6800] ;  /* 0x006800003f14783b */ /* 0x000ea20000004200 */
[----:B------:R-:W-:Y:S01]  /*4b10*/  IMAD.MOV.U32 R53, RZ, RZ, R3 ;  /* 0x000000ffff357224 */ /* 0x000fe200078e0003 */
[----:B------:R-:W-:Y:S01]  /*4b20*/  MOV R56, R115 ;  /* 0x0000007300387202 */ /* 0x000fe20000000f00 */
[----:B------:R-:W-:Y:S01]  /*4b30*/  FADD.FTZ R3, R113, R112 ;  /* 0x0000007071037221 */ /* 0x000fe20000010000 */
[----:B------:R-:W-:-:S11]  /*4b40*/  MOV R57, R114 ;  /* 0x0000007200397202 */ /* 0x000fd60000000f00 */
[----:B------:R-:W-:Y:S01]  /*4b50*/  HMMA.16816.F32 R112, R8, R26, R4 ;  /* 0x0000001a0870723c */ /* 0x000fe20000001804 */
[----:B------:R-:W-:Y:S07]  /*4b60*/  LDSM.16.MT88.4 R24, [R62+0x6800] ;  /* 0x006800003e18783b */ /* 0x000fee0000004200 */
        /* <DEDUP_REMOVED lines=8> */
[----:B------:R-:W1:Y:S01]  /*4bf0*/  LDSM.16.MT88.4 R20, [R62+0x6000] ;  /* 0x006000003e14783b */ /* 0x000e620000004200 */
[----:B------:R-:W-:-:S04]  /*4c00*/  FADD.FTZ R17, R18, R17 ;  /* 0x0000001112117221 */ /* 0x000fc80000010000 */
[----:B------:R-:W-:-:S04]  /*4c10*/  FADD.FTZ R17, R19, R17 ;  /* 0x0000001113117221 */ /* 0x000fc80000010000 */
[----:B------:R-:W-:-:S04]  /*4c20*/  FADD.FTZ R4, R117, R17 ;  /* 0x0000001175047221 */ /* 0x000fc80000010000 */
[----:B------:R-:W-:Y:S02]  /*4c30*/  FADD.FTZ R30, R119, R4 ;  /* 0x00000004771e7221 */ /* 0x000fe40000010000 */
[----:B------:R-:W-:Y:S01]  /*4c40*/  FADD.FTZ R3, R116, R3 ;  /* 0x0000000374037221 */ /* 0x000fe20000010000 */
[----:B-1----:R-:W-:Y:S03]  /*4c50*/  HMMA.16816.F32 R4, R12, R20, RZ ;  /* 0x000000140c04723c */ /* 0x002fe600000018ff */
[----:B------:R-:W-:-:S04]  /*4c60*/  FADD.FTZ R3, R118, R3 ;  /* 0x0000000376037221 */ /* 0x000fc80000010000 */
[----:B------:R-:W-:Y:S02]  /*4c70*/  FADD.FTZ R3, R128, R3 ;  /* 0x0000000380037221 */ /* 0x000fe40000010000 */
[--C-:B------:R-:W-:Y:S02]  /*4c80*/  FFMA.FTZ R28, R99, c[0x0][0x2d0], -R2.reuse ;  /* 0x0000b400631c7a23 */ /* 0x100fe40000010802 */
[----:B------:R-:W-:Y:S02]  /*4c90*/  FADD.FTZ R3, R129, R3 ;  /* 0x0000000381037221 */ /* 0x000fe40000010000 */
[--C-:B------:R-:W-:Y:S02]  /*4ca0*/  FFMA.FTZ R29, R95, c[0x0][0x2d0], -R2.reuse ;  /* 0x0000b4005f1d7a23 */ /* 0x100fe40000010802 */
[--C-:B------:R-:W-:Y:S02]  /*4cb0*/  FFMA.FTZ R31, R94, c[0x0][0x2d0], -R2.reuse ;  /* 0x0000b4005e1f7a23 */ /* 0x100fe40000010802 */
[----:B------:R-:W-:-:S07]  /*4cc0*/  FFMA.FTZ R19, R98, c[0x0][0x2d0], -R2 ;  /* 0x0000b40062137a23 */ /* 0x000fce0000010802 */
[----:B------:R-:W-:Y:S08]  /*4cd0*/  HMMA.16816.F32 R116, R8, R24, R4 ;  /* 0x000000180874723c */ /* 0x000ff00000001804 */
[----:B------:R-:W-:Y:S01]  /*4ce0*/  HMMA.16816.F32 R4, R12, R22, RZ ;  /* 0x000000160c04723c */ /* 0x000fe200000018ff */
[--C-:B------:R-:W-:Y:S02]  /*4cf0*/  FFMA.FTZ R18, R97, c[0x0][0x2d0], -R2.reuse ;  /* 0x0000b40061127a23 */ /* 0x100fe40000010802 */
[----:B------:R-:W-:-:S02]  /*4d00*/  FFMA.FTZ R17, R96, c[0x0][0x2d0], -R2 ;  /* 0x0000b40060117a23 */ /* 0x000fc40000010802 */
[--C-:B------:R-:W-:Y:S02]  /*4d10*/  FFMA.FTZ R36, R93, c[0x0][0x2d0], -R2.reuse ;  /* 0x0000b4005d247a23 */ /* 0x100fe40000010802 */
[----:B------:R-:W-:Y:S01]  /*4d20*/  FFMA.FTZ R35, R92, c[0x0][0x2d0], -R2 ;  /* 0x0000b4005c237a23 */ /* 0x000fe20000010802 */
[----:B------:R-:W1:Y:S01]  /*4d30*/  MUFU.EX2 R25, R28 ;  /* 0x0000001c00197308 */ /* 0x000e620000000800 */
[----:B------:R-:W-:Y:S02]  /*4d40*/  FADD.FTZ R2, R130, R3 ;  /* 0x0000000382027221 */ /* 0x000fe40000010000 */
[----:B------:R-:W-:-:S05]  /*4d50*/  FADD.FTZ R3, R131, R30 ;  /* 0x0000001e83037221 */ /* 0x000fca0000010000 */
[----:B------:R-:W-:Y:S08]  /*4d60*/  MUFU.EX2 R21, R29 ;  /* 0x0000001d00157308 */ /* 0x000ff00000000800 */
[----:B------:R2:W-:Y:S08]  /*4d70*/  MUFU.EX2 R20, R31 ;  /* 0x0000001f00147308 */ /* 0x0005f00000000800 */
[----:B------:R3:W4:Y:S01]  /*4d80*/  MUFU.EX2 R23, R19 ;  /* 0x0000001300177308 */ /* 0x0007220000000800 */
[----:B--2---:R-:W2:Y:S07]  /*4d90*/  LDSM.16.MT88.4 R28, [R251+0x6000] ;  /* 0x00600000fb1c783b */ /* 0x004eae0000004200 */
[----:B------:R5:W-:Y:S01]  /*4da0*/  MUFU.EX2 R24, R18 ;  /* 0x0000001200187308 */ /* 0x000be20000000800 */
[----:B------:R-:W-:Y:S01]  /*4db0*/  FADD.FTZ R2, R134, R2 ;  /* 0x0000000286027221 */ /* 0x000fe20000010000 */
[----:B------:R-:W-:-:S06]  /*4dc0*/  MOV R54, R66 ;  /* 0x0000004200367202 */ /* 0x000fcc0000000f00 */
[----:B------:R1:W1:Y:S01]  /*4dd0*/  MUFU.EX2 R22, R17 ;  /* 0x0000001100167308 */ /* 0x0002620000000800 */
[----:B------:R-:W-:Y:S02]  /*4de0*/  MOV R55, R65 ;  /* 0x0000004100377202 */ /* 0x000fe40000000f00 */
[----:B------:R-:W-:Y:S01]  /*4df0*/  MOV R52, R64 ;  /* 0x0000004000347202 */ /* 0x000fe20000000f00 */
[--C-:B---3--:R-:W-:Y:S01]  /*4e00*/  FFMA.FTZ R19, R91, c[0x0][0x2d0], -R0.reuse ;  /* 0x0000b4005b137a23 */ /* 0x108fe20000010800 */
[----:B------:R-:W-:Y:S01]  /*4e10*/  HMMA.16816.F32 R64, R8, R26, R4 ;  /* 0x0000001a0840723c */ /* 0x000fe20000001804 */
[--C-:B------:R-:W-:Y:S02]  /*4e20*/  FFMA.FTZ R32, R86, c[0x0][0x2d0], -R0.reuse ;  /* 0x0000b40056207a23 */ /* 0x100fe40000010800 */
[--C-:B-----5:R-:W-:Y:S02]  /*4e30*/  FFMA.FTZ R18, R90, c[0x0][0x2d0], -R0.reuse ;  /* 0x0000b4005a127a23 */ /* 0x120fe40000010800 */
[----:B------:R-:W-:-:S02]  /*4e40*/  FFMA.FTZ R34, R85, c[0x0][0x2d0], -R0 ;  /* 0x0000b40055227a23 */ /* 0x000fc40000010800 */
[--C-:B------:R-:W-:Y:S02]  /*4e50*/  FFMA.FTZ R7, R88, c[0x0][0x2d0], -R0.reuse ;  /* 0x0000b40058077a23 */ /* 0x100fe40000010800 */
[--C-:B------:R-:W-:Y:S02]  /*4e60*/  FFMA.FTZ R5, R87, c[0x0][0x2d0], -R0.reuse ;  /* 0x0000b40057057a23 */ /* 0x100fe40000010800 */
[--C-:B-1----:R-:W-:Y:S02]  /*4e70*/  FFMA.FTZ R17, R89, c[0x0][0x2d0], -R0.reuse ;  /* 0x0000b40059117a23 */ /* 0x102fe40000010800 */
[----:B------:R-:W-:Y:S02]  /*4e80*/  FFMA.FTZ R33, R84, c[0x0][0x2d0], -R0 ;  /* 0x0000b40054217a23 */ /* 0x000fe40000010800 */
[----:B------:R-:W-:-:S04]  /*4e90*/  FADD.FTZ R0, R25, R2 ;  /* 0x0000000219007221 */ /* 0x000fc80000010000 */
[C---:B----4-:R-:W-:Y:S01]  /*4ea0*/  FADD.FTZ R0, R23.reuse, R0 ;  /* 0x0000000017007221 */ /* 0x050fe20000010000 */
[----:B------:R-:W-:Y:S02]  /*4eb0*/  F2FP.PACK_AB R4, R23, R25 ;  /* 0x000000191704723e */ /* 0x000fe400000000ff */
[----:B------:R-:W-:Y:S01]  /*4ec0*/  F2FP.PACK_AB R6, R22, R24 ;  /* 0x000000181606723e */ /* 0x000fe200000000ff */
[----:B------:R-:W-:Y:S02]  /*4ed0*/  FADD.FTZ R0, R24, R0 ;  /* 0x0000000018007221 */ /* 0x000fe40000010000 */
[----:B------:R-:W1:Y:S02]  /*4ee0*/  LDSM.16.MT88.4 R24, [R251+0x6800] ;  /* 0x00680000fb18783b */ /* 0x000e640000004200 */
[----:B------:R-:W-:Y:S02]  /*4ef0*/  FADD.FTZ R0, R22, R0 ;  /* 0x0000000016007221 */ /* 0x000fe40000010000 */
[----:B------:R-:W-:-:S02]  /*4f00*/  FADD.FTZ R3, R132, R3 ;  /* 0x0000000384037221 */ /* 0x000fc40000010000 */
[----:B------:R-:W-:Y:S01]  /*4f10*/  FADD.FTZ R0, R21, R0 ;  /* 0x0000000015007221 */ /* 0x000fe20000010000 */
[C---:B------:R-:W-:Y:S01]  /*4f20*/  F2FP.PACK_AB R128, R20.reuse, R21 ;  /* 0x000000151480723e */ /* 0x040fe200000000ff */
[----:B------:R-:W-:Y:S02]  /*4f30*/  FADD.FTZ R2, R135, R3 ;  /* 0x0000000387027221 */ /* 0x000fe40000010000 */
[----:B------:R-:W-:Y:S02]  /*4f40*/  FADD.FTZ R3, R20, R0 ;  /* 0x0000000014037221 */ /* 0x000fe40000010000 */
[----:B--2---:R-:W-:Y:S01]  /*4f50*/  HMMA.16816.F32 R20, R12, R28, RZ ;  /* 0x0000001c0c14723c */ /* 0x004fe200000018ff */
[----:B------:R-:W-:Y:S02]  /*4f60*/  MOV R134, R62 ;  /* 0x0000003e00867202 */ /* 0x000fe40000000f00 */
[----:B------:R-:W-:Y:S01]  /*4f70*/  MOV R132, R63 ;  /* 0x0000003f00847202 */ /* 0x000fe20000000f00 */
[----:B------:R-:W-:Y:S01]  /*4f80*/  IMAD.MOV.U32 R63, RZ, RZ, R45 ;  /* 0x000000ffff3f7224 */ /* 0x000fe200078e002d */
[----:B------:R-:W-:-:S02]  /*4f90*/  MOV R62, R44 ;  /* 0x0000002c003e7202 */ /* 0x000fc40000000f00 */
[----:B------:R-:W-:Y:S01]  /*4fa0*/  MOV R45, R58 ;  /* 0x0000003a002d7202 */ /* 0x000fe20000000f00 */
[----:B------:R-:W-:Y:S01]  /*4fb0*/  IMAD.MOV.U32 R58, RZ, RZ, R50 ;  /* 0x000000ffff3a7224 */ /* 0x000fe200078e0032 */
[----:B------:R-:W-:Y:S02]  /*4fc0*/  MOV R47, R59 ;  /* 0x0000003b002f7202 */ /* 0x000fe40000000f00 */
[----:B------:R-:W-:Y:S02]  /*4fd0*/  MOV R37, R56 ;  /* 0x0000003800257202 */ /* 0x000fe40000000f00 */
[----:B------:R-:W-:Y:S02]  /*4fe0*/  MOV R44, R57 ;  /* 0x00000039002c7202 */ /* 0x000fe40000000f00 */
[----:B------:R-:W-:Y:S02]  /*4ff0*/  MOV R57, R51 ;  /* 0x0000003300397202 */ /* 0x000fe40000000f00 */
[----:B------:R-:W-:-:S02]  /*5000*/  MOV R59, R49 ;  /* 0x00000031003b7202 */ /* 0x000fc40000000f00 */
[----:B------:R-:W-:-:S05]  /*5010*/  MOV R56, R48 ;  /* 0x0000003000387202 */ /* 0x000fca0000000f00 */
[----:B-1----:R-:W-:Y:S08]  /*5020*/  HMMA.16816.F32 R48, R8, R24, R20 ;  /* 0x000000180830723c */ /* 0x002ff00000001814 */
[----:B------:R-:W-:Y:S01]  /*5030*/  HMMA.16816.F32 R20, R12, R30, RZ ;  /* 0x0000001e0c14723c */ /* 0x000fe200000018ff */
[----:B------:R-:W1:Y:S08]  /*5040*/  MUFU.EX2 R25, R19 ;  /* 0x0000001300197308 */ /* 0x000e700000000800 */
[----:B------:R-:W2:Y:S11]  /*5050*/  MUFU.EX2 R18, R18 ;  /* 0x0000001200127308 */ /* 0x000eb60000000800 */
[----:B------:R-:W-:Y:S04]  /*5060*/  @!UPT UIADD3 URZ, URZ, URZ, URZ ;  /* 0x0000003f3f3ff290 */ /* 0x000fe8000fffe03f */
[----:B------:R-:W-:Y:S01]  /*5070*/  HMMA.16816.F32 R40, R8, R26, R20 ;  /* 0x0000001a0828723c */ /* 0x000fe20000001814 */
[----:B------:R-:W3:Y:S01]  /*5080*/  LDSM.16.MT88.4 R20, [R250+0x6000] ;  /* 0x00600000fa14783b */ /* 0x000ee20000004200 */
[----:B------:R-:W4:Y:S01]  /*5090*/  MUFU.EX2 R29, R36 ;  /* 0x00000024001d7308 */ /* 0x000f220000000800 */
[----:B-1----:R-:W-:-:S07]  /*50a0*/  FADD.FTZ R0, R25, R2 ;  /* 0x0000000219007221 */ /* 0x002fce0000010000 */
[----:B------:R-:W1:Y:S08]  /*50b0*/  MUFU.EX2 R28, R35 ;  /* 0x00000023001c7308 */ /* 0x000e700000000800 */
[----:B------:R-:W5:Y:S01]  /*50c0*/  MUFU.EX2 R24, R17 ;  /* 0x0000001100187308 */ /* 0x000f620000000800 */
[----:B--2---:R-:W-:-:S07]  /*50d0*/  FADD.FTZ R2, R18, R0 ;  /* 0x0000000012027221 */ /* 0x004fce0000010000 */
[----:B------:R-:W2:Y:S01]  /*50e0*/  MUFU.EX2 R7, R7 ;  /* 0x0000000700077308 */ /* 0x000ea20000000800 */
[----:B----4-:R-:W-:-:S04]  /*50f0*/  FADD.FTZ R0, R29, R3 ;  /* 0x000000031d007221 */ /* 0x010fc80000010000 */
[----:B-1----:R-:W-:Y:S02]  /*5100*/  FADD.FTZ R0, R28, R0 ;  /* 0x000000001c007221 */ /* 0x002fe40000010000 */
[----:B-----5:R-:W-:Y:S01]  /*5110*/  FADD.FTZ R2, R24, R2 ;  /* 0x0000000218027221 */ /* 0x020fe20000010000 */
[----:B------:R1:W4:Y:S02]  /*5120*/  MUFU.EX2 R19, R5 ;  /* 0x0000000500137308 */ /* 0x0003240000000800 */
[----:B------:R2:W-:Y:S01]  /*5130*/  STL [R1+0x7c], R0 ;  /* 0x00007c0001007387 */ /* 0x0005e20000100800 */
[----:B-1----:R-:W-:Y:S01]  /*5140*/  F2FP.PACK_AB R5, R18, R25 ;  /* 0x000000191205723e */ /* 0x002fe200000000ff */
[C---:B--2---:R-:W-:Y:S01]  /*5150*/  FADD.FTZ R0, R7.reuse, R2 ;  /* 0x0000000207007221 */ /* 0x044fe20000010000 */
[----:B------:R-:W-:Y:S02]  /*5160*/  F2FP.PACK_AB R7, R7, R24 ;  /* 0x000000180707723e */ /* 0x000fe400000000ff */
[C---:B---3--:R-:W-:Y:S08]  /*5170*/  HMMA.16816.F32 R24, R12.reuse, R20, RZ ;  /* 0x000000140c18723c */ /* 0x048ff000000018ff */
[----:B------:R-:W-:Y:S01]  /*5180*/  HMMA.16816.F32 R12, R12, R22, RZ ;  /* 0x000000160c0c723c */ /* 0x000fe200000018ff */
[----:B------:R-:W1:Y:S01]  /*5190*/  LDSM.16.MT88.4 R20, [R250+0x6800] ;  /* 0x00680000fa14783b */ /* 0x000e620000004200 */
[----:B------:R-:W-:-:S02]  /*51a0*/  MOV R46, R47 ;  /* 0x0000002f002e7202 */ /* 0x000fc40000000f00 */
[----:B------:R-:W-:Y:S11]  /*51b0*/  MOV R47, R37 ;  /* 0x00000025002f7202 */ /* 0x000ff60000000f00 */
[----:B------:R-:W-:Y:S01]  /*51c0*/  @!UPT UIADD3 URZ, URZ, URZ, URZ ;  /* 0x0000003f3f3ff290 */ /* 0x000fe2000fffe03f */
[C---:B-1----:R-:W-:Y:S08]  /*51d0*/  HMMA.16816.F32 R24, R8.reuse, R20, R24 ;  /* 0x000000140818723c */ /* 0x042ff00000001818 */
[----:B------:R-:W-:Y:S01]  /*51e0*/  HMMA.16816.F32 R12, R8, R22, R12 ;  /* 0x00000016080c723c */ /* 0x000fe2000000180c */
[----:B------:R-:W1:Y:S07]  /*51f0*/  LDSM.16.MT88.4 R8, [R132+0x1000] ;  /* 0x001000008408783b */ /* 0x000e6e0000004200 */
[C---:B-1----:R-:W-:Y:S08]  /*5200*/  HMMA.16816.F32 R164, R4.reuse, R8, R164 ;  /* 0x0000000804a4723c */ /* 0x042ff000000018a4 */
[----:B------:R-:W-:Y:S01]  /*5210*/  HMMA.16816.F32 R20, R4, R10, R44 ;  /* 0x0000000a0414723c */ /* 0x000fe2000000182c */
[----:B------:R-:W1:Y:S01]  /*5220*/  LDSM.16.MT88.4 R8, [R134+0x1000] ;  /* 0x001000008608783b */ /* 0x000e620000004200 */
[----:B------:R-:W-:-:S06]  /*5230*/  F2FP.PACK_AB R130, R28, R29 ;  /* 0x0000001d1c82723e */ /* 0x000fcc00000000ff */
[C---:B-1----:R-:W-:Y:S08]  /*5240*/  HMMA.16816.F32 R156, R4.reuse, R8, R156 ;  /* 0x00000008049c723c */ /* 0x042ff0000000189c */
[C---:B------:R-:W-:Y:S01]  /*5250*/  HMMA.16816.F32 R28, R4.reuse, R10, R148 ;  /* 0x0000000a041c723c */ /* 0x040fe20000001894 */
[----:B------:R-:W1:Y:S01]  /*5260*/  LDSM.16.MT88.4 R8, [R251+0x1000] ;  /* 0x00100000fb08783b */ /* 0x000e620000004200 */
[----:B------:R-:W2:Y:S08]  /*5270*/  MUFU.EX2 R17, R32 ;  /* 0x0000002000117308 */ /* 0x000eb00000000800 */
[----:B------:R-:W-:Y:S08]  /*5280*/  MUFU.EX2 R3, R34 ;  /* 0x0000002200037308 */ /* 0x000ff00000000800 */
[----:B------:R3:W5:Y:S01]  /*5290*/  MUFU.EX2 R2, R33 ;  /* 0x0000002100027308 */ /* 0x0007620000000800 */
[C---:B-1----:R-:W-:Y:S08]  /*52a0*/  HMMA.16816.F32 R148, R4.reuse, R8, R60 ;  /* 0x000000080494723c */ /* 0x042ff0000000183c */
[C---:B---3--:R-:W-:Y:S01]  /*52b0*/  HMMA.16816.F32 R32, R4.reuse, R10, R140 ;  /* 0x0000000a0420723c */ /* 0x048fe2000000188c */
        /* <DEDUP_REMOVED lines=14> */
[----:B------:R-:W-:Y:S01]  /*53a0*/  HMMA.16816.F32 R80, R4, R10, R160 ;  /* 0x0000000a0450723c */ /* 0x000fe200000018a0 */
[----:B------:R-:W1:Y:S01]  /*53b0*/  LDSM.16.MT88.4 R8, [R132+0x5000] ;  /* 0x005000008408783b */ /* 0x000e620000004200 */
[----:B----4-:R-:W-:Y:S01]  /*53c0*/  FADD.FTZ R0, R19, R0 ;  /* 0x0000000013007221 */ /* 0x010fe20000010000 */
[----:B--2---:R-:W-:-:S02]  /*53d0*/  F2FP.PACK_AB R129, R17, R19 ;  /* 0x000000131181723e */ /* 0x004fc400000000ff */
[----:B-----5:R-:W-:Y:S01]  /*53e0*/  F2FP.PACK_AB R131, R2, R3 ;  /* 0x000000030283723e */ /* 0x020fe200000000ff */
[----:B------:R-:W-:Y:S02]  /*53f0*/  LDSM.16.MT88.4 R160, [R132+0x1800] ;  /* 0x0018000084a0783b */ /* 0x000fe40000004200 */
[C---:B-1----:R-:W-:Y:S08]  /*5400*/  HMMA.16816.F32 R84, R4.reuse, R8, R176 ;  /* 0x000000080454723c */ /* 0x042ff000000018b0 */
[----:B------:R-:W-:Y:S01]  /*5410*/  HMMA.16816.F32 R88, R4, R10, R136 ;  /* 0x0000000a0458723c */ /* 0x000fe20000001888 */
[----:B------:R-:W1:Y:S01]  /*5420*/  LDSM.16.MT88.4 R8, [R134+0x5000] ;  /* 0x005000008608783b */ /* 0x000e620000004200 */
[----:B------:R-:W-:-:S03]  /*5430*/  FADD.FTZ R0, R17, R0 ;  /* 0x0000000011007221 */ /* 0x000fc60000010000 */
[----:B------:R-:W-:Y:S03]  /*5440*/  LDSM.16.MT88.4 R136, [R250+0x1800] ;  /* 0x00180000fa88783b */ /* 0x000fe60000004200 */
        /* <DEDUP_REMOVED lines=9> */
[----:B------:R-:W-:Y:S04]  /*54e0*/  LDSM.16.MT88.4 R144, [R251+0x1800] ;  /* 0x00180000fb90783b */ /* 0x000fe80000004200 */
[----:B------:R2:W-:Y:S04]  /*54f0*/  STL [R1+0x78], R0 ;  /* 0x0000780001007387 */ /* 0x0005e80000100800 */
[----:B--2---:R-:W2:Y:S01]  /*5500*/  LDL R0, [R1+0xb4] ;  /* 0x0000b40001007983 */ /* 0x004ea20000100800 */
        /* <DEDUP_REMOVED lines=10> */
[C---:B-1----:R-:W-:Y:S01]  /*55b0*/  HMMA.16816.F32 R124, R4.reuse, R10, R40 ;  /* 0x0000000a047c723c */ /* 0x042fe20000001828 */
[----:B------:R-:W1:Y:S07]  /*55c0*/  LDSM.16.MT88.4 R40, [R132+0x3800] ;  /* 0x003800008428783b */ /* 0x000e6e0000004200 */
[----:B------:R-:W-:Y:S01]  /*55d0*/  HMMA.16816.F32 R180, R4, R8, R48 ;  /* 0x0000000804b4723c */ /* 0x000fe20000001830 */
[----:B------:R-:W3:Y:S04]  /*55e0*/  LDSM.16.MT88.4 R48, [R134+0x3800] ;  /* 0x003800008630783b */ /* 0x000ee80000004200 */
[----:B------:R-:W-:Y:S03]  /*55f0*/  LDSM.16.MT88.4 R8, [R250+0x7000] ;  /* 0x00700000fa08783b */ /* 0x000fe60000004200 */
[C---:B------:R-:W-:Y:S08]  /*5600*/  HMMA.16816.F32 R140, R128.reuse, R136, R140 ;  /* 0x00000088808c723c */ /* 0x040ff0000000188c */
[C---:B------:R-:W-:Y:S08]  /*5610*/  HMMA.16816.F32 R136, R128.reuse, R138, R36 ;  /* 0x0000008a8088723c */ /* 0x040ff00000001824 */
[C---:B-1----:R-:W-:Y:S08]  /*5620*/  HMMA.16816.F32 R36, R128.reuse, R40, R44 ;  /* 0x000000288024723c */ /* 0x042ff0000000182c */
[C---:B---3--:R-:W-:Y:S01]  /*5630*/  HMMA.16816.F32 R44, R128.reuse, R48, R56 ;  /* 0x00000030802c723c */ /* 0x048fe20000001838 */
[----:B------:R-:W1:Y:S07]  /*5640*/  LDSM.16.MT88.4 R56, [R251+0x3800] ;  /* 0x00380000fb38783b */ /* 0x000e6e0000004200 */
[C---:B------:R-:W-:Y:S08]  /*5650*/  HMMA.16816.F32 R48, R128.reuse, R50, R60 ;  /* 0x000000328030723c */ /* 0x040ff0000000183c */
[C---:B------:R-:W-:Y:S08]  /*5660*/  HMMA.16816.F32 R60, R128.reuse, R64, R76 ;  /* 0x00000040803c723c */ /* 0x040ff0000000184c */
[C---:B------:R-:W-:Y:S01]  /*5670*/  HMMA.16816.F32 R64, R128.reuse, R66, R80 ;  /* 0x000000428040723c */ /* 0x040fe20000001850 */
[----:B------:R-:W3:Y:S07]  /*5680*/  LDSM.16.MT88.4 R80, [R134+0x5800] ;  /* 0x005800008650783b */ /* 0x000eee0000004200 */
[C---:B------:R-:W-:Y:S08]  /*5690*/  HMMA.16816.F32 R40, R128.reuse, R42, R52 ;  /* 0x0000002a8028723c */ /* 0x040ff00000001834 */
[C---:B-1----:R-:W-:Y:S08]  /*56a0*/  HMMA.16816.F32 R52, R128.reuse, R56, R68 ;  /* 0x000000388034723c */ /* 0x042ff00000001844 */
[C---:B---3--:R-:W-:Y:S08]  /*56b0*/  HMMA.16816.F32 R76, R128.reuse, R80, R92 ;  /* 0x00000050804c723c */ /* 0x048ff0000000185c */
[C---:B------:R-:W-:Y:S01]  /*56c0*/  HMMA.16816.F32 R80, R128.reuse, R82, R96 ;  /* 0x000000528050723c */ /* 0x040fe20000001860 */
[----:B------:R-:W1:Y:S07]  /*56d0*/  LDSM.16.MT88.4 R96, [R250+0x5800] ;  /* 0x00580000fa60783b */ /* 0x000e6e0000004200 */
[C---:B------:R-:W-:Y:S01]  /*56e0*/  HMMA.16816.F32 R56, R128.reuse, R58, R72 ;  /* 0x0000003a8038723c */ /* 0x040fe20000001848 */
[----:B------:R-:W3:Y:S07]  /*56f0*/  LDSM.16.MT88.4 R72, [R132+0x5800] ;  /* 0x005800008448783b */ /* 0x000eee0000004200 */
[C---:B-1----:R-:W-:Y:S08]  /*5700*/  HMMA.16816.F32 R92, R128.reuse, R96, R108 ;  /* 0x00000060805c723c */ /* 0x042ff0000000186c */
[C---:B------:R-:W-:Y:S01]  /*5710*/  HMMA.16816.F32 R96, R128.reuse, R98, R112 ;  /* 0x000000628060723c */ /* 0x040fe20000001870 */
[----:B------:R-:W1:Y:S07]  /*5720*/  LDSM.16.MT88.4 R112, [R134+0x7800] ;  /* 0x007800008670783b */ /* 0x000e6e0000004200 */
[C---:B---3--:R-:W-:Y:S08]  /*5730*/  HMMA.16816.F32 R68, R128.reuse, R72, R84 ;  /* 0x000000488044723c */ /* 0x048ff00000001854 */
[----:B------:R-:W-:Y:S01]  /*5740*/  HMMA.16816.F32 R72, R128, R74, R88 ;  /* 0x0000004a8048723c */ /* 0x000fe20000001858 */
[----:B------:R-:W3:Y:S01]  /*5750*/  LDSM.16.MT88.4 R88, [R251+0x5800] ;  /* 0x00580000fb58783b */ /* 0x000ee20000004200 */
[----:B------:R-:W-:-:S06]  /*5760*/  MOV R2, c[0x0][0x2c4] ;  /* 0x0000b10000027a02 */ /* 0x000fcc0000000f00 */
[----:B------:R-:W-:Y:S01]  /*5770*/  HMMA.16816.F32 R24, R4, R8, R24 ;  /* 0x000000080418723c */ /* 0x000fe20000001818 */
[----:B------:R-:W-:-:S07]  /*5780*/  ISETP.NE.AND P1, PT, R2, 0x1, PT ;  /* 0x000000010200780c */ /* 0x000fce0003f25270 */
[----:B------:R-:W-:Y:S01]  /*5790*/  HMMA.16816.F32 R12, R4, R10, R12 ;  /* 0x0000000a040c723c */ /* 0x000fe2000000180c */
[----:B------:R-:W-:Y:S07]  /*57a0*/  LDSM.16.MT88.4 R4, [R250+0x7800] ;  /* 0x00780000fa04783b */ /* 0x000fee0000004200 */
[----:B-1----:R-:W-:Y:S01]  /*57b0*/  HMMA.16816.F32 R108, R128, R112, R120 ;  /* 0x00000070806c723c */ /* 0x002fe20000001878 */
[----:B------:R-:W1:Y:S01]  /*57c0*/  LDSM.16.MT88.4 R120, [R251+0x7800] ;  /* 0x00780000fb78783b */ /* 0x000e620000004200 */
[----:B--2---:R-:W-:-:S05]  /*57d0*/  @P1 IMAD.HI.U32 R2, R0, c[0x0][0x2c8], RZ ;  /* 0x0000b20000021a27 */ /* 0x004fca00078e00ff */
[----:B------:R-:W-:Y:S01]  /*57e0*/  @P1 SHF.R.U32.HI R0, RZ, c[0x0][0x2cc], R2 ;  /* 0x0000b300ff001a19 */ /* 0x000fe20000011602 */
[----:B---3--:R-:W-:Y:S03]  /*57f0*/  HMMA.16816.F32 R84, R128, R88, R100 ;  /* 0x000000588054723c */ /* 0x008fe60000001864 */
[----:B------:R-:W-:-:S05]  /*5800*/  IADD3 R0, R0, -c[0x0][0x168], R249 ;  /* 0x80005a0000007a10 */ /* 0x000fca0007ffe0f9 */
[----:B------:R-:W-:Y:S01]  /*5810*/  HMMA.16816.F32 R88, R128, R90, R104 ;  /* 0x0000005a8058723c */ /* 0x000fe20000001868 */
[----:B------:R-:W2:Y:S01]  /*5820*/  LDSM.16.MT88.4 R104, [R132+0x7800] ;  /* 0x007800008468783b */ /* 0x000ea20000004200 */
[----:B------:R-:W-:-:S04]  /*5830*/  SHF.R.S32.HI R2, RZ, 0x1f, R0 ;  /* 0x0000001fff027819 */ /* 0x000fc80000011400 */
[----:B------:R-:W-:Y:S02]  /*5840*/  LEA.HI R0, R2, R0, RZ, 0x6 ;  /* 0x0000000002007211 */ /* 0x000fe400078f30ff */
[----:B------:R-:W-:Y:S02]  /*5850*/  HMMA.16816.F32 R112, R128, R114, R116 ;  /* 0x000000728070723c */ /* 0x000fe40000001874 */
[----:B------:R-:W-:Y:S02]  /*5860*/  SHF.R.S32.HI R0, RZ, 0x6, R0 ;  /* 0x00000006ff007819 */ /* 0x000fe40000011400 */
[----:B------:R-:W-:-:S04]  /*5870*/  IADD3 R3, R248, -0x2, RZ ;  /* 0xfffffffef8037810 */ /* 0x000fc80007ffe0ff */
[C---:B-1----:R-:W-:Y:S01]  /*5880*/  HMMA.16816.F32 R116, R128.reuse, R120, R180 ;  /* 0x000000788074723c */ /* 0x042fe200000018b4 */
[----:B------:R1:W-:Y:S07]  /*5890*/  STL [R1+0x64], R3 ;  /* 0x0000640301007387 */ /* 0x0003ee0000100800 */
[C---:B------:R-:W-:Y:S08]  /*58a0*/  HMMA.16816.F32 R120, R128.reuse, R122, R124 ;  /* 0x0000007a8078723c */ /* 0x040ff0000000187c */
[----:B------:R-:W-:Y:S07]  /*58b0*/  HMMA.16816.F32 R124, R128, R4, R24 ;  /* 0x00000004807c723c */ /* 0x000fee0000001818 */
[----:B------:R-:W-:-:S05]  /*58c0*/  IMNMX R4, RZ, R0, !PT ;  /* 0x00000000ff047217 */ /* 0x000fca0007800200 */
[----:B------:R1:W-:Y:S01]  /*58d0*/  STL [R1+0x84], R4 ;  /* 0x0000840401007387 */ /* 0x0003e20000100800 */
[----:B------:R-:W-:Y:S01]  /*58e0*/  ISETP.GE.AND P0, PT, R3, R4, PT ;  /* 0x000000040300720c */ /* 0x000fe20003f06270 */
[C---:B------:R-:W-:Y:S08]  /*58f0*/  HMMA.16816.F32 R164, R128.reuse, R160, R164 ;  /* 0x000000a080a4723c */ /* 0x040ff000000018a4 */
[C---:B------:R-:W-:Y:S08]  /*5900*/  HMMA.16816.F32 R156, R128.reuse, R152, R156 ;  /* 0x00000098809c723c */ /* 0x040ff0000000189c */
[C---:B------:R-:W-:Y:S08]  /*5910*/  HMMA.16816.F32 R148, R128.reuse, R144, R148 ;  /* 0x000000908094723c */ /* 0x040ff00000001894 */
[C---:B--2---:R-:W-:Y:S08]  /*5920*/  HMMA.16816.F32 R100, R128.reuse, R104, R184 ;  /* 0x000000688064723c */ /* 0x044ff000000018b8 */
[C---:B------:R-:W-:Y:S08]  /*5930*/  HMMA.16816.F32 R160, R128.reuse, R162, R20 ;  /* 0x000000a280a0723c */ /* 0x040ff00000001814 */
[C---:B------:R-:W-:Y:S08]  /*5940*/  HMMA.16816.F32 R152, R128.reuse, R154, R28 ;  /* 0x0000009a8098723c */ /* 0x040ff0000000181c */
[C---:B------:R-:W-:Y:S08]  /*5950*/  HMMA.16816.F32 R144, R128.reuse, R146, R32 ;  /* 0x000000928090723c */ /* 0x040ff00000001820 */
[C---:B------:R-:W-:Y:S08]  /*5960*/  HMMA.16816.F32 R104, R128.reuse, R106, R176 ;  /* 0x0000006a8068723c */ /* 0x040ff000000018b0 */
[----:B------:R-:W-:Y:S01]  /*5970*/  HMMA.16816.F32 R128, R128, R6, R12 ;  /* 0x000000068080723c */ /* 0x000fe2000000180c */
[----:B------:R-:W-:Y:S01]  /*5980*/  @!UPT UIADD3 URZ, URZ, URZ, URZ ;  /* 0x0000003f3f3ff290 */ /* 0x000fe2000fffe03f */
[----:B------:R-:W-:Y:S11]  /*5990*/  @!P0 BRA `(.L_x_523) ;  /* 0x000040d000008947 */ /* 0x000ff60003800000 */
[----:B-1----:R-:W-:Y:S02]  /*59a0*/  MOV R135, R16 ;  /* 0x0000001000877202 */ /* 0x002fe40000000f00 */
[----:B------:R-:W-:-:S02]  /*59b0*/  MOV R134, R133 ;  /* 0x0000008500867202 */ /* 0x000fc40000000f00 */
[----:B------:R-:W-:-:S07]  /*59c0*/  MOV R248, R3 ;  /* 0x0000000300f87202 */ /* 0x000fce0000000f00 */
.L_x_534:
[----:B------:R-:W2:Y:S01]  /*59d0*/  LDL R0, [R1+0x20] ;  /* 0x0000200001007983 */ /* 0x000ea20000100800 */
[----:B------:R-:W-:Y:S04]  /*59e0*/  DEPBAR.LE SB0, 0x0 ;  /* 0x000080000000791a */ /* 0x000fe80000000000 */
[----:B------:R-:W-:Y:S01]  /*59f0*/  WARPSYNC 0xffffffff ;  /* 0xffffffff00007948 */ /* 0x000fe20003800000 */
[----:B------:R-:W-:Y:S01]  /*5a00*/  BAR.SYNC.DEFER_BLOCKING 0x0 ;  /* 0x0000000000007b1d */ /* 0x000fe20000010000 */
[----:B------:R-:W-:Y:S05]  /*5a10*/  ISETP.GE.AND P0, PT, R248, RZ, PT ;  /* 0x000000fff800720c */ /* 0x000fea0003f06270 */
[----:B------:R1:W3:Y:S01]  /*5a20*/  LDSM.16.M88.4 R176, [R252] ;  /* 0x00000000fcb0783b */ /* 0x0002e20000000200 */
[----:B------:R-:W-:Y:S03]  /*5a30*/  BSSY B0, `(.L_x_524) ;  /* 0x0000068000007945 */ /* 0x000fe60003800000 */
[----:B------:R1:W4:Y:S04]  /*5a40*/  LDSM.16.M88.4 R180, [R252+0x800] ;  /* 0x00080000fcb4783b */ /* 0x0003280000000200 */
[----:B------:R1:W1:Y:S04]  /*5a50*/  LDSM.16.M88.4 R184, [R252+0x1000] ;  /* 0x00100000fcb8783b */ /* 0x0002680000000200 */
[----:B------:R1:W1:Y:S04]  /*5a60*/  LDSM.16.M88.4 R188, [R252+0x1800] ;  /* 0x00180000fcbc783b */ /* 0x0002680000000200 */
[----:B--2---:R2:W1:Y:S04]  /*5a70*/  LDSM.16.M88.4 R8, [R0] ;  /* 0x000000000008783b */ /* 0x0044680000000200 */
[----:B------:R2:W1:Y:S04]  /*5a80*/  LDSM.16.M88.4 R16, [R0+0x800] ;  /* 0x000800000010783b */ /* 0x0004680000000200 */
[----:B------:R2:W1:Y:S04]  /*5a90*/  LDSM.16.M88.4 R24, [R0+0x1000] ;  /* 0x001000000018783b */ /* 0x0004680000000200 */
[----:B------:R2:W1:Y:S01]  /*5aa0*/  LDSM.16.M88.4 R32, [R0+0x1800] ;  /* 0x001800000020783b */ /* 0x0004620000000200 */
[----:B------:R-:W-:-:S05]  /*5ab0*/  @!P0 BRA `(.L_x_525) ;  /* 0x000005f000008947 */ /* 0x000fca0003800000 */
[----:B---34-:R-:W3:Y:S04]  /*5ac0*/  LDL R4, [R1+0x60] ;  /* 0x0000600001047983 */ /* 0x018ee80000100800 */
[----:B------:R-:W4:Y:S04]  /*5ad0*/  LDL R28, [R1+0x5c] ;  /* 0x00005c00011c7983 */ /* 0x000f280000100800 */
[----:B------:R-:W5:Y:S04]  /*5ae0*/  LDL.64 R22, [R1+0xa0] ;  /* 0x0000a00001167983 */ /* 0x000f680000100a00 */
        /* <DEDUP_REMOVED lines=9> */
[----:B---3--:R-:W-:Y:S01]  /*5b80*/  SHF.R.S32.HI R0, RZ, 0x1f, R4 ;  /* 0x0000001fff007819 */ /* 0x008fe20000011404 */
[----:B------:R-:W-:Y:S04]  /*5b90*/  IMAD.WIDE.U32 R2, R4, c[0x0][0x208], RZ ;  /* 0x0000820004027a25 */ /* 0x000fe800078e00ff */
[----:B------:R-:W-:Y:S04]  /*5ba0*/  IMAD R0, R0, c[0x0][0x208], RZ ;  /* 0x0000820000007a24 */ /* 0x000fe800078e02ff */
[----:B------:R-:W-:Y:S01]  /*5bb0*/  IMAD R0, R4, c[0x0][0x20c], R0 ;  /* 0x0000830004007a24 */ /* 0x000fe200078e0200 */
[----:B----4-:R-:W-:Y:S03]  /*5bc0*/  SHF.R.S32.HI R4, RZ, 0x1f, R28 ;  /* 0x0000001fff047819 */ /* 0x010fe6000001141c */
[----:B------:R-:W-:Y:S02]  /*5bd0*/  IMAD.IADD R3, R3, 0x1, R0 ;  /* 0x0000000103037824 */ /* 0x000fe400078e0200 */
[----:B------:R-:W-:Y:S02]  /*5be0*/  IMAD R4, R4, c[0x0][0x218], RZ ;  /* 0x0000860004047a24 */ /* 0x000fe400078e02ff */
[C---:B------:R-:W-:Y:S04]  /*5bf0*/  IMAD.WIDE.U32 R2, R28.reuse, c[0x0][0x218], R2 ;  /* 0x000086001c027a25 */ /* 0x040fe800078e0002 */
[----:B------:R-:W-:Y:S01]  /*5c00*/  IMAD R4, R28, c[0x0][0x21c], R4 ;  /* 0x000087001c047a24 */ /* 0x000fe200078e0204 */
[----:B-----5:R-:W-:Y:S01]  /*5c10*/  IADD3 R0, P0, R22, R2, RZ ;  /* 0x0000000216007210 */ /* 0x020fe20007f1e0ff */
[C---:B--2---:R-:W-:Y:S01]  /*5c20*/  IMAD.SHL.U32 R30, R5.reuse, 0x2, RZ ;  /* 0x00000002051e7824 */ /* 0x044fe200078e00ff */
[----:B------:R-:W-:Y:S02]  /*5c30*/  SHF.L.U64.HI R22, R5, 0x1, R21 ;  /* 0x0000000105167819 */ /* 0x000fe40000010215 */
[----:B------:R-:W-:Y:S02]  /*5c40*/  IADD3.X R4, R12, R3, R4, P0, !PT ;  /* 0x000000030c047210 */ /* 0x000fe400007fe404 */
[C---:B------:R-:W-:Y:S02]  /*5c50*/  LEA R12, P0, R0.reuse, c[0x0][0x1f8], 0x1 ;  /* 0x00007e00000c7a11 */ /* 0x040fe400078008ff */
[C---:B------:R-:W-:Y:S02]  /*5c60*/  SHF.L.U64.HI R21, R15.reuse, 0x1, R20 ;  /* 0x000000010f157819 */ /* 0x040fe40000010214 */
[----:B------:R-:W-:Y:S02]  /*5c70*/  LEA.HI.X R5, R0, c[0x0][0x1fc], R4, 0x1, P0 ;  /* 0x00007f0000057a11 */ /* 0x000fe400000f0c04 */
[----:B------:R-:W-:Y:S02]  /*5c80*/  SHF.L.U32 R29, R15, 0x1, RZ ;  /* 0x000000010f1d7819 */ /* 0x000fe400000006ff */
[C---:B------:R-:W-:Y:S01]  /*5c90*/  SHF.L.U64.HI R20, R13.reuse, 0x1, R14 ;  /* 0x000000010d147819 */ /* 0x040fe2000001020e */
[----:B------:R-:W-:Y:S01]  /*5ca0*/  IMAD.SHL.U32 R28, R13, 0x2, RZ ;  /* 0x000000020d1c7824 */ /* 0x000fe200078e00ff */
[C---:B------:R-:W-:Y:S02]  /*5cb0*/  SHF.L.U64.HI R13, R6.reuse, 0x1, R7 ;  /* 0x00000001060d7819 */ /* 0x040fe40000010207 */
[----:B------:R-:W-:Y:S01]  /*5cc0*/  SHF.L.U32 R23, R6, 0x1, RZ ;  /* 0x0000000106177819 */ /* 0x000fe200000006ff */
[----:B------:R-:W-:-:S05]  /*5cd0*/  BRA.DIV ~URZ, `(.L_x_526) ;  /* 0x0000b3127f007947 */ /* 0x000fca000b800000 */
[----:B------:R2:W3:Y:S02]  /*5ce0*/  SHFL.IDX PT, R4, R5, RZ, 0x181f ;  /* 0x00181fff05047589 */ /* 0x0004e400000e0000 */
.L_x_579:
[----:B------:R-:W-:-:S05]  /*5cf0*/  BRA.DIV ~URZ, `(.L_x_527) ;  /* 0x0000b3627f007947 */ /* 0x000fca000b800000 */
[----:B------:R-:W4:Y:S04]  /*5d00*/  LDL R2, [R1+0x58] ;  /* 0x0000580001027983 */ /* 0x000f280000100800 */
[----:B------:R-:W5:Y:S04]  /*5d10*/  LDL R31, [R1+0x50] ;  /* 0x00005000011f7983 */ /* 0x000f680000100800 */
[----:B--2---:R-:W2:Y:S04]  /*5d20*/  LDL R7, [R1+0x70] ;  /* 0x0000700001077983 */ /* 0x004ea80000100800 */
[----:B---3--:R-:W3:Y:S04]  /*5d30*/  LDL R133, [R1+0x6c] ;  /* 0x00006c0001857983 */ /* 0x008ee80000100800 */
[----:B------:R-:W5:Y:S04]  /*5d40*/  LDL R132, [R1+0x74] ;  /* 0x0000740001847983 */ /* 0x000f680000100800 */
[----:B------:R-:W1:Y:S02]  /*5d50*/  SHFL.IDX PT, R0, R12, RZ, 0x181f ;  /* 0x00181fff0c007589 */ /* 0x000e6400000e0000 */
[----:B-1----:R-:W-:Y:S02]  /*5d60*/  IADD3 R6, P2, R0, R30, RZ ;  /* 0x0000001e00067210 */ /* 0x002fe40007f5e0ff */
[----:B----4-:R-:W-:Y:S02]  /*5d70*/  ISETP.GE.AND P4, PT, R2, c[0x0][0x1d4], PT ;  /* 0x0000750002007a0c */ /* 0x010fe40003f86270 */
[----:B------:R-:W-:Y:S05]  /*5d80*/  IADD3 R2, P0, R0, R23, RZ ;  /* 0x0000001700027210 */ /* 0x000fea0007f1e0ff */
[C---:B------:R-:W-:Y:S01]  /*5d90*/  IMAD.X R3, R4.reuse, 0x1, R13, P0 ;  /* 0x0000000104037824 */ /* 0x040fe200000e060d */
[----:B--2---:R-:W-:Y:S01]  /*5da0*/  ISETP.GE.AND P3, PT, R7, c[0x0][0x1d4], PT ;  /* 0x0000750007007a0c */ /* 0x004fe20003f66270 */
[----:B------:R-:W-:Y:S01]  /*5db0*/  IMAD.X R7, R4, 0x1, R22, P2 ;  /* 0x0000000104077824 */ /* 0x000fe200010e0616 */
[----:B---3--:R-:W-:Y:S03]  /*5dc0*/  ISETP.GE.AND P1, PT, R133, c[0x0][0x1d4], PT ;  /* 0x0000750085007a0c */ /* 0x008fe60003f26270 */
[----:B------:R-:W-:Y:S01]  /*5dd0*/  @!PT LDS RZ, [RZ] ;  /* 0x00000000fffff984 */ /* 0x000fe20000000800 */
[----:B------:R-:W-:Y:S01]  /*5de0*/  @!PT LDS RZ, [RZ] ;  /* 0x00000000fffff984 */ /* 0x000fe20000000800 */
[----:B-----5:R1:W-:Y:S01]  /*5df0*/  LDGSTS.E.BYPASS.LTC128B.128 [R31+0x100], [R2.64], !P4 ;  /* 0x00100000021f7fae */ /* 0x0203e2000e101d46 */
[----:B------:R-:W-:Y:S02]  /*5e00*/  SEL R15, RZ, 0x10, P1 ;  /* 0x00000010ff0f7807 */ /* 0x000fe40000800000 */
[----:B-1----:R-:W-:Y:S05]  /*5e10*/  IADD3 R2, P0, R0, R28, RZ ;  /* 0x0000001c00027210 */ /* 0x002fea0007f1e0ff */
[----:B------:R-:W-:Y:S05]  /*5e20*/  IMAD.X R3, R4, 0x1, R20, P0 ;  /* 0x0000000104037824 */ /* 0x000fea00000e0614 */
[----:B------:R1:W-:Y:S02]  /*5e30*/  LDGSTS.E.BYPASS.LTC128B.128 [R31+0x2100], [R2.64], !P3 ;  /* 0x02100000021f7fae */ /* 0x0003e4000d901d46 */
[----:B-1----:R-:W-:Y:S02]  /*5e40*/  IADD3 R2, P0, R0, R29, RZ ;  /* 0x0000001d00027210 */ /* 0x002fe40007f1e0ff */
[----:B------:R-:W1:Y:S03]  /*5e50*/  SHFL.IDX PT, R0, R12, 0x1, 0x181f ;  /* 0x00381f000c007f89 */ /* 0x000e6600000e0000 */
[----:B------:R-:W-:Y:S01]  /*5e60*/  IMAD.X R3, R4, 0x1, R21, P0 ;  /* 0x0000000104037824 */ /* 0x000fe200000e0615 */
[----:B------:R-:W-:Y:S01]  /*5e70*/  ISETP.GE.AND P0, PT, R132, c[0x0][0x1d4], PT ;  /* 0x0000750084007a0c */ /* 0x000fe20003f06270 */
[----:B------:R2:W3:Y:S03]  /*5e80*/  SHFL.IDX PT, R4, R5, 0x1, 0x181f ;  /* 0x00381f0005047f89 */ /* 0x0004e600000e0000 */
[----:B------:R-:W-:Y:S01]  /*5e90*/  SEL R14, RZ, 0x10, P0 ;  /* 0x00000010ff0e7807 */ /* 0x000fe20000000000 */
[----:B------:R4:W-:Y:S08]  /*5ea0*/  LDGSTS.E.BYPASS.LTC128B.128 [R31+0x4100], [R2.64], !P1 ;  /* 0x04100000021f7fae */ /* 0x0009f0000c901d46 */
[----:B------:R5:W-:Y:S01]  /*5eb0*/  LDGSTS.E.BYPASS.LTC128B.128 [R31+0x6100], [R6.64], !P0 ;  /* 0x06100000061f7fae */ /* 0x000be2000c101d46 */
[----:B--2---:R-:W-:Y:S02]  /*5ec0*/  SEL R5, RZ, 0x10, P4 ;  /* 0x00000010ff057807 */ /* 0x004fe40002000000 */
[----:B-----5:R-:W-:Y:S02]  /*5ed0*/  SEL R6, RZ, 0x10, P3 ;  /* 0x00000010ff067807 */ /* 0x020fe40001800000 */
.L_x_580:
[C---:B-1-34-:R-:W-:Y:S01]  /*5ee0*/  ISETP.NE.U32.AND P2, PT, R5.reuse, RZ, PT ;  /* 0x000000ff0500720c */ /* 0x05afe20003f45070 */
[----:B------:R-:W2:Y:S01]  /*5ef0*/  LDL R31, [R1+0x50] ;  /* 0x00005000011f7983 */ /* 0x000ea20000100800 */
[----:B------:R-:W-:Y:S02]  /*5f00*/  IADD3 R5, -R5, 0x10, RZ ;  /* 0x0000001005057810 */ /* 0x000fe40007ffe1ff */
[C---:B------:R-:W-:Y:S02]  /*5f10*/  ISETP.NE.U32.AND P3, PT, R6.reuse, RZ, PT ;  /* 0x000000ff0600720c */ /* 0x040fe40003f65070 */
[----:B------:R-:W-:Y:S02]  /*5f20*/  LOP3.LUT R5, R5, 0xf, RZ, 0xc0, !PT ;  /* 0x0000000f05057812 */ /* 0x000fe400078ec0ff */
[----:B------:R-:W-:Y:S02]  /*5f30*/  IADD3 R6, -R6, 0x10, RZ ;  /* 0x0000001006067810 */ /* 0x000fe40007ffe1ff */
[----:B------:R-:W-:Y:S02]  /*5f40*/  IADD3 R2, P1, P0, R5, R0, R23 ;  /* 0x0000000005027210 */ /* 0x000fe4000783e017 */
[----:B------:R-:W-:Y:S02]  /*5f50*/  LOP3.LUT R6, R6, 0xf, RZ, 0xc0, !PT ;  /* 0x0000000f06067812 */ /* 0x000fe400078ec0ff */
[----:B------:R-:W-:Y:S02]  /*5f60*/  IADD3.X R3, RZ, R4, R13, P1, P0 ;  /* 0x00000004ff037210 */ /* 0x000fe40000fe040d */
[----:B------:R-:W-:Y:S02]  /*5f70*/  IADD3 R12, P1, P0, R6, R0, R28 ;  /* 0x00000000060c7210 */ /* 0x000fe4000783e01c */
[C---:B------:R-:W-:Y:S02]  /*5f80*/  IADD3 R6, -R15.reuse, 0x10, RZ ;  /* 0x000000100f067810 */ /* 0x040fe40007ffe1ff */
[----:B------:R-:W-:Y:S02]  /*5f90*/  IADD3.X R13, RZ, R4, R20, P1, P0 ;  /* 0x00000004ff0d7210 */ /* 0x000fe40000fe0414 */
[----:B------:R-:W-:Y:S04]  /*5fa0*/  LOP3.LUT R6, R6, 0xf, RZ, 0xc0, !PT ;  /* 0x0000000f06067812 */ /* 0x000fe800078ec0ff */
[----:B------:R-:W-:Y:S04]  /*5fb0*/  IADD3 R6, P1, P0, R6, R0, R29 ;  /* 0x0000000006067210 */ /* 0x000fe8000783e01d */
[----:B------:R-:W-:Y:S01]  /*5fc0*/  IADD3.X R7, RZ, R4, R21, P1, P0 ;  /* 0x00000004ff077210 */ /* 0x000fe20000fe0415 */
[----:B------:R-:W-:Y:S01]  /*5fd0*/  @!PT LDS RZ, [RZ] ;  /* 0x00000000fffff984 */ /* 0x000fe20000000800 */
[----:B------:R-:W-:Y:S01]  /*5fe0*/  @!PT LDS RZ, [RZ] ;  /* 0x00000000fffff984 */ /* 0x000fe20000000800 */
[----:B------:R-:W-:Y:S01]  /*5ff0*/  @!PT LDS RZ, [RZ] ;  /* 0x00000000fffff984 */ /* 0x000fe20000000800 */
[----:B--2---:R1:W-:Y:S01]  /*6000*/  LDGSTS.E.BYPASS.LTC128B.128.ZFILL [R31+0x1100], [R2.64], P2 ;  /* 0x01100000021f7fae */ /* 0x0043e20009141d46 */
[----:B------:R-:W-:Y:S03]  /*6010*/  ISETP.NE.U32.AND P2, PT, R15, RZ, PT ;  /* 0x000000ff0f00720c */ /* 0x000fe60003f45070 */
[----:B------:R2:W-:Y:S10]  /*6020*/  LDGSTS.E.BYPASS.LTC128B.128.ZFILL [R31+0x3100], [R12.64], P3 ;  /* 0x031000000c1f7fae */ /* 0x0005f40009941d46 */
[----:B------:R2:W-:Y:S01]  /*6030*/  LDGSTS.E.BYPASS.LTC128B.128.ZFILL [R31+0x5100], [R6.64], P2 ;  /* 0x05100000061f7fae */ /* 0x0005e20009141d46 */
[----:B-1----:R-:W-:Y:S04]  /*6040*/  IADD3 R2, -R14, 0x10, RZ ;  /* 0x000000100e027810 */ /* 0x002fe80007ffe1ff */
[----:B------:R-:W-:Y:S04]  /*6050*/  LOP3.LUT R2, R2, 0xf, RZ, 0xc0, !PT ;  /* 0x0000000f02027812 */ /* 0x000fe800078ec0ff */
[----:B------:R-:W-:Y:S04]  /*6060*/  IADD3 R2, P1, P0, R2, R0, R30 ;  /* 0x0000000002027210 */ /* 0x000fe8000783e01e */
[----:B------:R-:W-:Y:S02]  /*6070*/  IADD3.X R3, RZ, R4, R22, P1, P0 ;  /* 0x00000004ff037210 */ /* 0x000fe40000fe0416 */
[----:B------:R-:W-:Y:S11]  /*6080*/  ISETP.NE.U32.AND P0, PT, R14, RZ, PT ;  /* 0x000000ff0e00720c */ /* 0x000ff60003f05070 */
[----:B------:R-:W-:Y:S02]  /*6090*/  @!UPT UIADD3 URZ, URZ, URZ, URZ ;  /* 0x0000003f3f3ff290 */ /* 0x000fe4000fffe03f */
[----:B------:R2:W-:Y:S02]  /*60a0*/  LDGSTS.E.BYPASS.LTC128B.128.ZFILL [R31+0x7100], [R2.64], P0 ;  /* 0x07100000021f7fae */ /* 0x0005e40008141d46 */
.L_x_525:
[----:B---34-:R-:W-:Y:S05]  /*60b0*/  BSYNC B0 ;  /* 0x0000000000007941 */ /* 0x018fea0003800000 */
.L_x_524:
[----:B--2---:R-:W2:Y:S01]  /*60c0*/  LDL R2, [R1+0x28] ;  /* 0x0000280001027983 */ /* 0x004ea20000100800 */
[----:B------:R-:W-:Y:S05]  /*60d0*/  ISETP.GE.AND P0, PT, R248, 0x1, PT ;  /* 0x00000001f800780c */ /* 0x000fea0003f06270 */
[----:B------:R-:W3:Y:S06]  /*60e0*/  LDL R0, [R1+0x24] ;  /* 0x0000240001007983 */ /* 0x000eec0000100800 */
[----:B------:R-:W4:Y:S06]  /*60f0*/  LDL R3, [R1+0x20] ;  /* 0x0000200001037983 */ /* 0x000f2c0000100800 */
[----:B------:R-:W0:Y:S01]  /*6100*/  LDGDEPBAR ;  /* 0x00000000000079af */ /* 0x000e220000000000 */
[----:B------:R-:W-:Y:S01]  /*6110*/  WARPSYNC 0xffffffff ;  /* 0xffffffff00007948 */ /* 0x000fe20003800000 */
[C---:B-1----:R-:W-:Y:S01]  /*6120*/  HMMA.16816.F32 R4, R168.reuse, R8, RZ ;  /* 0x00000008a804723c */ /* 0x042fe200000018ff */
[----:B------:R-:W-:Y:S07]  /*6130*/  BSSY B0, `(.L_x_528) ;  /* 0x000012e000007945 */ /* 0x000fee0003800000 */
[C---:B------:R-:W-:Y:S08]  /*6140*/  HMMA.16816.F32 R8, R168.reuse, R10, RZ ;  /* 0x0000000aa808723c */ /* 0x040ff000000018ff */
[C---:B------:R-:W-:Y:S08]  /*6150*/  HMMA.16816.F32 R12, R168.reuse, R16, RZ ;  /* 0x00000010a80c723c */ /* 0x040ff000000018ff */
[C---:B------:R-:W-:Y:S08]  /*6160*/  HMMA.16816.F32 R16, R168.reuse, R18, RZ ;  /* 0x00000012a810723c */ /* 0x040ff000000018ff */
[C---:B------:R-:W-:Y:S08]  /*6170*/  HMMA.16816.F32 R20, R168.reuse, R24, RZ ;  /* 0x00000018a814723c */ /* 0x040ff000000018ff */
[C---:B------:R-:W-:Y:S08]  /*6180*/  HMMA.16816.F32 R24, R168.reuse, R26, RZ ;  /* 0x0000001aa818723c */ /* 0x040ff000000018ff */
[C---:B------:R-:W-:Y:S08]  /*6190*/  HMMA.16816.F32 R28, R168.reuse, R32, RZ ;  /* 0x00000020a81c723c */ /* 0x040ff000000018ff */
[----:B------:R-:W-:Y:S08]  /*61a0*/  HMMA.16816.F32 R32, R168, R34, RZ ;  /* 0x00000022a820723c */ /* 0x000ff000000018ff */
[C---:B------:R-:W-:Y:S08]  /*61b0*/  HMMA.16816.F32 R4, R172.reuse, R176, R4 ;  /* 0x000000b0ac04723c */ /* 0x040ff00000001804 */
[C---:B------:R-:W-:Y:S08]  /*61c0*/  HMMA.16816.F32 R8, R172.reuse, R178, R8 ;  /* 0x000000b2ac08723c */ /* 0x040ff00000001808 */
[C---:B------:R-:W-:Y:S08]  /*61d0*/  HMMA.16816.F32 R12, R172.reuse, R180, R12 ;  /* 0x000000b4ac0c723c */ /* 0x040ff0000000180c */
[C---:B------:R-:W-:Y:S08]  /*61e0*/  HMMA.16816.F32 R16, R172.reuse, R182, R16 ;  /* 0x000000b6ac10723c */ /* 0x040ff00000001810 */
[C---:B------:R-:W-:Y:S08]  /*61f0*/  HMMA.16816.F32 R20, R172.reuse, R184, R20 ;  /* 0x000000b8ac14723c */ /* 0x040ff00000001814 */
[C---:B------:R-:W-:Y:S08]  /*6200*/  HMMA.16816.F32 R24, R172.reuse, R186, R24 ;  /* 0x000000baac18723c */ /* 0x040ff00000001818 */
[C---:B------:R-:W-:Y:S08]  /*6210*/  HMMA.16816.F32 R28, R172.reuse, R188, R28 ;  /* 0x000000bcac1c723c */ /* 0x040ff0000000181c */
[----:B------:R-:W-:Y:S01]  /*6220*/  HMMA.16816.F32 R32, R172, R190, R32 ;  /* 0x000000beac20723c */ /* 0x000fe20000001820 */
[----:B--2---:R-:W1:Y:S06]  /*6230*/  LDSM.16.M88.4 R176, [R2] ;  /* 0x0000000002b0783b */ /* 0x004e6c0000000200 */
[----:B------:R-:W2:Y:S06]  /*6240*/  LDSM.16.M88.4 R180, [R2+0x800] ;  /* 0x0008000002b4783b */ /* 0x000eac0000000200 */
[----:B------:R-:W-:Y:S01]  /*6250*/  LDSM.16.M88.4 R184, [R2+0x1800] ;  /* 0x0018000002b8783b */ /* 0x000fe20000000200 */
[C---:B-1----:R-:W-:Y:S08]  /*6260*/  HMMA.16816.F32 R4, R192.reuse, R176, R4 ;  /* 0x000000b0c004723c */ /* 0x042ff00000001804 */
[C---:B------:R-:W-:Y:S01]  /*6270*/  HMMA.16816.F32 R8, R192.reuse, R178, R8 ;  /* 0x000000b2c008723c */ /* 0x040fe20000001808 */
[----:B------:R-:W1:Y:S07]  /*6280*/  LDSM.16.M88.4 R176, [R2+0x1000] ;  /* 0x0010000002b0783b */ /* 0x000e6e0000000200 */
[C---:B--2---:R-:W-:Y:S08]  /*6290*/  HMMA.16816.F32 R12, R192.reuse, R180, R12 ;  /* 0x000000b4c00c723c */ /* 0x044ff0000000180c */
[C---:B------:R-:W-:Y:S01]  /*62a0*/  HMMA.16816.F32 R16, R192.reuse, R182, R16 ;  /* 0x000000b6c010723c */ /* 0x040fe20000001810 */
[----:B---3--:R-:W2:Y:S07]  /*62b0*/  LDSM.16.M88.4 R180, [R0+-0x6000] ;  /* 0xffa0000000b4783b */ /* 0x008eae0000000200 */
[C---:B-1----:R-:W-:Y:S08]  /*62c0*/  HMMA.16816.F32 R20, R192.reuse, R176, R20 ;  /* 0x000000b0c014723c */ /* 0x042ff00000001814 */
[C---:B------:R-:W-:Y:S01]  /*62d0*/  HMMA.16816.F32 R24, R192.reuse, R178, R24 ;  /* 0x000000b2c018723c */ /* 0x040fe20000001818 */
[----:B------:R-:W1:Y:S07]  /*62e0*/  LDSM.16.M88.4 R176, [R0+-0x5800] ;  /* 0xffa8000000b0783b */ /* 0x000e6e0000000200 */
[C---:B------:R-:W-:Y:S08]  /*62f0*/  HMMA.16816.F32 R28, R192.reuse, R184, R28 ;  /* 0x000000b8c01c723c */ /* 0x040ff0000000181c */
[----:B------:R-:W-:Y:S01]  /*6300*/  HMMA.16816.F32 R32, R192, R186, R32 ;  /* 0x000000bac020723c */ /* 0x000fe20000001820 */
[----:B------:R-:W3:Y:S07]  /*6310*/  LDSM.16.M88.4 R184, [R0+-0x5000] ;  /* 0xffb0000000b8783b */ /* 0x000eee0000000200 */
[C---:B--2---:R-:W-:Y:S08]  /*6320*/  HMMA.16816.F32 R4, R196.reuse, R180, R4 ;  /* 0x000000b4c404723c */ /* 0x044ff00000001804 */
[C---:B------:R-:W-:Y:S01]  /*6330*/  HMMA.16816.F32 R8, R196.reuse, R182, R8 ;  /* 0x000000b6c408723c */ /* 0x040fe20000001808 */
[----:B------:R-:W2:Y:S07]  /*6340*/  LDSM.16.M88.4 R180, [R0+-0x4800] ;  /* 0xffb8000000b4783b */ /* 0x000eae0000000200 */
[C---:B-1----:R-:W-:Y:S08]  /*6350*/  HMMA.16816.F32 R12, R196.reuse, R176, R12 ;  /* 0x000000b0c40c723c */ /* 0x042ff0000000180c */
[C---:B------:R-:W-:Y:S01]  /*6360*/  HMMA.16816.F32 R16, R196.reuse, R178, R16 ;  /* 0x000000b2c410723c */ /* 0x040fe20000001810 */
[----:B----4-:R-:W1:Y:S07]  /*6370*/  LDSM.16.M88.4 R176, [R3+0x2000] ;  /* 0x0020000003b0783b */ /* 0x010e6e0000000200 */
[C---:B---3--:R-:W-:Y:S08]  /*6380*/  HMMA.16816.F32 R20, R196.reuse, R184, R20 ;  /* 0x000000b8c414723c */ /* 0x048ff00000001814 */
[C---:B------:R-:W-:Y:S01]  /*6390*/  HMMA.16816.F32 R24, R196.reuse, R186, R24 ;  /* 0x000000bac418723c */ /* 0x040fe20000001818 */
[----:B------:R-:W3:Y:S07]  /*63a0*/  LDSM.16.M88.4 R184, [R3+0x2800] ;  /* 0x0028000003b8783b */ /* 0x000eee0000000200 */
[C---:B--2---:R-:W-:Y:S08]  /*63b0*/  HMMA.16816.F32 R28, R196.reuse, R180, R28 ;  /* 0x000000b4c41c723c */ /* 0x044ff0000000181c */
[----:B------:R-:W-:Y:S01]  /*63c0*/  HMMA.16816.F32 R32, R196, R182, R32 ;  /* 0x000000b6c420723c */ /* 0x000fe20000001820 */
[----:B------:R-:W2:Y:S07]  /*63d0*/  LDSM.16.M88.4 R180, [R3+0x3000] ;  /* 0x0030000003b4783b */ /* 0x000eae0000000200 */
[C---:B-1----:R-:W-:Y:S08]  /*63e0*/  HMMA.16816.F32 R4, R200.reuse, R176, R4 ;  /* 0x000000b0c804723c */ /* 0x042ff00000001804 */
[C---:B------:R-:W-:Y:S01]  /*63f0*/  HMMA.16816.F32 R8, R200.reuse, R178, R8 ;  /* 0x000000b2c808723c */ /* 0x040fe20000001808 */
[----:B------:R-:W1:Y:S07]  /*6400*/  LDSM.16.M88.4 R176, [R3+0x3800] ;  /* 0x0038000003b0783b */ /* 0x000e6e0000000200 */
[C---:B---3--:R-:W-:Y:S08]  /*6410*/  HMMA.16816.F32 R12, R200.reuse, R184, R12 ;  /* 0x000000b8c80c723c */ /* 0x048ff0000000180c */
[C---:B------:R-:W-:Y:S01]  /*6420*/  HMMA.16816.F32 R16, R200.reuse, R186, R16 ;  /* 0x000000bac810723c */ /* 0x040fe20000001810 */
[----:B------:R-:W3:Y:S07]  /*6430*/  LDSM.16.M88.4 R184, [R252+0x2000] ;  /* 0x00200000fcb8783b */ /* 0x000eee0000000200 */
[C---:B--2---:R-:W-:Y:S08]  /*6440*/  HMMA.16816.F32 R20, R200.reuse, R180, R20 ;  /* 0x000000b4c814723c */ /* 0x044ff00000001814 */
[C---:B------:R-:W-:Y:S01]  /*6450*/  HMMA.16816.F32 R24, R200.reuse, R182, R24 ;  /* 0x000000b6c818723c */ /* 0x040fe20000001818 */
[----:B------:R-:W2:Y:S07]  /*6460*/  LDSM.16.M88.4 R180, [R252+0x2800] ;  /* 0x00280000fcb4783b */ /* 0x000eae0000000200 */
[C---:B-1----:R-:W-:Y:S08]  /*6470*/  HMMA.16816.F32 R28, R200.reuse, R176, R28 ;  /* 0x000000b0c81c723c */ /* 0x042ff0000000181c */
[----:B------:R-:W-:Y:S01]  /*6480*/  HMMA.16816.F32 R32, R200, R178, R32 ;  /* 0x000000b2c820723c */ /* 0x000fe20000001820 */
        /* <DEDUP_REMOVED lines=8> */
[C---:B------:R-:W-:Y:S01]  /*6510*/  HMMA.16816.F32 R24, R204.reuse, R178, R24 ;  /* 0x000000b2cc18723c */ /* 0x040fe20000001818 */
[----:B------:R-:W1:Y:S07]  /*6520*/  LDSM.16.M88.4 R176, [R2+0x2800] ;  /* 0x0028000002b0783b */ /* 0x000e6e0000000200 */
[C---:B---3--:R-:W-:Y:S08]  /*6530*/  HMMA.16816.F32 R28, R204.reuse, R184, R28 ;  /* 0x000000b8cc1c723c */ /* 0x048ff0000000181c */
[----:B------:R-:W-:Y:S01]  /*6540*/  HMMA.16816.F32 R32, R204, R186, R32 ;  /* 0x000000bacc20723c */ /* 0x000fe20000001820 */
[----:B------:R-:W3:Y:S07]  /*6550*/  LDSM.16.M88.4 R184, [R2+0x3000] ;  /* 0x0030000002b8783b */ /* 0x000eee0000000200 */
[C---:B--2---:R-:W-:Y:S08]  /*6560*/  HMMA.16816.F32 R4, R208.reuse, R180, R4 ;  /* 0x000000b4d004723c */ /* 0x044ff00000001804 */
[C---:B------:R-:W-:Y:S01]  /*6570*/  HMMA.16816.F32 R8, R208.reuse, R182, R8 ;  /* 0x000000b6d008723c */ /* 0x040fe20000001808 */
[----:B------:R-:W2:Y:S07]  /*6580*/  LDSM.16.M88.4 R180, [R2+0x3800] ;  /* 0x0038000002b4783b */ /* 0x000eae0000000200 */
[C---:B-1----:R-:W-:Y:S08]  /*6590*/  HMMA.16816.F32 R12, R208.reuse, R176, R12 ;  /* 0x000000b0d00c723c */ /* 0x042ff0000000180c */
[C---:B------:R-:W-:Y:S01]  /*65a0*/  HMMA.16816.F32 R16, R208.reuse, R178, R16 ;  /* 0x000000b2d010723c */ /* 0x040fe20000001810 */
[----:B------:R-:W1:Y:S07]  /*65b0*/  LDSM.16.M88.4 R176, [R0+-0x4000] ;  /* 0xffc0000000b0783b */ /* 0x000e6e0000000200 */
[C---:B---3--:R-:W-:Y:S08]  /*65c0*/  HMMA.16816.F32 R20, R208.reuse, R184, R20 ;  /* 0x000000b8d014723c */ /* 0x048ff00000001814 */
[C---:B------:R-:W-:Y:S01]  /*65d0*/  HMMA.16816.F32 R24, R208.reuse, R186, R24 ;  /* 0x000000bad018723c */ /* 0x040fe20000001818 */
[----:B------:R-:W3:Y:S07]  /*65e0*/  LDSM.16.M88.4 R184, [R0+-0x3800] ;  /* 0xffc8000000b8783b */ /* 0x000eee0000000200 */
[C---:B--2---:R-:W-:Y:S08]  /*65f0*/  HMMA.16816.F32 R28, R208.reuse, R180, R28 ;  /* 0x000000b4d01c723c */ /* 0x044ff0000000181c */
[----:B------:R-:W-:Y:S01]  /*6600*/  HMMA.16816.F32 R32, R208, R182, R32 ;  /* 0x000000b6d020723c */ /* 0x000fe20000001820 */
[----:B------:R-:W2:Y:S07]  /*6610*/  LDSM.16.M88.4 R180, [R0+-0x3000] ;  /* 0xffd0000000b4783b */ /* 0x000eae0000000200 */
[C---:B-1----:R-:W-:Y:S08]  /*6620*/  HMMA.16816.F32 R4, R212.reuse, R176, R4 ;  /* 0x000000b0d404723c */ /* 0x042ff00000001804 */
[C---:B------:R-:W-:Y:S01]  /*6630*/  HMMA.16816.F32 R8, R212.reuse, R178, R8 ;  /* 0x000000b2d408723c */ /* 0x040fe20000001808 */
[----:B------:R-:W1:Y:S07]  /*6640*/  LDSM.16.M88.4 R176, [R0+-0x2800] ;  /* 0xffd8000000b0783b */ /* 0x000e6e0000000200 */
        /* <DEDUP_REMOVED lines=38> */
[----:B------:R-:W3:Y:S07]  /*68b0*/  LDSM.16.M88.4 R184, [R0+-0x2000] ;  /* 0xffe0000000b8783b */ /* 0x000eee0000000200 */
[C---:B--2---:R-:W-:Y:S08]  /*68c0*/  HMMA.16816.F32 R20, R224.reuse, R180, R20 ;  /* 0x000000b4e014723c */ /* 0x044ff00000001814 */
[C---:B------:R-:W-:Y:S01]  /*68d0*/  HMMA.16816.F32 R24, R224.reuse, R182, R24 ;  /* 0x000000b6e018723c */ /* 0x040fe20000001818 */
[----:B------:R-:W2:Y:S07]  /*68e0*/  LDSM.16.M88.4 R180, [R0+-0x1800] ;  /* 0xffe8000000b4783b */ /* 0x000eae0000000200 */
[C---:B-1----:R-:W-:Y:S08]  /*68f0*/  HMMA.16816.F32 R28, R224.reuse, R176, R28 ;  /* 0x000000b0e01c723c */ /* 0x042ff0000000181c */
[----:B------:R-:W-:Y:S01]  /*6900*/  HMMA.16816.F32 R32, R224, R178, R32 ;  /* 0x000000b2e020723c */ /* 0x000fe20000001820 */
[----:B------:R-:W1:Y:S07]  /*6910*/  LDSM.16.M88.4 R176, [R0+-0x1000] ;  /* 0xfff0000000b0783b */ /* 0x000e6e0000000200 */
[C---:B---3--:R-:W-:Y:S08]  /*6920*/  HMMA.16816.F32 R4, R228.reuse, R184, R4 ;  /* 0x000000b8e404723c */ /* 0x048ff00000001804 */
[C---:B------:R-:W-:Y:S01]  /*6930*/  HMMA.16816.F32 R8, R228.reuse, R186, R8 ;  /* 0x000000bae408723c */ /* 0x040fe20000001808 */
[----:B------:R-:W3:Y:S07]  /*6940*/  LDSM.16.M88.4 R184, [R0+-0x800] ;  /* 0xfff8000000b8783b */ /* 0x000eee0000000200 */
        /* <DEDUP_REMOVED lines=38> */
[----:B------:R-:W2:Y:S07]  /*6bb0*/  LDSM.16.M88.4 R180, [R0] ;  /* 0x0000000000b4783b */ /* 0x000eae0000000200 */
        /* <DEDUP_REMOVED lines=8> */
[----:B------:R-:W2:Y:S01]  /*6c40*/  LDSM.16.M88.4 R180, [R0+0x1800] ;  /* 0x0018000000b4783b */ /* 0x000ea20000000200 */
[----:B------:R-:W-:Y:S05]  /*6c50*/  DEPBAR.LE SB0, 0x0 ;  /* 0x000080000000791a */ /* 0x000fea0000000000 */
[----:B------:R-:W-:Y:S01]  /*6c60*/  BAR.SYNC.DEFER_BLOCKING 0x0 ;  /* 0x0000000000007b1d */ /* 0x000fe20000010000 */
[C---:B-1----:R-:W-:Y:S08]  /*6c70*/  HMMA.16816.F32 R12, R244.reuse, R176, R12 ;  /* 0x000000b0f40c723c */ /* 0x042ff0000000180c */
[C---:B------:R-:W-:Y:S08]  /*6c80*/  HMMA.16816.F32 R16, R244.reuse, R178, R16 ;  /* 0x000000b2f410723c */ /* 0x040ff00000001810 */
[C---:B---3--:R-:W-:Y:S08]  /*6c90*/  HMMA.16816.F32 R20, R244.reuse, R184, R20 ;  /* 0x000000b8f414723c */ /* 0x048ff00000001814 */
[C---:B------:R-:W-:Y:S08]  /*6ca0*/  HMMA.16816.F32 R24, R244.reuse, R186, R24 ;  /* 0x000000baf418723c */ /* 0x040ff00000001818 */
[C---:B--2---:R-:W-:Y:S08]  /*6cb0*/  HMMA.16816.F32 R28, R244.reuse, R180, R28 ;  /* 0x000000b4f41c723c */ /* 0x044ff0000000181c */
[----:B------:R-:W-:Y:S01]  /*6cc0*/  HMMA.16816.F32 R32, R244, R182, R32 ;  /* 0x000000b6f420723c */ /* 0x000fe20000001820 */
[----:B------:R-:W-:Y:S07]  /*6cd0*/  @!UPT UIADD3 URZ, URZ, URZ, URZ ;  /* 0x0000003f3f3ff290 */ /* 0x000fee000fffe03f */
[----:B------:R-:W-:-:S11]  /*6ce0*/  @!P0 BRA `(.L_x_529) ;  /* 0x0000072000008947 */ /* 0x000fd60003800000 */
[----:B------:R-:W2:Y:S01]  /*6cf0*/  LDL R2, [R1+0x88] ;  /* 0x0000880001027983 */ /* 0x000ea20000100800 */
[----:B------:R-:W-:Y:S02]  /*6d00*/  IMAD.MOV.U32 R181, RZ, RZ, RZ ;  /* 0x000000ffffb57224 */ /* 0x000fe400078e00ff */
[----:B------:R-:W-:Y:S01]  /*6d10*/  IMAD.MOV.U32 R3, RZ, RZ, c[0x0][0x2b8] ;  /* 0x0000ae00ff037624 */ /* 0x000fe200078e00ff */
[----:B------:R-:W3:Y:S04]  /*6d20*/  LDL R0, [R1+0x80] ;  /* 0x0000800001007983 */ /* 0x000ee80000100800 */
[----:B------:R-:W4:Y:S01]  /*6d30*/  LDL.64 R190, [R1+0x98] ;  /* 0x0000980001be7983 */ /* 0x000f220000100a00 */
[----:B------:R-:W-:Y:S03]  /*6d40*/  ISETP.NE.AND P1, PT, R3, 0x1, PT ;  /* 0x000000010300780c */ /* 0x000fe60003f25270 */
[----:B------:R-:W5:Y:S04]  /*6d50*/  LDL R132, [R1+0xac] ;  /* 0x0000ac0001847983 */ /* 0x000f680000100800 */
[----:B------:R-:W2:Y:S04]  /*6d60*/  LDL.64 R182, [R1+0x90] ;  /* 0x0000900001b67983 */ /* 0x000ea80000100a00 */
[----:B------:R-:W2:Y:S04]  /*6d70*/  LDL R178, [R1+0xa8] ;  /* 0x0000a80001b27983 */ /* 0x000ea80000100800 */
[----:B------:R-:W2:Y:S04]  /*6d80*/  LDL R180, [R1+0xec] ;  /* 0x0000ec0001b47983 */ /* 0x000ea80000100800 */
[----:B------:R-:W2:Y:S04]  /*6d90*/  LDL R189, [R1+0x74] ;  /* 0x0000740001bd7983 */ /* 0x000ea80000100800 */
[----:B------:R-:W2:Y:S04]  /*6da0*/  LDL R179, [R1+0xf0] ;  /* 0x0000f00001b37983 */ /* 0x000ea80000100800 */
[----:B------:R-:W2:Y:S04]  /*6db0*/  LDL R251, [R1+0x6c] ;  /* 0x00006c0001fb7983 */ /* 0x000ea80000100800 */
[----:B------:R-:W3:Y:S04]  /*6dc0*/  LDL R250, [R1+0x70] ;  /* 0x0000700001fa7983 */ /* 0x000ee80000100800 */
[----:B------:R-:W4:Y:S04]  /*6dd0*/  LDL R249, [R1+0x58] ;  /* 0x0000580001f97983 */ /* 0x000f280000100800 */
[----:B------:R-:W5:Y:S04]  /*6de0*/  LDL R177, [R1+0xf4] ;  /* 0x0000f40001b17983 */ /* 0x000f680000100800 */
[----:B------:R-:W5:Y:S01]  /*6df0*/  LDL R176, [R1+0xf8] ;  /* 0x0000f80001b07983 */ /* 0x000f620000100800 */
[----:B--2---:R-:W-:Y:S01]  /*6e00*/  SHF.L.U64.HI R183, R251, 0x1, R179 ;  /* 0x00000001fbb77819 */ /* 0x004fe200000102b3 */
[----:B------:R-:W-:Y:S02]  /*6e10*/  IMAD R2, R248, 0x40, R2 ;  /* 0x00000040f8027824 */ /* 0x000fe400078e0202 */
[----:B------:R-:W-:Y:S01]  /*6e20*/  IMAD.SHL.U32 R188, R189, 0x2, RZ ;  /* 0x00000002bdbc7824 */ /* 0x000fe200078e00ff */
[----:B---3--:R-:W-:Y:S01]  /*6e30*/  SHF.L.U32 R186, R250, 0x1, RZ ;  /* 0x00000001faba7819 */ /* 0x008fe200000006ff */
[----:B------:R-:W-:Y:S01]  /*6e40*/  IMAD.SHL.U32 R187, R251, 0x2, RZ ;  /* 0x00000002fbbb7824 */ /* 0x000fe200078e00ff */
[----:B------:R-:W-:Y:S01]  /*6e50*/  IADD3 R2, R2, -0x40, R0 ;  /* 0xffffffc002027810 */ /* 0x000fe20007ffe000 */
[C---:B----4-:R-:W-:Y:S04]  /*6e60*/  IMAD.SHL.U32 R185, R249.reuse, 0x2, RZ ;  /* 0x00000002f9b97824 */ /* 0x050fe800078e00ff */
[----:B------:R-:W-:Y:S04]  /*6e70*/  @P1 IMAD.HI.U32 R3, R2, c[0x0][0x2bc], RZ ;  /* 0x0000af0002031a27 */ /* 0x000fe800078e00ff */
[----:B------:R-:W-:Y:S01]  /*6e80*/  IMAD.MOV.U32 R0, RZ, RZ, R2 ;  /* 0x000000ffff007224 */ /* 0x000fe200078e0002 */
[----:B------:R-:W-:Y:S02]  /*6e90*/  @P1 SHF.R.U32.HI R0, RZ, c[0x0][0x2c0], R3 ;  /* 0x0000b000ff001a19 */ /* 0x000fe40000011603 */
[----:B-----5:R-:W-:Y:S02]  /*6ea0*/  SHF.L.U64.HI R179, R249, 0x1, R176 ;  /* 0x00000001f9b37819 */ /* 0x020fe400000102b0 */
[C---:B------:R-:W-:Y:S04]  /*6eb0*/  @!P6 IADD3 R3, P0, R0.reuse, R190, RZ ;  /* 0x000000be0003e210 */ /* 0x040fe80007f1e0ff */
[----:B------:R-:W-:Y:S01]  /*6ec0*/  @!P6 LEA.HI.X.SX32 R133, R0, R132, 0x1, P0 ;  /* 0x000000840085e211 */ /* 0x000fe200000f0eff */
[----:B------:R-:W-:Y:S01]  /*6ed0*/  IMAD.MOV R0, RZ, RZ, -R0 ;  /* 0x000000ffff007224 */ /* 0x000fe200078e0a00 */
[C---:B------:R-:W-:Y:S03]  /*6ee0*/  @!P6 LEA R132, P0, R3.reuse, c[0x0][0x2a0], 0x2 ;  /* 0x0000a8000384ea11 */ /* 0x040fe600078010ff */
[----:B------:R-:W-:Y:S01]  /*6ef0*/  IMAD R184, R0, c[0x0][0x2b8], R2 ;  /* 0x0000ae0000b87a24 */ /* 0x000fe200078e0202 */
[----:B------:R-:W-:Y:S03]  /*6f00*/  @!P6 LEA.HI.X R133, R3, c[0x0][0x2a4], R133, 0x2, P0 ;  /* 0x0000a9000385ea11 */ /* 0x000fe600000f1485 */
[----:B------:R-:W-:Y:S01]  /*6f10*/  IMAD.WIDE.U32 R2, R184, c[0x0][0x1e0], RZ ;  /* 0x00007800b8027a25 */ /* 0x000fe200078e00ff */
[----:B------:R-:W-:Y:S01]  /*6f20*/  SHF.R.S32.HI R0, RZ, 0x1f, R184 ;  /* 0x0000001fff007819 */ /* 0x000fe200000114b8 */
[----:B------:R-:W2:Y:S04]  /*6f30*/  @!P6 LDG.E R181, [R132.64] ;  /* 0x0000000684b5e981 */ /* 0x000ea8000c1e1900 */
[----:B------:R-:W-:Y:S01]  /*6f40*/  IMAD R0, R0, c[0x0][0x1e0], RZ ;  /* 0x0000780000007a24 */ /* 0x000fe200078e02ff */
[----:B------:R1:W-:Y:S03]  /*6f50*/  STL [R1+0x60], R184 ;  /* 0x000060b801007387 */ /* 0x0003e60000100800 */
[----:B------:R-:W-:Y:S05]  /*6f60*/  IMAD R0, R184, c[0x0][0x1e4], R0 ;  /* 0x00007900b8007a24 */ /* 0x000fea00078e0200 */
[----:B------:R-:W-:Y:S02]  /*6f70*/  IADD3 R3, R3, R0, RZ ;  /* 0x0000000003037210 */ /* 0x000fe40007ffe0ff */
[----:B-1----:R-:W-:Y:S02]  /*6f80*/  SHF.L.U64.HI R184, R189, 0x1, R180 ;  /* 0x00000001bdb87819 */ /* 0x002fe400000102b4 */
[----:B--2---:R-:W-:Y:S01]  /*6f90*/  SHF.R.S32.HI R133, RZ, 0x1f, R181 ;  /* 0x0000001fff857819 */ /* 0x004fe200000114b5 */
[----:B------:R1:W-:Y:S01]  /*6fa0*/  STL [R1+0x5c], R181 ;  /* 0x00005cb501007387 */ /* 0x0003e20000100800 */
[----:B------:R-:W-:Y:S04]  /*6fb0*/  IMAD.WIDE.U32 R2, R181, c[0x0][0x1f0], R2 ;  /* 0x00007c00b5027a25 */ /* 0x000fe800078e0002 */
[----:B------:R-:W-:Y:S01]  /*6fc0*/  IMAD R133, R133, c[0x0][0x1f0], RZ ;  /* 0x00007c0085857a24 */ /* 0x000fe200078e02ff */
[----:B------:R-:W-:Y:S02]  /*6fd0*/  IADD3 R0, P0, R182, R2, RZ ;  /* 0x00000002b6007210 */ /* 0x000fe40007f1e0ff */
[----:B------:R-:W-:Y:S01]  /*6fe0*/  SHF.L.U64.HI R182, R250, 0x1, R177 ;  /* 0x00000001fab67819 */ /* 0x000fe200000102b1 */
[----:B------:R-:W-:Y:S05]  /*6ff0*/  IMAD R133, R181, c[0x0][0x1f4], R133 ;  /* 0x00007d00b5857a24 */ /* 0x000fea00078e0285 */
[----:B------:R-:W-:Y:S02]  /*7000*/  IADD3.X R133, R178, R3, R133, P0, !PT ;  /* 0x00000003b2857210 */ /* 0x000fe400007fe485 */
[C---:B------:R-:W-:Y:S04]  /*7010*/  LEA R178, P0, R0.reuse, c[0x0][0x1c8], 0x1 ;  /* 0x0000720000b27a11 */ /* 0x040fe800078008ff */
[----:B------:R-:W-:Y:S01]  /*7020*/  LEA.HI.X R133, R0, c[0x0][0x1cc], R133, 0x1, P0 ;  /* 0x0000730000857a11 */ /* 0x000fe200000f0c85 */
[----:B------:R-:W-:-:S06]  /*7030*/  BRA.DIV ~URZ, `(.L_x_530) ;  /* 0x0000a3227f007947 */ /* 0x000fcc000b800000 */
[----:B------:R2:W3:Y:S02]  /*7040*/  SHFL.IDX PT, R132, R133, RZ, 0x181f ;  /* 0x00181fff85847589 */ /* 0x0004e400000e0000 */
.L_x_581:
        /* <DEDUP_REMOVED lines=31> */
.L_x_582:
        /* <DEDUP_REMOVED lines=29> */
.L_x_529:
[----:B------:R-:W-:Y:S05]  /*7410*/  BSYNC B0 ;  /* 0x0000000000007941 */ /* 0x000fea0003800000 */
.L_x_528:
[----:B--2---:R-:W2:Y:S01]  /*7420*/  LDL R3, [R1+0xb4] ;  /* 0x0000b40001037983 */ /* 0x004ea20000100800 */
[----:B------:R-:W-:Y:S01]  /*7430*/  MOV R132, c[0x0][0x2c4] ;  /* 0x0000b10000847a02 */ /* 0x000fe20000000f00 */
[----:B------:R-:W-:Y:S02]  /*7440*/  IMAD.MOV.U32 R133, RZ, RZ, 0x1 ;  /* 0x00000001ff857424 */ /* 0x000fe400078e00ff */
[----:B------:R-:W2:Y:S01]  /*7450*/  LDL R0, [R1+0xc0] ;  /* 0x0000c00001007983 */ /* 0x000ea20000100800 */
[----:B------:R-:W-:Y:S01]  /*7460*/  ISETP.NE.AND P0, PT, R132, 0x1, PT ;  /* 0x000000018400780c */ /* 0x000fe20003f05270 */
[----:B------:R-:W-:Y:S02]  /*7470*/  IMAD R133, R248, -0x40, R133 ;  /* 0xffffffc0f8857824 */ /* 0x000fe400078e0285 */
[----:B------:R-:W3:Y:S04]  /*7480*/  LDL R2, [R1+0xc4] ;  /* 0x0000c40001027983 */ /* 0x000ee80000100800 */
[----:B------:R-:W0:Y:S01]  /*7490*/  LDGDEPBAR ;  /* 0x00000000000079af */ /* 0x000e220000000000 */
[----:B--2---:R-:W-:Y:S01]  /*74a0*/  IADD3 R132, R0, R3, RZ ;  /* 0x0000000300847210 */ /* 0x004fe20007ffe0ff */
[----:B---3--:R-:W-:Y:S04]  /*74b0*/  IMAD.IADD R133, R133, 0x1, -R2 ;  /* 0x0000000185857824 */ /* 0x008fe800078e0a02 */
[----:B------:R-:W-:Y:S05]  /*74c0*/  @P0 IMAD.HI.U32 R0, R132, c[0x0][0x2c8], RZ ;  /* 0x0000b20084000a27 */ /* 0x000fea00078e00ff */
[----:B------:R-:W-:Y:S02]  /*74d0*/  @P0 SHF.R.U32.HI R132, RZ, c[0x0][0x2cc], R0 ;  /* 0x0000b300ff840a19 */ /* 0x000fe40000011600 */
[----:B------:R-:W-:Y:S05]  /*74e0*/  MOV R0, c[0x0][0x2ac] ;  /* 0x0000ab0000007a02 */ /* 0x000fea0000000f00 */
[----:B------:R-:W-:Y:S05]  /*74f0*/  IMAD R133, R0, c[0x0][0x1d0], R133 ;  /* 0x0000740000857a24 */ /* 0x000fea00078e0285 */
[----:B------:R-:W-:Y:S01]  /*7500*/  IADD3 R133, R133, -c[0x0][0x168], RZ ;  /* 0x80005a0085857a10 */ /* 0x000fe20007ffe0ff */
[----:B------:R-:W-:-:S05]  /*7510*/  BRA.DIV ~URZ, `(.L_x_532) ;  /* 0x0000a1b27f007947 */ /* 0x000fca000b800000 */
[----:B------:R1:W2:Y:S02]  /*7520*/  SHFL.IDX PT, R0, R132, RZ, 0x1c1f ;  /* 0x001c1fff84007589 */ /* 0x0002a400000e0000 */
.L_x_583:
[----:B--2---:R-:W-:Y:S05]  /*7530*/  IMAD.IADD R0, R133, 0x1, R0 ;  /* 0x0000000185007824 */ /* 0x004fea00078e0200 */
[C---:B------:R-:W-:Y:S02]  /*7540*/  ISETP.GT.AND P0, PT, R0.reuse, RZ, PT ;  /* 0x000000ff0000720c */ /* 0x040fe40003f04270 */
[C---:B------:R-:W-:Y:S02]  /*7550*/  ISETP.GT.AND P2, PT, R0.reuse, 0x1, PT ;  /* 0x000000010000780c */ /* 0x040fe40003f44270 */
[C---:B------:R-:W-:Y:S02]  /*7560*/  ISETP.GT.AND P3, PT, R0.reuse, 0x8, PT ;  /* 0x000000080000780c */ /* 0x040fe40003f64270 */
[----:B------:R-:W-:Y:S02]  /*7570*/  ISETP.GT.AND P4, PT, R0, 0x9, PT ;  /* 0x000000090000780c */ /* 0x000fe40003f84270 */
[----:B------:R-:W-:Y:S02]  /*7580*/  FSEL R4, R4, -INF , P0 ;  /* 0xff80000004047808 */ /* 0x000fe40000000000 */
[C---:B------:R-:W-:Y:S02]  /*7590*/  ISETP.GT.AND P1, PT, R0.reuse, 0x10, PT ;  /* 0x000000100000780c */ /* 0x040fe40003f24270 */
[----:B------:R-:W-:Y:S02]  /*75a0*/  ISETP.GT.AND P0, PT, R0, 0x11, PT ;  /* 0x000000110000780c */ /* 0x000fe40003f04270 */
[----:B------:R-:W-:Y:S02]  /*75b0*/  FSEL R5, R5, -INF , P2 ;  /* 0xff80000005057808 */ /* 0x000fe40001000000 */
[----:B------:R-:W-:Y:S02]  /*75c0*/  FSEL R8, R8, -INF , P3 ;  /* 0xff80000008087808 */ /* 0x000fe40001800000 */
[C---:B------:R-:W-:Y:S02]  /*75d0*/  ISETP.GT.AND P3, PT, R0.reuse, 0x18, PT ;  /* 0x000000180000780c */ /* 0x040fe40003f64270 */
[----:B------:R-:W-:Y:S02]  /*75e0*/  FSEL R9, R9, -INF , P4 ;  /* 0xff80000009097808 */ /* 0x000fe40002000000 */
[----:B------:R-:W-:Y:S02]  /*75f0*/  ISETP.GT.AND P4, PT, R0, 0x19, PT ;  /* 0x000000190000780c */ /* 0x000fe40003f84270 */
[----:B------:R-:W-:Y:S02]  /*7600*/  FSEL R12, R12, -INF , P1 ;  /* 0xff8000000c0c7808 */ /* 0x000fe40000800000 */
[C---:B------:R-:W-:Y:S02]  /*7610*/  ISETP.GT.AND P2, PT, R0.reuse, 0x20, PT ;  /* 0x000000200000780c */ /* 0x040fe40003f44270 */
[----:B------:R-:W-:Y:S02]  /*7620*/  FSEL R13, R13, -INF , P0 ;  /* 0xff8000000d0d7808 */ /* 0x000fe40000000000 */
[C---:B------:R-:W-:Y:S02]  /*7630*/  ISETP.GT.AND P1, PT, R0.reuse, 0x21, PT ;  /* 0x000000210000780c */ /* 0x040fe40003f24270 */
[----:B------:R-:W-:Y:S02]  /*7640*/  ISETP.GT.AND P0, PT, R0, 0x28, PT ;  /* 0x000000280000780c */ /* 0x000fe40003f04270 */
[----:B------:R-:W-:Y:S02]  /*7650*/  FSEL R16, R16, -INF , P3 ;  /* 0xff80000010107808 */ /* 0x000fe40001800000 */
[----:B------:R-:W-:Y:S02]  /*7660*/  FSEL R17, R17, -INF , P4 ;  /* 0xff80000011117808 */ /* 0x000fe40002000000 */
[----:B------:R-:W-:Y:S02]  /*7670*/  ISETP.GT.AND P4, PT, R0, 0x29, PT ;  /* 0x000000290000780c */ /* 0x000fe40003f84270 */
[----:B------:R-:W-:Y:S02]  /*7680*/  FSEL R20, R20, -INF , P2 ;  /* 0xff80000014147808 */ /* 0x000fe40001000000 */
[C---:B------:R-:W-:Y:S02]  /*7690*/  ISETP.GT.AND P3, PT, R0.reuse, 0x30, PT ;  /* 0x000000300000780c */ /* 0x040fe40003f64270 */
[----:B------:R-:W-:Y:S02]  /*76a0*/  FSEL R21, R21, -INF , P1 ;  /* 0xff80000015157808 */ /* 0x000fe40000800000 */
[----:B------:R-:W-:Y:S02]  /*76b0*/  ISETP.GT.AND P2, PT, R0, 0x31, PT ;  /* 0x000000310000780c */ /* 0x000fe40003f44270 */
[----:B------:R-:W-:Y:S02]  /*76c0*/  FSEL R24, R24, -INF , P0 ;  /* 0xff80000018187808 */ /* 0x000fe40000000000 */
[C---:B------:R-:W-:Y:S02]  /*76d0*/  ISETP.GT.AND P1, PT, R0.reuse, 0x38, PT ;  /* 0x000000380000780c */ /* 0x040fe40003f24270 */
[----:B------:R-:W-:Y:S02]  /*76e0*/  ISETP.GT.AND P0, PT, R0, 0x39, PT ;  /* 0x000000390000780c */ /* 0x000fe40003f04270 */
[----:B------:R-:W-:Y:S02]  /*76f0*/  FSEL R25, R25, -INF , P4 ;  /* 0xff80000019197808 */ /* 0x000fe40002000000 */
[----:B------:R-:W-:Y:S02]  /*7700*/  FSEL R28, R28, -INF , P3 ;  /* 0xff8000001c1c7808 */ /* 0x000fe40001800000 */
[----:B------:R-:W-:Y:S02]  /*7710*/  FSEL R29, R29, -INF , P2 ;  /* 0xff8000001d1d7808 */ /* 0x000fe40001000000 */
[----:B------:R-:W-:Y:S02]  /*7720*/  FSEL R32, R32, -INF , P1 ;  /* 0xff80000020207808 */ /* 0x000fe40000800000 */
[----:B------:R-:W-:Y:S01]  /*7730*/  FSEL R33, R33, -INF , P0 ;  /* 0xff80000021217808 */ /* 0x000fe20000000000 */
[----:B------:R-:W-:-:S05]  /*7740*/  BRA.DIV ~URZ, `(.L_x_533) ;  /* 0x00009ff27f007947 */ /* 0x000fca000b800000 */
[----:B------:R-:W2:Y:S02]  /*7750*/  SHFL.IDX PT, R0, R132, 0x1, 0x1c1f ;  /* 0x003c1f0084007f89 */ /* 0x000ea400000e0000 */
[----:B--2---:R-:W-:Y:S05]  /*7760*/  IMAD.IADD R0, R133, 0x1, R0 ;  /* 0x0000000185007824 */ /* 0x004fea00078e0200 */
[C---:B------:R-:W-:Y:S02]  /*7770*/  ISETP.GT.AND P3, PT, R0.reuse, RZ, PT ;  /* 0x000000ff0000720c */ /* 0x040fe40003f64270 */
[C---:B------:R-:W-:Y:S02]  /*7780*/  ISETP.GT.AND P2, PT, R0.reuse, 0x1, PT ;  /* 0x000000010000780c */ /* 0x040fe40003f44270 */
[C---:B------:R-:W-:Y:S02]  /*7790*/  ISETP.GT.AND P1, PT, R0.reuse, 0x8, PT ;  /* 0x000000080000780c */ /* 0x040fe40003f24270 */
[----:B------:R-:W-:Y:S02]  /*77a0*/  ISETP.GT.AND P0, PT, R0, 0x9, PT ;  /* 0x000000090000780c */ /* 0x000fe40003f04270 */
[----:B------:R-:W-:Y:S02]  /*77b0*/  FSEL R6, R6, -INF , P3 ;  /* 0xff80000006067808 */ /* 0x000fe40001800000 */
[----:B------:R-:W-:Y:S02]  /*77c0*/  FSEL R7, R7, -INF , P2 ;  /* 0xff80000007077808 */ /* 0x000fe40001000000 */
[----:B------:R-:W-:Y:S02]  /*77d0*/  FSEL R10, R10, -INF , P1 ;  /* 0xff8000000a0a7808 */ /* 0x000fe40000800000 */
[----:B------:R-:W-:Y:S02]  /*77e0*/  FSEL R11, R11, -INF , P0 ;  /* 0xff8000000b0b7808 */ /* 0x000fe40000000000 */
[C---:B------:R-:W-:Y:S02]  /*77f0*/  ISETP.GT.AND P3, PT, R0.reuse, 0x10, PT ;  /* 0x000000100000780c */ /* 0x040fe40003f64270 */
        /* <DEDUP_REMOVED lines=19> */
[----:B------:R-:W-:Y:S02]  /*7930*/  FMNMX.FTZ R0, R4, R134, !PT ;  /* 0x0000008604007209 */ /* 0x000fe40007810000 */
[----:B------:R-:W-:Y:S02]  /*7940*/  FSEL R30, R30, -INF , P3 ;  /* 0xff8000001e1e7808 */ /* 0x000fe40001800000 */
[----:B------:R-:W-:Y:S02]  /*7950*/  FMNMX.FTZ R0, R5, R0, !PT ;  /* 0x0000000005007209 */ /* 0x000fe40007810000 */
[----:B------:R-:W-:Y:S02]  /*7960*/  FSEL R31, R31, -INF , P2 ;  /* 0xff8000001f1f7808 */ /* 0x000fe40001000000 */
[----:B------:R-:W-:Y:S02]  /*7970*/  FMNMX.FTZ R0, R8, R0, !PT ;  /* 0x0000000008007209 */ /* 0x000fe40007810000 */
[----:B------:R-:W-:Y:S02]  /*7980*/  FSEL R34, R34, -INF , P1 ;  /* 0xff80000022227808 */ /* 0x000fe40000800000 */
[----:B------:R-:W-:Y:S02]  /*7990*/  FMNMX.FTZ R0, R9, R0, !PT ;  /* 0x0000000009007209 */ /* 0x000fe40007810000 */
[----:B------:R-:W-:Y:S02]  /*79a0*/  FSEL R35, R35, -INF , P0 ;  /* 0xff80000023237808 */ /* 0x000fe40000000000 */
        /* <DEDUP_REMOVED lines=12> */
[----:B------:R-:W2:Y:S02]  /*7a70*/  SHFL.BFLY PT, R2, R0, 0x2, 0x1f ;  /* 0x0c401f0000027f89 */ /* 0x000ea400000e0000 */
[----:B--2---:R-:W-:Y:S06]  /*7a80*/  FMNMX.FTZ R0, R2, R0, !PT ;  /* 0x0000000002007209 */ /* 0x004fec0007810000 */
[----:B------:R-:W2:Y:S02]  /*7a90*/  SHFL.BFLY PT, R133, R0, 0x1, 0x1f ;  /* 0x0c201f0000857f89 */ /* 0x000ea400000e0000 */
[----:B--2---:R-:W-:Y:S02]  /*7aa0*/  FMNMX.FTZ R133, R0, R133, !PT ;  /* 0x0000008500857209 */ /* 0x004fe40007810000 */
        /* <DEDUP_REMOVED lines=11> */
[----:B-1----:R-:W-:Y:S04]  /*7b60*/  FMNMX.FTZ R132, R27, R0, !PT ;  /* 0x000000001b847209 */ /* 0x002fe80007810000 */
[----:B------:R-:W-:Y:S04]  /*7b70*/  FMNMX.FTZ R132, R30, R132, !PT ;  /* 0x000000841e847209 */ /* 0x000fe80007810000 */
[----:B------:R-:W-:Y:S04]  /*7b80*/  FMNMX.FTZ R132, R31, R132, !PT ;  /* 0x000000841f847209 */ /* 0x000fe80007810000 */
[----:B------:R-:W-:Y:S04]  /*7b90*/  FMNMX.FTZ R132, R34, R132, !PT ;  /* 0x0000008422847209 */ /* 0x000fe80007810000 */
[----:B------:R-:W-:Y:S05]  /*7ba0*/  FMNMX.FTZ R132, R35, R132, !PT ;  /* 0x0000008423847209 */ /* 0x000fea0007810000 */
[----:B------:R-:W1:Y:S02]  /*7bb0*/  SHFL.BFLY PT, R0, R132, 0x2, 0x1f ;  /* 0x0c401f0084007f89 */ /* 0x000e6400000e0000 */
[----:B-1----:R-:W-:Y:S06]  /*7bc0*/  FMNMX.FTZ R132, R132, R0, !PT ;  /* 0x0000000084847209 */ /* 0x002fec0007810000 */
[----:B------:R1:W2:Y:S02]  /*7bd0*/  SHFL.BFLY PT, R0, R132, 0x1, 0x1f ;  /* 0x0c201f0084007f89 */ /* 0x0002a400000e0000 */
.L_x_584:
[----:B------:R-:W3:Y:S01]  /*7be0*/  LDL.LU R177, [R1+0x7c] ;  /* 0x00007c0001b17983 */ /* 0x000ee20000300800 */
[C---:B------:R-:W-:Y:S01]  /*7bf0*/  FMUL.FTZ R2, R133.reuse, c[0x0][0x2d0] ;  /* 0x0000b40085027a20 */ /* 0x040fe20000410000 */
[C---:B------:R-:W-:Y:S01]  /*7c00*/  FSETP.NEU.FTZ.AND P0, PT, R133.reuse, -INF , PT ;  /* 0xff8000008500780b */ /* 0x040fe20003f1d000 */
[----:B------:R-:W-:Y:S01]  /*7c10*/  WARPSYNC 0xffffffff ;  /* 0xffffffff00007948 */ /* 0x000fe20003800000 */
[----:B--2---:R-:W-:Y:S02]  /*7c20*/  FMNMX.FTZ R3, R0, R132, !PT ;  /* 0x0000008400037209 */ /* 0x004fe40007810000 */
[----:B------:R-:W-:Y:S02]  /*7c30*/  FSEL R2, R2, RZ, P0 ;  /* 0x000000ff02027208 */ /* 0x000fe40000000000 */
[----:B------:R-:W-:Y:S02]  /*7c40*/  FSEL R0, R133, RZ, P0 ;  /* 0x000000ff85007208 */ /* 0x000fe40000000000 */
[----:B------:R-:W-:Y:S01]  /*7c50*/  FSETP.NEU.FTZ.AND P0, PT, R3, -INF , PT ;  /* 0xff8000000300780b */ /* 0x000fe20003f1d000 */
[----:B------:R-:W-:Y:S02]  /*7c60*/  FFMA.FTZ R188, R12, c[0x0][0x2d0], -R2 ;  /* 0x0000b4000cbc7a23 */ /* 0x000fe40000010802 */
[----:B------:R-:W2:Y:S01]  /*7c70*/  LDL.LU R12, [R1+0x78] ;  /* 0x00007800010c7983 */ /* 0x000ea20000300800 */
[----:B------:R-:W-:Y:S02]  /*7c80*/  FADD.FTZ R0, -R0, R134 ;  /* 0x0000008600007221 */ /* 0x000fe40000010100 */
[--C-:B------:R-:W-:Y:S02]  /*7c90*/  FFMA.FTZ R4, R4, c[0x0][0x2d0], -R2.reuse ;  /* 0x0000b40004047a23 */ /* 0x100fe40000010802 */
[----:B------:R-:W-:Y:S02]  /*7ca0*/  FMUL.FTZ R0, R0, c[0x0][0x2d0] ;  /* 0x0000b40000007a20 */ /* 0x000fe40000410000 */
[--C-:B------:R-:W-:Y:S02]  /*7cb0*/  FFMA.FTZ R5, R5, c[0x0][0x2d0], -R2.reuse ;  /* 0x0000b40005057a23 */ /* 0x100fe40000010802 */
[----:B------:R-:W-:Y:S01]  /*7cc0*/  MUFU.EX2 R4, R4 ;  /* 0x0000000400047308 */ /* 0x000fe20000000800 */
[--C-:B------:R-:W-:Y:S02]  /*7cd0*/  FFMA.FTZ R185, R17, c[0x0][0x2d0], -R2.reuse ;  /* 0x0000b40011b97a23 */ /* 0x100fe40000010802 */
[--C-:B------:R-:W-:Y:S02]  /*7ce0*/  FFMA.FTZ R8, R8, c[0x0][0x2d0], -R2.reuse ;  /* 0x0000b40008087a23 */ /* 0x100fe40000010802 */
[--C-:B------:R-:W-:Y:S02]  /*7cf0*/  FFMA.FTZ R9, R9, c[0x0][0x2d0], -R2.reuse ;  /* 0x0000b40009097a23 */ /* 0x100fe40000010802 */
[--C-:B------:R-:W-:Y:S02]  /*7d00*/  FFMA.FTZ R187, R13, c[0x0][0x2d0], -R2.reuse ;  /* 0x0000b4000dbb7a23 */ /* 0x100fe40000010802 */
[--C-:B------:R-:W-:Y:S01]  /*7d10*/  FFMA.FTZ R186, R16, c[0x0][0x2d0], -R2.reuse ;  /* 0x0000b40010ba7a23 */ /* 0x100fe20000010802 */
[----:B------:R-:W4:Y:S01]  /*7d20*/  MUFU.EX2 R0, R0 ;  /* 0x0000000000007308 */ /* 0x000f220000000800 */
[--C-:B------:R-:W-:Y:S02]  /*7d30*/  FFMA.FTZ R179, R20, c[0x0][0x2d0], -R2.reuse ;  /* 0x0000b40014b37a23 */ /* 0x100fe40000010802 */
[--C-:B------:R-:W-:Y:S02]  /*7d40*/  FFMA.FTZ R21, R21, c[0x0][0x2d0], -R2.reuse ;  /* 0x0000b40015157a23 */ /* 0x100fe40000010802 */
[--C-:B------:R-:W-:Y:S02]  /*7d50*/  FFMA.FTZ R251, R24, c[0x0][0x2d0], -R2.reuse ;  /* 0x0000b40018fb7a23 */ /* 0x100fe40000010802 */
[--C-:B------:R-:W-:Y:S02]  /*7d60*/  FFMA.FTZ R250, R25, c[0x0][0x2d0], -R2.reuse ;  /* 0x0000b40019fa7a23 */ /* 0x100fe40000010802 */
[--C-:B------:R-:W-:Y:S01]  /*7d70*/  FFMA.FTZ R28, R28, c[0x0][0x2d0], -R2.reuse ;  /* 0x0000b4001c1c7a23 */ /* 0x100fe20000010802 */
[----:B------:R-:W-:Y:S01]  /*7d80*/  MUFU.EX2 R176, R5 ;  /* 0x0000000500b07308 */ /* 0x000fe20000000800 */
[--C-:B------:R-:W-:Y:S01]  /*7d90*/  FFMA.FTZ R24, R29, c[0x0][0x2d0], -R2.reuse ;  /* 0x0000b4001d187a23 */ /* 0x100fe20000010802 */
[----:B------:R-:W-:Y:S01]  /*7da0*/  MOV R29, R21 ;  /* 0x00000015001d7202 */ /* 0x000fe20000000f00 */
[--C-:B------:R-:W-:Y:S02]  /*7db0*/  FFMA.FTZ R32, R32, c[0x0][0x2d0], -R2.reuse ;  /* 0x0000b40020207a23 */ /* 0x100fe40000010802 */
[----:B------:R-:W-:Y:S05]  /*7dc0*/  FFMA.FTZ R33, R33, c[0x0][0x2d0], -R2 ;  /* 0x0000b40021217a23 */ /* 0x000fea0000010802 */
[----:B------:R-:W-:Y:S10]  /*7dd0*/  MUFU.EX2 R8, R8 ;  /* 0x0000000800087308 */ /* 0x000ff40000000800 */
[----:B------:R-:W5:Y:S01]  /*7de0*/  MUFU.EX2 R9, R9 ;  /* 0x0000000900097308 */ /* 0x000f620000000800 */
[C---:B----4-:R-:W-:Y:S01]  /*7df0*/  FMUL.FTZ R25, R0.reuse, R145 ;  /* 0x0000009100197220 */ /* 0x050fe20000410000 */
[----:B------:R-:W-:Y:S01]  /*7e00*/  MOV R145, R29 ;  /* 0x0000001d00917202 */ /* 0x000fe20000000f00 */
[C---:B------:R-:W-:Y:S02]  /*7e10*/  FMUL.FTZ R29, R0.reuse, R141 ;  /* 0x0000008d001d7220 */ /* 0x040fe40000410000 */
[----:B------:R-:W4:Y:S01]  /*7e20*/  LDL R141, [R1+0x34] ;  /* 0x00003400018d7983 */ /* 0x000f220000100800 */
[C---:B------:R-:W-:Y:S02]  /*7e30*/  FMUL.FTZ R16, R0.reuse, R152 ;  /* 0x0000009800107220 */ /* 0x040fe40000410000 */
[C---:B------:R-:W-:Y:S01]  /*7e40*/  FMUL.FTZ R21, R0.reuse, R149 ;  /* 0x0000009500157220 */ /* 0x040fe20000410000 */
[----:B------:R-:W-:Y:S01]  /*7e50*/  MOV R149, R24 ;  /* 0x0000001800957202 */ /* 0x000fe20000000f00 */
[C---:B------:R-:W-:Y:S01]  /*7e60*/  FMUL.FTZ R24, R0.reuse, R144 ;  /* 0x0000009000187220 */ /* 0x040fe20000410000 */
[----:B------:R-:W-:Y:S01]  /*7e70*/  MOV R144, R179 ;  /* 0x000000b300907202 */ /* 0x000fe20000000f00 */
[C---:B------:R-:W-:Y:S02]  /*7e80*/  FMUL.FTZ R13, R0.reuse, R157 ;  /* 0x0000009d000d7220 */ /* 0x040fe40000410000 */
[C---:B------:R-:W-:Y:S02]  /*7e90*/  FMUL.FTZ R17, R0.reuse, R153 ;  /* 0x0000009900117220 */ /* 0x040fe40000410000 */
[C---:B------:R-:W-:Y:S01]  /*7ea0*/  FMUL.FTZ R20, R0.reuse, R148 ;  /* 0x0000009400147220 */ /* 0x040fe20000410000 */
[----:B------:R-:W-:Y:S01]  /*7eb0*/  MOV R148, R28 ;  /* 0x0000001c00947202 */ /* 0x000fe20000000f00 */
[C---:B------:R-:W-:Y:S02]  /*7ec0*/  FMUL.FTZ R28, R0.reuse, R140 ;  /* 0x0000008c001c7220 */ /* 0x040fe40000410000 */
[C---:B------:R-:W-:Y:S02]  /*7ed0*/  FMUL.FTZ R36, R0.reuse, R36 ;  /* 0x0000002400247220 */ /* 0x040fe40000410000 */
[C---:B------:R-:W-:Y:S01]  /*7ee0*/  FMUL.FTZ R37, R0.reuse, R37 ;  /* 0x0000002500257220 */ /* 0x040fe20000410000 */
[----:B-----5:R-:W-:Y:S01]  /*7ef0*/  F2FP.PACK_AB R178, R9, R8 ;  /* 0x0000000809b2723e */ /* 0x020fe200000000ff */
        /* <DEDUP_REMOVED lines=46> */
[----:B---3--:R-:W-:Y:S04]  /*81e0*/  FFMA.FTZ R2, R0, R177, R4 ;  /* 0x000000b100027223 */ /* 0x008fe80000010004 */
[C---:B------:R-:W-:Y:S01]  /*81f0*/  FADD.FTZ R5, R176.reuse, R2 ;  /* 0x00000002b0057221 */ /* 0x040fe20000010000 */
[----:B------:R-:W-:Y:S01]  /*8200*/  F2FP.PACK_AB R176, R176, R4 ;  /* 0x00000004b0b0723e */ /* 0x000fe200000000ff */
[C---:B------:R-:W-:Y:S01]  /*8210*/  FMUL.FTZ R4, R3.reuse, c[0x0][0x2d0] ;  /* 0x0000b40003047a20 */ /* 0x040fe20000410000 */
[----:B------:R-:W-:Y:S04]  /*8220*/  FSEL R2, R3, RZ, P0 ;  /* 0x000000ff03027208 */ /* 0x000fe80000000000 */
[----:B------:R-:W-:Y:S01]  /*8230*/  FSEL R4, R4, RZ, P0 ;  /* 0x000000ff04047208 */ /* 0x000fe20000000000 */
[----:B------:R-:W-:Y:S02]  /*8240*/  FADD.FTZ R2, -R2, R135 ;  /* 0x0000008702027221 */ /* 0x000fe40000010100 */
[----:B------:R-:W3:Y:S02]  /*8250*/  LDL R135, [R1+0x30] ;  /* 0x0000300001877983 */ /* 0x000ee40000100800 */
[--C-:B------:R-:W-:Y:S02]  /*8260*/  FFMA.FTZ R6, R6, c[0x0][0x2d0], -R4.reuse ;  /* 0x0000b40006067a23 */ /* 0x100fe40000010804 */
[----:B------:R-:W-:Y:S02]  /*8270*/  FMUL.FTZ R2, R2, c[0x0][0x2d0] ;  /* 0x0000b40002027a20 */ /* 0x000fe40000410000 */
[--C-:B------:R-:W-:Y:S02]  /*8280*/  FFMA.FTZ R7, R7, c[0x0][0x2d0], -R4.reuse ;  /* 0x0000b40007077a23 */ /* 0x100fe40000010804 */
[----:B------:R-:W-:Y:S01]  /*8290*/  MUFU.EX2 R6, R6 ;  /* 0x0000000600067308 */ /* 0x000fe20000000800 */
[--C-:B-1----:R-:W-:Y:S02]  /*82a0*/  FFMA.FTZ R132, R10, c[0x0][0x2d0], -R4.reuse ;  /* 0x0000b4000a847a23 */ /* 0x102fe40000010804 */
[--C-:B------:R-:W-:Y:S01]  /*82b0*/  FFMA.FTZ R134, R11, c[0x0][0x2d0], -R4.reuse ;  /* 0x0000b4000b867a23 */ /* 0x100fe20000010804 */
[----:B------:R-:W-:Y:S01]  /*82c0*/  MOV R11, R33 ;  /* 0x00000021000b7202 */ /* 0x000fe20000000f00 */
[--C-:B------:R-:W-:Y:S02]  /*82d0*/  FFMA.FTZ R183, R18, c[0x0][0x2d0], -R4.reuse ;  /* 0x0000b40012b77a23 */ /* 0x100fe40000010804 */
[--C-:B------:R-:W-:Y:S01]  /*82e0*/  FFMA.FTZ R184, R19, c[0x0][0x2d0], -R4.reuse ;  /* 0x0000b40013b87a23 */ /* 0x100fe20000010804 */
[----:B------:R-:W-:Y:S01]  /*82f0*/  MOV R153, R11 ;  /* 0x0000000b00997202 */ /* 0x000fe20000000f00 */
[--C-:B------:R-:W-:Y:S01]  /*8300*/  FFMA.FTZ R190, R22, c[0x0][0x2d0], -R4.reuse ;  /* 0x0000b40016be7a23 */ /* 0x100fe20000010804 */
[----:B------:R-:W2:Y:S01]  /*8310*/  MUFU.EX2 R2, R2 ;  /* 0x0000000200027308 */ /* 0x000ea20000000800 */
[--C-:B------:R-:W-:Y:S02]  /*8320*/  FFMA.FTZ R189, R23, c[0x0][0x2d0], -R4.reuse ;  /* 0x0000b40017bd7a23 */ /* 0x100fe40000010804 */
[--C-:B------:R-:W-:Y:S02]  /*8330*/  FFMA.FTZ R191, R26, c[0x0][0x2d0], -R4.reuse ;  /* 0x0000b4001abf7a23 */ /* 0x100fe40000010804 */
        /* <DEDUP_REMOVED lines=8> */
[--C-:B------:R-:W-:Y:S02]  /*83c0*/  FFMA.FTZ R32, R35, c[0x0][0x2d0], -R4.reuse ;  /* 0x0000b40023207a23 */ /* 0x100fe40000010804 */
[----:B------:R-:W-:Y:S01]  /*83d0*/  FFMA.FTZ R181, R15, c[0x0][0x2d0], -R4 ;  /* 0x0000b4000fb57a23 */ /* 0x000fe20000010804 */
[----:B------:R-:W-:Y:S01]  /*83e0*/  MOV R140, R14 ;  /* 0x0000000e008c7202 */ /* 0x000fe20000000f00 */
[----:B------:R-:W-:Y:S01]  /*83f0*/  FADD.FTZ R4, R8, R5 ;  /* 0x0000000508047221 */ /* 0x000fe20000010000 */
[----:B------:R-:W-:Y:S01]  /*8400*/  MUFU.EX2 R152, R132 ;  /* 0x0000008400987308 */ /* 0x000fe20000000800 */
[----:B------:R-:W-:Y:S02]  /*8410*/  FMUL.FTZ R8, R0, R160 ;  /* 0x000000a000087220 */ /* 0x000fe40000410000 */
[----:B------:R-:W-:Y:S02]  /*8420*/  FADD.FTZ R180, R9, R4 ;  /* 0x0000000409b47221 */ /* 0x000fe40000010000 */
[----:B--2---:R-:W-:Y:S02]  /*8430*/  FFMA.FTZ R5, R2, R12, R6 ;  /* 0x0000000c02057223 */ /* 0x004fe40000010006 */
[C---:B------:R-:W-:Y:S01]  /*8440*/  FMUL.FTZ R4, R0.reuse, R164 ;  /* 0x000000a400047220 */ /* 0x040fe20000410000 */
[----:B------:R-:W-:Y:S01]  /*8450*/  MOV R164, R32 ;  /* 0x0000002000a47202 */ /* 0x000fe20000000f00 */
[----:B------:R-:W-:Y:S01]  /*8460*/  FMUL.FTZ R32, R0, R136 ;  /* 0x0000008800207220 */ /* 0x000fe20000410000 */
[----:B------:R-:W-:Y:S01]  /*8470*/  MUFU.EX2 R132, R188 ;  /* 0x000000bc00847308 */ /* 0x000fe20000000800 */
[C---:B------:R-:W-:Y:S02]  /*8480*/  FMUL.FTZ R34, R2.reuse, R138 ;  /* 0x0000008a02227220 */ /* 0x040fe40000410000 */
[C---:B------:R-:W-:Y:S01]  /*8490*/  FMUL.FTZ R35, R2.reuse, R139 ;  /* 0x0000008b02237220 */ /* 0x040fe20000410000 */
[C---:B-1----:R-:W-:Y:S01]  /*84a0*/  F2FP.PACK_AB R177, R7.reuse, R6 ;  /* 0x0000000607b1723e */ /* 0x042fe200000000ff */
[----:B------:R-:W-:Y:S02]  /*84b0*/  FADD.FTZ R10, R7, R5 ;  /* 0x00000005070a7221 */ /* 0x000fe40000010000 */
[C---:B------:R-:W-:Y:S02]  /*84c0*/  FMUL.FTZ R7, R2.reuse, R167 ;  /* 0x000000a702077220 */ /* 0x040fe40000410000 */
[----:B------:R-:W2:Y:S01]  /*84d0*/  LDL R167, [R1+0x2c] ;  /* 0x00002c0001a77983 */ /* 0x000ea20000100800 */
[----:B------:R-:W-:Y:S01]  /*84e0*/  FMUL.FTZ R6, R2, R166 ;  /* 0x000000a602067220 */ /* 0x000fe20000410000 */
[----:B------:R-:W-:Y:S01]  /*84f0*/  MOV R160, R10 ;  /* 0x0000000a00a07202 */ /* 0x000fe20000000f00 */
[C---:B------:R-:W-:Y:S01]  /*8500*/  FMUL.FTZ R5, R0.reuse, R165 ;  /* 0x000000a500057220 */ /* 0x040fe20000410000 */
[----:B------:R-:W5:Y:S01]  /*8510*/  LDL R166, [R1+0x3c] ;  /* 0x00003c0001a67983 */ /* 0x000f620000100800 */
[----:B------:R-:W-:Y:S01]  /*8520*/  MOV R165, R33 ;  /* 0x0000002100a57202 */ /* 0x000fe20000000f00 */
[C---:B------:R-:W-:Y:S01]  /*8530*/  FMUL.FTZ R33, R0.reuse, R137 ;  /* 0x0000008900217220 */ /* 0x040fe20000410000 */
[----:B------:R-:W-:Y:S01]  /*8540*/  MUFU.EX2 R190, R190 ;  /* 0x000000be00be7308 */ /* 0x000fe20000000800 */
[C---:B------:R-:W-:Y:S02]  /*8550*/  FMUL.FTZ R12, R0.reuse, R156 ;  /* 0x0000009c000c7220 */ /* 0x040fe40000410000 */
[----:B------:R-:W-:Y:S01]  /*8560*/  FMUL.FTZ R9, R0, R161 ;  /* 0x000000a100097220 */ /* 0x000fe20000410000 */
[----:B------:R-:W-:Y:S01]  /*8570*/  MOV R161, R31 ;  /* 0x0000001f00a17202 */ /* 0x000fe20000000f00 */
[----:B------:R-:W4:Y:S01]  /*8580*/  LDL R0, [R1+0x38] ;  /* 0x0000380001007983 */ /* 0x000f220000100800 */
[C---:B------:R-:W-:Y:S01]  /*8590*/  FMUL.FTZ R10, R2.reuse, R162 ;  /* 0x000000a2020a7220 */ /* 0x040fe20000410000 */
[----:B------:R-:W-:Y:S01]  /*85a0*/  MOV R162, R145 ;  /* 0x0000009100a27202 */ /* 0x000fe20000000f00 */
[C---:B------:R-:W-:Y:S01]  /*85b0*/  FMUL.FTZ R11, R2.reuse, R163 ;  /* 0x000000a3020b7220 */ /* 0x040fe20000410000 */
[----:B------:R-:W-:Y:S01]  /*85c0*/  MOV R163, R144 ;  /* 0x0000009000a37202 */ /* 0x000fe20000000f00 */
        /* <DEDUP_REMOVED lines=67> */
[----:B------:R-:W-:Y:S02]  /*8a00*/  FMUL.FTZ R131, R2, R131 ;  /* 0x0000008302837220 */ /* 0x000fe40000410000 */
[----:B------:R3:W1:Y:S02]  /*8a10*/  MUFU.EX2 R2, R187 ;  /* 0x000000bb00027308 */ /* 0x0006640000000800 */
[----:B---3--:R-:W-:Y:S01]  /*8a20*/  MOV R187, R135 ;  /* 0x0000008700bb7202 */ /* 0x008fe20000000f00 */
[----:B--2---:R-:W2:Y:S01]  /*8a30*/  LDSM.16.MT88.4 R136, [R167] ;  /* 0x00000000a788783b */ /* 0x004ea20000004200 */
[----:B----4-:R-:W-:Y:S01]  /*8a40*/  MOV R188, R0 ;  /* 0x0000000000bc7202 */ /* 0x010fe20000000f00 */
[C---:B--2---:R-:W-:Y:S08]  /*8a50*/  HMMA.16816.F32 R4, R176.reuse, R136, R4 ;  /* 0x00000088b004723c */ /* 0x044ff00000001804 */
[C---:B------:R-:W-:Y:S01]  /*8a60*/  HMMA.16816.F32 R8, R176.reuse, R138, R8 ;  /* 0x0000008ab008723c */ /* 0x040fe20000001808 */
[----:B------:R-:W2:Y:S07]  /*8a70*/  LDSM.16.MT88.4 R136, [R141] ;  /* 0x000000008d88783b */ /* 0x000eae0000004200 */
[C---:B--2---:R-:W-:Y:S08]  /*8a80*/  HMMA.16816.F32 R12, R176.reuse, R136, R12 ;  /* 0x00000088b00c723c */ /* 0x044ff0000000180c */
[C---:B------:R-:W-:Y:S01]  /*8a90*/  HMMA.16816.F32 R16, R176.reuse, R138, R16 ;  /* 0x0000008ab010723c */ /* 0x040fe20000001810 */
[----:B------:R-:W2:Y:S07]  /*8aa0*/  LDSM.16.MT88.4 R136, [R135] ;  /* 0x000000008788783b */ /* 0x000eae0000004200 */
[C---:B--2---:R-:W-:Y:S08]  /*8ab0*/  HMMA.16816.F32 R20, R176.reuse, R136, R20 ;  /* 0x00000088b014723c */ /* 0x044ff00000001814 */
[C---:B------:R-:W-:Y:S01]  /*8ac0*/  HMMA.16816.F32 R24, R176.reuse, R138, R24 ;  /* 0x0000008ab018723c */ /* 0x040fe20000001818 */
[----:B-----5:R2:W3:Y:S03]  /*8ad0*/  LDSM.16.MT88.4 R136, [R166] ;  /* 0x00000000a688783b */ /* 0x0204e60000004200 */
[----:B--2---:R-:W-:Y:S04]  /*8ae0*/  MOV R166, R140 ;  /* 0x0000008c00a67202 */ /* 0x004fe80000000f00 */
        /* <DEDUP_REMOVED lines=32> */
[----:B------:R2:W3:Y:S02]  /*8cf0*/  LDSM.16.MT88.4 R136, [R135+0x6000] ;  /* 0x006000008788783b */ /* 0x0004e40000004200 */
[----:B--2---:R2:W4:Y:S05]  /*8d00*/  MUFU.EX2 R135, R186 ;  /* 0x000000ba00877308 */ /* 0x00452a0000000800 */
[C---:B---3--:R-:W-:Y:S04]  /*8d10*/  HMMA.16816.F32 R116, R176.reuse, R136, R116 ;  /* 0x00000088b074723c */ /* 0x048fe80000001874 */
[----:B--2---:R-:W-:Y:S04]  /*8d20*/  MOV R186, R141 ;  /* 0x0000008d00ba7202 */ /* 0x004fe80000000f00 */
[C---:B------:R-:W-:Y:S01]  /*8d30*/  HMMA.16816.F32 R120, R176.reuse, R138, R120 ;  /* 0x0000008ab078723c */ /* 0x040fe20000001878 */
[----:B------:R2:W3:Y:S08]  /*8d40*/  LDSM.16.MT88.4 R136, [R0+0x6000] ;  /* 0x006000000088783b */ /* 0x0004f00000004200 */
[----:B------:R-:W5:Y:S08]  /*8d50*/  LDSM.16.MT88.4 R140, [R167+0x800] ;  /* 0x00080000a78c783b */ /* 0x000f700000004200 */
[----:B------:R-:W5:Y:S01]  /*8d60*/  LDSM.16.MT88.4 R144, [R186+0x800] ;  /* 0x00080000ba90783b */ /* 0x000f620000004200 */
[----:B--2---:R-:W-:Y:S02]  /*8d70*/  FADD.FTZ R0, R132, R180 ;  /* 0x000000b484007221 */ /* 0x004fe40000010000 */
[----:B------:R-:W-:Y:S02]  /*8d80*/  MUFU.EX2 R180, R157 ;  /* 0x0000009d00b47308 */ /* 0x000fe40000000800 */
[----:B-1----:R-:W-:Y:S04]  /*8d90*/  FADD.FTZ R0, R2, R0 ;  /* 0x0000000002007221 */ /* 0x002fe80000010000 */
[----:B----4-:R-:W-:Y:S04]  /*8da0*/  FADD.FTZ R0, R135, R0 ;  /* 0x0000000087007221 */ /* 0x010fe80000010000 */
[----:B------:R-:W-:Y:S01]  /*8db0*/  FADD.FTZ R0, R134, R0 ;  /* 0x0000000086007221 */ /* 0x000fe20000010000 */
[C---:B---3--:R-:W-:Y:S07]  /*8dc0*/  HMMA.16816.F32 R124, R176.reuse, R136, R124 ;  /* 0x00000088b07c723c */ /* 0x048fee000000187c */
[----:B------:R-:W-:Y:S01]  /*8dd0*/  F2FP.PACK_AB R136, R2, R132 ;  /* 0x000000840288723e */ /* 0x000fe200000000ff */
[----:B------:R-:W-:Y:S01]  /*8de0*/  HMMA.16816.F32 R128, R176, R138, R128 ;  /* 0x0000008ab080723c */ /* 0x000fe20000001880 */
[----:B------:R-:W1:Y:S03]  /*8df0*/  MUFU.EX2 R132, R163 ;  /* 0x000000a300847308 */ /* 0x000e660000000800 */
[----:B------:R-:W-:Y:S03]  /*8e00*/  F2FP.PACK_AB R137, R181, R182 ;  /* 0x000000b6b589723e */ /* 0x000fe600000000ff */
[----:B------:R-:W-:Y:S02]  /*8e10*/  F2FP.PACK_AB R138, R134, R135 ;  /* 0x00000087868a723e */ /* 0x000fe400000000ff */
[----:B------:R-:W-:Y:S02]  /*8e20*/  F2FP.PACK_AB R139, R184, R183 ;  /* 0x000000b7b88b723e */ /* 0x000fe400000000ff */
[----:B------:R-:W-:Y:S05]  /*8e30*/  MUFU.EX2 R178, R153 ;  /* 0x0000009900b27308 */ /* 0x000fea0000000800 */
[C---:B-----5:R-:W-:Y:S05]  /*8e40*/  HMMA.16816.F32 R4, R136.reuse, R140, R4 ;  /* 0x0000008c8804723c */ /* 0x060fea0000001804 */
[----:B------:R2:W-:Y:S03]  /*8e50*/  MUFU.EX2 R135, R251 ;  /* 0x000000fb00877308 */ /* 0x0005e60000000800 */
[C---:B------:R-:W-:Y:S01]  /*8e60*/  HMMA.16816.F32 R8, R136.reuse, R142, R8 ;  /* 0x0000008e8808723c */ /* 0x040fe20000001808 */
[----:B------:R-:W3:Y:S03]  /*8e70*/  LDSM.16.MT88.4 R140, [R187+0x800] ;  /* 0x00080000bb8c783b */ /* 0x000ee60000004200 */
[----:B-1----:R-:W-:Y:S03]  /*8e80*/  FADD.FTZ R0, R132, R0 ;  /* 0x0000000084007221 */ /* 0x002fe60000010000 */
[----:B------:R1:W4:Y:S01]  /*8e90*/  MUFU.EX2 R2, R162 ;  /* 0x000000a200027308 */ /* 0x0003220000000800 */
[C---:B------:R-:W-:Y:S08]  /*8ea0*/  HMMA.16816.F32 R12, R136.reuse, R144, R12 ;  /* 0x00000090880c723c */ /* 0x040ff0000000180c */
[C---:B------:R-:W-:Y:S01]  /*8eb0*/  HMMA.16816.F32 R16, R136.reuse, R146, R16 ;  /* 0x000000928810723c */ /* 0x040fe20000001810 */
[----:B------:R-:W5:Y:S01]  /*8ec0*/  LDSM.16.MT88.4 R144, [R188+0x800] ;  /* 0x00080000bc90783b */ /* 0x000f620000004200 */
[----:B------:R-:W3:Y:S02]  /*8ed0*/  MUFU.EX2 R134, R250 ;  /* 0x000000fa00867308 */ /* 0x000ee40000000800 */
[----:B--2---:R-:W-:Y:S02]  /*8ee0*/  MOV R251, R167 ;  /* 0x000000a700fb7202 */ /* 0x004fe40000000f00 */
[----:B-1----:R-:W-:Y:S01]  /*8ef0*/  MOV R162, R148 ;  /* 0x0000009400a27202 */ /* 0x002fe20000000f00 */
[----:B----4-:R-:W-:Y:S05]  /*8f00*/  FADD.FTZ R0, R2, R0 ;  /* 0x0000000002007221 */ /* 0x010fea0000010000 */
[----:B------:R-:W-:Y:S01]  /*8f10*/  FADD.FTZ R0, R135, R0 ;  /* 0x0000000087007221 */ /* 0x000fe20000010000 */
[C---:B---3--:R-:W-:Y:S03]  /*8f20*/  HMMA.16816.F32 R20, R136.reuse, R140, R20 ;  /* 0x0000008c8814723c */ /* 0x048fe60000001814 */
[----:B------:R-:W-:Y:S05]  /*8f30*/  FADD.FTZ R0, R134, R0 ;  /* 0x0000000086007221 */ /* 0x000fea0000010000 */
[C---:B------:R-:W-:Y:S01]  /*8f40*/  HMMA.16816.F32 R24, R136.reuse, R142, R24 ;  /* 0x0000008e8818723c */ /* 0x040fe20000001818 */
[----:B------:R-:W1:Y:S07]  /*8f50*/  LDSM.16.MT88.4 R140, [R167+0x2800] ;  /* 0x00280000a78c783b */ /* 0x000e6e0000004200 */
[C---:B-----5:R-:W-:Y:S08]  /*8f60*/  HMMA.16816.F32 R28, R136.reuse, R144, R28 ;  /* 0x00000090881c723c */ /* 0x060ff0000000181c */
        /* <DEDUP_REMOVED lines=22> */
[----:B------:R1:W3:Y:S07]  /*90d0*/  LDSM.16.MT88.4 R140, [R167+0x6800] ;  /* 0x00680000a78c783b */ /* 0x0002ee0000004200 */
[C---:B--2---:R-:W-:Y:S08]  /*90e0*/  HMMA.16816.F32 R92, R136.reuse, R144, R92 ;  /* 0x00000090885c723c */ /* 0x044ff0000000185c */
[C---:B------:R-:W-:Y:S01]  /*90f0*/  HMMA.16816.F32 R96, R136.reuse, R146, R96 ;  /* 0x000000928860723c */ /* 0x040fe20000001860 */
[----:B------:R-:W2:Y:S03]  /*9100*/  LDSM.16.MT88.4 R144, [R186+0x6800] ;  /* 0x00680000ba90783b */ /* 0x000ea60000004200 */
[----:B-1----:R-:W-:Y:S05]  /*9110*/  MOV R167, R149 ;  /* 0x0000009500a77202 */ /* 0x002fea0000000f00 */
[----:B------:R-:W-:Y:S01]  /*9120*/  LDSM.16.MT88.4 R148, [R187+0x1000] ;  /* 0x00100000bb94783b */ /* 0x000fe20000004200 */
[----:B------:R-:W-:Y:S01]  /*9130*/  MUFU.EX2 R176, R167 ;  /* 0x000000a700b07308 */ /* 0x000fe20000000800 */
[C---:B---3--:R-:W-:Y:S08]  /*9140*/  HMMA.16816.F32 R100, R136.reuse, R140, R100 ;  /* 0x0000008c8864723c */ /* 0x048ff00000001864 */
        /* <DEDUP_REMOVED lines=9> */
[----:B------:R-:W-:Y:S01]  /*91e0*/  HMMA.16816.F32 R128, R136, R146, R128 ;  /* 0x000000928880723c */ /* 0x000fe20000001880 */
[----:B------:R-:W2:Y:S06]  /*91f0*/  LDSM.16.MT88.4 R144, [R186+0x1000] ;  /* 0x00100000ba90783b */ /* 0x000eac0000004200 */
[----:B------:R-:W-:Y:S02]  /*9200*/  F2FP.PACK_AB R136, R2, R132 ;  /* 0x000000840288723e */ /* 0x000fe400000000ff */
[----:B------:R-:W-:Y:S01]  /*9210*/  F2FP.PACK_AB R138, R134, R135 ;  /* 0x00000087868a723e */ /* 0x000fe200000000ff */
[----:B------:R-:W3:Y:S02]  /*9220*/  MUFU.EX2 R2, R162 ;  /* 0x000000a200027308 */ /* 0x000ee40000000800 */
[----:B------:R-:W-:Y:S02]  /*9230*/  F2FP.PACK_AB R137, R189, R190 ;  /* 0x000000bebd89723e */ /* 0x000fe400000000ff */
[----:B------:R-:W-:Y:S06]  /*9240*/  F2FP.PACK_AB R139, R249, R191 ;  /* 0x000000bff98b723e */ /* 0x000fec00000000ff */
[----:B------:R-:W4:Y:S01]  /*9250*/  MUFU.EX2 R135, R161 ;  /* 0x000000a100877308 */ /* 0x000f220000000800 */
[C---:B-1----:R-:W-:Y:S09]  /*9260*/  HMMA.16816.F32 R4, R136.reuse, R140, R4 ;  /* 0x0000008c8804723c */ /* 0x042ff20000001804 */
[----:B------:R-:W1:Y:S01]  /*9270*/  MUFU.EX2 R132, R166 ;  /* 0x000000a600847308 */ /* 0x000e620000000800 */
[C---:B------:R-:W-:Y:S01]  /*9280*/  HMMA.16816.F32 R8, R136.reuse, R142, R8 ;  /* 0x0000008e8808723c */ /* 0x040fe20000001808 */
[----:B------:R-:W5:Y:S02]  /*9290*/  LDSM.16.MT88.4 R140, [R188+0x1000] ;  /* 0x00100000bc8c783b */ /* 0x000f640000004200 */
[----:B---3--:R-:W-:Y:S06]  /*92a0*/  FADD.FTZ R0, R2, R0 ;  /* 0x0000000002007221 */ /* 0x008fec0000010000 */
[----:B------:R-:W-:Y:S01]  /*92b0*/  MUFU.EX2 R134, R165 ;  /* 0x000000a500867308 */ /* 0x000fe20000000800 */
[C---:B--2---:R-:W-:Y:S03]  /*92c0*/  HMMA.16816.F32 R12, R136.reuse, R144, R12 ;  /* 0x00000090880c723c */ /* 0x044fe6000000180c */
[----:B----4-:R-:W-:Y:S01]  /*92d0*/  F2FP.PACK_AB R177, R135, R180 ;  /* 0x000000b487b1723e */ /* 0x010fe200000000ff */
[C---:B------:R-:W-:Y:S01]  /*92e0*/  FADD.FTZ R0, R176.reuse, R0 ;  /* 0x00000000b0007221 */ /* 0x040fe20000010000 */
[----:B------:R-:W-:Y:S01]  /*92f0*/  F2FP.PACK_AB R176, R176, R2 ;  /* 0x00000002b0b0723e */ /* 0x000fe200000000ff */
[----:B------:R-:W-:Y:S02]  /*9300*/  FADD.FTZ R2, R152, R160 ;  /* 0x000000a098027221 */ /* 0x000fe40000010000 */
[C---:B------:R-:W-:Y:S01]  /*9310*/  HMMA.16816.F32 R16, R136.reuse, R146, R16 ;  /* 0x000000928810723c */ /* 0x040fe20000001810 */
[----:B------:R-:W2:Y:S03]  /*9320*/  LDSM.16.MT88.4 R144, [R251+0x3000] ;  /* 0x00300000fb90783b */ /* 0x000ea60000004200 */
[----:B-1----:R-:W-:Y:S04]  /*9330*/  FADD.FTZ R0, R132, R0 ;  /* 0x0000000084007221 */ /* 0x002fe80000010000 */
[C---:B------:R-:W-:Y:S01]  /*9340*/  HMMA.16816.F32 R20, R136.reuse, R148, R20 ;  /* 0x000000948814723c */ /* 0x040fe20000001814 */
[----:B------:R-:W-:Y:S03]  /*9350*/  LDSM.16.MT88.4 R160, [R251+0x1800] ;  /* 0x00180000fba0783b */ /* 0x000fe60000004200 */
[C---:B------:R-:W-:Y:S01]  /*9360*/  FADD.FTZ R0, R178.reuse, R0 ;  /* 0x00000000b2007221 */ /* 0x040fe20000010000 */
[----:B------:R-:W-:Y:S02]  /*9370*/  F2FP.PACK_AB R178, R178, R132 ;  /* 0x00000084b2b2723e */ /* 0x000fe400000000ff */
[----:B------:R-:W1:Y:S01]  /*9380*/  MUFU.EX2 R132, R164 ;  /* 0x000000a400847308 */ /* 0x000e620000000800 */
[C---:B------:R-:W-:Y:S01]  /*9390*/  HMMA.16816.F32 R24, R136.reuse, R150, R24 ;  /* 0x000000968818723c */ /* 0x040fe20000001818 */
[----:B------:R-:W3:Y:S07]  /*93a0*/  LDSM.16.MT88.4 R148, [R186+0x3000] ;  /* 0x00300000ba94783b */ /* 0x000eee0000004200 */
[C---:B-----5:R-:W-:Y:S01]  /*93b0*/  HMMA.16816.F32 R28, R136.reuse, R140, R28 ;  /* 0x0000008c881c723c */ /* 0x060fe2000000181c */
[----:B------:R-:W-:Y:S07]  /*93c0*/  LDSM.16.MT88.4 R152, [R186+0x1800] ;  /* 0x00180000ba98783b */ /* 0x000fee0000004200 */
[C---:B------:R-:W-:Y:S01]  /*93d0*/  HMMA.16816.F32 R32, R136.reuse, R142, R32 ;  /* 0x0000008e8820723c */ /* 0x040fe20000001820 */
[----:B------:R-:W4:Y:S03]  /*93e0*/  LDSM.16.MT88.4 R140, [R187+0x3000] ;  /* 0x00300000bb8c783b */ /* 0x000f260000004200 */
[----:B-1----:R-:W-:Y:S04]  /*93f0*/  F2FP.PACK_AB R179, R132, R134 ;  /* 0x0000008684b3723e */ /* 0x002fe800000000ff */
[C---:B--2---:R-:W-:Y:S01]  /*9400*/  HMMA.16816.F32 R36, R136.reuse, R144, R36 ;  /* 0x000000908824723c */ /* 0x044fe20000001824 */
[----:B------:R1:W-:Y:S04]  /*9410*/  STL [R1+0x7c], R0 ;  /* 0x00007c0001007387 */ /* 0x0003e80000100800 */
[----:B------:R-:W2:Y:S03]  /*9420*/  LDL R185, [R1+0x84] ;  /* 0x0000840001b97983 */ /* 0x000ea60000100800 */
[C---:B------:R-:W-:Y:S01]  /*9430*/  HMMA.16816.F32 R40, R136.reuse, R146, R40 ;  /* 0x000000928828723c */ /* 0x040fe20000001828 */
[----:B------:R-:W5:Y:S07]  /*9440*/  LDSM.16.MT88.4 R144, [R188+0x3000] ;  /* 0x00300000bc90783b */ /* 0x000f6e0000004200 */
[C---:B---3--:R-:W-:Y:S08]  /*9450*/  HMMA.16816.F32 R44, R136.reuse, R148, R44 ;  /* 0x00000094882c723c */ /* 0x048ff0000000182c */
[C---:B------:R-:W-:Y:S01]  /*9460*/  HMMA.16816.F32 R48, R136.reuse, R150, R48 ;  /* 0x000000968830723c */ /* 0x040fe20000001830 */
[----:B------:R-:W3:Y:S03]  /*9470*/  LDSM.16.MT88.4 R148, [R251+0x5000] ;  /* 0x00500000fb94783b */ /* 0x000ee60000004200 */
[----:B-1----:R-:W-:Y:S01]  /*9480*/  FADD.FTZ R0, R156, R2 ;  /* 0x000000029c007221 */ /* 0x002fe20000010000 */
[----:B------:R-:W-:Y:S03]  /*9490*/  IADD3 R2, R248, -0x1, RZ ;  /* 0xfffffffff8027810 */ /* 0x000fe60007ffe0ff */
[----:B------:R-:W-:Y:S01]  /*94a0*/  FADD.FTZ R0, R182, R0 ;  /* 0x00000000b6007221 */ /* 0x000fe20000010000 */
[C---:B----4-:R-:W-:Y:S01]  /*94b0*/  HMMA.16816.F32 R52, R136.reuse, R140, R52 ;  /* 0x0000008c8834723c */ /* 0x050fe20000001834 */
[----:B------:R-:W-:Y:S02]  /*94c0*/  STL [R1+0x64], R2 ;  /* 0x0000640201007387 */ /* 0x000fe40000100800 */
[----:B------:R-:W-:Y:S04]  /*94d0*/  FADD.FTZ R0, R181, R0 ;  /* 0x00000000b5007221 */ /* 0x000fe80000010000 */
[----:B------:R-:W-:Y:S01]  /*94e0*/  FADD.FTZ R0, R183, R0 ;  /* 0x00000000b7007221 */ /* 0x000fe20000010000 */
[C---:B------:R-:W-:Y:S01]  /*94f0*/  HMMA.16816.F32 R56, R136.reuse, R142, R56 ;  /* 0x0000008e8838723c */ /* 0x040fe20000001838 */
[----:B------:R-:W1:Y:S03]  /*9500*/  LDSM.16.MT88.4 R140, [R186+0x5000] ;  /* 0x00500000ba8c783b */ /* 0x000e660000004200 */
[----:B------:R-:W-:Y:S04]  /*9510*/  FADD.FTZ R0, R184, R0 ;  /* 0x00000000b8007221 */ /* 0x000fe80000010000 */
[C---:B-----5:R-:W-:Y:S04]  /*9520*/  HMMA.16816.F32 R60, R136.reuse, R144, R60 ;  /* 0x00000090883c723c */ /* 0x060fe8000000183c */
[----:B------:R-:W-:Y:S04]  /*9530*/  FADD.FTZ R0, R190, R0 ;  /* 0x00000000be007221 */ /* 0x000fe80000010000 */
[C---:B------:R-:W-:Y:S01]  /*9540*/  HMMA.16816.F32 R64, R136.reuse, R146, R64 ;  /* 0x000000928840723c */ /* 0x040fe20000001840 */
[----:B------:R-:W4:Y:S03]  /*9550*/  LDSM.16.MT88.4 R144, [R187+0x5000] ;  /* 0x00500000bb90783b */ /* 0x000f260000004200 */
[----:B------:R-:W-:Y:S04]  /*9560*/  FADD.FTZ R0, R189, R0 ;  /* 0x00000000bd007221 */ /* 0x000fe80000010000 */
[C---:B---3--:R-:W-:Y:S04]  /*9570*/  HMMA.16816.F32 R68, R136.reuse, R148, R68 ;  /* 0x000000948844723c */ /* 0x048fe80000001844 */
[----:B------:R-:W-:Y:S04]  /*9580*/  FADD.FTZ R0, R191, R0 ;  /* 0x00000000bf007221 */ /* 0x000fe80000010000 */
[C---:B------:R-:W-:Y:S01]  /*9590*/  HMMA.16816.F32 R72, R136.reuse, R150, R72 ;  /* 0x000000968848723c */ /* 0x040fe20000001848 */
[----:B------:R-:W3:Y:S03]  /*95a0*/  LDSM.16.MT88.4 R148, [R188+0x5000] ;  /* 0x00500000bc94783b */ /* 0x000ee60000004200 */
[----:B------:R-:W-:Y:S04]  /*95b0*/  FADD.FTZ R0, R249, R0 ;  /* 0x00000000f9007221 */ /* 0x000fe80000010000 */
[----:B------:R-:W-:Y:S01]  /*95c0*/  FADD.FTZ R0, R180, R0 ;  /* 0x00000000b4007221 */ /* 0x000fe20000010000 */
[C---:B-1----:R-:W-:Y:S03]  /*95d0*/  HMMA.16816.F32 R76, R136.reuse, R140, R76 ;  /* 0x0000008c884c723c */ /* 0x042fe6000000184c */
[----:B------:R-:W-:Y:S01]  /*95e0*/  FADD.FTZ R0, R135, R0 ;  /* 0x0000000087007221 */ /* 0x000fe20000010000 */
[----:B------:R-:W-:Y:S03]  /*95f0*/  MOV R135, R3 ;  /* 0x0000000300877202 */ /* 0x000fe60000000f00 */
[----:B------:R-:W-:Y:S01]  /*9600*/  FADD.FTZ R0, R134, R0 ;  /* 0x0000000086007221 */ /* 0x000fe20000010000 */
[C---:B------:R-:W-:Y:S01]  /*9610*/  HMMA.16816.F32 R80, R136.reuse, R142, R80 ;  /* 0x0000008e8850723c */ /* 0x040fe20000001850 */
[----:B------:R-:W1:Y:S03]  /*9620*/  LDSM.16.MT88.4 R140, [R251+0x7000] ;  /* 0x00700000fb8c783b */ /* 0x000e660000004200 */
[----:B------:R-:W-:Y:S01]  /*9630*/  FADD.FTZ R0, R132, R0 ;  /* 0x0000000084007221 */ /* 0x000fe20000010000 */
[----:B------:R-:W-:Y:S03]  /*9640*/  MOV R134, R133 ;  /* 0x0000008500867202 */ /* 0x000fe60000000f00 */
[C---:B----4-:R-:W-:Y:S01]  /*9650*/  HMMA.16816.F32 R84, R136.reuse, R144, R84 ;  /* 0x000000908854723c */ /* 0x050fe20000001854 */
[----:B------:R-:W-:Y:S07]  /*9660*/  STL [R1+0x78], R0 ;  /* 0x0000780001007387 */ /* 0x000fee0000100800 */
[C---:B------:R-:W-:Y:S01]  /*9670*/  HMMA.16816.F32 R88, R136.reuse, R146, R88 ;  /* 0x000000928858723c */ /* 0x040fe20000001858 */
[----:B------:R-:W4:Y:S07]  /*9680*/  LDSM.16.MT88.4 R144, [R186+0x7000] ;  /* 0x00700000ba90783b */ /* 0x000f2e0000004200 */
[C---:B---3--:R-:W-:Y:S08]  /*9690*/  HMMA.16816.F32 R92, R136.reuse, R148, R92 ;  /* 0x00000094885c723c */ /* 0x048ff0000000185c */
[C---:B------:R-:W-:Y:S01]  /*96a0*/  HMMA.16816.F32 R96, R136.reuse, R150, R96 ;  /* 0x000000968860723c */ /* 0x040fe20000001860 */
[----:B------:R-:W3:Y:S07]  /*96b0*/  LDSM.16.MT88.4 R148, [R187+0x7000] ;  /* 0x00700000bb94783b */ /* 0x000eee0000004200 */
[C---:B-1----:R-:W-:Y:S08]  /*96c0*/  HMMA.16816.F32 R100, R136.reuse, R140, R100 ;  /* 0x0000008c8864723c */ /* 0x042ff00000001864 */
[C---:B------:R-:W-:Y:S01]  /*96d0*/  HMMA.16816.F32 R104, R136.reuse, R142, R104 ;  /* 0x0000008e8868723c */ /* 0x040fe20000001868 */
[----:B------:R-:W1:Y:S07]  /*96e0*/  LDSM.16.MT88.4 R140, [R188+0x7000] ;  /* 0x00700000bc8c783b */ /* 0x000e6e0000004200 */
[C---:B----4-:R-:W-:Y:S08]  /*96f0*/  HMMA.16816.F32 R108, R136.reuse, R144, R108 ;  /* 0x00000090886c723c */ /* 0x050ff0000000186c */
[C---:B------:R-:W-:Y:S01]  /*9700*/  HMMA.16816.F32 R112, R136.reuse, R146, R112 ;  /* 0x000000928870723c */ /* 0x040fe20000001870 */
[----:B------:R-:W4:Y:S07]  /*9710*/  LDSM.16.MT88.4 R144, [R187+0x1800] ;  /* 0x00180000bb90783b */ /* 0x000f2e0000004200 */
        /* <DEDUP_REMOVED lines=8> */
[----:B------:R-:W5:Y:S07]  /*97a0*/  LDSM.16.MT88.4 R8, [R186+0x3800] ;  /* 0x00380000ba08783b */ /* 0x000f6e0000004200 */
[C---:B------:R-:W-:Y:S01]  /*97b0*/  HMMA.16816.F32 R156, R176.reuse, R152, R12 ;  /* 0x00000098b09c723c */ /* 0x040fe2000000180c */
[----:B------:R-:W3:Y:S07]  /*97c0*/  LDSM.16.MT88.4 R12, [R187+0x3800] ;  /* 0x00380000bb0c783b */ /* 0x000eee0000004200 */
[C---:B------:R-:W-:Y:S01]  /*97d0*/  HMMA.16816.F32 R152, R176.reuse, R154, R16 ;  /* 0x0000009ab098723c */ /* 0x040fe20000001810 */
[----:B------:R-:W2:Y:S07]  /*97e0*/  LDSM.16.MT88.4 R16, [R188+0x3800] ;  /* 0x00380000bc10783b */ /* 0x000eae0000004200 */
[C---:B----4-:R-:W-:Y:S08]  /*97f0*/  HMMA.16816.F32 R148, R176.reuse, R144, R20 ;  /* 0x00000090b094723c */ /* 0x050ff00000001814 */
[C---:B------:R-:W-:Y:S08]  /*9800*/  HMMA.16816.F32 R144, R176.reuse, R146, R24 ;  /* 0x00000092b090723c */ /* 0x040ff00000001818 */
[C---:B-1----:R-:W-:Y:S08]  /*9810*/  HMMA.16816.F32 R140, R176.reuse, R136, R28 ;  /* 0x00000088b08c723c */ /* 0x042ff0000000181c */
[C---:B------:R-:W-:Y:S08]  /*9820*/  HMMA.16816.F32 R136, R176.reuse, R138, R32 ;  /* 0x0000008ab088723c */ /* 0x040ff00000001820 */
[C---:B---3--:R-:W-:Y:S08]  /*9830*/  HMMA.16816.F32 R36, R176.reuse, R4, R36 ;  /* 0x00000004b024723c */ /* 0x048ff00000001824 */
[C---:B------:R-:W-:Y:S01]  /*9840*/  HMMA.16816.F32 R40, R176.reuse, R6, R40 ;  /* 0x00000006b028723c */ /* 0x040fe20000001828 */
[----:B------:R-:W1:Y:S07]  /*9850*/  LDSM.16.MT88.4 R4, [R251+0x5800] ;  /* 0x00580000fb04783b */ /* 0x000e6e0000004200 */
[C---:B-----5:R-:W-:Y:S08]  /*9860*/  HMMA.16816.F32 R44, R176.reuse, R8, R44 ;  /* 0x00000008b02c723c */ /* 0x060ff0000000182c */
[C---:B------:R-:W-:Y:S01]  /*9870*/  HMMA.16816.F32 R48, R176.reuse, R10, R48 ;  /* 0x0000000ab030723c */ /* 0x040fe20000001830 */
[----:B------:R-:W3:Y:S07]  /*9880*/  LDSM.16.MT88.4 R8, [R186+0x5800] ;  /* 0x00580000ba08783b */ /* 0x000eee0000004200 */
[C---:B------:R-:W-:Y:S08]  /*9890*/  HMMA.16816.F32 R52, R176.reuse, R12, R52 ;  /* 0x0000000cb034723c */ /* 0x040ff00000001834 */
[C---:B------:R-:W-:Y:S01]  /*98a0*/  HMMA.16816.F32 R56, R176.reuse, R14, R56 ;  /* 0x0000000eb038723c */ /* 0x040fe20000001838 */
[----:B------:R-:W4:Y:S02]  /*98b0*/  LDSM.16.MT88.4 R12, [R187+0x5800] ;  /* 0x00580000bb0c783b */ /* 0x000f240000004200 */
[----:B--2---:R-:W-:Y:S02]  /*98c0*/  ISETP.GT.AND P0, PT, R248, R185, PT ;  /* 0x000000b9f800720c */ /* 0x004fe40003f04270 */
[----:B------:R-:W-:Y:S03]  /*98d0*/  MOV R248, R2 ;  /* 0x0000000200f87202 */ /* 0x000fe60000000f00 */
[C---:B------:R-:W-:Y:S08]  /*98e0*/  HMMA.16816.F32 R60, R176.reuse, R16, R60 ;  /* 0x00000010b03c723c */ /* 0x040ff0000000183c */
[C---:B------:R-:W-:Y:S01]  /*98f0*/  HMMA.16816.F32 R64, R176.reuse, R18, R64 ;  /* 0x00000012b040723c */ /* 0x040fe20000001840 */
[----:B------:R-:W2:Y:S07]  /*9900*/  LDSM.16.MT88.4 R16, [R188+0x5800] ;  /* 0x00580000bc10783b */ /* 0x000eae0000004200 */
[C---:B-1----:R-:W-:Y:S08]  /*9910*/  HMMA.16816.F32 R68, R176.reuse, R4, R68 ;  /* 0x00000004b044723c */ /* 0x042ff00000001844 */
[C---:B------:R-:W-:Y:S01]  /*9920*/  HMMA.16816.F32 R72, R176.reuse, R6, R72 ;  /* 0x00000006b048723c */ /* 0x040fe20000001848 */
[----:B------:R-:W1:Y:S07]  /*9930*/  LDSM.16.MT88.4 R4, [R251+0x7800] ;  /* 0x00780000fb04783b */ /* 0x000e6e0000004200 */
[C---:B---3--:R-:W-:Y:S08]  /*9940*/  HMMA.16816.F32 R76, R176.reuse, R8, R76 ;  /* 0x00000008b04c723c */ /* 0x048ff0000000184c */
[C---:B------:R-:W-:Y:S01]  /*9950*/  HMMA.16816.F32 R80, R176.reuse, R10, R80 ;  /* 0x0000000ab050723c */ /* 0x040fe20000001850 */
[----:B------:R-:W3:Y:S07]  /*9960*/  LDSM.16.MT88.4 R8, [R186+0x7800] ;  /* 0x00780000ba08783b */ /* 0x000eee0000004200 */
[C---:B----4-:R-:W-:Y:S08]  /*9970*/  HMMA.16816.F32 R84, R176.reuse, R12, R84 ;  /* 0x0000000cb054723c */ /* 0x050ff00000001854 */
[C---:B------:R-:W-:Y:S01]  /*9980*/  HMMA.16816.F32 R88, R176.reuse, R14, R88 ;  /* 0x0000000eb058723c */ /* 0x040fe20000001858 */
[----:B------:R-:W4:Y:S07]  /*9990*/  LDSM.16.MT88.4 R12, [R187+0x7800] ;  /* 0x00780000bb0c783b */ /* 0x000f2e0000004200 */
[C---:B--2---:R-:W-:Y:S08]  /*99a0*/  HMMA.16816.F32 R92, R176.reuse, R16, R92 ;  /* 0x00000010b05c723c */ /* 0x044ff0000000185c */
[C---:B------:R-:W-:Y:S01]  /*99b0*/  HMMA.16816.F32 R96, R176.reuse, R18, R96 ;  /* 0x00000012b060723c */ /* 0x040fe20000001860 */
[----:B------:R-:W2:Y:S07]  /*99c0*/  LDSM.16.MT88.4 R16, [R188+0x7800] ;  /* 0x00780000bc10783b */ /* 0x000eae0000004200 */
[C---:B-1----:R-:W-:Y:S08]  /*99d0*/  HMMA.16816.F32 R100, R176.reuse, R4, R100 ;  /* 0x00000004b064723c */ /* 0x042ff00000001864 */
[C---:B------:R-:W-:Y:S08]  /*99e0*/  HMMA.16816.F32 R104, R176.reuse, R6, R104 ;  /* 0x00000006b068723c */ /* 0x040ff00000001868 */
[C---:B---3--:R-:W-:Y:S08]  /*99f0*/  HMMA.16816.F32 R108, R176.reuse, R8, R108 ;  /* 0x00000008b06c723c */ /* 0x048ff0000000186c */
[C---:B------:R-:W-:Y:S08]  /*9a00*/  HMMA.16816.F32 R112, R176.reuse, R10, R112 ;  /* 0x0000000ab070723c */ /* 0x040ff00000001870 */
[C---:B----4-:R-:W-:Y:S08]  /*9a10*/  HMMA.16816.F32 R116, R176.reuse, R12, R116 ;  /* 0x0000000cb074723c */ /* 0x050ff00000001874 */
[C---:B------:R-:W-:Y:S08]  /*9a20*/  HMMA.16816.F32 R120, R176.reuse, R14, R120 ;  /* 0x0000000eb078723c */ /* 0x040ff00000001878 */
[C---:B--2---:R-:W-:Y:S07]  /*9a30*/  HMMA.16816.F32 R124, R176.reuse, R16, R124 ;  /* 0x00000010b07c723c */ /* 0x044fee000000187c */
[----:B------:R-:W-:Y:S01]  /*9a40*/  MOV R16, R3 ;  /* 0x0000000300107202 */ /* 0x000fe20000000f00 */
[----:B------:R-:W-:Y:S01]  /*9a50*/  HMMA.16816.F32 R128, R176, R18, R128 ;  /* 0x00000012b080723c */ /* 0x000fe20000001880 */
[----:B------:R-:W-:-:S07]  /*9a60*/  @P0 BRA `(.L_x_534) ;  /* 0xffffbf6000000947 */ /* 0x000fce000383ffff */
.L_x_523:
[----:B-1----:R-:W2:Y:S02]  /*9a70*/  LDL R0, [R1+0x64] ;  /* 0x0000640001007983 */ /* 0x002ea40000100800 */
[----:B--2---:R-:W-:-:S13]  /*9a80*/  ISETP.GE.AND P0, PT, R0, RZ, PT ;  /* 0x000000ff0000720c */ /* 0x004fda0003f06270 */
[----:B------:R-:W-:Y:S05]  /*9a90*/  @!P0 BRA `(.L_x_535) ;  /* 0x00003c0000008947 */ /* 0x000fea0003800000 */
[----:B------:R-:W-:Y:S02]  /*9aa0*/  MOV R135, R16 ;  /* 0x0000001000877202 */ /* 0x000fe40000000f00 */
[----:B------:R-:W-:Y:S02]  /*9ab0*/  MOV R134, R133 ;  /* 0x0000008500867202 */ /* 0x000fe40000000f00 */
.L_x_542:
[----:B------:R-:W2:Y:S01]  /*9ac0*/  LDL R8, [R1+0x60] ;  /* 0x0000600001087983 */ /* 0x000ea20000100800 */
[----:B------:R-:W-:Y:S04]  /*9ad0*/  DEPBAR.LE SB0, 0x0 ;  /* 0x000080000000791a */ /* 0x000fe80000000000 */
[----:B------:R-:W3:Y:S01]  /*9ae0*/  LDL R12, [R1+0x5c] ;  /* 0x00005c00010c7983 */ /* 0x000ee20000100800 */
[----:B------:R-:W-:Y:S01]  /*9af0*/  WARPSYNC 0xffffffff ;  /* 0xffffffff00007948 */ /* 0x000fe20003800000 */
[C---:B------:R-:W-:Y:S02]  /*9b00*/  IADD3 R20, R252.reuse, 0x6000, RZ ;  /* 0x00006000fc147810 */ /* 0x040fe40007ffe0ff */
[----:B------:R-:W4:Y:S01]  /*9b10*/  LDL R13, [R1+0x20] ;  /* 0x00002000010d7983 */ /* 0x000f220000100800 */
[C---:B------:R-:W-:Y:S02]  /*9b20*/  IADD3 R21, R252.reuse, 0x5000, RZ ;  /* 0x00005000fc157810 */ /* 0x040fe40007ffe0ff */
[C---:B------:R-:W-:Y:S01]  /*9b30*/  IADD3 R248, R252.reuse, 0x3800, RZ ;  /* 0x00003800fcf87810 */ /* 0x040fe20007ffe0ff */
[----:B------:R-:W5:Y:S01]  /*9b40*/  LDL.64 R6, [R1+0xa0] ;  /* 0x0000a00001067983 */ /* 0x000f620000100a00 */
[C---:B------:R-:W-:Y:S02]  /*9b50*/  IADD3 R133, R252.reuse, 0x3000, RZ ;  /* 0x00003000fc857810 */ /* 0x040fe40007ffe0ff */
[----:B------:R-:W-:Y:S01]  /*9b60*/  IADD3 R132, R252, 0x2800, RZ ;  /* 0x00002800fc847810 */ /* 0x000fe20007ffe0ff */
[----:B------:R-:W5:Y:S04]  /*9b70*/  LDL R5, [R1+0xb0] ;  /* 0x0000b00001057983 */ /* 0x000f680000100800 */
[----:B------:R-:W5:Y:S04]  /*9b80*/  LDL R15, [R1+0xec] ;  /* 0x0000ec00010f7983 */ /* 0x000f680000100800 */
[----:B------:R-:W5:Y:S04]  /*9b90*/  LDL R14, [R1+0x74] ;  /* 0x00007400010e7983 */ /* 0x000f680000100800 */
[----:B------:R-:W-:Y:S06]  /*9ba0*/  BAR.SYNC.DEFER_BLOCKING 0x0 ;  /* 0x0000000000007b1d */ /* 0x000fec0000010000 */
[----:B------:R-:W1:Y:S04]  /*9bb0*/  LDSM.16.M88.4 R176, [R252] ;  /* 0x00000000fcb0783b */ /* 0x000e680000000200 */
[----:B------:R-:W1:Y:S04]  /*9bc0*/  LDSM.16.M88.4 R180, [R252+0x800] ;  /* 0x00080000fcb4783b */ /* 0x000e680000000200 */
[----:B------:R-:W1:Y:S04]  /*9bd0*/  LDSM.16.M88.4 R184, [R252+0x1000] ;  /* 0x00100000fcb8783b */ /* 0x000e680000000200 */
[----:B------:R-:W1:Y:S04]  /*9be0*/  LDSM.16.M88.4 R188, [R252+0x1800] ;  /* 0x00180000fcbc783b */ /* 0x000e680000000200 */
[----:B----4-:R-:W4:Y:S01]  /*9bf0*/  LDSM.16.M88.4 R16, [R13+0x800] ;  /* 0x000800000d10783b */ /* 0x010f220000000200 */
[----:B--2---:R-:W-:Y:S01]  /*9c00*/  SHF.R.S32.HI R0, RZ, 0x1f, R8 ;  /* 0x0000001fff007819 */ /* 0x004fe20000011408 */
[----:B------:R-:W-:Y:S01]  /*9c10*/  IMAD.WIDE.U32 R2, R8, c[0x0][0x208], RZ ;  /* 0x0000820008027a25 */ /* 0x000fe200078e00ff */
[----:B---3--:R-:W-:Y:S01]  /*9c20*/  SHF.R.S32.HI R4, RZ, 0x1f, R12 ;  /* 0x0000001fff047819 */ /* 0x008fe2000001140c */
[----:B-----5:R-:W2:Y:S02]  /*9c30*/  LDL R7, [R1+0x6c] ;  /* 0x00006c0001077983 */ /* 0x020ea40000100800 */
[----:B------:R-:W-:Y:S02]  /*9c40*/  IMAD R0, R0, c[0x0][0x208], RZ ;  /* 0x0000820000007a24 */ /* 0x000fe400078e02ff */
[----:B------:R-:W3:Y:S01]  /*9c50*/  LDSM.16.M88.4 R24, [R13+0x1000] ;  /* 0x001000000d18783b */ /* 0x000ee20000000200 */
[----:B------:R-:W-:Y:S02]  /*9c60*/  IMAD R4, R4, c[0x0][0x218], RZ ;  /* 0x0000860004047a24 */ /* 0x000fe400078e02ff */
[----:B------:R-:W-:Y:S01]  /*9c70*/  IMAD R0, R8, c[0x0][0x20c], R0 ;  /* 0x0000830008007a24 */ /* 0x000fe200078e0200 */
[----:B------:R-:W1:Y:S01]  /*9c80*/  LDSM.16.M88.4 R32, [R13+0x1800] ;  /* 0x001800000d20783b */ /* 0x000e620000000200 */
[----:B------:R-:W-:Y:S02]  /*9c90*/  IMAD R4, R12, c[0x0][0x21c], R4 ;  /* 0x000087000c047a24 */ /* 0x000fe400078e0204 */
[----:B------:R-:W-:Y:S01]  /*9ca0*/  IMAD.IADD R3, R3, 0x1, R0 ;  /* 0x0000000103037824 */ /* 0x000fe200078e0200 */
[----:B------:R5:W1:Y:S01]  /*9cb0*/  LDSM.16.M88.4 R8, [R13] ;  /* 0x000000000d08783b */ /* 0x000a620000000200 */
[C---:B------:R-:W-:Y:S01]  /*9cc0*/  SHF.L.U64.HI R29, R14.reuse, 0x1, R15 ;  /* 0x000000010e1d7819 */ /* 0x040fe2000001020f */
[----:B------:R-:W-:Y:S02]  /*9cd0*/  IMAD.SHL.U32 R250, R14, 0x2, RZ ;  /* 0x000000020efa7824 */ /* 0x000fe400078e00ff */
[----:B------:R-:W-:Y:S05]  /*9ce0*/  IMAD.WIDE.U32 R2, R12, c[0x0][0x218], R2 ;  /* 0x000086000c027a25 */ /* 0x000fea00078e0002 */
[----:B------:R-:W-:Y:S02]  /*9cf0*/  IADD3 R0, P0, R6, R2, RZ ;  /* 0x0000000206007210 */ /* 0x000fe40007f1e0ff */
[----:B------:R-:W3:Y:S01]  /*9d00*/  LDL R6, [R1+0xf4] ;  /* 0x0000f40001067983 */ /* 0x000ee20000100800 */
[----:B------:R-:W-:Y:S02]  /*9d10*/  IADD3 R2, R252, 0x7000, RZ ;  /* 0x00007000fc027810 */ /* 0x000fe40007ffe0ff */
[----:B------:R-:W-:Y:S02]  /*9d20*/  IADD3.X R4, R5, R3, R4, P0, !PT ;  /* 0x0000000305047210 */ /* 0x000fe400007fe404 */
[C---:B------:R-:W-:Y:S04]  /*9d30*/  LEA R12, P0, R0.reuse, c[0x0][0x1f8], 0x1 ;  /* 0x00007e00000c7a11 */ /* 0x040fe800078008ff */
[----:B------:R-:W-:Y:S02]  /*9d40*/  LEA.HI.X R4, R0, c[0x0][0x1fc], R4, 0x1, P0 ;  /* 0x00007f0000047a11 */ /* 0x000fe400000f0c04 */
[C---:B------:R-:W-:Y:S01]  /*9d50*/  IADD3 R0, R252.reuse, 0x7800, RZ ;  /* 0x00007800fc007810 */ /* 0x040fe20007ffe0ff */
[----:B-----5:R-:W5:Y:S04]  /*9d60*/  LDL R13, [R1+0xf0] ;  /* 0x0000f000010d7983 */ /* 0x020f680000100800 */
[----:B------:R1:W-:Y:S04]  /*9d70*/  STL [R1+0x1c], R0 ;  /* 0x00001c0001007387 */ /* 0x0003e80000100800 */
[----:B------:R-:W3:Y:S04]  /*9d80*/  LDL R5, [R1+0x70] ;  /* 0x0000700001057983 */ /* 0x000ee80000100800 */
[----:B------:R4:W-:Y:S04]  /*9d90*/  STL [R1+0x18], R2 ;  /* 0x0000180201007387 */ /* 0x0009e80000100800 */
[----:B------:R-:W3:Y:S01]  /*9da0*/  LDL R3, [R1+0xf8] ;  /* 0x0000f80001037983 */ /* 0x000ee20000100800 */
[C---:B-1----:R-:W-:Y:S03]  /*9db0*/  IADD3 R0, R252.reuse, 0x6800, RZ ;  /* 0x00006800fc007810 */ /* 0x042fe60007ffe0ff */
[----:B----4-:R-:W4:Y:S04]  /*9dc0*/  LDL R2, [R1+0x58] ;  /* 0x0000580001027983 */ /* 0x010f280000100800 */
[----:B------:R1:W-:Y:S04]  /*9dd0*/  STL [R1+0x14], R0 ;  /* 0x0000140001007387 */ /* 0x0003e80000100800 */
[----:B------:R1:W-:Y:S02]  /*9de0*/  STL [R1+0x10], R20 ;  /* 0x0000101401007387 */ /* 0x0003e40000100800 */
[C---:B-1----:R-:W-:Y:S02]  /*9df0*/  IADD3 R0, R252.reuse, 0x5800, RZ ;  /* 0x00005800fc007810 */ /* 0x042fe40007ffe0ff */
[C---:B------:R-:W-:Y:S03]  /*9e00*/  IADD3 R20, R252.reuse, 0x4800, RZ ;  /* 0x00004800fc147810 */ /* 0x040fe60007ffe0ff */
[----:B------:R1:W-:Y:S04]  /*9e10*/  STL [R1+0xc], R0 ;  /* 0x00000c0001007387 */ /* 0x0003e80000100800 */
[----:B------:R-:W-:Y:S04]  /*9e20*/  STL [R1+0x8], R21 ;  /* 0x0000081501007387 */ /* 0x000fe80000100800 */
[----:B------:R-:W-:Y:S01]  /*9e30*/  STL [R1+0x4], R20 ;  /* 0x0000041401007387 */ /* 0x000fe20000100800 */
[C---:B-1----:R-:W-:Y:S05]  /*9e40*/  IADD3 R0, R252.reuse, 0x4000, RZ ;  /* 0x00004000fc007810 */ /* 0x042fea0007ffe0ff */
[----:B------:R1:W-:Y:S02]  /*9e50*/  STL [R1], R0 ;  /* 0x0000000001007387 */ /* 0x0003e40000100800 */
[----:B-1----:R-:W-:Y:S01]  /*9e60*/  IADD3 R0, R252, 0x2000, RZ ;  /* 0x00002000fc007810 */ /* 0x002fe20007ffe0ff */
[C---:B--2---:R-:W-:Y:S01]  /*9e70*/  IMAD.SHL.U32 R249, R7.reuse, 0x2, RZ ;  /* 0x0000000207f97824 */ /* 0x044fe200078e00ff */
[----:B-----5:R-:W-:Y:S02]  /*9e80*/  SHF.L.U64.HI R28, R7, 0x1, R13 ;  /* 0x00000001071c7819 */ /* 0x020fe4000001020d */
[C---:B---3--:R-:W-:Y:S01]  /*9e90*/  SHF.L.U64.HI R23, R5.reuse, 0x1, R6 ;  /* 0x0000000105177819 */ /* 0x048fe20000010206 */
[----:B------:R-:W-:Y:S01]  /*9ea0*/  IMAD.SHL.U32 R31, R5, 0x2, RZ ;  /* 0x00000002051f7824 */ /* 0x000fe200078e00ff */
[C---:B----4-:R-:W-:Y:S01]  /*9eb0*/  SHF.L.U64.HI R20, R2.reuse, 0x1, R3 ;  /* 0x0000000102147819 */ /* 0x050fe20000010203 */
[----:B------:R-:W-:Y:S01]  /*9ec0*/  IMAD.SHL.U32 R30, R2, 0x2, RZ ;  /* 0x00000002021e7824 */ /* 0x000fe200078e00ff */
[----:B------:R-:W-:-:S05]  /*9ed0*/  BRA.DIV ~URZ, `(.L_x_536) ;  /* 0x00007de27f007947 */ /* 0x000fca000b800000 */
[----:B------:R1:W2:Y:S02]  /*9ee0*/  SHFL.IDX PT, R2, R4, RZ, 0x181f ;  /* 0x00181fff04027589 */ /* 0x0002a400000e0000 */
.L_x_585:
[----:B------:R-:W3:Y:S01]  /*9ef0*/  LDL R3, [R1+0x70] ;  /* 0x0000700001037983 */ /* 0x000ee20000100800 */
[----:B------:R-:W-:Y:S04]  /*9f00*/  BSSY B0, `(.L_x_537) ;  /* 0x0000171000007945 */ /* 0x000fe80003800000 */
[----:B------:R-:W4:Y:S05]  /*9f10*/  LDL R6, [R1+0x58] ;  /* 0x0000580001067983 */ /* 0x000f2a0000100800 */
[----:B--2---:R-:W2:Y:S05]  /*9f20*/  LDL R13, [R1+0x6c] ;  /* 0x00006c00010d7983 */ /* 0x004eaa0000100800 */
[----:B------:R-:W2:Y:S05]  /*9f30*/  LDL R251, [R1+0x50] ;  /* 0x0000500001fb7983 */ /* 0x000eaa0000100800 */
[----:B------:R-:W2:Y:S05]  /*9f40*/  LDL R21, [R1+0x74] ;  /* 0x0000740001157983 */ /* 0x000eaa0000100800 */
[----:B------:R-:W1:Y:S05]  /*9f50*/  SHFL.IDX PT, R5, R12, RZ, 0x181f ;  /* 0x00181fff0c057589 */ /* 0x000e6a00000e0000 */
[----:B------:R-:W-:Y:S05]  /*9f60*/  STL.64 [R1+0x120], R42 ;  /* 0x0001202a01007387 */ /* 0x000fea0000100a00 */
[----:B------:R-:W-:Y:S05]  /*9f70*/  STL.64 [R1+0x118], R40 ;  /* 0x0001182801007387 */ /* 0x000fea0000100a00 */
[----:B------:R-:W-:Y:S05]  /*9f80*/  STL.64 [R1+0x110], R38 ;  /* 0x0001102601007387 */ /* 0x000fea0000100a00 */
[----:B------:R1:W-:Y:S05]  /*9f90*/  STL.64 [R1+0x108], R36 ;  /* 0x0001082401007387 */ /* 0x0003ea0000100a00 */
[----:B-1----:R-:W-:Y:S01]  /*9fa0*/  SHFL.IDX PT, R4, R4, 0x1, 0x181f ;  /* 0x00381f0004047f89 */ /* 0x002fe200000e0000 */
[----:B--2---:R-:W-:Y:S02]  /*9fb0*/  ISETP.GE.AND P3, PT, R21, c[0x0][0x1d4], PT ;  /* 0x0000750015007a0c */ /* 0x004fe40003f66270 */
[----:B---3--:R-:W-:Y:S02]  /*9fc0*/  ISETP.GE.AND P5, PT, R3, c[0x0][0x1d4], PT ;  /* 0x0000750003007a0c */ /* 0x008fe40003fa6270 */
[----:B------:R1:W2:Y:S01]  /*9fd0*/  SHFL.IDX PT, R3, R12, 0x1, 0x181f ;  /* 0x00381f000c037f89 */ /* 0x0002a200000e0000 */
[----:B----4-:R-:W-:Y:S02]  /*9fe0*/  ISETP.GE.AND P1, PT, R6, c[0x0][0x1d4], PT ;  /* 0x0000750006007a0c */ /* 0x010fe40003f26270 */
[----:B------:R-:W-:Y:S02]  /*9ff0*/  IADD3 R6, P0, R5, R30, RZ ;  /* 0x0000001e05067210 */ /* 0x000fe40007f1e0ff */
[----:B------:R-:W-:Y:S02]  /*a000*/  ISETP.GE.AND P4, PT, R13, c[0x0][0x1d4], PT ;  /* 0x000075000d007a0c */ /* 0x000fe40003f86270 */
[----:B------:R-:W-:Y:S01]  /*a010*/  SEL R36, RZ, 0x10, P1 ;  /* 0x00000010ff247807 */ /* 0x000fe20000800000 */
[C---:B------:R-:W-:Y:S01]  /*a020*/  IMAD.X R7, R2.reuse, 0x1, R20, P0 ;  /* 0x0000000102077824 */ /* 0x040fe200000e0614 */
[C---:B------:R-:W-:Y:S02]  /*a030*/  IADD3 R14, P0, R5.reuse, R31, RZ ;  /* 0x0000001f050e7210 */ /* 0x040fe40007f1e0ff */
[----:B------:R-:W-:Y:S01]  /*a040*/  SEL R21, RZ, 0x10, P4 ;  /* 0x00000010ff157807 */ /* 0x000fe20002000000 */
[----:B------:R3:W-:Y:S02]  /*a050*/  STL [R1+0x54], R36 ;  /* 0x0000542401007387 */ /* 0x0007e40000100800 */
[C---:B------:R-:W-:Y:S03]  /*a060*/  IMAD.X R15, R2.reuse, 0x1, R23, P0 ;  /* 0x00000001020f7824 */ /* 0x040fe600000e0617 */
[----:B------:R4:W-:Y:S05]  /*a070*/  LDGSTS.E.BYPASS.LTC128B.128 [R251+0x100], [R6.64], !P1 ;  /* 0x0010000006fb7fae */ /* 0x0009ea000c901d46 */
[----:B------:R2:W-:Y:S01]  /*a080*/  LDGSTS.E.BYPASS.LTC128B.128 [R251+0x2100], [R14.64], !P5 ;  /* 0x021000000efb7fae */ /* 0x0005e2000e901d46 */
[C---:B-1----:R-:W-:Y:S05]  /*a090*/  IADD3 R12, P0, R5.reuse, R249, RZ ;  /* 0x000000f9050c7210 */ /* 0x042fea0007f1e0ff */
[C---:B------:R-:W-:Y:S05]  /*a0a0*/  IMAD.X R13, R2.reuse, 0x1, R28, P0 ;  /* 0x00000001020d7824 */ /* 0x040fea00000e061c */
[----:B------:R1:W-:Y:S01]  /*a0b0*/  LDGSTS.E.BYPASS.LTC128B.128 [R251+0x4100], [R12.64], !P4 ;  /* 0x041000000cfb7fae */ /* 0x0003e2000e101d46 */
[----:B----4-:R-:W-:Y:S05]  /*a0c0*/  IADD3 R6, P0, R5, R250, RZ ;  /* 0x000000fa05067210 */ /* 0x010fea0007f1e0ff */
[----:B------:R-:W-:Y:S01]  /*a0d0*/  IMAD.X R7, R2, 0x1, R29, P0 ;  /* 0x0000000102077824 */ /* 0x000fe200000e061d */
[----:B------:R-:W-:Y:S04]  /*a0e0*/  SEL R2, RZ, 0x10, P5 ;  /* 0x00000010ff027807 */ /* 0x000fe80002800000 */
[C---:B------:R-:W-:Y:S01]  /*a0f0*/  IADD3 R22, -R2.reuse, 0x10, RZ ;  /* 0x0000001002167810 */ /* 0x040fe20007ffe1ff */
[----:B------:R4:W-:Y:S01]  /*a100*/  LDGSTS.E.BYPASS.LTC128B.128 [R251+0x6100], [R6.64], !P3 ;  /* 0x0610000006fb7fae */ /* 0x0009e2000d901d46 */
[----:B------:R-:W-:Y:S02]  /*a110*/  ISETP.NE.U32.AND P2, PT, R2, RZ, PT ;  /* 0x000000ff0200720c */ /* 0x000fe40003f45070 */
[----:B------:R-:W-:Y:S02]  /*a120*/  LOP3.LUT R22, R22, 0xf, RZ, 0xc0, !PT ;  /* 0x0000000f16167812 */ /* 0x000fe400078ec0ff */
[----:B-1----:R-:W-:Y:S04]  /*a130*/  IADD3 R12, -R36, 0x10, RZ ;  /* 0x00000010240c7810 */ /* 0x002fe80007ffe1ff */
[----:B------:R-:W-:Y:S04]  /*a140*/  LOP3.LUT R12, R12, 0xf, RZ, 0xc0, !PT ;  /* 0x0000000f0c0c7812 */ /* 0x000fe800078ec0ff */
[-C--:B--2---:R-:W-:Y:S02]  /*a150*/  IADD3 R12, P1, P0, R12, R3.reuse, R30 ;  /* 0x000000030c0c7210 */ /* 0x084fe4000783e01e */
[----:B------:R-:W-:Y:S02]  /*a160*/  IADD3 R30, -R21, 0x10, RZ ;  /* 0x00000010151e7810 */ /* 0x000fe40007ffe1ff */
[-C--:B------:R-:W-:Y:S02]  /*a170*/  IADD3.X R13, RZ, R4.reuse, R20, P1, P0 ;  /* 0x00000004ff0d7210 */ /* 0x080fe40000fe0414 */
[----:B------:R-:W-:Y:S02]  /*a180*/  SEL R20, RZ, 0x10, P3 ;  /* 0x00000010ff147807 */ /* 0x000fe40001800000 */
[-C--:B------:R-:W-:Y:S02]  /*a190*/  IADD3 R22, P1, P0, R22, R3.reuse, R31 ;  /* 0x0000000316167210 */ /* 0x080fe4000783e01f */
[----:B------:R-:W-:Y:S02]  /*a1a0*/  LOP3.LUT R30, R30, 0xf, RZ, 0xc0, !PT ;  /* 0x0000000f1e1e7812 */ /* 0x000fe400078ec0ff */
[----:B------:R-:W-:Y:S02]  /*a1b0*/  IADD3 R5, -R20, 0x10, RZ ;  /* 0x0000001014057810 */ /* 0x000fe40007ffe1ff */
[-C--:B------:R-:W-:Y:S02]  /*a1c0*/  IADD3.X R23, RZ, R4.reuse, R23, P1, P0 ;  /* 0x00000004ff177210 */ /* 0x080fe40000fe0417 */
[-C--:B------:R-:W-:Y:S02]  /*a1d0*/  IADD3 R30, P1, P0, R30, R3.reuse, R249 ;  /* 0x000000031e1e7210 */ /* 0x080fe4000783e0f9 */
[----:B------:R-:W-:Y:S02]  /*a1e0*/  LOP3.LUT R5, R5, 0xf, RZ, 0xc0, !PT ;  /* 0x0000000f05057812 */ /* 0x000fe400078ec0ff */
[-C--:B------:R-:W-:Y:S02]  /*a1f0*/  IADD3.X R31, RZ, R4.reuse, R28, P1, P0 ;  /* 0x00000004ff1f7210 */ /* 0x080fe40000fe041c */
[----:B------:R-:W-:Y:S02]  /*a200*/  IADD3 R28, P1, P0, R5, R3, R250 ;  /* 0x00000003051c7210 */ /* 0x000fe4000783e0fa */
[----:B------:R-:W2:Y:S02]  /*a210*/  LDL R3, [R1+0x28] ;  /* 0x0000280001037983 */ /* 0x000ea40000100800 */
[----:B------:R-:W-:Y:S02]  /*a220*/  IADD3.X R29, RZ, R4, R29, P1, P0 ;  /* 0x00000004ff1d7210 */ /* 0x000fe40000fe041d */
[C---:B----4-:R-:W-:Y:S01]  /*a230*/  HMMA.16816.F32 R4, R168.reuse, R8, RZ ;  /* 0x00000008a804723c */ /* 0x050fe200000018ff */
[----:B------:R-:W4:Y:S02]  /*a240*/  LDL.LU R40, [R1] ;  /* 0x0000000001287983 */ /* 0x000f240000300800 */
[----:B------:R-:W-:Y:S02]  /*a250*/  ISETP.NE.U32.AND P0, PT, R36, RZ, PT ;  /* 0x000000ff2400720c */ /* 0x000fe40003f05070 */
[----:B------:R-:W-:Y:S01]  /*a260*/  ISETP.NE.U32.AND P1, PT, R21, RZ, PT ;  /* 0x000000ff1500720c */ /* 0x000fe20003f25070 */
[----:B------:R-:W4:Y:S02]  /*a270*/  LDL.LU R38, [R1+0x4] ;  /* 0x0000040001267983 */ /* 0x000f240000300800 */
[C---:B------:R-:W-:Y:S03]  /*a280*/  HMMA.16816.F32 R8, R168.reuse, R10, RZ ;  /* 0x0000000aa808723c */ /* 0x040fe600000018ff */
[----:B------:R-:W4:Y:S05]  /*a290*/  LDL.LU R37, [R1+0x8] ;  /* 0x0000080001257983 */ /* 0x000f2a0000300800 */
[----:B---3--:R-:W3:Y:S05]  /*a2a0*/  LDL.LU R36, [R1+0xc] ;  /* 0x00000c0001247983 */ /* 0x008eea0000300800 */
[----:B------:R-:W3:Y:S05]  /*a2b0*/  LDL R2, [R1+0x24] ;  /* 0x0000240001027983 */ /* 0x000eea0000100800 */
[----:B------:R-:W3:Y:S05]  /*a2c0*/  LDL R39, [R1+0x20] ;  /* 0x0000200001277983 */ /* 0x000eea0000100800 */
[----:B------:R1:W-:Y:S01]  /*a2d0*/  LDGSTS.E.BYPASS.LTC128B.128.ZFILL [R251+0x1100], [R12.64], P0 ;  /* 0x011000000cfb7fae */ /* 0x0003e20008141d46 */
[----:B------:R-:W-:Y:S04]  /*a2e0*/  ISETP.NE.U32.AND P0, PT, R20, RZ, PT ;  /* 0x000000ff1400720c */ /* 0x000fe80003f05070 */
[----:B------:R1:W-:Y:S05]  /*a2f0*/  LDGSTS.E.BYPASS.LTC128B.128.ZFILL [R251+0x3100], [R22.64], P2 ;  /* 0x0310000016fb7fae */ /* 0x0003ea0009141d46 */
[----:B------:R1:W-:Y:S05]  /*a300*/  LDGSTS.E.BYPASS.LTC128B.128.ZFILL [R251+0x5100], [R30.64], P1 ;  /* 0x051000001efb7fae */ /* 0x0003ea0008941d46 */
[----:B------:R1:W-:Y:S05]  /*a310*/  LDGSTS.E.BYPASS.LTC128B.128.ZFILL [R251+0x7100], [R28.64], P0 ;  /* 0x071000001cfb7fae */ /* 0x0003ea0008141d46 */
[----:B------:R-:W0:Y:S01]  /*a320*/  LDGDEPBAR ;  /* 0x00000000000079af */ /* 0x000e220000000000 */
[C---:B-1----:R-:W-:Y:S08]  /*a330*/  HMMA.16816.F32 R12, R168.reuse, R16, RZ ;  /* 0x00000010a80c723c */ /* 0x042ff000000018ff */
[C---:B------:R-:W-:Y:S01]  /*a340*/  HMMA.16816.F32 R16, R168.reuse, R18, RZ ;  /* 0x00000012a810723c */ /* 0x040fe200000018ff */
[----:B------:R-:W-:Y:S07]  /*a350*/  LDSM.16.M88.4 R248, [R248] ;  /* 0x00000000f8f8783b */ /* 0x000fee0000000200 */
        /* <DEDUP_REMOVED lines=12> */
[----:B--2---:R-:W1:Y:S05]  /*a420*/  LDSM.16.M88.4 R176, [R3] ;  /* 0x0000000003b0783b */ /* 0x004e6a0000000200 */
[----:B------:R-:W2:Y:S05]  /*a430*/  LDSM.16.M88.4 R180, [R3+0x800] ;  /* 0x0008000003b4783b */ /* 0x000eaa0000000200 */
[----:B------:R-:W2:Y:S05]  /*a440*/  LDSM.16.M88.4 R184, [R3+0x1000] ;  /* 0x0010000003b8783b */ /* 0x000eaa0000000200 */
[----:B------:R-:W2:Y:S01]  /*a450*/  LDSM.16.M88.4 R188, [R3+0x1800] ;  /* 0x0018000003bc783b */ /* 0x000ea20000000200 */
[C---:B-1----:R-:W-:Y:S08]  /*a460*/  HMMA.16816.F32 R4, R192.reuse, R176, R4 ;  /* 0x000000b0c004723c */ /* 0x042ff00000001804 */
[C---:B------:R-:W-:Y:S01]  /*a470*/  HMMA.16816.F32 R8, R192.reuse, R178, R8 ;  /* 0x000000b2c008723c */ /* 0x040fe20000001808 */
[----:B---3--:R-:W1:Y:S07]  /*a480*/  LDSM.16.M88.4 R176, [R2+-0x6000] ;  /* 0xffa0000002b0783b */ /* 0x008e6e0000000200 */
[C---:B--2---:R-:W-:Y:S08]  /*a490*/  HMMA.16816.F32 R12, R192.reuse, R180, R12 ;  /* 0x000000b4c00c723c */ /* 0x044ff0000000180c */
[C---:B------:R-:W-:Y:S01]  /*a4a0*/  HMMA.16816.F32 R16, R192.reuse, R182, R16 ;  /* 0x000000b6c010723c */ /* 0x040fe20000001810 */
[----:B------:R-:W2:Y:S07]  /*a4b0*/  LDSM.16.M88.4 R180, [R2+-0x5800] ;  /* 0xffa8000002b4783b */ /* 0x000eae0000000200 */
[C---:B------:R-:W-:Y:S08]  /*a4c0*/  HMMA.16816.F32 R20, R192.reuse, R184, R20 ;  /* 0x000000b8c014723c */ /* 0x040ff00000001814 */
[C---:B------:R-:W-:Y:S01]  /*a4d0*/  HMMA.16816.F32 R24, R192.reuse, R186, R24 ;  /* 0x000000bac018723c */ /* 0x040fe20000001818 */
[----:B------:R-:W3:Y:S07]  /*a4e0*/  LDSM.16.M88.4 R184, [R2+-0x5000] ;  /* 0xffb0000002b8783b */ /* 0x000eee0000000200 */
[C---:B------:R-:W-:Y:S08]  /*a4f0*/  HMMA.16816.F32 R28, R192.reuse, R188, R28 ;  /* 0x000000bcc01c723c */ /* 0x040ff0000000181c */
[----:B------:R-:W-:Y:S01]  /*a500*/  HMMA.16816.F32 R32, R192, R190, R32 ;  /* 0x000000bec020723c */ /* 0x000fe20000001820 */
[----:B------:R-:W4:Y:S07]  /*a510*/  LDSM.16.M88.4 R188, [R2+-0x4800] ;  /* 0xffb8000002bc783b */ /* 0x000f2e0000000200 */
[C---:B-1----:R-:W-:Y:S08]  /*a520*/  HMMA.16816.F32 R4, R196.reuse, R176, R4 ;  /* 0x000000b0c404723c */ /* 0x042ff00000001804 */
[C---:B------:R-:W-:Y:S01]  /*a530*/  HMMA.16816.F32 R8, R196.reuse, R178, R8 ;  /* 0x000000b2c408723c */ /* 0x040fe20000001808 */
[----:B------:R-:W1:Y:S07]  /*a540*/  LDSM.16.M88.4 R176, [R39+0x2000] ;  /* 0x0020000027b0783b */ /* 0x000e6e0000000200 */
[C---:B--2---:R-:W-:Y:S08]  /*a550*/  HMMA.16816.F32 R12, R196.reuse, R180, R12 ;  /* 0x000000b4c40c723c */ /* 0x044ff0000000180c */
[C---:B------:R-:W-:Y:S01]  /*a560*/  HMMA.16816.F32 R16, R196.reuse, R182, R16 ;  /* 0x000000b6c410723c */ /* 0x040fe20000001810 */
[----:B------:R-:W2:Y:S07]  /*a570*/  LDSM.16.M88.4 R180, [R39+0x2800] ;  /* 0x0028000027b4783b */ /* 0x000eae0000000200 */
[C---:B---3--:R-:W-:Y:S08]  /*a580*/  HMMA.16816.F32 R20, R196.reuse, R184, R20 ;  /* 0x000000b8c414723c */ /* 0x048ff00000001814 */
[C---:B------:R-:W-:Y:S01]  /*a590*/  HMMA.16816.F32 R24, R196.reuse, R186, R24 ;  /* 0x000000bac418723c */ /* 0x040fe20000001818 */
[----:B------:R-:W3:Y:S07]  /*a5a0*/  LDSM.16.M88.4 R184, [R39+0x3000] ;  /* 0x0030000027b8783b */ /* 0x000eee0000000200 */
[C---:B----4-:R-:W-:Y:S08]  /*a5b0*/  HMMA.16816.F32 R28, R196.reuse, R188, R28 ;  /* 0x000000bcc41c723c */ /* 0x050ff0000000181c */
[----:B------:R-:W-:Y:S01]  /*a5c0*/  HMMA.16816.F32 R32, R196, R190, R32 ;  /* 0x000000bec420723c */ /* 0x000fe20000001820 */
[----:B------:R-:W4:Y:S07]  /*a5d0*/  LDSM.16.M88.4 R188, [R39+0x3800] ;  /* 0x0038000027bc783b */ /* 0x000f2e0000000200 */
[C---:B-1----:R-:W-:Y:S08]  /*a5e0*/  HMMA.16816.F32 R4, R200.reuse, R176, R4 ;  /* 0x000000b0c804723c */ /* 0x042ff00000001804 */
[C---:B------:R-:W-:Y:S01]  /*a5f0*/  HMMA.16816.F32 R8, R200.reuse, R178, R8 ;  /* 0x000000b2c808723c */ /* 0x040fe20000001808 */
[----:B------:R-:W1:Y:S07]  /*a600*/  LDSM.16.M88.4 R176, [R0] ;  /* 0x0000000000b0783b */ /* 0x000e6e0000000200 */
[C---:B--2---:R-:W-:Y:S08]  /*a610*/  HMMA.16816.F32 R12, R200.reuse, R180, R12 ;  /* 0x000000b4c80c723c */ /* 0x044ff0000000180c */
[C---:B------:R-:W-:Y:S01]  /*a620*/  HMMA.16816.F32 R16, R200.reuse, R182, R16 ;  /* 0x000000b6c810723c */ /* 0x040fe20000001810 */
[----:B------:R-:W2:Y:S07]  /*a630*/  LDSM.16.M88.4 R180, [R132] ;  /* 0x0000000084b4783b */ /* 0x000eae0000000200 */
[C---:B---3--:R-:W-:Y:S08]  /*a640*/  HMMA.16816.F32 R20, R200.reuse, R184, R20 ;  /* 0x000000b8c814723c */ /* 0x048ff00000001814 */
[C---:B------:R-:W-:Y:S01]  /*a650*/  HMMA.16816.F32 R24, R200.reuse, R186, R24 ;  /* 0x000000bac818723c */ /* 0x040fe20000001818 */
[----:B------:R-:W3:Y:S07]  /*a660*/  LDSM.16.M88.4 R184, [R133] ;  /* 0x0000000085b8783b */ /* 0x000eee0000000200 */
[C---:B----4-:R-:W-:Y:S08]  /*a670*/  HMMA.16816.F32 R28, R200.reuse, R188, R28 ;  /* 0x000000bcc81c723c */ /* 0x050ff0000000181c */
[----:B------:R-:W-:Y:S01]  /*a680*/  HMMA.16816.F32 R32, R200, R190, R32 ;  /* 0x000000bec820723c */ /* 0x000fe20000001820 */
[----:B------:R-:W4:Y:S07]  /*a690*/  LDSM.16.M88.4 R188, [R3+0x2000] ;  /* 0x0020000003bc783b */ /* 0x000f2e0000000200 */
        /* <DEDUP_REMOVED lines=11> */
[----:B------:R-:W3:Y:S07]  /*a750*/  LDSM.16.M88.4 R248, [R2+-0x4000] ;  /* 0xffc0000002f8783b */ /* 0x000eee0000000200 */
[C---:B----4-:R-:W-:Y:S08]  /*a760*/  HMMA.16816.F32 R4, R208.reuse, R188, R4 ;  /* 0x000000bcd004723c */ /* 0x050ff00000001804 */
[C---:B------:R-:W-:Y:S01]  /*a770*/  HMMA.16816.F32 R8, R208.reuse, R190, R8 ;  /* 0x000000bed008723c */ /* 0x040fe20000001808 */
[----:B------:R-:W4:Y:S07]  /*a780*/  LDSM.16.M88.4 R188, [R2+-0x3800] ;  /* 0xffc8000002bc783b */ /* 0x000f2e0000000200 */
[C---:B-1----:R-:W-:Y:S08]  /*a790*/  HMMA.16816.F32 R12, R208.reuse, R176, R12 ;  /* 0x000000b0d00c723c */ /* 0x042ff0000000180c */
[C---:B------:R-:W-:Y:S01]  /*a7a0*/  HMMA.16816.F32 R16, R208.reuse, R178, R16 ;  /* 0x000000b2d010723c */ /* 0x040fe20000001810 */
[----:B------:R-:W1:Y:S07]  /*a7b0*/  LDSM.16.M88.4 R176, [R2+-0x3000] ;  /* 0xffd0000002b0783b */ /* 0x000e6e0000000200 */
[C---:B--2---:R-:W-:Y:S08]  /*a7c0*/  HMMA.16816.F32 R20, R208.reuse, R180, R20 ;  /* 0x000000b4d014723c */ /* 0x044ff00000001814 */
[C---:B------:R-:W-:Y:S01]  /*a7d0*/  HMMA.16816.F32 R24, R208.reuse, R182, R24 ;  /* 0x000000b6d018723c */ /* 0x040fe20000001818 */
[----:B------:R-:W2:Y:S07]  /*a7e0*/  LDSM.16.M88.4 R180, [R2+-0x2800] ;  /* 0xffd8000002b4783b */ /* 0x000eae0000000200 */
[C---:B---3--:R-:W-:Y:S08]  /*a7f0*/  HMMA.16816.F32 R28, R208.reuse, R184, R28 ;  /* 0x000000b8d01c723c */ /* 0x048ff0000000181c */
[----:B------:R-:W-:Y:S01]  /*a800*/  HMMA.16816.F32 R32, R208, R186, R32 ;  /* 0x000000bad020723c */ /* 0x000fe20000001820 */
[----:B------:R-:W3:Y:S07]  /*a810*/  LDSM.16.M88.4 R184, [R39+0x4000] ;  /* 0x0040000027b8783b */ /* 0x000eee0000000200 */
[C---:B------:R-:W-:Y:S08]  /*a820*/  HMMA.16816.F32 R4, R212.reuse, R248, R4 ;  /* 0x000000f8d404723c */ /* 0x040ff00000001804 */
[C---:B------:R-:W-:Y:S01]  /*a830*/  HMMA.16816.F32 R8, R212.reuse, R250, R8 ;  /* 0x000000fad408723c */ /* 0x040fe20000001808 */
[----:B------:R-:W3:Y:S07]  /*a840*/  LDSM.16.M88.4 R248, [R39+0x4800] ;  /* 0x0048000027f8783b */ /* 0x000eee0000000200 */
[C---:B----4-:R-:W-:Y:S08]  /*a850*/  HMMA.16816.F32 R12, R212.reuse, R188, R12 ;  /* 0x000000bcd40c723c */ /* 0x050ff0000000180c */
[C---:B------:R-:W-:Y:S01]  /*a860*/  HMMA.16816.F32 R16, R212.reuse, R190, R16 ;  /* 0x000000bed410723c */ /* 0x040fe20000001810 */
[----:B------:R-:W4:Y:S07]  /*a870*/  LDSM.16.M88.4 R188, [R39+0x5000] ;  /* 0x0050000027bc783b */ /* 0x000f2e0000000200 */
[C---:B-1----:R-:W-:Y:S08]  /*a880*/  HMMA.16816.F32 R20, R212.reuse, R176, R20 ;  /* 0x000000b0d414723c */ /* 0x042ff00000001814 */
[C---:B------:R-:W-:Y:S01]  /*a890*/  HMMA.16816.F32 R24, R212.reuse, R178, R24 ;  /* 0x000000b2d418723c */ /* 0x040fe20000001818 */
[----:B------:R-:W1:Y:S07]  /*a8a0*/  LDSM.16.M88.4 R176, [R39+0x5800] ;  /* 0x0058000027b0783b */ /* 0x000e6e0000000200 */
[C---:B--2---:R-:W-:Y:S08]  /*a8b0*/  HMMA.16816.F32 R28, R212.reuse, R180, R28 ;  /* 0x000000b4d41c723c */ /* 0x044ff0000000181c */
[----:B------:R-:W-:Y:S01]  /*a8c0*/  HMMA.16816.F32 R32, R212, R182, R32 ;  /* 0x000000b6d420723c */ /* 0x000fe20000001820 */
[----:B------:R-:W2:Y:S05]  /*a8d0*/  LDSM.16.M88.4 R180, [R40] ;  /* 0x0000000028b4783b */ /* 0x000eaa0000000200 */
[----:B------:R-:W-:Y:S02]  /*a8e0*/  LDSM.16.M88.4 R40, [R3+0x4000] ;  /* 0x004000000328783b */ /* 0x000fe40000000200 */
[C---:B---3--:R-:W-:Y:S08]  /*a8f0*/  HMMA.16816.F32 R4, R216.reuse, R184, R4 ;  /* 0x000000b8d804723c */ /* 0x048ff00000001804 */
[C---:B------:R-:W-:Y:S01]  /*a900*/  HMMA.16816.F32 R8, R216.reuse, R186, R8 ;  /* 0x000000bad808723c */ /* 0x040fe20000001808 */
[----:B------:R3:W2:Y:S07]  /*a910*/  LDSM.16.M88.4 R184, [R38] ;  /* 0x0000000026b8783b */ /* 0x0006ae0000000200 */
[C---:B------:R-:W-:Y:S08]  /*a920*/  HMMA.16816.F32 R12, R216.reuse, R248, R12 ;  /* 0x000000f8d80c723c */ /* 0x040ff0000000180c */
[C---:B------:R-:W-:Y:S01]  /*a930*/  HMMA.16816.F32 R16, R216.reuse, R250, R16 ;  /* 0x000000fad810723c */ /* 0x040fe20000001810 */
[----:B------:R1:W2:Y:S07]  /*a940*/  LDSM.16.M88.4 R248, [R37] ;  /* 0x0000000025f8783b */ /* 0x0002ae0000000200 */
[C---:B----4-:R-:W-:Y:S01]  /*a950*/  HMMA.16816.F32 R20, R216.reuse, R188, R20 ;  /* 0x000000bcd814723c */ /* 0x050fe20000001814 */
[----:B---3--:R-:W3:Y:S07]  /*a960*/  LDL.LU R38, [R1+0x10] ;  /* 0x0000100001267983 */ /* 0x008eee0000300800 */
[C---:B------:R-:W-:Y:S01]  /*a970*/  HMMA.16816.F32 R24, R216.reuse, R190, R24 ;  /* 0x000000bed818723c */ /* 0x040fe20000001818 */
[----:B------:R4:W2:Y:S07]  /*a980*/  LDSM.16.M88.4 R188, [R36] ;  /* 0x0000000024bc783b */ /* 0x0008ae0000000200 */
[C---:B-1----:R-:W-:Y:S01]  /*a990*/  HMMA.16816.F32 R28, R216.reuse, R176, R28 ;  /* 0x000000b0d81c723c */ /* 0x042fe2000000181c */
[----:B------:R-:W3:Y:S07]  /*a9a0*/  LDL.LU R37, [R1+0x14] ;  /* 0x0000140001257983 */ /* 0x000eee0000300800 */
[----:B------:R-:W-:Y:S01]  /*a9b0*/  HMMA.16816.F32 R32, R216, R178, R32 ;  /* 0x000000b2d820723c */ /* 0x000fe20000001820 */
[----:B------:R-:W1:Y:S07]  /*a9c0*/  LDSM.16.M88.4 R176, [R3+0x4800] ;  /* 0x0048000003b0783b */ /* 0x000e6e0000000200 */
[C---:B--2---:R-:W-:Y:S01]  /*a9d0*/  HMMA.16816.F32 R4, R220.reuse, R180, R4 ;  /* 0x000000b4dc04723c */ /* 0x044fe20000001804 */
[----:B----4-:R-:W2:Y:S05]  /*a9e0*/  LDL.LU R36, [R1+0x18] ;  /* 0x0000180001247983 */ /* 0x010eaa0000300800 */
[----:B------:R-:W4:Y:S02]  /*a9f0*/  LDL.LU R0, [R1+0x1c] ;  /* 0x00001c0001007983 */ /* 0x000f240000300800 */
[C---:B------:R-:W-:Y:S03]  /*aa00*/  HMMA.16816.F32 R8, R220.reuse, R182, R8 ;  /* 0x000000b6dc08723c */ /* 0x040fe60000001808 */
[----:B------:R-:W1:Y:S05]  /*aa10*/  LDSM.16.M88.4 R180, [R3+0x5000] ;  /* 0x0050000003b4783b */ /* 0x000e6a0000000200 */
[C---:B------:R-:W-:Y:S08]  /*aa20*/  HMMA.16816.F32 R12, R220.reuse, R184, R12 ;  /* 0x000000b8dc0c723c */ /* 0x040ff0000000180c */
[C---:B------:R-:W-:Y:S01]  /*aa30*/  HMMA.16816.F32 R16, R220.reuse, R186, R16 ;  /* 0x000000badc10723c */ /* 0x040fe20000001810 */
[----:B------:R-:W1:Y:S07]  /*aa40*/  LDSM.16.M88.4 R184, [R3+0x5800] ;  /* 0x0058000003b8783b */ /* 0x000e6e0000000200 */
[C---:B------:R-:W-:Y:S08]  /*aa50*/  HMMA.16816.F32 R20, R220.reuse, R248, R20 ;  /* 0x000000f8dc14723c */ /* 0x040ff00000001814 */
[C---:B------:R-:W-:Y:S01]  /*aa60*/  HMMA.16816.F32 R24, R220.reuse, R250, R24 ;  /* 0x000000fadc18723c */ /* 0x040fe20000001818 */
[----:B------:R-:W-:Y:S07]  /*aa70*/  LDSM.16.M88.4 R248, [R2+-0x1800] ;  /* 0xffe8000002f8783b */ /* 0x000fee0000000200 */
[C---:B------:R-:W-:Y:S08]  /*aa80*/  HMMA.16816.F32 R28, R220.reuse, R188, R28 ;  /* 0x000000bcdc1c723c */ /* 0x040ff0000000181c */
[----:B------:R-:W-:Y:S01]  /*aa90*/  HMMA.16816.F32 R32, R220, R190, R32 ;  /* 0x000000bedc20723c */ /* 0x000fe20000001820 */
[----:B------:R-:W1:Y:S07]  /*aaa0*/  LDSM.16.M88.4 R188, [R2+-0x2000] ;  /* 0xffe0000002bc783b */ /* 0x000e6e0000000200 */
[C---:B------:R-:W-:Y:S08]  /*aab0*/  HMMA.16816.F32 R4, R224.reuse, R40, R4 ;  /* 0x00000028e004723c */ /* 0x040ff00000001804 */
[C---:B------:R-:W-:Y:S01]  /*aac0*/  HMMA.16816.F32 R8, R224.reuse, R42, R8 ;  /* 0x0000002ae008723c */ /* 0x040fe20000001808 */
[----:B------:R-:W1:Y:S07]  /*aad0*/  LDSM.16.M88.4 R40, [R2+-0x1000] ;  /* 0xfff000000228783b */ /* 0x000e6e0000000200 */
[C---:B-1----:R-:W-:Y:S08]  /*aae0*/  HMMA.16816.F32 R12, R224.reuse, R176, R12 ;  /* 0x000000b0e00c723c */ /* 0x042ff0000000180c */
[C---:B------:R-:W-:Y:S01]  /*aaf0*/  HMMA.16816.F32 R16, R224.reuse, R178, R16 ;  /* 0x000000b2e010723c */ /* 0x040fe20000001810 */
[----:B------:R-:W1:Y:S07]  /*ab00*/  LDSM.16.M88.4 R176, [R2+-0x800] ;  /* 0xfff8000002b0783b */ /* 0x000e6e0000000200 */
[C---:B------:R-:W-:Y:S08]  /*ab10*/  HMMA.16816.F32 R20, R224.reuse, R180, R20 ;  /* 0x000000b4e014723c */ /* 0x040ff00000001814 */
[C---:B------:R-:W-:Y:S01]  /*ab20*/  HMMA.16816.F32 R24, R224.reuse, R182, R24 ;  /* 0x000000b6e018723c */ /* 0x040fe20000001818 */
[----:B------:R-:W1:Y:S07]  /*ab30*/  LDSM.16.M88.4 R180, [R39+0x6000] ;  /* 0x0060000027b4783b */ /* 0x000e6e0000000200 */
[C---:B------:R-:W-:Y:S08]  /*ab40*/  HMMA.16816.F32 R28, R224.reuse, R184, R28 ;  /* 0x000000b8e01c723c */ /* 0x040ff0000000181c */
[----:B------:R-:W-:Y:S01]  /*ab50*/  HMMA.16816.F32 R32, R224, R186, R32 ;  /* 0x000000bae020723c */ /* 0x000fe20000001820 */
[----:B------:R-:W1:Y:S07]  /*ab60*/  LDSM.16.M88.4 R184, [R39+0x6800] ;  /* 0x0068000027b8783b */ /* 0x000e6e0000000200 */
[C---:B------:R-:W-:Y:S08]  /*ab70*/  HMMA.16816.F32 R4, R228.reuse, R188, R4 ;  /* 0x000000bce404723c */ /* 0x040ff00000001804 */
[C---:B------:R-:W-:Y:S01]  /*ab80*/  HMMA.16816.F32 R8, R228.reuse, R190, R8 ;  /* 0x000000bee408723c */ /* 0x040fe20000001808 */
[----:B------:R-:W1:Y:S07]  /*ab90*/  LDSM.16.M88.4 R188, [R39+0x7000] ;  /* 0x0070000027bc783b */ /* 0x000e6e0000000200 */
[C---:B------:R-:W-:Y:S08]  /*aba0*/  HMMA.16816.F32 R12, R228.reuse, R248, R12 ;  /* 0x000000f8e40c723c */ /* 0x040ff0000000180c */
[C---:B------:R-:W-:Y:S01]  /*abb0*/  HMMA.16816.F32 R16, R228.reuse, R250, R16 ;  /* 0x000000fae410723c */ /* 0x040fe20000001810 */
[----:B------:R-:W1:Y:S07]  /*abc0*/  LDSM.16.M88.4 R248, [R39+0x7800] ;  /* 0x0078000027f8783b */ /* 0x000e6e0000000200 */
[C---:B------:R-:W-:Y:S08]  /*abd0*/  HMMA.16816.F32 R20, R228.reuse, R40, R20 ;  /* 0x00000028e414723c */ /* 0x040ff00000001814 */
[C---:B------:R-:W-:Y:S08]  /*abe0*/  HMMA.16816.F32 R24, R228.reuse, R42, R24 ;  /* 0x0000002ae418723c */ /* 0x040ff00000001818 */
[C---:B-1----:R-:W-:Y:S08]  /*abf0*/  HMMA.16816.F32 R28, R228.reuse, R176, R28 ;  /* 0x000000b0e41c723c */ /* 0x042ff0000000181c */
[----:B------:R-:W-:Y:S08]  /*ac00*/  HMMA.16816.F32 R32, R228, R178, R32 ;  /* 0x000000b2e420723c */ /* 0x000ff00000001820 */
[C---:B------:R-:W-:Y:S08]  /*ac10*/  HMMA.16816.F32 R4, R232.reuse, R180, R4 ;  /* 0x000000b4e804723c */ /* 0x040ff00000001804 */
[C---:B------:R-:W-:Y:S08]  /*ac20*/  HMMA.16816.F32 R8, R232.reuse, R182, R8 ;  /* 0x000000b6e808723c */ /* 0x040ff00000001808 */
[C---:B------:R-:W-:Y:S08]  /*ac30*/  HMMA.16816.F32 R12, R232.reuse, R184, R12 ;  /* 0x000000b8e80c723c */ /* 0x040ff0000000180c */
[C---:B------:R-:W-:Y:S08]  /*ac40*/  HMMA.16816.F32 R16, R232.reuse, R186, R16 ;  /* 0x000000bae810723c */ /* 0x040ff00000001810 */
[C---:B------:R-:W-:Y:S08]  /*ac50*/  HMMA.16816.F32 R20, R232.reuse, R188, R20 ;  /* 0x000000bce814723c */ /* 0x040ff00000001814 */
[C---:B------:R-:W-:Y:S01]  /*ac60*/  HMMA.16816.F32 R24, R232.reuse, R190, R24 ;  /* 0x000000bee818723c */ /* 0x040fe20000001818 */
[----:B------:R-:W-:Y:S07]  /*ac70*/  LDSM.16.M88.4 R188, [R3+0x6000] ;  /* 0x0060000003bc783b */ /* 0x000fee0000000200 */
[C---:B------:R-:W-:Y:S08]  /*ac80*/  HMMA.16816.F32 R28, R232.reuse, R248, R28 ;  /* 0x000000f8e81c723c */ /* 0x040ff0000000181c */
[----:B------:R-:W-:Y:S01]  /*ac90*/  HMMA.16816.F32 R32, R232, R250, R32 ;  /* 0x000000fae820723c */ /* 0x000fe20000001820 */
[----:B------:R-:W-:Y:S05]  /*aca0*/  LDSM.16.M88.4 R248, [R3+0x7000] ;  /* 0x0070000003f8783b */ /* 0x000fea0000000200 */
[----:B---3--:R-:W1:Y:S05]  /*acb0*/  LDSM.16.M88.4 R40, [R38] ;  /* 0x000000002628783b */ /* 0x008e6a0000000200 */
[----:B------:R-:W3:Y:S05]  /*acc0*/  LDSM.16.M88.4 R176, [R37] ;  /* 0x0000000025b0783b */ /* 0x000eea0000000200 */
[----:B--2---:R-:W2:Y:S05]  /*acd0*/  LDSM.16.M88.4 R180, [R36] ;  /* 0x0000000024b4783b */ /* 0x004eaa0000000200 */
[----:B----4-:R-:W4:Y:S01]  /*ace0*/  LDSM.16.M88.4 R184, [R0] ;  /* 0x0000000000b8783b */ /* 0x010f220000000200 */
[C---:B-1----:R-:W-:Y:S04]  /*acf0*/  HMMA.16816.F32 R4, R236.reuse, R40, R4 ;  /* 0x00000028ec04723c */ /* 0x042fe80000001804 */
[----:B------:R-:W-:Y:S04]  /*ad00*/  LDSM.16.M88.4 R36, [R3+0x6800] ;  /* 0x006800000324783b */ /* 0x000fe80000000200 */
[C---:B------:R-:W-:Y:S01]  /*ad10*/  HMMA.16816.F32 R8, R236.reuse, R42, R8 ;  /* 0x0000002aec08723c */ /* 0x040fe20000001808 */
[----:B------:R-:W1:Y:S07]  /*ad20*/  LDSM.16.M88.4 R40, [R3+0x7800] ;  /* 0x007800000328783b */ /* 0x000e6e0000000200 */
[C---:B---3--:R-:W-:Y:S08]  /*ad30*/  HMMA.16816.F32 R12, R236.reuse, R176, R12 ;  /* 0x000000b0ec0c723c */ /* 0x048ff0000000180c */
[C---:B------:R-:W-:Y:S01]  /*ad40*/  HMMA.16816.F32 R16, R236.reuse, R178, R16 ;  /* 0x000000b2ec10723c */ /* 0x040fe20000001810 */
[----:B------:R-:W3:Y:S07]  /*ad50*/  LDSM.16.M88.4 R176, [R2] ;  /* 0x0000000002b0783b */ /* 0x000eee0000000200 */
[C---:B--2---:R-:W-:Y:S08]  /*ad60*/  HMMA.16816.F32 R20, R236.reuse, R180, R20 ;  /* 0x000000b4ec14723c */ /* 0x044ff00000001814 */
[C---:B------:R-:W-:Y:S01]  /*ad70*/  HMMA.16816.F32 R24, R236.reuse, R182, R24 ;  /* 0x000000b6ec18723c */ /* 0x040fe20000001818 */
[----:B------:R-:W2:Y:S07]  /*ad80*/  LDSM.16.M88.4 R180, [R2+0x800] ;  /* 0x0008000002b4783b */ /* 0x000eae0000000200 */
[C---:B----4-:R-:W-:Y:S04]  /*ad90*/  HMMA.16816.F32 R28, R236.reuse, R184, R28 ;  /* 0x000000b8ec1c723c */ /* 0x050fe8000000181c */
[----:B-1----:R-:W-:Y:S02]  /*ada0*/  IMAD.MOV.U32 R3, RZ, RZ, R42 ;  /* 0x000000ffff037224 */ /* 0x002fe400078e002a */
[----:B------:R-:W-:Y:S02]  /*adb0*/  IMAD.MOV.U32 R0, RZ, RZ, R43 ;  /* 0x000000ffff007224 */ /* 0x000fe400078e002b */
[----:B------:R-:W-:Y:S01]  /*adc0*/  HMMA.16816.F32 R32, R236, R186, R32 ;  /* 0x000000baec20723c */ /* 0x000fe20000001820 */
[----:B------:R-:W1:Y:S03]  /*add0*/  LDSM.16.M88.4 R184, [R2+0x1000] ;  /* 0x0010000002b8783b */ /* 0x000e660000000200 */
[----:B------:R-:W-:Y:S02]  /*ade0*/  IMAD.MOV.U32 R133, RZ, RZ, R40 ;  /* 0x000000ffff857224 */ /* 0x000fe400078e0028 */
[----:B------:R4:W5:Y:S01]  /*adf0*/  LDL.LU.64 R42, [R1+0x120] ;  /* 0x00012000012a7983 */ /* 0x0009620000300a00 */
[----:B------:R-:W-:Y:S01]  /*ae00*/  IMAD.MOV.U32 R132, RZ, RZ, R41 ;  /* 0x000000ffff847224 */ /* 0x000fe200078e0029 */
[C---:B------:R-:W-:Y:S03]  /*ae10*/  HMMA.16816.F32 R4, R240.reuse, R188, R4 ;  /* 0x000000bcf004723c */ /* 0x040fe60000001804 */
[----:B------:R4:W5:Y:S05]  /*ae20*/  LDL.LU.64 R40, [R1+0x118] ;  /* 0x0001180001287983 */ /* 0x00096a0000300a00 */
[C---:B------:R-:W-:Y:S01]  /*ae30*/  HMMA.16816.F32 R8, R240.reuse, R190, R8 ;  /* 0x000000bef008723c */ /* 0x040fe20000001808 */
[----:B------:R1:W1:Y:S01]  /*ae40*/  LDSM.16.M88.4 R188, [R2+0x1800] ;  /* 0x0018000002bc783b */ /* 0x0002620000000200 */
[----:B------:R-:W-:Y:S04]  /*ae50*/  DEPBAR.LE SB0, 0x0 ;  /* 0x000080000000791a */ /* 0x000fe80000000000 */
[----:B------:R-:W-:Y:S02]  /*ae60*/  BAR.SYNC.DEFER_BLOCKING 0x0 ;  /* 0x0000000000007b1d */ /* 0x000fe40000010000 */
[C---:B------:R-:W-:Y:S08]  /*ae70*/  HMMA.16816.F32 R12, R240.reuse, R36, R12 ;  /* 0x00000024f00c723c */ /* 0x040ff0000000180c */
[C---:B------:R-:W-:Y:S08]  /*ae80*/  HMMA.16816.F32 R16, R240.reuse, R38, R16 ;  /* 0x00000026f010723c */ /* 0x040ff00000001810 */
[C---:B------:R-:W-:Y:S07]  /*ae90*/  HMMA.16816.F32 R20, R240.reuse, R248, R20 ;  /* 0x000000f8f014723c */ /* 0x040fee0000001814 */
[----:B------:R-:W-:Y:S01]  /*aea0*/  IMAD.MOV.U32 R248, RZ, RZ, R133 ;  /* 0x000000fffff87224 */ /* 0x000fe200078e0085 */
[C---:B------:R-:W-:Y:S01]  /*aeb0*/  HMMA.16816.F32 R24, R240.reuse, R250, R24 ;  /* 0x000000faf018723c */ /* 0x040fe20000001818 */
[----:B------:R4:W5:Y:S03]  /*aec0*/  LDL.LU.64 R38, [R1+0x110] ;  /* 0x0001100001267983 */ /* 0x0009660000300a00 */
[----:B------:R-:W-:Y:S02]  /*aed0*/  IMAD.MOV.U32 R249, RZ, RZ, R132 ;  /* 0x000000fffff97224 */ /* 0x000fe400078e0084 */
[----:B------:R4:W5:Y:S01]  /*aee0*/  LDL.LU.64 R36, [R1+0x108] ;  /* 0x0001080001247983 */ /* 0x0009620000300a00 */
[----:B------:R-:W-:Y:S02]  /*aef0*/  IMAD.MOV.U32 R250, RZ, RZ, R3 ;  /* 0x000000fffffa7224 */ /* 0x000fe400078e0003 */
[----:B------:R-:W-:Y:S02]  /*af00*/  IMAD.MOV.U32 R251, RZ, RZ, R0 ;  /* 0x000000fffffb7224 */ /* 0x000fe400078e0000 */
[C---:B------:R-:W-:Y:S01]  /*af10*/  HMMA.16816.F32 R28, R240.reuse, R248, R28 ;  /* 0x000000f8f01c723c */ /* 0x040fe2000000181c */
[----:B-1----:R-:W4:Y:S07]  /*af20*/  LDL R2, [R1+0x64] ;  /* 0x0000640001027983 */ /* 0x002f2e0000100800 */
[----:B------:R-:W-:Y:S08]  /*af30*/  HMMA.16816.F32 R32, R240, R250, R32 ;  /* 0x000000faf020723c */ /* 0x000ff00000001820 */
[C---:B---3--:R-:W-:Y:S08]  /*af40*/  HMMA.16816.F32 R4, R244.reuse, R176, R4 ;  /* 0x000000b0f404723c */ /* 0x048ff00000001804 */
[C---:B------:R-:W-:Y:S08]  /*af50*/  HMMA.16816.F32 R8, R244.reuse, R178, R8 ;  /* 0x000000b2f408723c */ /* 0x040ff00000001808 */
[C---:B--2---:R-:W-:Y:S08]  /*af60*/  HMMA.16816.F32 R12, R244.reuse, R180, R12 ;  /* 0x000000b4f40c723c */ /* 0x044ff0000000180c */
[C---:B------:R-:W-:Y:S08]  /*af70*/  HMMA.16816.F32 R16, R244.reuse, R182, R16 ;  /* 0x000000b6f410723c */ /* 0x040ff00000001810 */
[C---:B------:R-:W-:Y:S08]  /*af80*/  HMMA.16816.F32 R20, R244.reuse, R184, R20 ;  /* 0x000000b8f414723c */ /* 0x040ff00000001814 */
[C---:B------:R-:W-:Y:S08]  /*af90*/  HMMA.16816.F32 R24, R244.reuse, R186, R24 ;  /* 0x000000baf418723c */ /* 0x040ff00000001818 */
[C---:B------:R-:W-:Y:S08]  /*afa0*/  HMMA.16816.F32 R28, R244.reuse, R188, R28 ;  /* 0x000000bcf41c723c */ /* 0x040ff0000000181c */
[----:B------:R-:W-:Y:S03]  /*afb0*/  HMMA.16816.F32 R32, R244, R190, R32 ;  /* 0x000000bef420723c */ /* 0x000fe60000001820 */
[----:B----4-:R-:W-:Y:S11]  /*afc0*/  ISETP.GE.AND P0, PT, R2, 0x1, PT ;  /* 0x000000010200780c */ /* 0x010ff60003f06270 */
[----:B------:R-:W-:Y:S02]  /*afd0*/  @!UPT UIADD3 URZ, URZ, URZ, URZ ;  /* 0x0000003f3f3ff290 */ /* 0x000fe4000fffe03f */
[----:B------:R-:W-:-:S05]  /*afe0*/  @!P0 BRA `(.L_x_538) ;  /* 0x0000062000008947 */ /* 0x000fca0003800000 */
[----:B------:R-:W2:Y:S01]  /*aff0*/  LDL R3, [R1+0x88] ;  /* 0x0000880001037983 */ /* 0x000ea20000100800 */
[----:B------:R-:W-:Y:S02]  /*b000*/  IMAD.MOV.U32 R181, RZ, RZ, RZ ;  /* 0x000000ffffb57224 */ /* 0x000fe400078e00ff */
[----:B------:R-:W-:Y:S01]  /*b010*/  IMAD.MOV.U32 R133, RZ, RZ, c[0x0][0x2b8] ;  /* 0x0000ae00ff857624 */ /* 0x000fe200078e00ff */
[----:B------:R-:W3:Y:S04]  /*b020*/  LDL R0, [R1+0x80] ;  /* 0x0000800001007983 */ /* 0x000ee80000100800 */
[----:B------:R-:W4:Y:S01]  /*b030*/  LDL.64 R176, [R1+0x98] ;  /* 0x0000980001b07983 */ /* 0x000f220000100a00 */
[----:B------:R-:W-:Y:S03]  /*b040*/  ISETP.NE.AND P2, PT, R133, 0x1, PT ;  /* 0x000000018500780c */ /* 0x000fe60003f45270 */
[----:B------:R-:W2:Y:S04]  /*b050*/  LDL R132, [R1+0xac] ;  /* 0x0000ac0001847983 */ /* 0x000ea80000100800 */
[----:B------:R-:W2:Y:S04]  /*b060*/  LDL.64 R182, [R1+0x90] ;  /* 0x0000900001b67983 */ /* 0x000ea80000100a00 */
[----:B------:R-:W2:Y:S04]  /*b070*/  LDL R178, [R1+0xa8] ;  /* 0x0000a80001b27983 */ /* 0x000ea80000100800 */
[----:B------:R-:W2:Y:S04]  /*b080*/  LDL R180, [R1+0xec] ;  /* 0x0000ec0001b47983 */ /* 0x000ea80000100800 */
[----:B------:R-:W2:Y:S04]  /*b090*/  LDL R250, [R1+0x74] ;  /* 0x0000740001fa7983 */ /* 0x000ea80000100800 */
[----:B------:R-:W2:Y:S04]  /*b0a0*/  LDL R179, [R1+0xf0] ;  /* 0x0000f00001b37983 */ /* 0x000ea80000100800 */
[----:B------:R-:W2:Y:S04]  /*b0b0*/  LDL R251, [R1+0x6c] ;  /* 0x00006c0001fb7983 */ /* 0x000ea80000100800 */
[----:B------:R-:W2:Y:S04]  /*b0c0*/  LDL R248, [R1+0x70] ;  /* 0x0000700001f87983 */ /* 0x000ea80000100800 */
[----:B------:R-:W2:Y:S02]  /*b0d0*/  LDL R249, [R1+0x58] ;  /* 0x0000580001f97983 */ /* 0x000ea40000100800 */
[----:B--2---:R-:W-:Y:S02]  /*b0e0*/  IMAD.SHL.U32 R183, R249, 0x2, RZ ;  /* 0x00000002f9b77824 */ /* 0x004fe400078e00ff */
[----:B----4-:R-:W2:Y:S01]  /*b0f0*/  LDL R177, [R1+0xf4] ;  /* 0x0000f40001b17983 */ /* 0x010ea20000100800 */
[----:B------:R-:W-:Y:S02]  /*b100*/  IMAD R2, R2, 0x40, R3 ;  /* 0x0000004002027824 */ /* 0x000fe400078e0203 */
[----:B------:R-:W-:Y:S02]  /*b110*/  IMAD.SHL.U32 R186, R250, 0x2, RZ ;  /* 0x00000002faba7824 */ /* 0x000fe400078e00ff */
[----:B------:R-:W-:Y:S01]  /*b120*/  IMAD.SHL.U32 R185, R251, 0x2, RZ ;  /* 0x00000002fbb97824 */ /* 0x000fe200078e00ff */
[----:B---3--:R-:W-:Y:S05]  /*b130*/  IADD3 R2, R2, -0x40, R0 ;  /* 0xffffffc002027810 */ /* 0x008fea0007ffe000 */
[----:B------:R-:W-:Y:S04]  /*b140*/  @P2 IMAD.HI.U32 R3, R2, c[0x0][0x2bc], RZ ;  /* 0x0000af0002032a27 */ /* 0x000fe800078e00ff */
[----:B------:R-:W-:Y:S01]  /*b150*/  IMAD.MOV.U32 R0, RZ, RZ, R2 ;  /* 0x000000ffff007224 */ /* 0x000fe200078e0002 */
[----:B------:R-:W-:Y:S04]  /*b160*/  @P2 SHF.R.U32.HI R0, RZ, c[0x0][0x2c0], R3 ;  /* 0x0000b000ff002a19 */ /* 0x000fe80000011603 */
[C---:B------:R-:W-:Y:S02]  /*b170*/  @!P6 IADD3 R3, P0, R0.reuse, R176, RZ ;  /* 0x000000b00003e210 */ /* 0x040fe40007f1e0ff */
[----:B------:R-:W3:Y:S02]  /*b180*/  LDL R176, [R1+0xf8] ;  /* 0x0000f80001b07983 */ /* 0x000ee40000100800 */
[----:B------:R-:W-:Y:S01]  /*b190*/  @!P6 LEA.HI.X.SX32 R133, R0, R132, 0x1, P0 ;  /* 0x000000840085e211 */ /* 0x000fe200000f0eff */
[----:B------:R-:W-:Y:S01]  /*b1a0*/  IMAD.MOV R0, RZ, RZ, -R0 ;  /* 0x000000ffff007224 */ /* 0x000fe200078e0a00 */
[C---:B------:R-:W-:Y:S03]  /*b1b0*/  @!P6 LEA R132, P0, R3.reuse, c[0x0][0x2a0], 0x2 ;  /* 0x0000a8000384ea11 */ /* 0x040fe600078010ff */
[----:B------:R-:W-:Y:S01]  /*b1c0*/  IMAD R184, R0, c[0x0][0x2b8], R2 ;  /* 0x0000ae0000b87a24 */ /* 0x000fe200078e0202 */
[----:B------:R-:W-:Y:S03]  /*b1d0*/  @!P6 LEA.HI.X R133, R3, c[0x0][0x2a4], R133, 0x2, P0 ;  /* 0x0000a9000385ea11 */ /* 0x000fe600000f1485 */
[----:B------:R-:W-:Y:S01]  /*b1e0*/  IMAD.WIDE.U32 R2, R184, c[0x0][0x1e0], RZ ;  /* 0x00007800b8027a25 */ /* 0x000fe200078e00ff */
[----:B------:R-:W-:Y:S01]  /*b1f0*/  SHF.R.S32.HI R0, RZ, 0x1f, R184 ;  /* 0x0000001fff007819 */ /* 0x000fe200000114b8 */
[----:B------:R-:W4:Y:S04]  /*b200*/  @!P6 LDG.E R181, [R132.64] ;  /* 0x0000000684b5e981 */ /* 0x000f28000c1e1900 */
[----:B------:R1:W-:Y:S01]  /*b210*/  STL [R1+0x60], R184 ;  /* 0x000060b801007387 */ /* 0x0003e20000100800 */
[----:B------:R-:W-:Y:S04]  /*b220*/  IMAD R0, R0, c[0x0][0x1e0], RZ ;  /* 0x0000780000007a24 */ /* 0x000fe800078e02ff */
[----:B------:R-:W-:Y:S05]  /*b230*/  IMAD R0, R184, c[0x0][0x1e4], R0 ;  /* 0x00007900b8007a24 */ /* 0x000fea00078e0200 */
[----:B------:R-:W-:Y:S02]  /*b240*/  IADD3 R3, R3, R0, RZ ;  /* 0x0000000003037210 */ /* 0x000fe40007ffe0ff */
[----:B-1----:R-:W-:Y:S02]  /*b250*/  SHF.L.U32 R184, R248, 0x1, RZ ;  /* 0x00000001f8b87819 */ /* 0x002fe400000006ff */
[----:B----4-:R-:W-:Y:S01]  /*b260*/  SHF.R.S32.HI R133, RZ, 0x1f, R181 ;  /* 0x0000001fff857819 */ /* 0x010fe200000114b5 */
[----:B------:R1:W-:Y:S01]  /*b270*/  STL [R1+0x5c], R181 ;  /* 0x00005cb501007387 */ /* 0x0003e20000100800 */
[----:B------:R-:W-:Y:S04]  /*b280*/  IMAD.WIDE.U32 R2, R181, c[0x0][0x1f0], R2 ;  /* 0x00007c00b5027a25 */ /* 0x000fe800078e0002 */
[----:B------:R-:W-:Y:S01]  /*b290*/  IMAD R133, R133, c[0x0][0x1f0], RZ ;  /* 0x00007c0085857a24 */ /* 0x000fe200078e02ff */
[----:B------:R-:W-:Y:S02]  /*b2a0*/  IADD3 R0, P0, R182, R2, RZ ;  /* 0x00000002b6007210 */ /* 0x000fe40007f1e0ff */
[----:B------:R-:W-:Y:S01]  /*b2b0*/  SHF.L.U64.HI R182, R250, 0x1, R180 ;  /* 0x00000001fab67819 */ /* 0x000fe200000102b4 */
[----:B------:R-:W-:Y:S01]  /*b2c0*/  IMAD R133, R181, c[0x0][0x1f4], R133 ;  /* 0x00007d00b5857a24 */ /* 0x000fe200078e0285 */
[----:B--2---:R-:W-:Y:S04]  /*b2d0*/  SHF.L.U64.HI R180, R248, 0x1, R177 ;  /* 0x00000001f8b47819 */ /* 0x004fe800000102b1 */
[----:B------:R-:W-:Y:S02]  /*b2e0*/  IADD3.X R133, R178, R3, R133, P0, !PT ;  /* 0x00000003b2857210 */ /* 0x000fe400007fe485 */
[C---:B------:R-:W-:Y:S04]  /*b2f0*/  LEA R178, P0, R0.reuse, c[0x0][0x1c8], 0x1 ;  /* 0x0000720000b27a11 */ /* 0x040fe800078008ff */
[----:B------:R-:W-:Y:S02]  /*b300*/  LEA.HI.X R133, R0, c[0x0][0x1cc], R133, 0x1, P0 ;  /* 0x0000730000857a11 */ /* 0x000fe400000f0c85 */
[----:B-1----:R-:W-:Y:S02]  /*b310*/  SHF.L.U64.HI R181, R251, 0x1, R179 ;  /* 0x00000001fbb57819 */ /* 0x002fe400000102b3 */
[----:B---3--:R-:W-:Y:S01]  /*b320*/  SHF.L.U64.HI R179, R249, 0x1, R176 ;  /* 0x00000001f9b37819 */ /* 0x008fe200000102b0 */
[----:B------:R-:W-:-:S05]  /*b330*/  BRA.DIV ~URZ, `(.L_x_539) ;  /* 0x000069f27f007947 */ /* 0x000fca000b800000 */
[----:B------:R1:W2:Y:S02]  /*b340*/  SHFL.IDX PT, R132, R133, RZ, 0x181f ;  /* 0x00181fff85847589 */ /* 0x0002a400000e0000 */
.L_x_586:
[----:B------:R-:W-:-:S05]  /*b350*/  BRA.DIV ~URZ, `(.L_x_540) ;  /* 0x00006a427f007947 */ /* 0x000fca000b800000 */
[----:B------:R-:W3:Y:S04]  /*b360*/  LDL R176, [R1+0x54] ;  /* 0x0000540001b07983 */ /* 0x000ee80000100800 */
[----:B------:R-:W4:Y:S04]  /*b370*/  LDL R187, [R1+0x50] ;  /* 0x0000500001bb7983 */ /* 0x000f280000100800 */
[----:B------:R-:W1:Y:S01]  /*b380*/  SHFL.IDX PT, R0, R178, RZ, 0x181f ;  /* 0x00181fffb2007589 */ /* 0x000e6200000e0000 */
[----:B---3--:R-:W-:Y:S04]  /*b390*/  IADD3 R2, -R176, 0x10, RZ ;  /* 0x00000010b0027810 */ /* 0x008fe80007ffe1ff */
[----:B------:R-:W-:Y:S04]  /*b3a0*/  LOP3.LUT R2, R2, 0xf, RZ, 0xc0, !PT ;  /* 0x0000000f02027812 */ /* 0x000fe800078ec0ff */
[----:B-1----:R-:W-:Y:S04]  /*b3b0*/  IADD3 R2, P1, P0, R2, R0, R183 ;  /* 0x0000000002027210 */ /* 0x002fe8000783e0b7 */
[----:B--2---:R-:W-:Y:S02]  /*b3c0*/  IADD3.X R3, RZ, R132, R179, P1, P0 ;  /* 0x00000084ff037210 */ /* 0x004fe40000fe04b3 */
[----:B------:R-:W-:Y:S11]  /*b3d0*/  ISETP.NE.U32.AND P0, PT, R176, RZ, PT ;  /* 0x000000ffb000720c */ /* 0x000ff60003f05070 */
[----:B------:R-:W-:Y:S02]  /*b3e0*/  @!UPT UIADD3 URZ, URZ, URZ, URZ ;  /* 0x0000003f3f3ff290 */ /* 0x000fe4000fffe03f */
[----:B------:R-:W-:Y:S01]  /*b3f0*/  @!PT LDS RZ, [RZ] ;  /* 0x00000000fffff984 */ /* 0x000fe20000000800 */
[----:B------:R-:W-:Y:S01]  /*b400*/  @!PT LDS RZ, [RZ] ;  /* 0x00000000fffff984 */ /* 0x000fe20000000800 */
[----:B----4-:R1:W-:Y:S02]  /*b410*/  LDGSTS.E.BYPASS.LTC128B.128.ZFILL [R187+0x10100], [R2.64], P0 ;  /* 0x1010000002bb7fae */ /* 0x0103e40008141d46 */
[----:B-1----:R-:W-:Y:S05]  /*b420*/  IADD3 R2, P0, R0, R184, RZ ;  /* 0x000000b800027210 */ /* 0x002fea0007f1e0ff */
[----:B------:R-:W-:Y:S01]  /*b430*/  IMAD.X R3, R132, 0x1, R180, P0 ;  /* 0x0000000184037824 */ /* 0x000fe200000e06b4 */
[----:B------:R-:W-:Y:S04]  /*b440*/  IADD3 R176, P0, R0, R185, RZ ;  /* 0x000000b900b07210 */ /* 0x000fe80007f1e0ff */
[----:B------:R1:W-:Y:S01]  /*b450*/  LDGSTS.E.BYPASS.LTC128B.128 [R187+0x12100], [R2.64], !P5 ;  /* 0x1210000002bb7fae */ /* 0x0003e2000e901d46 */
[----:B------:R-:W-:Y:S05]  /*b460*/  IMAD.X R177, R132, 0x1, R181, P0 ;  /* 0x0000000184b17824 */ /* 0x000fea00000e06b5 */
[----:B------:R2:W-:Y:S01]  /*b470*/  LDGSTS.E.BYPASS.LTC128B.128 [R187+0x14100], [R176.64], !P4 ;  /* 0x14100000b0bb7fae */ /* 0x0005e2000e101d46 */
[----:B-1----:R-:W-:Y:S03]  /*b480*/  IADD3 R2, P0, R0, R186, RZ ;  /* 0x000000ba00027210 */ /* 0x002fe60007f1e0ff */
[----:B------:R2:W1:Y:S02]  /*b490*/  SHFL.IDX PT, R0, R178, 0x1, 0x181f ;  /* 0x00381f00b2007f89 */ /* 0x00046400000e0000 */
[----:B------:R-:W-:Y:S02]  /*b4a0*/  IMAD.X R3, R132, 0x1, R182, P0 ;  /* 0x0000000184037824 */ /* 0x000fe400000e06b6 */
[----:B------:R2:W3:Y:S04]  /*b4b0*/  SHFL.IDX PT, R132, R133, 0x1, 0x181f ;  /* 0x00381f0085847f89 */ /* 0x0004e800000e0000 */
[----:B------:R2:W-:Y:S02]  /*b4c0*/  LDGSTS.E.BYPASS.LTC128B.128 [R187+0x16100], [R2.64], !P3 ;  /* 0x1610000002bb7fae */ /* 0x0005e4000d901d46 */
.L_x_587:
[----:B--2---:R-:W2:Y:S04]  /*b4d0*/  LDL.LU R2, [R1+0x54] ;  /* 0x0000540001027983 */ /* 0x004ea80000300800 */
[----:B------:R-:W4:Y:S01]  /*b4e0*/  LDL R133, [R1+0x50] ;  /* 0x0000500001857983 */ /* 0x000f220000100800 */
[C---:B--2---:R-:W-:Y:S02]  /*b4f0*/  ISETP.NE.U32.AND P0, PT, R2.reuse, RZ, PT ;  /* 0x000000ff0200720c */ /* 0x044fe40003f05070 */
[----:B------:R-:W-:Y:S04]  /*b500*/  IADD3 R2, -R2, 0x10, RZ ;  /* 0x0000001002027810 */ /* 0x000fe80007ffe1ff */
[----:B------:R-:W-:Y:S04]  /*b510*/  LOP3.LUT R2, R2, 0xf, RZ, 0xc0, !PT ;  /* 0x0000000f02027812 */ /* 0x000fe800078ec0ff */
[----:B-1----:R-:W-:Y:S04]  /*b520*/  IADD3 R2, P2, P1, R2, R0, R183 ;  /* 0x0000000002027210 */ /* 0x002fe8000795e0b7 */
[----:B---3--:R-:W-:Y:S02]  /*b530*/  IADD3.X R3, RZ, R132, R179, P2, P1 ;  /* 0x00000084ff037210 */ /* 0x008fe400017e24b3 */
[C---:B------:R-:W-:Y:S03]  /*b540*/  IADD3 R176, P1, R0.reuse, R185, RZ ;  /* 0x000000b900b07210 */ /* 0x040fe60007f3e0ff */
[----:B------:R-:W-:Y:S01]  /*b550*/  @!PT LDS RZ, [RZ] ;  /* 0x00000000fffff984 */ /* 0x000fe20000000800 */
[----:B------:R-:W-:Y:S01]  /*b560*/  @!PT LDS RZ, [RZ] ;  /* 0x00000000fffff984 */ /* 0x000fe20000000800 */
[----:B------:R-:W-:Y:S01]  /*b570*/  @!PT LDS RZ, [RZ] ;  /* 0x00000000fffff984 */ /* 0x000fe20000000800 */
[----:B----4-:R1:W-:Y:S01]  /*b580*/  LDGSTS.E.BYPASS.LTC128B.128.ZFILL [R133+0x11100], [R2.64], P0 ;  /* 0x1110000002857fae */ /* 0x0103e20008141d46 */
[----:B------:R-:W-:Y:S01]  /*b590*/  IADD3 R178, P0, R0, R184, RZ ;  /* 0x000000b800b27210 */ /* 0x000fe20007f1e0ff */
[C---:B------:R-:W-:Y:S04]  /*b5a0*/  IMAD.X R177, R132.reuse, 0x1, R181, P1 ;  /* 0x0000000184b17824 */ /* 0x040fe800008e06b5 */
[----:B------:R-:W-:Y:S05]  /*b5b0*/  IMAD.X R179, R132, 0x1, R180, P0 ;  /* 0x0000000184b37824 */ /* 0x000fea00000e06b4 */
[----:B------:R2:W-:Y:S04]  /*b5c0*/  LDGSTS.E.BYPASS.LTC128B.128 [R133+0x13100], [R178.64], !P5 ;  /* 0x13100000b2857fae */ /* 0x0005e8000e901d46 */
[----:B------:R2:W-:Y:S01]  /*b5d0*/  LDGSTS.E.BYPASS.LTC128B.128 [R133+0x15100], [R176.64], !P4 ;  /* 0x15100000b0857fae */ /* 0x0005e2000e101d46 */
[----:B-1----:R-:W-:Y:S05]  /*b5e0*/  IADD3 R2, P0, R0, R186, RZ ;  /* 0x000000ba00027210 */ /* 0x002fea0007f1e0ff */
[----:B------:R-:W-:Y:S05]  /*b5f0*/  IMAD.X R3, R132, 0x1, R182, P0 ;  /* 0x0000000184037824 */ /* 0x000fea00000e06b6 */
[----:B------:R2:W-:Y:S03]  /*b600*/  LDGSTS.E.BYPASS.LTC128B.128 [R133+0x17100], [R2.64], !P3 ;  /* 0x1710000002857fae */ /* 0x0005e6000d901d46 */
.L_x_538:
[----:B------:R-:W-:Y:S05]  /*b610*/  BSYNC B0 ;  /* 0x0000000000007941 */ /* 0x000fea0003800000 */
.L_x_537:
[----:B--2---:R-:W-:Y:S01]  /*b620*/  FMNMX.FTZ R2, R4, R134, !PT ;  /* 0x0000008604027209 */ /* 0x004fe20007810000 */
[----:B------:R-:W0:Y:S01]  /*b630*/  LDGDEPBAR ;  /* 0x00000000000079af */ /* 0x000e220000000000 */
[----:B------:R-:W-:Y:S02]  /*b640*/  FMNMX.FTZ R0, R6, R135, !PT ;  /* 0x0000008706007209 */ /* 0x000fe40007810000 */
        /* <DEDUP_REMOVED lines=29> */
[----:B------:R-:W-:Y:S01]  /*b820*/  FMNMX.FTZ R176, R35, R0, !PT ;  /* 0x0000000023b07209 */ /* 0x000fe20007810000 */
[----:B------:R-:W-:-:S05]  /*b830*/  BRA.DIV ~URZ, `(.L_x_541) ;  /* 0x000067f27f007947 */ /* 0x000fca000b800000 */
[----:B------:R-:W1:Y:S02]  /*b840*/  SHFL.BFLY PT, R0, R132, 0x2, 0x1f ;  /* 0x0c401f0084007f89 */ /* 0x000e6400000e0000 */
[----:B-1----:R-:W-:Y:S05]  /*b850*/  FMNMX.FTZ R132, R132, R0, !PT ;  /* 0x0000000084847209 */ /* 0x002fea0007810000 */
[----:B------:R-:W1:Y:S02]  /*b860*/  SHFL.BFLY PT, R133, R132, 0x1, 0x1f ;  /* 0x0c201f0084857f89 */ /* 0x000e6400000e0000 */
[----:B-1----:R-:W-:Y:S02]  /*b870*/  FMNMX.FTZ R133, R132, R133, !PT ;  /* 0x0000008584857209 */ /* 0x002fe40007810000 */
[----:B------:R-:W1:Y:S02]  /*b880*/  SHFL.BFLY PT, R132, R176, 0x2, 0x1f ;  /* 0x0c401f00b0847f89 */ /* 0x000e6400000e0000 */
[----:B-1----:R-:W-:Y:S05]  /*b890*/  FMNMX.FTZ R132, R176, R132, !PT ;  /* 0x00000084b0847209 */ /* 0x002fea0007810000 */
[----:B------:R1:W2:Y:S02]  /*b8a0*/  SHFL.BFLY PT, R0, R132, 0x1, 0x1f ;  /* 0x0c201f0084007f89 */ /* 0x0002a400000e0000 */
.L_x_588:
[----:B------:R-:W3:Y:S01]  /*b8b0*/  LDL.LU R177, [R1+0x7c] ;  /* 0x00007c0001b17983 */ /* 0x000ee20000300800 */
[----:B--2---:R-:W-:Y:S01]  /*b8c0*/  FMNMX.FTZ R3, R0, R132, !PT ;  /* 0x0000008400037209 */ /* 0x004fe20007810000 */
[C---:B-1----:R-:W-:Y:S01]  /*b8d0*/  FMUL.FTZ R132, R133.reuse, c[0x0][0x2d0] ;  /* 0x0000b40085847a20 */ /* 0x042fe20000410000 */
[----:B------:R-:W-:Y:S01]  /*b8e0*/  WARPSYNC 0xffffffff ;  /* 0xffffffff00007948 */ /* 0x000fe20003800000 */
        /* <DEDUP_REMOVED lines=10> */
[----:B------:R-:W3:Y:S01]  /*b990*/  MUFU.EX2 R4, R4 ;  /* 0x0000000400047308 */ /* 0x000ee20000000800 */
        /* <DEDUP_REMOVED lines=9> */
[----:B------:R-:W-:Y:S03]  /*ba30*/  FFMA.FTZ R132, R33, c[0x0][0x2d0], -R132 ;  /* 0x0000b40021847a23 */ /* 0x000fe60000010884 */
[----:B------:R-:W-:Y:S10]  /*ba40*/  MUFU.EX2 R8, R8 ;  /* 0x0000000800087308 */ /* 0x000ff40000000800 */
[----:B------:R-:W1:Y:S10]  /*ba50*/  MUFU.EX2 R9, R9 ;  /* 0x0000000900097308 */ /* 0x000e740000000800 */
[----:B------:R-:W-:Y:S01]  /*ba60*/  MUFU.EX2 R132, R132 ;  /* 0x0000008400847308 */ /* 0x000fe20000000800 */
[C---:B---3--:R-:W-:Y:S01]  /*ba70*/  FFMA.FTZ R0, R2.reuse, R177, R4 ;  /* 0x000000b102007223 */ /* 0x048fe20000010004 */
[----:B-1----:R-:W-:Y:S01]  /*ba80*/  F2FP.PACK_AB R178, R9, R8 ;  /* 0x0000000809b2723e */ /* 0x002fe200000000ff */
[----:B------:R-:W-:Y:S02]  /*ba90*/  FMUL.FTZ R16, R2, R152 ;  /* 0x0000009802107220 */ /* 0x000fe40000410000 */
[C---:B------:R-:W-:Y:S01]  /*baa0*/  FADD.FTZ R5, R176.reuse, R0 ;  /* 0x00000000b0057221 */ /* 0x040fe20000010000 */
[----:B------:R-:W-:Y:S01]  /*bab0*/  F2FP.PACK_AB R176, R176, R4 ;  /* 0x00000004b0b0723e */ /* 0x000fe200000000ff */
[C---:B------:R-:W-:Y:S02]  /*bac0*/  FMUL.FTZ R4, R3.reuse, c[0x0][0x2d0] ;  /* 0x0000b40003047a20 */ /* 0x040fe40000410000 */
[----:B------:R-:W-:Y:S02]  /*bad0*/  FADD.FTZ R0, -R3, R135 ;  /* 0x0000008703007221 */ /* 0x000fe40000010100 */
[--C-:B------:R-:W-:Y:S02]  /*bae0*/  FFMA.FTZ R180, R15, c[0x0][0x2d0], -R4.reuse ;  /* 0x0000b4000fb47a23 */ /* 0x100fe40000010804 */
[----:B------:R-:W2:Y:S01]  /*baf0*/  LDL.LU R15, [R1+0x78] ;  /* 0x00007800010f7983 */ /* 0x000ea20000300800 */
[----:B------:R-:W-:Y:S02]  /*bb00*/  FMUL.FTZ R0, R0, c[0x0][0x2d0] ;  /* 0x0000b40000007a20 */ /* 0x000fe40000410000 */
[--C-:B------:R-:W-:Y:S02]  /*bb10*/  FFMA.FTZ R6, R6, c[0x0][0x2d0], -R4.reuse ;  /* 0x0000b40006067a23 */ /* 0x100fe40000010804 */
[--C-:B------:R-:W-:Y:S02]  /*bb20*/  FFMA.FTZ R7, R7, c[0x0][0x2d0], -R4.reuse ;  /* 0x0000b40007077a23 */ /* 0x100fe40000010804 */
[----:B------:R-:W1:Y:S01]  /*bb30*/  MUFU.EX2 R0, R0 ;  /* 0x0000000000007308 */ /* 0x000e620000000800 */
[--C-:B------:R-:W-:Y:S01]  /*bb40*/  FFMA.FTZ R181, R14, c[0x0][0x2d0], -R4.reuse ;  /* 0x0000b4000eb57a23 */ /* 0x100fe20000010804 */
[----:B------:R-:W-:Y:S01]  /*bb50*/  MOV R14, R28 ;  /* 0x0000001c000e7202 */ /* 0x000fe20000000f00 */
[C---:B------:R-:W-:Y:S02]  /*bb60*/  FMUL.FTZ R28, R2.reuse, R140 ;  /* 0x0000008c021c7220 */ /* 0x040fe40000410000 */
[----:B------:R-:W3:Y:S01]  /*bb70*/  LDL R140, [R1+0x30] ;  /* 0x00003000018c7983 */ /* 0x000ee20000100800 */
[----:B------:R-:W-:Y:S02]  /*bb80*/  FMUL.FTZ R25, R2, R145 ;  /* 0x0000009102197220 */ /* 0x000fe40000410000 */
[--C-:B------:R-:W-:Y:S01]  /*bb90*/  FFMA.FTZ R34, R34, c[0x0][0x2d0], -R4.reuse ;  /* 0x0000b40022227a23 */ /* 0x100fe20000010804 */
[----:B------:R-:W4:Y:S01]  /*bba0*/  LDL R145, [R1+0x3c] ;  /* 0x00003c0001917983 */ /* 0x000f220000100800 */
[----:B------:R-:W-:Y:S01]  /*bbb0*/  MUFU.EX2 R177, R6 ;  /* 0x0000000600b17308 */ /* 0x000fe20000000800 */
[--C-:B------:R-:W-:Y:S02]  /*bbc0*/  FFMA.FTZ R35, R35, c[0x0][0x2d0], -R4.reuse ;  /* 0x0000b40023237a23 */ /* 0x100fe40000010804 */
[--C-:B------:R-:W-:Y:S01]  /*bbd0*/  FFMA.FTZ R134, R10, c[0x0][0x2d0], -R4.reuse ;  /* 0x0000b4000a867a23 */ /* 0x100fe20000010804 */
[----:B------:R-:W-:Y:S01]  /*bbe0*/  MOV R10, R32 ;  /* 0x00000020000a7202 */ /* 0x000fe20000000f00 */
        /* <DEDUP_REMOVED lines=10> */
[----:B------:R-:W-:Y:S01]  /*bc90*/  FFMA.FTZ R135, R11, c[0x0][0x2d0], -R4 ;  /* 0x0000b4000b877a23 */ /* 0x000fe20000010804 */
[----:B------:R-:W-:Y:S01]  /*bca0*/  MOV R11, R29 ;  /* 0x0000001d000b7202 */ /* 0x000fe20000000f00 */
[----:B------:R-:W-:Y:S02]  /*bcb0*/  FADD.FTZ R4, R8, R5 ;  /* 0x0000000508047221 */ /* 0x000fe40000010000 */
[C---:B------:R-:W-:Y:S02]  /*bcc0*/  FMUL.FTZ R32, R2.reuse, R136 ;  /* 0x0000008802207220 */ /* 0x040fe40000410000 */
[C---:B------:R-:W-:Y:S02]  /*bcd0*/  FMUL.FTZ R33, R2.reuse, R137 ;  /* 0x0000008902217220 */ /* 0x040fe40000410000 */
[----:B------:R-:W-:Y:S01]  /*bce0*/  FADD.FTZ R188, R9, R4 ;  /* 0x0000000409bc7221 */ /* 0x000fe20000010000 */
[----:B------:R-:W-:Y:S01]  /*bcf0*/  MUFU.EX2 R189, R189 ;  /* 0x000000bd00bd7308 */ /* 0x000fe20000000800 */
[----:B------:R-:W-:Y:S01]  /*bd00*/  FMUL.FTZ R4, R2, R164 ;  /* 0x000000a402047220 */ /* 0x000fe20000410000 */
[----:B------:R-:W-:Y:S01]  /*bd10*/  MOV R164, R35 ;  /* 0x0000002300a47202 */ /* 0x000fe20000000f00 */
[----:B-1----:R-:W-:Y:S02]  /*bd20*/  FMUL.FTZ R35, R0, R139 ;  /* 0x0000008b00237220 */ /* 0x002fe40000410000 */
[----:B------:R-:W-:Y:S01]  /*bd30*/  FMUL.FTZ R5, R2, R165 ;  /* 0x000000a502057220 */ /* 0x000fe20000410000 */
[----:B------:R-:W-:Y:S01]  /*bd40*/  MOV R165, R34 ;  /* 0x0000002200a57202 */ /* 0x000fe20000000f00 */
[----:B------:R-:W-:Y:S02]  /*bd50*/  FMUL.FTZ R34, R0, R138 ;  /* 0x0000008a00227220 */ /* 0x000fe40000410000 */
[C---:B------:R-:W-:Y:S01]  /*bd60*/  FMUL.FTZ R12, R2.reuse, R156 ;  /* 0x0000009c020c7220 */ /* 0x040fe20000410000 */
[----:B------:R-:W-:Y:S01]  /*bd70*/  MUFU.EX2 R191, R191 ;  /* 0x000000bf00bf7308 */ /* 0x000fe20000000800 */
[C---:B------:R-:W-:Y:S02]  /*bd80*/  FMUL.FTZ R17, R2.reuse, R153 ;  /* 0x0000009902117220 */ /* 0x040fe40000410000 */
[C---:B------:R-:W-:Y:S01]  /*bd90*/  FMUL.FTZ R24, R2.reuse, R144 ;  /* 0x0000009002187220 */ /* 0x040fe20000410000 */
[----:B------:R-:W-:Y:S01]  /*bda0*/  MOV R144, R179 ;  /* 0x000000b300907202 */ /* 0x000fe20000000f00 */
[C---:B------:R-:W-:Y:S02]  /*bdb0*/  FMUL.FTZ R29, R2.reuse, R141 ;  /* 0x0000008d021d7220 */ /* 0x040fe40000410000 */
[----:B------:R-:W4:Y:S01]  /*bdc0*/  LDL R141, [R1+0x38] ;  /* 0x00003800018d7983 */ /* 0x000f220000100800 */
[C---:B------:R-:W-:Y:S01]  /*bdd0*/  FMUL.FTZ R8, R2.reuse, R160 ;  /* 0x000000a002087220 */ /* 0x040fe20000410000 */
[----:B------:R-:W-:Y:S01]  /*bde0*/  MOV R160, R31 ;  /* 0x0000001f00a07202 */ /* 0x000fe20000000f00 */
[----:B------:R-:W-:Y:S01]  /*bdf0*/  MUFU.EX2 R153, R134 ;  /* 0x0000008600997308 */ /* 0x000fe20000000800 */
[C---:B------:R-:W-:Y:S01]  /*be00*/  FMUL.FTZ R9, R2.reuse, R161 ;  /* 0x000000a102097220 */ /* 0x040fe20000410000 */
[----:B------:R-:W-:Y:S01]  /*be10*/  MOV R161, R30 ;  /* 0x0000001e00a17202 */ /* 0x000fe20000000f00 */
[----:B------:R-:W-:Y:S01]  /*be20*/  FMUL.FTZ R13, R2, R157 ;  /* 0x0000009d020d7220 */ /* 0x000fe20000410000 */
[----:B------:R-:W-:Y:S01]  /*be30*/  MOV R157, R10 ;  /* 0x0000000a009d7202 */ /* 0x000fe20000000f00 */
[----:B------:R-:W-:Y:S02]  /*be40*/  FMUL.FTZ R10, R0, R162 ;  /* 0x000000a2000a7220 */ /* 0x000fe40000410000 */
[----:B------:R-:W-:Y:S01]  /*be50*/  FMUL.FTZ R21, R2, R149 ;  /* 0x0000009502157220 */ /* 0x000fe20000410000 */
[----:B------:R-:W-:Y:S01]  /*be60*/  MOV R149, R11 ;  /* 0x0000000b00957202 */ /* 0x000fe20000000f00 */
[----:B------:R-:W-:Y:S01]  /*be70*/  FMUL.FTZ R11, R0, R163 ;  /* 0x000000a3000b7220 */ /* 0x000fe20000410000 */
[----:B------:R-:W1:Y:S01]  /*be80*/  MUFU.EX2 R156, R135 ;  /* 0x00000087009c7308 */ /* 0x000e620000000800 */
[----:B------:R-:W-:Y:S01]  /*be90*/  FMUL.FTZ R20, R2, R148 ;  /* 0x0000009402147220 */ /* 0x000fe20000410000 */
[----:B------:R-:W-:Y:S01]  /*bea0*/  MOV R148, R14 ;  /* 0x0000000e00947202 */ /* 0x000fe20000000f00 */
        /* <DEDUP_REMOVED lines=8> */
[C---:B------:R-:W-:Y:S02]  /*bf30*/  FMUL.FTZ R30, R0.reuse, R142 ;  /* 0x0000008e001e7220 */ /* 0x040fe40000410000 */
[----:B------:R-:W-:Y:S01]  /*bf40*/  FMUL.FTZ R31, R0, R143 ;  /* 0x0000008f001f7220 */ /* 0x000fe20000410000 */
[----:B------:R-:W-:Y:S01]  /*bf50*/  MUFU.EX2 R135, R184 ;  /* 0x000000b800877308 */ /* 0x000fe20000000800 */
[C---:B-----5:R-:W-:Y:S02]  /*bf60*/  FMUL.FTZ R36, R2.reuse, R36 ;  /* 0x0000002402247220 */ /* 0x060fe40000410000 */
[----:B------:R-:W-:Y:S01]  /*bf70*/  FMUL.FTZ R37, R2, R37 ;  /* 0x0000002502257220 */ /* 0x000fe20000410000 */
[----:B-1----:R-:W-:Y:S01]  /*bf80*/  F2FP.PACK_AB R179, R156, R153 ;  /* 0x000000999cb3723e */ /* 0x002fe200000000ff */
        /* <DEDUP_REMOVED lines=9> */
[----:B------:R-:W-:Y:S01]  /*c020*/  MUFU.EX2 R184, R181 ;  /* 0x000000b500b87308 */ /* 0x000fe20000000800 */
[C---:B------:R-:W-:Y:S02]  /*c030*/  FMUL.FTZ R46, R0.reuse, R46 ;  /* 0x0000002e002e7220 */ /* 0x040fe40000410000 */
[----:B------:R-:W-:Y:S02]  /*c040*/  FMUL.FTZ R47, R0, R47 ;  /* 0x0000002f002f7220 */ /* 0x000fe40000410000 */
        /* <DEDUP_REMOVED lines=81> */
[C---:B------:R-:W-:Y:S02]  /*c560*/  FMUL.FTZ R125, R2.reuse, R125 ;  /* 0x0000007d027d7220 */ /* 0x040fe40000410000 */
[C---:B------:R-:W-:Y:S02]  /*c570*/  FMUL.FTZ R128, R2.reuse, R128 ;  /* 0x0000008002807220 */ /* 0x040fe40000410000 */
[----:B------:R-:W-:Y:S02]  /*c580*/  FMUL.FTZ R129, R2, R129 ;  /* 0x0000008102817220 */ /* 0x000fe40000410000 */
[----:B------:R3:W1:Y:S01]  /*c590*/  MUFU.EX2 R2, R186 ;  /* 0x000000ba00027308 */ /* 0x0006620000000800 */
[C---:B------:R-:W-:Y:S02]  /*c5a0*/  FMUL.FTZ R126, R0.reuse, R126 ;  /* 0x0000007e007e7220 */ /* 0x040fe40000410000 */
[C---:B------:R-:W-:Y:S02]  /*c5b0*/  FMUL.FTZ R127, R0.reuse, R127 ;  /* 0x0000007f007f7220 */ /* 0x040fe40000410000 */
[C---:B------:R-:W-:Y:S02]  /*c5c0*/  FMUL.FTZ R130, R0.reuse, R130 ;  /* 0x0000008200827220 */ /* 0x040fe40000410000 */
[C---:B------:R-:W-:Y:S02]  /*c5d0*/  FMUL.FTZ R131, R0.reuse, R131 ;  /* 0x0000008300837220 */ /* 0x040fe40000410000 */
[C---:B--2---:R-:W-:Y:S01]  /*c5e0*/  FFMA.FTZ R6, R0.reuse, R15, R177 ;  /* 0x0000000f00067223 */ /* 0x044fe200000100b1 */
[C---:B------:R-:W-:Y:S01]  /*c5f0*/  F2FP.PACK_AB R177, R7.reuse, R177 ;  /* 0x000000b107b1723e */ /* 0x040fe200000000ff */
[C---:B------:R-:W-:Y:S02]  /*c600*/  FMUL.FTZ R15, R0.reuse, R159 ;  /* 0x0000009f000f7220 */ /* 0x040fe40000410000 */
[----:B------:R-:W-:Y:S02]  /*c610*/  FADD.FTZ R152, R7, R6 ;  /* 0x0000000607987221 */ /* 0x000fe40000010000 */
[C---:B------:R-:W-:Y:S02]  /*c620*/  FMUL.FTZ R6, R0.reuse, R166 ;  /* 0x000000a600067220 */ /* 0x040fe40000410000 */
[----:B------:R-:W2:Y:S01]  /*c630*/  LDL R166, [R1+0x2c] ;  /* 0x00002c0001a67983 */ /* 0x000ea20000100800 */
[----:B------:R-:W-:Y:S02]  /*c640*/  FMUL.FTZ R7, R0, R167 ;  /* 0x000000a700077220 */ /* 0x000fe40000410000 */
[----:B------:R-:W-:Y:S01]  /*c650*/  FADD.FTZ R0, R134, R188 ;  /* 0x000000bc86007221 */ /* 0x000fe20000010000 */
[----:B------:R-:W2:Y:S01]  /*c660*/  LDL R167, [R1+0x34] ;  /* 0x0000340001a77983 */ /* 0x000ea20000100800 */
[----:B---3--:R-:W-:Y:S02]  /*c670*/  MOV R186, R140 ;  /* 0x0000008c00ba7202 */ /* 0x008fe40000000f00 */
[----:B-1----:R-:W-:Y:S01]  /*c680*/  FADD.FTZ R0, R2, R0 ;  /* 0x0000000002007221 */ /* 0x002fe20000010000 */
[----:B----4-:R-:W-:Y:S01]  /*c690*/  MOV R187, R141 ;  /* 0x0000008d00bb7202 */ /* 0x010fe20000000f00 */
[----:B--2---:R-:W1:Y:S01]  /*c6a0*/  LDSM.16.MT88.4 R136, [R166] ;  /* 0x00000000a688783b */ /* 0x004e620000004200 */
[----:B------:R-:W-:Y:S01]  /*c6b0*/  MOV R188, R167 ;  /* 0x000000a700bc7202 */ /* 0x000fe20000000f00 */
[C---:B-1----:R-:W-:Y:S08]  /*c6c0*/  HMMA.16816.F32 R4, R176.reuse, R136, R4 ;  /* 0x00000088b004723c */ /* 0x042ff00000001804 */
[C---:B------:R-:W-:Y:S01]  /*c6d0*/  HMMA.16816.F32 R8, R176.reuse, R138, R8 ;  /* 0x0000008ab008723c */ /* 0x040fe20000001808 */
[----:B------:R-:W1:Y:S07]  /*c6e0*/  LDSM.16.MT88.4 R136, [R167] ;  /* 0x00000000a788783b */ /* 0x000e6e0000004200 */
[C---:B-1----:R-:W-:Y:S08]  /*c6f0*/  HMMA.16816.F32 R12, R176.reuse, R136, R12 ;  /* 0x00000088b00c723c */ /* 0x042ff0000000180c */
[C---:B------:R-:W-:Y:S01]  /*c700*/  HMMA.16816.F32 R16, R176.reuse, R138, R16 ;  /* 0x0000008ab010723c */ /* 0x040fe20000001810 */
[----:B------:R-:W1:Y:S07]  /*c710*/  LDSM.16.MT88.4 R136, [R140] ;  /* 0x000000008c88783b */ /* 0x000e6e0000004200 */
[C---:B-1----:R-:W-:Y:S08]  /*c720*/  HMMA.16816.F32 R20, R176.reuse, R136, R20 ;  /* 0x00000088b014723c */ /* 0x042ff00000001814 */
[C---:B------:R-:W-:Y:S01]  /*c730*/  HMMA.16816.F32 R24, R176.reuse, R138, R24 ;  /* 0x0000008ab018723c */ /* 0x040fe20000001818 */
[----:B------:R1:W2:Y:S03]  /*c740*/  LDSM.16.MT88.4 R136, [R145] ;  /* 0x000000009188783b */ /* 0x0002a60000004200 */
[----:B-1----:R-:W-:Y:S02]  /*c750*/  MOV R145, R144 ;  /* 0x0000009000917202 */ /* 0x002fe40000000f00 */
[----:B------:R-:W1:Y:S02]  /*c760*/  MUFU.EX2 R144, R185 ;  /* 0x000000b900907308 */ /* 0x000e640000000800 */
[C---:B--2---:R-:W-:Y:S08]  /*c770*/  HMMA.16816.F32 R28, R176.reuse, R136, R28 ;  /* 0x00000088b01c723c */ /* 0x044ff0000000181c */
[C---:B------:R-:W-:Y:S01]  /*c780*/  HMMA.16816.F32 R32, R176.reuse, R138, R32 ;  /* 0x0000008ab020723c */ /* 0x040fe20000001820 */
[----:B------:R-:W2:Y:S03]  /*c790*/  LDSM.16.MT88.4 R136, [R166+0x2000] ;  /* 0x00200000a688783b */ /* 0x000ea60000004200 */
[----:B-1----:R-:W-:Y:S04]  /*c7a0*/  FADD.FTZ R0, R144, R0 ;  /* 0x0000000090007221 */ /* 0x002fe80000010000 */
[----:B------:R-:W-:Y:S01]  /*c7b0*/  FADD.FTZ R0, R135, R0 ;  /* 0x0000000087007221 */ /* 0x000fe20000010000 */
        /* <DEDUP_REMOVED lines=26> */
[----:B------:R1:W2:Y:S03]  /*c960*/  LDSM.16.MT88.4 R136, [R167+0x6000] ;  /* 0x00600000a788783b */ /* 0x0002a60000004200 */
[----:B-1----:R-:W-:Y:S04]  /*c970*/  MOV R167, R145 ;  /* 0x0000009100a77202 */ /* 0x002fe80000000f00 */
[C---:B--2---:R-:W-:Y:S08]  /*c980*/  HMMA.16816.F32 R108, R176.reuse, R136, R108 ;  /* 0x00000088b06c723c */ /* 0x044ff0000000186c */
[C---:B------:R-:W-:Y:S01]  /*c990*/  HMMA.16816.F32 R112, R176.reuse, R138, R112 ;  /* 0x0000008ab070723c */ /* 0x040fe20000001870 */
[----:B------:R-:W1:Y:S07]  /*c9a0*/  LDSM.16.MT88.4 R136, [R140+0x6000] ;  /* 0x006000008c88783b */ /* 0x000e6e0000004200 */
[C---:B-1----:R-:W-:Y:S08]  /*c9b0*/  HMMA.16816.F32 R116, R176.reuse, R136, R116 ;  /* 0x00000088b074723c */ /* 0x042ff00000001874 */
[C---:B------:R-:W-:Y:S01]  /*c9c0*/  HMMA.16816.F32 R120, R176.reuse, R138, R120 ;  /* 0x0000008ab078723c */ /* 0x040fe20000001878 */
[----:B------:R-:W1:Y:S08]  /*c9d0*/  LDSM.16.MT88.4 R136, [R141+0x6000] ;  /* 0x006000008d88783b */ /* 0x000e700000004200 */
[----:B------:R-:W2:Y:S01]  /*c9e0*/  LDSM.16.MT88.4 R140, [R166+0x800] ;  /* 0x00080000a68c783b */ /* 0x000ea20000004200 */
[C---:B-1----:R-:W-:Y:S07]  /*c9f0*/  HMMA.16816.F32 R124, R176.reuse, R136, R124 ;  /* 0x00000088b07c723c */ /* 0x042fee000000187c */
[----:B------:R-:W-:Y:S01]  /*ca00*/  F2FP.PACK_AB R136, R2, R134 ;  /* 0x000000860288723e */ /* 0x000fe200000000ff */
[----:B------:R-:W-:Y:S01]  /*ca10*/  HMMA.16816.F32 R128, R176, R138, R128 ;  /* 0x0000008ab080723c */ /* 0x000fe20000001880 */
[----:B------:R1:W-:Y:S03]  /*ca20*/  MUFU.EX2 R2, R251 ;  /* 0x000000fb00027308 */ /* 0x0003e60000000800 */
[----:B------:R-:W-:Y:S03]  /*ca30*/  F2FP.PACK_AB R137, R181, R184 ;  /* 0x000000b8b589723e */ /* 0x000fe600000000ff */
[----:B------:R-:W-:Y:S02]  /*ca40*/  F2FP.PACK_AB R138, R135, R144 ;  /* 0x00000090878a723e */ /* 0x000fe400000000ff */
[----:B------:R-:W3:Y:S02]  /*ca50*/  LDSM.16.MT88.4 R144, [R188+0x800] ;  /* 0x00080000bc90783b */ /* 0x000ee40000004200 */
[----:B------:R4:W4:Y:S01]  /*ca60*/  MUFU.EX2 R134, R167 ;  /* 0x000000a700867308 */ /* 0x0009220000000800 */
[----:B------:R-:W-:Y:S07]  /*ca70*/  F2FP.PACK_AB R139, R183, R182 ;  /* 0x000000b6b78b723e */ /* 0x000fee00000000ff */
[C---:B--2---:R-:W-:Y:S02]  /*ca80*/  HMMA.16816.F32 R4, R136.reuse, R140, R4 ;  /* 0x0000008c8804723c */ /* 0x044fe40000001804 */
[----:B------:R-:W-:Y:S03]  /*ca90*/  MUFU.EX2 R135, R249 ;  /* 0x000000f900877308 */ /* 0x000fe60000000800 */
[----:B-1----:R-:W-:Y:S03]  /*caa0*/  MOV R251, R166 ;  /* 0x000000a600fb7202 */ /* 0x002fe60000000f00 */
[C---:B------:R-:W-:Y:S01]  /*cab0*/  HMMA.16816.F32 R8, R136.reuse, R142, R8 ;  /* 0x0000008e8808723c */ /* 0x040fe20000001808 */
[----:B------:R-:W1:Y:S03]  /*cac0*/  LDSM.16.MT88.4 R140, [R186+0x800] ;  /* 0x00080000ba8c783b */ /* 0x000e660000004200 */
[----:B------:R-:W-:Y:S01]  /*cad0*/  MUFU.EX2 R178, R157 ;  /* 0x0000009d00b27308 */ /* 0x000fe20000000800 */
[----:B----4-:R-:W-:Y:S01]  /*cae0*/  MOV R167, R148 ;  /* 0x0000009400a77202 */ /* 0x010fe20000000f00 */
[----:B------:R-:W-:Y:S06]  /*caf0*/  FADD.FTZ R0, R134, R0 ;  /* 0x0000000086007221 */ /* 0x000fec0000010000 */
[----:B------:R-:W-:Y:S02]  /*cb00*/  FADD.FTZ R0, R2, R0 ;  /* 0x0000000002007221 */ /* 0x000fe40000010000 */
[----:B------:R-:W2:Y:S01]  /*cb10*/  MUFU.EX2 R148, R250 ;  /* 0x000000fa00947308 */ /* 0x000ea20000000800 */
[C---:B---3--:R-:W-:Y:S08]  /*cb20*/  HMMA.16816.F32 R12, R136.reuse, R144, R12 ;  /* 0x00000090880c723c */ /* 0x048ff0000000180c */
[C---:B------:R-:W-:Y:S01]  /*cb30*/  HMMA.16816.F32 R16, R136.reuse, R146, R16 ;  /* 0x000000928810723c */ /* 0x040fe20000001810 */
[----:B------:R-:W3:Y:S03]  /*cb40*/  LDSM.16.MT88.4 R144, [R187+0x800] ;  /* 0x00080000bb90783b */ /* 0x000ee60000004200 */
[----:B--2---:R-:W-:Y:S04]  /*cb50*/  FADD.FTZ R0, R148, R0 ;  /* 0x0000000094007221 */ /* 0x004fe80000010000 */
[C---:B-1----:R-:W-:Y:S04]  /*cb60*/  HMMA.16816.F32 R20, R136.reuse, R140, R20 ;  /* 0x0000008c8814723c */ /* 0x042fe80000001814 */
[C---:B------:R-:W-:Y:S04]  /*cb70*/  FADD.FTZ R0, R135.reuse, R0 ;  /* 0x0000000087007221 */ /* 0x040fe80000010000 */
        /* <DEDUP_REMOVED lines=26> */
[C---:B--2---:R-:W-:Y:S04]  /*cd20*/  HMMA.16816.F32 R92, R136.reuse, R144, R92 ;  /* 0x00000090885c723c */ /* 0x044fe8000000185c */
[----:B-1----:R-:W-:Y:S04]  /*cd30*/  MOV R166, R149 ;  /* 0x0000009500a67202 */ /* 0x002fe80000000f00 */
[----:B------:R-:W-:Y:S01]  /*cd40*/  MUFU.EX2 R176, R166 ;  /* 0x000000a600b07308 */ /* 0x000fe20000000800 */
        /* <DEDUP_REMOVED lines=15> */
[----:B------:R-:W3:Y:S01]  /*ce40*/  LDSM.16.MT88.4 R148, [R186+0x1000] ;  /* 0x00100000ba94783b */ /* 0x000ee20000004200 */
[----:B------:R-:W4:Y:S02]  /*ce50*/  MUFU.EX2 R135, R160 ;  /* 0x000000a000877308 */ /* 0x000f240000000800 */
[----:B------:R-:W-:Y:S02]  /*ce60*/  F2FP.PACK_AB R136, R2, R134 ;  /* 0x000000860288723e */ /* 0x000fe400000000ff */
[----:B------:R-:W-:Y:S02]  /*ce70*/  F2FP.PACK_AB R137, R189, R190 ;  /* 0x000000bebd89723e */ /* 0x000fe400000000ff */
[----:B------:R-:W-:Y:S04]  /*ce80*/  F2FP.PACK_AB R139, R248, R191 ;  /* 0x000000bff88b723e */ /* 0x000fe800000000ff */
[----:B------:R-:W1:Y:S03]  /*ce90*/  MUFU.EX2 R2, R167 ;  /* 0x000000a700027308 */ /* 0x000e660000000800 */
[C---:B--2---:R-:W-:Y:S07]  /*cea0*/  HMMA.16816.F32 R4, R136.reuse, R140, R4 ;  /* 0x0000008c8804723c */ /* 0x044fee0000001804 */
[----:B------:R-:W-:Y:S01]  /*ceb0*/  MUFU.EX2 R134, R165 ;  /* 0x000000a500867308 */ /* 0x000fe20000000800 */
[C---:B------:R-:W-:Y:S01]  /*cec0*/  HMMA.16816.F32 R8, R136.reuse, R142, R8 ;  /* 0x0000008e8808723c */ /* 0x040fe20000001808 */
[----:B------:R-:W2:Y:S03]  /*ced0*/  LDSM.16.MT88.4 R140, [R187+0x1000] ;  /* 0x00100000bb8c783b */ /* 0x000ea60000004200 */
[----:B----4-:R-:W-:Y:S05]  /*cee0*/  F2FP.PACK_AB R177, R135, R180 ;  /* 0x000000b487b1723e */ /* 0x010fea00000000ff */
[----:B------:R-:W-:Y:S01]  /*cef0*/  LDSM.16.MT88.4 R160, [R251+0x1800] ;  /* 0x00180000fba0783b */ /* 0x000fe20000004200 */
[C---:B-1----:R-:W-:Y:S03]  /*cf00*/  HMMA.16816.F32 R12, R136.reuse, R144, R12 ;  /* 0x00000090880c723c */ /* 0x042fe6000000180c */
[----:B------:R-:W-:Y:S04]  /*cf10*/  FADD.FTZ R0, R2, R0 ;  /* 0x0000000002007221 */ /* 0x000fe80000010000 */
[----:B------:R-:W-:Y:S01]  /*cf20*/  FADD.FTZ R0, R176, R0 ;  /* 0x00000000b0007221 */ /* 0x000fe20000010000 */
[C---:B------:R-:W-:Y:S01]  /*cf30*/  HMMA.16816.F32 R16, R136.reuse, R146, R16 ;  /* 0x000000928810723c */ /* 0x040fe20000001810 */
[----:B------:R-:W1:Y:S03]  /*cf40*/  LDSM.16.MT88.4 R144, [R251+0x3000] ;  /* 0x00300000fb90783b */ /* 0x000e660000004200 */
[----:B------:R-:W-:Y:S01]  /*cf50*/  FADD.FTZ R0, R178, R0 ;  /* 0x00000000b2007221 */ /* 0x000fe20000010000 */
[----:B------:R-:W-:Y:S02]  /*cf60*/  F2FP.PACK_AB R178, R132, R178 ;  /* 0x000000b284b2723e */ /* 0x000fe400000000ff */
[----:B------:R-:W-:Y:S01]  /*cf70*/  F2FP.PACK_AB R176, R176, R2 ;  /* 0x00000002b0b0723e */ /* 0x000fe200000000ff */
[C---:B---3--:R-:W-:Y:S04]  /*cf80*/  HMMA.16816.F32 R20, R136.reuse, R148, R20 ;  /* 0x000000948814723c */ /* 0x048fe80000001814 */
[----:B------:R-:W-:Y:S02]  /*cf90*/  FADD.FTZ R0, R132, R0 ;  /* 0x0000000084007221 */ /* 0x000fe40000010000 */
[----:B------:R-:W-:Y:S01]  /*cfa0*/  FADD.FTZ R2, R153, R152 ;  /* 0x0000009899027221 */ /* 0x000fe20000010000 */
[----:B------:R-:W3:Y:S01]  /*cfb0*/  MUFU.EX2 R132, R164 ;  /* 0x000000a400847308 */ /* 0x000ee20000000800 */
[C---:B------:R-:W-:Y:S01]  /*cfc0*/  HMMA.16816.F32 R24, R136.reuse, R150, R24 ;  /* 0x000000968818723c */ /* 0x040fe20000001818 */
[----:B------:R-:W4:Y:S07]  /*cfd0*/  LDSM.16.MT88.4 R148, [R188+0x3000] ;  /* 0x00300000bc94783b */ /* 0x000f2e0000004200 */
[C---:B--2---:R-:W-:Y:S01]  /*cfe0*/  HMMA.16816.F32 R28, R136.reuse, R140, R28 ;  /* 0x0000008c881c723c */ /* 0x044fe2000000181c */
[----:B------:R-:W-:Y:S07]  /*cff0*/  LDSM.16.MT88.4 R152, [R188+0x1800] ;  /* 0x00180000bc98783b */ /* 0x000fee0000004200 */
[C---:B------:R-:W-:Y:S01]  /*d000*/  HMMA.16816.F32 R32, R136.reuse, R142, R32 ;  /* 0x0000008e8820723c */ /* 0x040fe20000001820 */
[----:B------:R-:W2:Y:S03]  /*d010*/  LDSM.16.MT88.4 R140, [R186+0x3000] ;  /* 0x00300000ba8c783b */ /* 0x000ea60000004200 */
[----:B---3--:R-:W-:Y:S04]  /*d020*/  F2FP.PACK_AB R179, R132, R134 ;  /* 0x0000008684b3723e */ /* 0x008fe800000000ff */
[C---:B-1----:R-:W-:Y:S01]  /*d030*/  HMMA.16816.F32 R36, R136.reuse, R144, R36 ;  /* 0x000000908824723c */ /* 0x042fe20000001824 */
[----:B------:R1:W-:Y:S04]  /*d040*/  STL [R1+0x7c], R0 ;  /* 0x00007c0001007387 */ /* 0x0003e80000100800 */
[----:B------:R-:W3:Y:S03]  /*d050*/  LDL.LU R185, [R1+0x64] ;  /* 0x0000640001b97983 */ /* 0x000ee60000300800 */
[C---:B------:R-:W-:Y:S01]  /*d060*/  HMMA.16816.F32 R40, R136.reuse, R146, R40 ;  /* 0x000000928828723c */ /* 0x040fe20000001828 */
[----:B------:R-:W2:Y:S07]  /*d070*/  LDSM.16.MT88.4 R144, [R187+0x3000] ;  /* 0x00300000bb90783b */ /* 0x000eae0000004200 */
[C---:B----4-:R-:W-:Y:S08]  /*d080*/  HMMA.16816.F32 R44, R136.reuse, R148, R44 ;  /* 0x00000094882c723c */ /* 0x050ff0000000182c */
[C---:B------:R-:W-:Y:S01]  /*d090*/  HMMA.16816.F32 R48, R136.reuse, R150, R48 ;  /* 0x000000968830723c */ /* 0x040fe20000001830 */
[----:B------:R-:W4:Y:S03]  /*d0a0*/  LDSM.16.MT88.4 R148, [R251+0x5000] ;  /* 0x00500000fb94783b */ /* 0x000f260000004200 */
[----:B-1----:R-:W-:Y:S04]  /*d0b0*/  FADD.FTZ R0, R156, R2 ;  /* 0x000000029c007221 */ /* 0x002fe80000010000 */
[C---:B--2---:R-:W-:Y:S04]  /*d0c0*/  HMMA.16816.F32 R52, R136.reuse, R140, R52 ;  /* 0x0000008c8834723c */ /* 0x044fe80000001834 */
[----:B------:R-:W-:Y:S04]  /*d0d0*/  FADD.FTZ R0, R184, R0 ;  /* 0x00000000b8007221 */ /* 0x000fe80000010000 */
[C---:B------:R-:W-:Y:S01]  /*d0e0*/  HMMA.16816.F32 R56, R136.reuse, R142, R56 ;  /* 0x0000008e8838723c */ /* 0x040fe20000001838 */
[----:B------:R-:W1:Y:S03]  /*d0f0*/  LDSM.16.MT88.4 R140, [R188+0x5000] ;  /* 0x00500000bc8c783b */ /* 0x000e660000004200 */
[----:B------:R-:W-:Y:S04]  /*d100*/  FADD.FTZ R0, R181, R0 ;  /* 0x00000000b5007221 */ /* 0x000fe80000010000 */
[----:B------:R-:W-:Y:S01]  /*d110*/  FADD.FTZ R0, R182, R0 ;  /* 0x00000000b6007221 */ /* 0x000fe20000010000 */
[C---:B------:R-:W-:Y:S03]  /*d120*/  HMMA.16816.F32 R60, R136.reuse, R144, R60 ;  /* 0x00000090883c723c */ /* 0x040fe6000000183c */
[----:B------:R-:W-:Y:S04]  /*d130*/  FADD.FTZ R0, R183, R0 ;  /* 0x00000000b7007221 */ /* 0x000fe80000010000 */
[----:B------:R-:W-:Y:S01]  /*d140*/  FADD.FTZ R0, R190, R0 ;  /* 0x00000000be007221 */ /* 0x000fe20000010000 */
[C---:B------:R-:W-:Y:S01]  /*d150*/  HMMA.16816.F32 R64, R136.reuse, R146, R64 ;  /* 0x000000928840723c */ /* 0x040fe20000001840 */
[----:B------:R-:W2:Y:S03]  /*d160*/  LDSM.16.MT88.4 R144, [R186+0x5000] ;  /* 0x00500000ba90783b */ /* 0x000ea60000004200 */
[----:B------:R-:W-:Y:S04]  /*d170*/  FADD.FTZ R0, R189, R0 ;  /* 0x00000000bd007221 */ /* 0x000fe80000010000 */
[C---:B----4-:R-:W-:Y:S04]  /*d180*/  HMMA.16816.F32 R68, R136.reuse, R148, R68 ;  /* 0x000000948844723c */ /* 0x050fe80000001844 */
[----:B------:R-:W-:Y:S04]  /*d190*/  FADD.FTZ R0, R191, R0 ;  /* 0x00000000bf007221 */ /* 0x000fe80000010000 */
[C---:B------:R-:W-:Y:S01]  /*d1a0*/  HMMA.16816.F32 R72, R136.reuse, R150, R72 ;  /* 0x000000968848723c */ /* 0x040fe20000001848 */
[----:B------:R-:W4:Y:S03]  /*d1b0*/  LDSM.16.MT88.4 R148, [R187+0x5000] ;  /* 0x00500000bb94783b */ /* 0x000f260000004200 */
[----:B------:R-:W-:Y:S04]  /*d1c0*/  FADD.FTZ R0, R248, R0 ;  /* 0x00000000f8007221 */ /* 0x000fe80000010000 */
[C---:B-1----:R-:W-:Y:S04]  /*d1d0*/  HMMA.16816.F32 R76, R136.reuse, R140, R76 ;  /* 0x0000008c884c723c */ /* 0x042fe8000000184c */
[----:B------:R-:W-:Y:S04]  /*d1e0*/  FADD.FTZ R0, R180, R0 ;  /* 0x00000000b4007221 */ /* 0x000fe80000010000 */
[C---:B------:R-:W-:Y:S01]  /*d1f0*/  HMMA.16816.F32 R80, R136.reuse, R142, R80 ;  /* 0x0000008e8850723c */ /* 0x040fe20000001850 */
[----:B------:R-:W1:Y:S03]  /*d200*/  LDSM.16.MT88.4 R140, [R251+0x7000] ;  /* 0x00700000fb8c783b */ /* 0x000e660000004200 */
[----:B------:R-:W-:Y:S01]  /*d210*/  FADD.FTZ R0, R135, R0 ;  /* 0x0000000087007221 */ /* 0x000fe20000010000 */
[----:B------:R-:W-:Y:S03]  /*d220*/  MOV R135, R3 ;  /* 0x0000000300877202 */ /* 0x000fe60000000f00 */
[----:B------:R-:W-:Y:S01]  /*d230*/  FADD.FTZ R2, R134, R0 ;  /* 0x0000000086027221 */ /* 0x000fe20000010000 */
[C---:B--2---:R-:W-:Y:S03]  /*d240*/  HMMA.16816.F32 R84, R136.reuse, R144, R84 ;  /* 0x000000908854723c */ /* 0x044fe60000001854 */
[----:B------:R-:W-:Y:S01]  /*d250*/  FADD.FTZ R2, R132, R2 ;  /* 0x0000000284027221 */ /* 0x000fe20000010000 */
[----:B------:R-:W-:Y:S04]  /*d260*/  MOV R134, R133 ;  /* 0x0000008500867202 */ /* 0x000fe80000000f00 */
[C---:B------:R-:W-:Y:S01]  /*d270*/  HMMA.16816.F32 R88, R136.reuse, R146, R88 ;  /* 0x000000928858723c */ /* 0x040fe20000001858 */
[----:B------:R-:W2:Y:S07]  /*d280*/  LDSM.16.MT88.4 R144, [R188+0x7000] ;  /* 0x00700000bc90783b */ /* 0x000eae0000004200 */
[C---:B----4-:R-:W-:Y:S08]  /*d290*/  HMMA.16816.F32 R92, R136.reuse, R148, R92 ;  /* 0x00000094885c723c */ /* 0x050ff0000000185c */
        /* <DEDUP_REMOVED lines=8> */
[C---:B----4-:R-:W-:Y:S08]  /*d320*/  HMMA.16816.F32 R116, R136.reuse, R148, R116 ;  /* 0x000000948874723c */ /* 0x050ff00000001874 */
[C---:B------:R-:W-:Y:S08]  /*d330*/  HMMA.16816.F32 R120, R136.reuse, R150, R120 ;  /* 0x000000968878723c */ /* 0x040ff00000001878 */
[C---:B-1----:R-:W-:Y:S08]  /*d340*/  HMMA.16816.F32 R124, R136.reuse, R140, R124 ;  /* 0x0000008c887c723c */ /* 0x042ff0000000187c */
[----:B------:R-:W-:Y:S01]  /*d350*/  HMMA.16816.F32 R128, R136, R142, R128 ;  /* 0x0000008e8880723c */ /* 0x000fe20000001880 */
[----:B------:R-:W1:Y:S07]  /*d360*/  LDSM.16.MT88.4 R136, [R187+0x1800] ;  /* 0x00180000bb88783b */ /* 0x000e6e0000004200 */
[C---:B------:R-:W-:Y:S01]  /*d370*/  HMMA.16816.F32 R164, R176.reuse, R160, R4 ;  /* 0x000000a0b0a4723c */ /* 0x040fe20000001804 */
[----:B------:R-:W4:Y:S07]  /*d380*/  LDSM.16.MT88.4 R4, [R251+0x3800] ;  /* 0x00380000fb04783b */ /* 0x000f2e0000004200 */
[C---:B------:R-:W-:Y:S01]  /*d390*/  HMMA.16816.F32 R160, R176.reuse, R162, R8 ;  /* 0x000000a2b0a0723c */ /* 0x040fe20000001808 */
[----:B------:R-:W4:Y:S07]  /*d3a0*/  LDSM.16.MT88.4 R8, [R188+0x3800] ;  /* 0x00380000bc08783b */ /* 0x000f2e0000004200 */
[C---:B------:R-:W-:Y:S01]  /*d3b0*/  HMMA.16816.F32 R156, R176.reuse, R152, R12 ;  /* 0x00000098b09c723c */ /* 0x040fe2000000180c */
[----:B------:R-:W4:Y:S07]  /*d3c0*/  LDSM.16.MT88.4 R12, [R186+0x3800] ;  /* 0x00380000ba0c783b */ /* 0x000f2e0000004200 */
[C---:B------:R-:W-:Y:S01]  /*d3d0*/  HMMA.16816.F32 R152, R176.reuse, R154, R16 ;  /* 0x0000009ab098723c */ /* 0x040fe20000001810 */
[----:B------:R-:W3:Y:S07]  /*d3e0*/  LDSM.16.MT88.4 R16, [R187+0x3800] ;  /* 0x00380000bb10783b */ /* 0x000eee0000004200 */
[C---:B--2---:R-:W-:Y:S08]  /*d3f0*/  HMMA.16816.F32 R148, R176.reuse, R144, R20 ;  /* 0x00000090b094723c */ /* 0x044ff00000001814 */
[C---:B------:R-:W-:Y:S08]  /*d400*/  HMMA.16816.F32 R144, R176.reuse, R146, R24 ;  /* 0x00000092b090723c */ /* 0x040ff00000001818 */
[C---:B-1----:R-:W-:Y:S08]  /*d410*/  HMMA.16816.F32 R140, R176.reuse, R136, R28 ;  /* 0x00000088b08c723c */ /* 0x042ff0000000181c */
[C---:B------:R-:W-:Y:S08]  /*d420*/  HMMA.16816.F32 R136, R176.reuse, R138, R32 ;  /* 0x0000008ab088723c */ /* 0x040ff00000001820 */
[C---:B----4-:R-:W-:Y:S08]  /*d430*/  HMMA.16816.F32 R36, R176.reuse, R4, R36 ;  /* 0x00000004b024723c */ /* 0x050ff00000001824 */
[C---:B------:R-:W-:Y:S01]  /*d440*/  HMMA.16816.F32 R40, R176.reuse, R6, R40 ;  /* 0x00000006b028723c */ /* 0x040fe20000001828 */
[----:B------:R-:W1:Y:S07]  /*d450*/  LDSM.16.MT88.4 R4, [R251+0x5800] ;  /* 0x00580000fb04783b */ /* 0x000e6e0000004200 */
[C---:B------:R-:W-:Y:S08]  /*d460*/  HMMA.16816.F32 R44, R176.reuse, R8, R44 ;  /* 0x00000008b02c723c */ /* 0x040ff0000000182c */
[C---:B------:R-:W-:Y:S01]  /*d470*/  HMMA.16816.F32 R48, R176.reuse, R10, R48 ;  /* 0x0000000ab030723c */ /* 0x040fe20000001830 */
[----:B------:R-:W2:Y:S07]  /*d480*/  LDSM.16.MT88.4 R8, [R188+0x5800] ;  /* 0x00580000bc08783b */ /* 0x000eae0000004200 */
[C---:B------:R-:W-:Y:S08]  /*d490*/  HMMA.16816.F32 R52, R176.reuse, R12, R52 ;  /* 0x0000000cb034723c */ /* 0x040ff00000001834 */
[C---:B------:R-:W-:Y:S01]  /*d4a0*/  HMMA.16816.F32 R56, R176.reuse, R14, R56 ;  /* 0x0000000eb038723c */ /* 0x040fe20000001838 */
[----:B------:R-:W4:Y:S03]  /*d4b0*/  LDSM.16.MT88.4 R12, [R186+0x5800] ;  /* 0x00580000ba0c783b */ /* 0x000f260000004200 */
[C---:B---3--:R-:W-:Y:S04]  /*d4c0*/  IADD3 R0, R185.reuse, -0x1, RZ ;  /* 0xffffffffb9007810 */ /* 0x048fe80007ffe0ff */
[C---:B------:R-:W-:Y:S01]  /*d4d0*/  HMMA.16816.F32 R60, R176.reuse, R16, R60 ;  /* 0x00000010b03c723c */ /* 0x040fe2000000183c */
[----:B------:R-:W-:Y:S02]  /*d4e0*/  STL [R1+0x64], R0 ;  /* 0x0000640001007387 */ /* 0x000fe40000100800 */
[----:B------:R-:W-:Y:S02]  /*d4f0*/  ISETP.GT.AND P0, PT, R185, RZ, PT ;  /* 0x000000ffb900720c */ /* 0x000fe40003f04270 */
[----:B------:R-:W-:Y:S03]  /*d500*/  STL [R1+0x78], R2 ;  /* 0x0000780201007387 */ /* 0x000fe60000100800 */
        /* <DEDUP_REMOVED lines=8> */
[C---:B----4-:R-:W-:Y:S08]  /*d590*/  HMMA.16816.F32 R84, R176.reuse, R12, R84 ;  /* 0x0000000cb054723c */ /* 0x050ff00000001854 */
[C---:B------:R-:W-:Y:S01]  /*d5a0*/  HMMA.16816.F32 R88, R176.reuse, R14, R88 ;  /* 0x0000000eb058723c */ /* 0x040fe20000001858 */
[----:B------:R-:W4:Y:S07]  /*d5b0*/  LDSM.16.MT88.4 R12, [R186+0x7800] ;  /* 0x00780000ba0c783b */ /* 0x000f2e0000004200 */
[C---:B---3--:R-:W-:Y:S08]  /*d5c0*/  HMMA.16816.F32 R92, R176.reuse, R16, R92 ;  /* 0x00000010b05c723c */ /* 0x048ff0000000185c */
[C---:B------:R-:W-:Y:S01]  /*d5d0*/  HMMA.16816.F32 R96, R176.reuse, R18, R96 ;  /* 0x00000012b060723c */ /* 0x040fe20000001860 */
[----:B------:R-:W3:Y:S07]  /*d5e0*/  LDSM.16.MT88.4 R16, [R187+0x7800] ;  /* 0x00780000bb10783b */ /* 0x000eee0000004200 */
[C---:B-1----:R-:W-:Y:S08]  /*d5f0*/  HMMA.16816.F32 R100, R176.reuse, R4, R100 ;  /* 0x00000004b064723c */ /* 0x042ff00000001864 */
[C---:B------:R-:W-:Y:S08]  /*d600*/  HMMA.16816.F32 R104, R176.reuse, R6, R104 ;  /* 0x00000006b068723c */ /* 0x040ff00000001868 */
[C---:B--2---:R-:W-:Y:S08]  /*d610*/  HMMA.16816.F32 R108, R176.reuse, R8, R108 ;  /* 0x00000008b06c723c */ /* 0x044ff0000000186c */
[C---:B------:R-:W-:Y:S08]  /*d620*/  HMMA.16816.F32 R112, R176.reuse, R10, R112 ;  /* 0x0000000ab070723c */ /* 0x040ff00000001870 */
[C---:B----4-:R-:W-:Y:S08]  /*d630*/  HMMA.16816.F32 R116, R176.reuse, R12, R116 ;  /* 0x0000000cb074723c */ /* 0x050ff00000001874 */
[C---:B------:R-:W-:Y:S08]  /*d640*/  HMMA.16816.F32 R120, R176.reuse, R14, R120 ;  /* 0x0000000eb078723c */ /* 0x040ff00000001878 */
[C---:B---3--:R-:W-:Y:S07]  /*d650*/  HMMA.16816.F32 R124, R176.reuse, R16, R124 ;  /* 0x00000010b07c723c */ /* 0x048fee000000187c */
[----:B------:R-:W-:Y:S01]  /*d660*/  MOV R16, R3 ;  /* 0x0000000300107202 */ /* 0x000fe20000000f00 */
[----:B------:R-:W-:Y:S01]  /*d670*/  HMMA.16816.F32 R128, R176, R18, R128 ;  /* 0x00000012b080723c */ /* 0x000fe20000001880 */
[----:B------:R-:W-:Y:S07]  /*d680*/  @!UPT UIADD3 URZ, URZ, URZ, URZ ;  /* 0x0000003f3f3ff290 */ /* 0x000fee000fffe03f */
[----:B------:R-:W-:-:S11]  /*d690*/  @P0 BRA `(.L_x_542) ;  /* 0xffffc42000000947 */ /* 0x000fd6000383ffff */
.L_x_535:
[----:B------:R-:W-:Y:S05]  /*d6a0*/  BRA.DIV ~URZ, `(.L_x_543) ;  /* 0x00004a927f007947 */ /* 0x000fea000b800000 */
[----:B------:R-:W2:Y:S04]  /*d6b0*/  LDL R0, [R1+0x7c] ;  /* 0x00007c0001007983 */ /* 0x000ea80000100800 */
[----:B--2---:R1:W2:Y:S02]  /*d6c0*/  SHFL.BFLY PT, R4, R0, 0x2, 0x1f ;  /* 0x0c401f0000047f89 */ /* 0x0042a400000e0000 */
.L_x_589:
[----:B-1----:R-:W3:Y:S02]  /*d6d0*/  LDL.LU R0, [R1+0x7c] ;  /* 0x00007c0001007983 */ /* 0x002ee40000300800 */
[----:B--23--:R-:W-:Y:S01]  /*d6e0*/  FADD.FTZ R4, R4, R0 ;  /* 0x0000000004047221 */ /* 0x00cfe20000010000 */
[----:B------:R-:W-:Y:S05]  /*d6f0*/  BRA.DIV ~URZ, `(.L_x_544) ;  /* 0x00004aa27f007947 */ /* 0x000fea000b800000 */
[----:B------:R-:W2:Y:S04]  /*d700*/  LDL.LU R2, [R1+0x78] ;  /* 0x0000780001027983 */ /* 0x000ea80000300800 */
[----:B------:R-:W1:Y:S02]  /*d710*/  SHFL.BFLY PT, R0, R4, 0x1, 0x1f ;  /* 0x0c201f0004007f89 */ /* 0x000e6400000e0000 */
[----:B-1----:R-:W-:-:S02]  /*d720*/  FADD.FTZ R4, R4, R0 ;  /* 0x0000000004047221 */ /* 0x002fc40000010000 */
[----:B--2---:R-:W1:Y:S02]  /*d730*/  SHFL.BFLY PT, R5, R2, 0x2, 0x1f ;  /* 0x0c401f0002057f89 */ /* 0x004e6400000e0000 */
[----:B-1----:R-:W-:-:S05]  /*d740*/  FADD.FTZ R5, R5, R2 ;  /* 0x0000000205057221 */ /* 0x002fca0000010000 */
[----:B------:R1:W2:Y:S02]  /*d750*/  SHFL.BFLY PT, R3, R5, 0x1, 0x1f ;  /* 0x0c201f0005037f89 */ /* 0x0002a400000e0000 */
.L_x_590:
[----:B------:R-:W-:Y:S01]  /*d760*/  FSETP.NE.FTZ.AND P1, PT, R4, RZ, PT ;  /* 0x000000ff0400720b */ /* 0x000fe20003f35000 */
[----:B--2---:R-:W-:Y:S01]  /*d770*/  FADD.FTZ R3, R3, R5 ;  /* 0x0000000503037221 */ /* 0x004fe20000010000 */
[----:B------:R-:W-:Y:S02]  /*d780*/  MOV R2, RZ ;  /* 0x000000ff00027202 */ /* 0x000fe40000000f00 */
[----:B------:R-:W-:Y:S02]  /*d790*/  MOV R0, RZ ;  /* 0x000000ff00007202 */ /* 0x000fe40000000f00 */
[----:B------:R-:W-:Y:S02]  /*d7a0*/  FSETP.NE.FTZ.AND P0, PT, R3, RZ, PT ;  /* 0x000000ff0300720b */ /* 0x000fe40003f15000 */
[----:B------:R-:W-:-:S05]  /*d7b0*/  MOV R173, 0xff800000 ;  /* 0xff80000000ad7802 */ /* 0x000fca0000000f00 */
[----:B------:R-:W2:Y:S01]  /*d7c0*/  @P1 MUFU.RCP R2, R4 ;  /* 0x0000000400021308 */ /* 0x000ea20000001000 */
[----:B------:R-:W-:-:S07]  /*d7d0*/  @P1 MOV R6, 0x3f317218 ;  /* 0x3f31721800061802 */ /* 0x000fce0000000f00 */
[----:B------:R-:W3:Y:S01]  /*d7e0*/  @P1 MUFU.LG2 R4, R4 ;  /* 0x0000000400041308 */ /* 0x000ee20000000c00 */
[----:B--2---:R-:W-:-:S07]  /*d7f0*/  FMUL.FTZ R132, R2, R36 ;  /* 0x0000002402847220 */ /* 0x004fce0000410000 */
[----:B------:R-:W2:Y:S01]  /*d800*/  @P0 MUFU.RCP R0, R3 ;  /* 0x0000000300000308 */ /* 0x000ea20000001000 */
        /* <DEDUP_REMOVED lines=30> */
[C---:B------:R-:W-:Y:S01]  /*d9f0*/  FMUL.FTZ R34, R2.reuse, R65 ;  /* 0x0000004102227220 */ /* 0x040fe20000410000 */
[----:B------:R-:W-:Y:S01]  /*da00*/  MOV R65, 0xff800000 ;  /* 0xff80000000417802 */ /* 0x000fe20000000f00 */
        /* <DEDUP_REMOVED lines=32> */
[----:B------:R4:W5:Y:S01]  /*dc10*/  @P0 MUFU.LG2 R2, R3 ;  /* 0x0000000300020308 */ /* 0x0009620000000c00 */
[----:B-1-3--:R-:W-:Y:S02]  /*dc20*/  @P1 FMUL.FTZ R5, R4, 0.69314718246459960938 ;  /* 0x3f31721804051820 */ /* 0x00afe40000410000 */
[----:B------:R-:W-:Y:S02]  /*dc30*/  @P1 FMUL.FTZ R4, R6, c[0x0][0x2d0] ;  /* 0x0000b40006041a20 */ /* 0x000fe40000410000 */
[----:B--2---:R-:W-:Y:S01]  /*dc40*/  FMUL.FTZ R6, R0, R46 ;  /* 0x0000002e00067220 */ /* 0x004fe20000410000 */
[----:B------:R-:W-:Y:S01]  /*dc50*/  MOV R46, 0x1 ;  /* 0x00000001002e7802 */ /* 0x000fe20000000f00 */
[----:B------:R-:W-:-:S02]  /*dc60*/  @P1 FFMA.FTZ R173, R4, R133, R5 ;  /* 0x0000008504ad1223 */ /* 0x000fc40000010005 */
[C---:B------:R-:W-:Y:S02]  /*dc70*/  FMUL.FTZ R45, R0.reuse, R43 ;  /* 0x0000002b002d7220 */ /* 0x040fe40000410000 */
[C---:B------:R-:W-:Y:S02]  /*dc80*/  FMUL.FTZ R166, R0.reuse, R166 ;  /* 0x000000a600a67220 */ /* 0x040fe40000410000 */
[C---:B------:R-:W-:Y:S02]  /*dc90*/  FMUL.FTZ R167, R0.reuse, R167 ;  /* 0x000000a700a77220 */ /* 0x040fe40000410000 */
[----:B------:R-:W-:Y:S01]  /*dca0*/  FMUL.FTZ R162, R0, R162 ;  /* 0x000000a200a27220 */ /* 0x000fe20000410000 */
[----:B----4-:R-:W-:Y:S01]  /*dcb0*/  @P0 MOV R3, 0x3f317218 ;  /* 0x3f31721800030802 */ /* 0x010fe20000000f00 */
[----:B-----5:R-:W-:Y:S02]  /*dcc0*/  @P0 FMUL.FTZ R2, R2, 0.69314718246459960938 ;  /* 0x3f31721802020820 */ /* 0x020fe40000410000 */
[----:B------:R-:W-:-:S02]  /*dcd0*/  FMUL.FTZ R61, R0, R163 ;  /* 0x000000a3003d7220 */ /* 0x000fc40000410000 */
[----:B------:R-:W-:Y:S02]  /*dce0*/  @P0 FMUL.FTZ R3, R3, c[0x0][0x2d0] ;  /* 0x0000b40003030a20 */ /* 0x000fe40000410000 */
        /* <DEDUP_REMOVED lines=57> */
[----:B------:R-:W-:Y:S01]  /*e080*/  FMUL.FTZ R131, R0, R131 ;  /* 0x0000008300837220 */ /* 0x000fe20000410000 */
[----:B------:R-:W-:Y:S01]  /*e090*/  PRMT R0, R46, 0x7610, R0 ;  /* 0x000076102e007816 */ /* 0x000fe20000000000 */
[----:B------:R-:W-:-:S02]  /*e0a0*/  @P0 FFMA.FTZ R65, R3, R16, R2 ;  /* 0x0000001003410223 */ /* 0x000fc40000010002 */
.L_x_516:
[----:B------:R2:W5:Y:S01]  /*e0b0*/  LDL R48, [R1+0xc8] ;  /* 0x0000c80001307983 */ /* 0x0005620000100800 */
[----:B------:R-:W-:Y:S03]  /*e0c0*/  BSSY B0, `(.L_x_545) ;  /* 0x0000012000007945 */ /* 0x000fe60003800000 */
[----:B------:R-:W3:Y:S02]  /*e0d0*/  S2R R69, SR_TID.X ;  /* 0x0000000000457919 */ /* 0x000ee40000002100 */
[----:B---3--:R-:W-:-:S13]  /*e0e0*/  LOP3.LUT P0, RZ, R69, 0xff, RZ, 0xc0, !PT ;  /* 0x000000ff45ff7812 */ /* 0x008fda000780c0ff */
[----:B------:R-:W-:Y:S05]  /*e0f0*/  @P0 BRA `(.L_x_546) ;  /* 0x000000e000000947 */ /* 0x000fea0003800000 */
[----:B-12---:R-:W1:Y:S01]  /*e100*/  S2R R16, SR_LANEID ;  /* 0x0000000000107919 */ /* 0x006e620000000000 */
[----:B------:R-:W-:Y:S01]  /*e110*/  VOTEU.ANY UR4, UPT, PT ;  /* 0x0000000000047886 */ /* 0x000fe200038e0100 */
[----:B------:R-:W-:Y:S01]  /*e120*/  IMAD.MOV.U32 R46, RZ, RZ, c[0x0][0x580] ;  /* 0x00016000ff2e7624 */ /* 0x000fe200078e00ff */
[----:B------:R-:W1:Y:S01]  /*e130*/  FLO.U32 R3, UR4 ;  /* 0x0000000400037d00 */ /* 0x000e6200080e0000 */
[----:B------:R-:W-:-:S07]  /*e140*/  IMAD.MOV.U32 R47, RZ, RZ, c[0x0][0x584] ;  /* 0x00016100ff2f7624 */ /* 0x000fce00078e00ff */
[----:B------:R-:W2:Y:S01]  /*e150*/  POPC R2, UR4 ;  /* 0x0000000400027d09 */ /* 0x000ea20008000000 */
[----:B-1----:R-:W-:-:S13]  /*e160*/  ISETP.EQ.U32.AND P0, PT, R3, R16, PT ;  /* 0x000000100300720c */ /* 0x002fda0003f02070 */
[----:B--2---:R-:W2:Y:S04]  /*e170*/  @P0 ATOMG.E.ADD.STRONG.GPU PT, R2, [R46.64], R2 ;  /* 0x000000022e0209a8 */ /* 0x004ea800081ee1c6 */
[----:B------:R-:W1:Y:S04]  /*e180*/  S2R R16, SR_LTMASK ;  /* 0x0000000000107919 */ /* 0x000e680000003900 */
[----:B--2---:R1:W2:Y:S02]  /*e190*/  SHFL.IDX PT, R3, R2, R3, 0x1f ;  /* 0x00001f0302037589 */ /* 0x0042a400000e0000 */
[----:B-1----:R-:W-:-:S06]  /*e1a0*/  LOP3.LUT R2, R16, UR4, RZ, 0xc0, !PT ;  /* 0x0000000410027c12 */ /* 0x002fcc000f8ec0ff */
[----:B------:R-:W2:Y:S02]  /*e1b0*/  POPC R2, R2 ;  /* 0x0000000200027309 */ /* 0x000ea40000000000 */
[----:B--2--5:R-:W-:-:S05]  /*e1c0*/  IADD3 R48, R3, c[0x0][0xc], R2 ;  /* 0x0000030003307a10 */ /* 0x024fca0007ffe002 */
[----:B------:R1:W-:Y:S02]  /*e1d0*/  STL [R1+0xc8], R48 ;  /* 0x0000c83001007387 */ /* 0x0003e40000100800 */
.L_x_546:
[----:B--2---:R-:W-:Y:S05]  /*e1e0*/  BSYNC B0 ;  /* 0x0000000000007941 */ /* 0x004fea0003800000 */
.L_x_545:
[----:B------:R-:W-:Y:S01]  /*e1f0*/  PRMT R0, R0, 0x9910, RZ ;  /* 0x0000991000007816 */ /* 0x000fe200000000ff */
[----:B------:R-:W-:Y:S01]  /*e200*/  BSSY B1, `(.L_x_547) ;  /* 0x000022f000017945 */ /* 0x000fe20003800000 */
[----:B-----5:R-:W-:Y:S02]  /*e210*/  IMAD.MOV.U32 R81, RZ, RZ, R48 ;  /* 0x000000ffff517224 */ /* 0x020fe400078e0030 */
[----:B------:R-:W-:-:S13]  /*e220*/  ISETP.NE.AND P0, PT, R0, RZ, PT ;  /* 0x000000ff0000720c */ /* 0x000fda0003f05270 */
[----:B------:R-:W-:Y:S05]  /*e230*/  @!P0 BRA `(.L_x_548) ;  /* 0x000015c000008947 */ /* 0x000fea0003800000 */
[----:B------:R-:W2:Y:S04]  /*e240*/  LDL R87, [R1+0xcc] ;  /* 0x0000cc0001577983 */ /* 0x000ea80000100800 */
[----:B------:R-:W3:Y:S04]  /*e250*/  LDL R83, [R1+0xd0] ;  /* 0x0000d00001537983 */ /* 0x000ee80000100800 */
[----:B------:R-:W4:Y:S04]  /*e260*/  LDL R79, [R1+0xd8] ;  /* 0x0000d800014f7983 */ /* 0x000f280000100800 */
[----:B------:R-:W5:Y:S04]  /*e270*/  LDL R77, [R1+0xd4] ;  /* 0x0000d400014d7983 */ /* 0x000f680000100800 */
[----:B------:R-:W4:Y:S04]  /*e280*/  LDL R75, [R1+0xe8] ;  /* 0x0000e800014b7983 */ /* 0x000f280000100800 */
[----:B------:R-:W5:Y:S04]  /*e290*/  LDL R73, [R1+0xe0] ;  /* 0x0000e00001497983 */ /* 0x000f680000100800 */
[----:B------:R-:W5:Y:S04]  /*e2a0*/  LDL R71, [R1+0xe4] ;  /* 0x0000e40001477983 */ /* 0x000f680000100800 */
[----:B------:R-:W5:Y:S01]  /*e2b0*/  LDL R67, [R1+0xdc] ;  /* 0x0000dc0001437983 */ /* 0x000f620000100800 */
[----:B------:R-:W-:Y:S01]  /*e2c0*/  WARPSYNC 0xffffffff ;  /* 0xffffffff00007948 */ /* 0x000fe20003800000 */
[----:B------:R-:W-:-:S02]  /*e2d0*/  F2FP.PACK_AB R64, R165, R164 ;  /* 0x000000a4a540723e */ /* 0x000fc400000000ff */
[----:B------:R-:W-:Y:S01]  /*e2e0*/  BAR.SYNC.DEFER_BLOCKING 0x1, 0x100 ;  /* 0x0044000000007b1d */ /* 0x000fe20000010000 */
[----:B------:R-:W-:Y:S02]  /*e2f0*/  F2FP.PACK_AB R63, R167, R166 ;  /* 0x000000a6a73f723e */ /* 0x000fe400000000ff */
[----:B------:R-:W-:Y:S02]  /*e300*/  F2FP.PACK_AB R62, R161, R160 ;  /* 0x000000a0a13e723e */ /* 0x000fe400000000ff */
[----:B------:R-:W-:Y:S02]  /*e310*/  F2FP.PACK_AB R61, R61, R162 ;  /* 0x000000a23d3d723e */ /* 0x000fe400000000ff */
[----:B------:R-:W-:Y:S02]  /*e320*/  F2FP.PACK_AB R60, R157, R156 ;  /* 0x0000009c9d3c723e */ /* 0x000fe400000000ff */
[----:B------:R-:W-:Y:S02]  /*e330*/  F2FP.PACK_AB R59, R159, R158 ;  /* 0x0000009e9f3b723e */ /* 0x000fe400000000ff */
[----:B------:R-:W-:-:S02]  /*e340*/  F2FP.PACK_AB R58, R153, R152 ;  /* 0x00000098993a723e */ /* 0x000fc400000000ff */
        /* <DEDUP_REMOVED lines=9> */
[----:B-1----:R-:W-:Y:S02]  /*e3e0*/  F2FP.PACK_AB R48, R18, R132 ;  /* 0x000000841230723e */ /* 0x002fe400000000ff */
        /* <DEDUP_REMOVED lines=46> */
[----:B------:R-:W-:Y:S01]  /*e6d0*/  F2FP.PACK_AB R0, R131, R130 ;  /* 0x000000828300723e */ /* 0x000fe200000000ff */
[----:B--2---:R1:W-:Y:S04]  /*e6e0*/  STS [R87], R64 ;  /* 0x0000004057007388 */ /* 0x0043e80000000800 */
[----:B------:R1:W-:Y:S04]  /*e6f0*/  STS [R87+0x400], R63 ;  /* 0x0004003f57007388 */ /* 0x0003e80000000800 */
[----:B---3--:R1:W-:Y:S04]  /*e700*/  STS [R83], R62 ;  /* 0x0000003e53007388 */ /* 0x0083e80000000800 */
[----:B------:R1:W-:Y:S04]  /*e710*/  STS [R83+0x400], R61 ;  /* 0x0004003d53007388 */ /* 0x0003e80000000800 */
[----:B----4-:R1:W-:Y:S04]  /*e720*/  STS [R79], R60 ;  /* 0x0000003c4f007388 */ /* 0x0103e80000000800 */
[----:B------:R1:W-:Y:S04]  /*e730*/  STS [R79+0x400], R59 ;  /* 0x0004003b4f007388 */ /* 0x0003e80000000800 */
[----:B-----5:R1:W-:Y:S04]  /*e740*/  STS [R77], R58 ;  /* 0x0000003a4d007388 */ /* 0x0203e80000000800 */
[----:B------:R1:W-:Y:S04]  /*e750*/  STS [R77+0x400], R57 ;  /* 0x000400394d007388 */ /* 0x0003e80000000800 */
[----:B------:R1:W-:Y:S04]  /*e760*/  STS [R75], R56 ;  /* 0x000000384b007388 */ /* 0x0003e80000000800 */
[----:B------:R1:W-:Y:S04]  /*e770*/  STS [R75+0x400], R55 ;  /* 0x000400374b007388 */ /* 0x0003e80000000800 */
[----:B------:R1:W-:Y:S04]  /*e780*/  STS [R73], R54 ;  /* 0x0000003649007388 */ /* 0x0003e80000000800 */
[----:B------:R1:W-:Y:S04]  /*e790*/  STS [R73+0x400], R53 ;  /* 0x0004003549007388 */ /* 0x0003e80000000800 */
[----:B------:R1:W-:Y:S04]  /*e7a0*/  STS [R71], R52 ;  /* 0x0000003447007388 */ /* 0x0003e80000000800 */
[----:B------:R1:W-:Y:S04]  /*e7b0*/  STS [R71+0x400], R51 ;  /* 0x0004003347007388 */ /* 0x0003e80000000800 */
[----:B------:R1:W-:Y:S04]  /*e7c0*/  STS [R67], R50 ;  /* 0x0000003243007388 */ /* 0x0003e80000000800 */
        /* <DEDUP_REMOVED lines=49> */
[----:B------:R-:W-:Y:S06]  /*eae0*/  BAR.SYNC.DEFER_BLOCKING 0x1, 0x100 ;  /* 0x0044000000007b1d */ /* 0x000fec0000010000 */
[----:B------:R-:W-:Y:S05]  /*eaf0*/  BRA.CONV ~URZ, `(.L_x_549) ;  /* 0x000000837f007947 */ /* 0x000fea000b800000 */
[----:B------:R2:W-:Y:S01]  /*eb00*/  STL [R1+0x68], RZ ;  /* 0x000068ff01007387 */ /* 0x0005e20000100800 */
[----:B-1----:R-:W-:Y:S01]  /*eb10*/  SHF.R.S32.HI R67, RZ, 0x1f, R69 ;  /* 0x0000001fff437819 */ /* 0x002fe20000011445 */
[----:B------:R-:W-:Y:S01]  /*eb20*/  IMAD.MOV.U32 R3, RZ, RZ, 0x1f ;  /* 0x0000001fff037424 */ /* 0x000fe200078e00ff */
[----:B------:R-:W-:-:S02]  /*eb30*/  MOV R2, 0xeb80 ;  /* 0x0000eb8000027802 */ /* 0x000fc40000000f00 */
[----:B------:R-:W-:-:S04]  /*eb40*/  LEA.HI R67, R67, R69, RZ, 0x7 ;  /* 0x0000004543437211 */ /* 0x000fc800078f38ff */
[----:B------:R-:W-:-:S05]  /*eb50*/  SHF.R.S32.HI R67, RZ, 0x7, R67 ;  /* 0x00000007ff437819 */ /* 0x000fca0000011443 */
[----:B------:R-:W-:Y:S02]  /*eb60*/  IMAD.MOV.U32 R251, RZ, RZ, R67 ;  /* 0x000000fffffb7224 */ /* 0x000fe400078e0043 */
[----:B--2---:R-:W-:Y:S05]  /*eb70*/  CALL.REL.NOINC `($__internal_3_$__cuda_sm70_shflsync_idx_p) ;  /* 0x00003bc000007944 */ /* 0x004fea0003c00000 */
.L_x_549:
[----:B-1----:R-:W2:Y:S04]  /*eb80*/  LDL R2, [R1+0xc0] ;  /* 0x0000c00001027983 */ /* 0x002ea80000100800 */
[----:B------:R-:W3:Y:S04]  /*eb90*/  LDL R14, [R1+0x80] ;  /* 0x00008000010e7983 */ /* 0x000ee80000100800 */
[----:B------:R-:W4:Y:S04]  /*eba0*/  LDL.LU R10, [R1+0xbc] ;  /* 0x0000bc00010a7983 */ /* 0x000f280000300800 */
[----:B------:R-:W2:Y:S04]  /*ebb0*/  LDL.LU R12, [R1+0xb8] ;  /* 0x0000b800010c7983 */ /* 0x000ea80000300800 */
[----:B------:R-:W2:Y:S01]  /*ebc0*/  LDL.LU R17, [R1+0xb4] ;  /* 0x0000b40001117983 */ /* 0x000ea20000300800 */
[----:B-----5:R-:W-:-:S03]  /*ebd0*/  IMAD.MOV.U32 R0, RZ, RZ, 0x1 ;  /* 0x00000001ff007424 */ /* 0x020fc600078e00ff */
[----:B------:R-:W3:Y:S02]  /*ebe0*/  LDL R13, [R1+0x100] ;  /* 0x00010000010d7983 */ /* 0x000ee40000100800 */
[----:B------:R-:W-:Y:S02]  /*ebf0*/  ISETP.NE.AND P0, PT, R0, c[0x0][0x4e8], PT ;  /* 0x00013a0000007a0c */ /* 0x000fe40003f05270 */
[----:B------:R-:W3:Y:S04]  /*ec00*/  LDL R16, [R1+0x50] ;  /* 0x0000500001107983 */ /* 0x000ee80000100800 */
[----:B------:R-:W1:Y:S04]  /*ec10*/  S2R R15, SR_TID.X ;  /* 0x00000000000f7919 */ /* 0x000e680000002100 */
[----:B------:R1:W5:Y:S04]  /*ec20*/  LDL R87, [R1+0xf8] ;  /* 0x0000f80001577983 */ /* 0x0003680000100800 */
[----:B------:R1:W5:Y:S04]  /*ec30*/  LDL R86, [R1+0x58] ;  /* 0x0000580001567983 */ /* 0x0003680000100800 */
[----:B------:R1:W5:Y:S04]  /*ec40*/  LDL R85, [R1+0xf4] ;  /* 0x0000f40001557983 */ /* 0x0003680000100800 */
[----:B------:R1:W5:Y:S04]  /*ec50*/  LDL R84, [R1+0x70] ;  /* 0x0000700001547983 */ /* 0x0003680000100800 */
[----:B------:R1:W5:Y:S04]  /*ec60*/  LDL R83, [R1+0xf0] ;  /* 0x0000f00001537983 */ /* 0x0003680000100800 */
[----:B------:R1:W5:Y:S04]  /*ec70*/  LDL R82, [R1+0x6c] ;  /* 0x00006c0001527983 */ /* 0x0003680000100800 */
[----:B------:R1:W5:Y:S01]  /*ec80*/  LDL R80, [R1+0xec] ;  /* 0x0000ec0001507983 */ /* 0x0003620000100800 */
[----:B----4-:R-:W-:-:S05]  /*ec90*/  SHF.R.S32.HI R5, RZ, 0x1f, R10 ;  /* 0x0000001fff057819 */ /* 0x010fca000001140a */
[----:B------:R-:W-:Y:S01]  /*eca0*/  IMAD R6, R5, c[0x0][0x490], RZ ;  /* 0x0001240005067a24 */ /* 0x000fe200078e02ff */
[----:B--2---:R-:W-:Y:S01]  /*ecb0*/  IADD3 R4, R2, R17, RZ ;  /* 0x0000001102047210 */ /* 0x004fe20007ffe0ff */
[----:B------:R-:W-:-:S04]  /*ecc0*/  IMAD.WIDE.U32 R2, R10, c[0x0][0x490], RZ ;  /* 0x000124000a027a25 */ /* 0x000fc800078e00ff */
[----:B------:R-:W-:-:S04]  /*ecd0*/  @P0 IMAD.HI.U32 R7, R4, c[0x0][0x4ec], RZ ;  /* 0x00013b0004070a27 */ /* 0x000fc800078e00ff */
[----:B------:R-:W-:Y:S01]  /*ece0*/  IMAD R6, R10, c[0x0][0x494], R6 ;  /* 0x000125000a067a24 */ /* 0x000fe200078e0206 */
[----:B------:R-:W-:Y:S01]  /*ecf0*/  SHF.R.S32.HI R11, RZ, 0x1f, R12 ;  /* 0x0000001fff0b7819 */ /* 0x000fe2000001140c */
[----:B------:R-:W-:Y:S01]  /*ed00*/  IMAD.MOV.U32 R0, RZ, RZ, R4 ;  /* 0x000000ffff007224 */ /* 0x000fe200078e0004 */
[----:B------:R-:W-:Y:S02]  /*ed10*/  @P0 SHF.R.U32.HI R0, RZ, c[0x0][0x4f0], R7 ;  /* 0x00013c00ff000a19 */ /* 0x000fe40000011607 */
[----:B------:R-:W-:Y:S01]  /*ed20*/  IADD3 R3, R3, R6, RZ ;  /* 0x0000000603037210 */ /* 0x000fe20007ffe0ff */
[----:B------:R-:W-:Y:S02]  /*ed30*/  IMAD R9, R11, c[0x0][0x498], RZ ;  /* 0x000126000b097a24 */ /* 0x000fe400078e02ff */
[----:B------:R-:W-:Y:S02]  /*ed40*/  IMAD.MOV R8, RZ, RZ, -R0 ;  /* 0x000000ffff087224 */ /* 0x000fe400078e0a00 */
[----:B------:R-:W-:-:S04]  /*ed50*/  IMAD.WIDE.U32 R6, R12, c[0x0][0x498], R2 ;  /* 0x000126000c067a25 */ /* 0x000fc800078e0002 */
[----:B------:R-:W-:Y:S01]  /*ed60*/  IMAD R2, R8, c[0x0][0x4e8], R4 ;  /* 0x00013a0008027a24 */ /* 0x000fe200078e0204 */
[----:B------:R-:W-:Y:S01]  /*ed70*/  SHF.R.S32.HI R8, RZ, 0x1f, R0 ;  /* 0x0000001fff087819 */ /* 0x000fe20000011400 */
[----:B------:R-:W-:Y:S01]  /*ed80*/  IMAD R3, R12, c[0x0][0x49c], R9 ;  /* 0x000127000c037a24 */ /* 0x000fe200078e0209 */
[----:B------:R-:W-:Y:S01]  /*ed90*/  IADD3 R4, P1, R0, R6, RZ ;  /* 0x0000000600047210 */ /* 0x000fe20007f3e0ff */
[----:B------:R-:W-:-:S03]  /*eda0*/  IMAD R0, R5, c[0x0][0x3e8], RZ ;  /* 0x0000fa0005007a24 */ /* 0x000fc600078e02ff */
[----:B------:R-:W-:Y:S02]  /*edb0*/  IADD3.X R5, R8, R7, R3, P1, !PT ;  /* 0x0000000708057210 */ /* 0x000fe40000ffe403 */
[----:B---3--:R-:W-:Y:S02]  /*edc0*/  IADD3 R8, R14, R17, RZ ;  /* 0x000000110e087210 */ /* 0x008fe40007ffe0ff */
[----:B-1----:R-:W-:-:S04]  /*edd0*/  SHF.R.S32.HI R14, RZ, 0x1f, R15 ;  /* 0x0000001fff0e7819 */ /* 0x002fc8000001140f */
[----:B------:R-:W-:-:S04]  /*ede0*/  LEA.HI R14, R14, R15, RZ, 0x5 ;  /* 0x0000000f0e0e7211 */ /* 0x000fc800078f28ff */
[----:B------:R-:W-:-:S04]  /*edf0*/  LOP3.LUT R14, R14, 0xffffffe0, RZ, 0xc0, !PT ;  /* 0xffffffe00e0e7812 */ /* 0x000fc800078ec0ff */
[----:B------:R-:W-:Y:S02]  /*ee00*/  IADD3 R14, -R14, R15, RZ ;  /* 0x0000000f0e0e7210 */ /* 0x000fe40007ffe1ff */
[----:B------:R1:W5:Y:S01]  /*ee10*/  LDL R15, [R1+0x74] ;  /* 0x00007400010f7983 */ /* 0x0003620000100800 */
[----:B------:R-:W-:Y:S01]  /*ee20*/  SHF.R.S32.HI R6, RZ, 0x1f, R2 ;  /* 0x0000001fff067819 */ /* 0x000fe20000011402 */
[----:B------:R-:W-:-:S04]  /*ee30*/  IMAD R9, R10, c[0x0][0x3ec], R0 ;  /* 0x0000fb000a097a24 */ /* 0x000fc800078e0200 */
[----:B------:R-:W-:Y:S02]  /*ee40*/  IMAD R3, R6, c[0x0][0x488], RZ ;  /* 0x0001220006037a24 */ /* 0x000fe400078e02ff */
[----:B------:R-:W-:-:S04]  /*ee50*/  IMAD.WIDE.U32 R6, R10, c[0x0][0x3e8], RZ ;  /* 0x0000fa000a067a25 */ /* 0x000fc800078e00ff */
[C---:B------:R-:W-:Y:S02]  /*ee60*/  IMAD R10, R2.reuse, c[0x0][0x48c], R3 ;  /* 0x00012300020a7a24 */ /* 0x040fe400078e0203 */
[----:B------:R-:W-:-:S04]  /*ee70*/  IMAD.WIDE.U32 R4, R2, c[0x0][0x488], R4 ;  /* 0x0001220002047a25 */ /* 0x000fc800078e0004 */
[----:B------:R-:W-:Y:S01]  /*ee80*/  @P0 IMAD.HI.U32 R2, R8, c[0x0][0x4ec], RZ ;  /* 0x00013b0008020a27 */ /* 0x000fe200078e00ff */
[----:B------:R-:W-:-:S03]  /*ee90*/  IADD3 R3, R7, R9, RZ ;  /* 0x0000000907037210 */ /* 0x000fc60007ffe0ff */
[----:B------:R-:W-:Y:S01]  /*eea0*/  IMAD.MOV.U32 R0, RZ, RZ, R8 ;  /* 0x000000ffff007224 */ /* 0x000fe200078e0008 */
[----:B------:R-:W-:Y:S01]  /*eeb0*/  @P0 SHF.R.U32.HI R0, RZ, c[0x0][0x4f0], R2 ;  /* 0x00013c00ff000a19 */ /* 0x000fe20000011602 */
[----:B------:R-:W-:Y:S01]  /*eec0*/  IMAD.IADD R5, R5, 0x1, R10 ;  /* 0x0000000105057824 */ /* 0x000fe200078e020a */
[C---:B------:R-:W-:Y:S02]  /*eed0*/  LEA R9, P0, R4.reuse, c[0x0][0x450], 0x2 ;  /* 0x0001140004097a11 */ /* 0x040fe400078010ff */
[----:B------:R-:W-:Y:S01]  /*eee0*/  MOV R2, R6 ;  /* 0x0000000600027202 */ /* 0x000fe20000000f00 */
[----:B------:R-:W-:Y:S01]  /*eef0*/  IMAD R6, R11, c[0x0][0x3f0], RZ ;  /* 0x0000fc000b067a24 */ /* 0x000fe200078e02ff */
[----:B------:R-:W-:-:S03]  /*ef00*/  LEA.HI.X R5, R4, c[0x0][0x454], R5, 0x2, P0 ;  /* 0x0001150004057a11 */ /* 0x000fc600000f1405 */
[----:B------:R-:W-:Y:S01]  /*ef10*/  IMAD R10, R12, c[0x0][0x3f4], R6 ;  /* 0x0000fd000c0a7a24 */ /* 0x000fe200078e0206 */
[----:B------:R-:W-:Y:S01]  /*ef20*/  SHFL.IDX PT, R4, R9, 0x1, 0x1c1f ;  /* 0x003c1f0009047f89 */ /* 0x000fe200000e0000 */
[----:B------:R-:W-:-:S03]  /*ef30*/  ULDC UR5, c[0x0][0x4e8] ;  /* 0x00013a0000057ab9 */ /* 0x000fc60000000800 */
[----:B------:R2:W-:Y:S01]  /*ef40*/  SHFL.IDX PT, R6, R9, RZ, 0x1c1f ;  /* 0x001c1fff09067589 */ /* 0x0005e200000e0000 */
[----:B------:R-:W-:-:S03]  /*ef50*/  ULDC UR4, c[0x0][0x388] ;  /* 0x0000e20000047ab9 */ /* 0x000fc60000000800 */
[----:B------:R-:W3:Y:S01]  /*ef60*/  SHFL.IDX PT, R7, R5, RZ, 0x1c1f ;  /* 0x001c1fff05077589 */ /* 0x000ee200000e0000 */
[----:B------:R-:W-:-:S03]  /*ef70*/  IMAD.MOV R11, RZ, RZ, -R0 ;  /* 0x000000ffff0b7224 */ /* 0x000fc600078e0a00 */
[----:B------:R-:W4:Y:S01]  /*ef80*/  SHFL.IDX PT, R5, R5, 0x1, 0x1c1f ;  /* 0x003c1f0005057f89 */ /* 0x000f2200000e0000 */
[----:B------:R-:W-:Y:S01]  /*ef90*/  UIMAD UR4, UR5, UR4, URZ ;  /* 0x00000004050472a4 */ /* 0x000fe2000f8e023f */
[----:B------:R-:W-:Y:S02]  /*efa0*/  LOP3.LUT P0, RZ, R14, 0x3, RZ, 0xc0, !PT ;  /* 0x000000030eff7812 */ /* 0x000fe4000780c0ff */
[----:B------:R-:W1:Y:S01]  /*efb0*/  S2R R18, SR_TID.X ;  /* 0x0000000000127919 */ /* 0x000e620000002100 */
[----:B------:R-:W-:Y:S01]  /*efc0*/  IMAD R8, R11, c[0x0][0x4e8], R8 ;  /* 0x00013a000b087a24 */ /* 0x000fe200078e0208 */
[----:B--2---:R-:W-:-:S04]  /*efd0*/  IADD3 R9, R13, R17, RZ ;  /* 0x000000110d097210 */ /* 0x004fc80007ffe0ff */
[C---:B------:R-:W-:Y:S02]  /*efe0*/  IADD3 R11, R9.reuse, 0x8, RZ ;  /* 0x00000008090b7810 */ /* 0x040fe40007ffe0ff */
[----:B------:R-:W-:Y:S02]  /*eff0*/  ISETP.GE.OR P1, PT, R9, UR4, P0 ;  /* 0x0000000409007c0c */ /* 0x000fe40008726670 */
[----:B------:R-:W-:Y:S01]  /*f000*/  ISETP.GE.OR P0, PT, R11, UR4, P0 ;  /* 0x000000040b007c0c */ /* 0x000fe20008706670 */
[----:B------:R-:W-:Y:S01]  /*f010*/  IMAD.WIDE.U32 R2, R12, c[0x0][0x3f0], R2 ;  /* 0x0000fc000c027a25 */ /* 0x000fe200078e0002 */
[----:B------:R-:W-:-:S03]  /*f020*/  SHF.R.S32.HI R12, RZ, 0x1f, R0 ;  /* 0x0000001fff0c7819 */ /* 0x000fc60000011400 */
[----:B------:R-:W-:Y:S02]  /*f030*/  IMAD.IADD R3, R3, 0x1, R10 ;  /* 0x0000000103037824 */ /* 0x000fe400078e020a */
[----:B------:R-:W-:-:S04]  /*f040*/  IMAD R10, R12, c[0x0][0x3e0], RZ ;  /* 0x0000f8000c0a7a24 */ /* 0x000fc800078e02ff */
[----:B---3--:R2:W-:Y:S01]  /*f050*/  @!P1 ST.E [R6.64], R173 ;  /* 0x000000ad06009985 */ /* 0x0085e2000c101906 */
[----:B------:R-:W-:-:S03]  /*f060*/  IMAD R9, R0, c[0x0][0x3e4], R10 ;  /* 0x0000f90000097a24 */ /* 0x000fc600078e020a */
[----:B----4-:R2:W-:Y:S01]  /*f070*/  @!P0 ST.E [R4.64], R65 ;  /* 0x0000004104008985 */ /* 0x0105e2000c101906 */
[----:B------:R-:W-:Y:S01]  /*f080*/  IMAD.WIDE.U32 R2, R0, c[0x0][0x3e0], R2 ;  /* 0x0000f80000027a25 */ /* 0x000fe200078e0002 */
[----:B------:R-:W-:Y:S02]  /*f090*/  SHF.R.S32.HI R0, RZ, 0x1f, R8 ;  /* 0x0000001fff007819 */ /* 0x000fe40000011408 */
[----:B------:R2:W3:Y:S01]  /*f0a0*/  LDS.128 R44, [R16+0x1080] ;  /* 0x00108000102c7984 */ /* 0x0004e20000000c00 */
[----:B-1----:R-:W-:-:S03]  /*f0b0*/  SHF.R.S32.HI R13, RZ, 0x1f, R18 ;  /* 0x0000001fff0d7819 */ /* 0x002fc60000011412 */
[----:B------:R2:W1:Y:S04]  /*f0c0*/  LDS.128 R60, [R16+0x2080] ;  /* 0x00208000103c7984 */ /* 0x0004680000000c00 */
        /* <DEDUP_REMOVED lines=10> */
[----:B------:R-:W-:Y:S01]  /*f170*/  IMAD.IADD R3, R3, 0x1, R9 ;  /* 0x0000000103037824 */ /* 0x000fe200078e0209 */
[----:B------:R-:W-:Y:S01]  /*f180*/  LEA.HI R13, R13, R18, RZ, 0x3 ;  /* 0x000000120d0d7211 */ /* 0x000fe200078f18ff */
[----:B------:R-:W-:-:S02]  /*f190*/  IMAD R0, R0, c[0x0][0x3d8], RZ ;  /* 0x0000f60000007a24 */ /* 0x000fc400078e02ff */
[----:B------:R-:W-:Y:S01]  /*f1a0*/  IMAD.WIDE.U32 R2, R8, c[0x0][0x3d8], R2 ;  /* 0x0000f60008027a25 */ /* 0x000fe200078e0002 */
[----:B------:R-:W-:-:S03]  /*f1b0*/  SHF.R.S32.HI R13, RZ, 0x3, R13 ;  /* 0x00000003ff0d7819 */ /* 0x000fc6000001140d */
[----:B------:R-:W-:Y:S01]  /*f1c0*/  IMAD R0, R8, c[0x0][0x3dc], R0 ;  /* 0x0000f70008007a24 */ /* 0x000fe200078e0200 */
[----:B------:R-:W-:Y:S01]  /*f1d0*/  LEA R14, P0, R2, c[0x0][0x380], 0x1 ;  /* 0x0000e000020e7a11 */ /* 0x000fe200078008ff */
[----:B------:R-:W-:-:S03]  /*f1e0*/  IMAD.IADD R13, R13, 0x1, R17 ;  /* 0x000000010d0d7824 */ /* 0x000fc600078e0211 */
[----:B------:R-:W-:-:S04]  /*f1f0*/  IADD3 R0, R3, R0, RZ ;  /* 0x0000000003007210 */ /* 0x000fc80007ffe0ff */
[----:B------:R-:W-:Y:S02]  /*f200*/  LEA.HI.X R12, R2, c[0x0][0x384], R0, 0x1, P0 ;  /* 0x0000e100020c7a11 */ /* 0x000fe400000f0c00 */
[----:B------:R-:W-:Y:S01]  /*f210*/  ISETP.GE.AND P0, PT, R13, UR4, PT ;  /* 0x000000040d007c0c */ /* 0x000fe2000bf06270 */
[----:B------:R2:W1:Y:S01]  /*f220*/  SHFL.IDX PT, R0, R14, RZ, 0x181f ;  /* 0x00181fff0e007589 */ /* 0x00046200000e0000 */
[----:B------:R-:W-:Y:S03]  /*f230*/  BSSY B0, `(.L_x_550) ;  /* 0x0000017000007945 */ /* 0x000fe60003800000 */
[----:B------:R2:W1:Y:S08]  /*f240*/  SHFL.IDX PT, R2, R12, RZ, 0x181f ;  /* 0x00181fff0c027589 */ /* 0x00047000000e0000 */
[----:B------:R-:W-:Y:S05]  /*f250*/  @P0 BRA `(.L_x_551) ;  /* 0x0000014000000947 */ /* 0x000fea0003800000 */
[----:B---34-:R-:W3:Y:S01]  /*f260*/  LDS.128 R28, [R16+0x80] ;  /* 0x00008000101c7984 */ /* 0x018ee20000000c00 */
[----:B-----5:R-:W-:-:S02]  /*f270*/  ISETP.GE.AND P3, PT, R86, c[0x0][0x3c8], PT ;  /* 0x0000f20056007a0c */ /* 0x020fc40003f66270 */
[----:B------:R-:W-:Y:S01]  /*f280*/  ISETP.GE.AND P2, PT, R84, c[0x0][0x3c8], PT ;  /* 0x0000f20054007a0c */ /* 0x000fe20003f46270 */
[----:B------:R-:W4:Y:S01]  /*f290*/  LDS.128 R24, [R16+0x4080] ;  /* 0x0040800010187984 */ /* 0x000f220000000c00 */
[----:B------:R-:W-:Y:S02]  /*f2a0*/  ISETP.GE.AND P1, PT, R82, c[0x0][0x3c8], PT ;  /* 0x0000f20052007a0c */ /* 0x000fe40003f26270 */
[----:B------:R-:W-:Y:S01]  /*f2b0*/  ISETP.GE.AND P0, PT, R15, c[0x0][0x3c8], PT ;  /* 0x0000f2000f007a0c */ /* 0x000fe20003f06270 */
[----:B------:R-:W2:Y:S04]  /*f2c0*/  LDS.128 R20, [R16+0x8080] ;  /* 0x0080800010147984 */ /* 0x000ea80000000c00 */
[----:B--2---:R-:W2:Y:S02]  /*f2d0*/  LDS.128 R16, [R16+0xc080] ;  /* 0x00c0800010107984 */ /* 0x004ea40000000c00 */
[----:B-1----:R-:W-:-:S02]  /*f2e0*/  @!P3 LEA R10, P4, R86, R0, 0x1 ;  /* 0x00000000560ab211 */ /* 0x002fc400078808ff */
[----:B------:R-:W-:Y:S02]  /*f2f0*/  @!P2 LEA R8, P6, R84, R0, 0x1 ;  /* 0x000000005408a211 */ /* 0x000fe400078c08ff */
[----:B------:R-:W-:Y:S02]  /*f300*/  @!P3 LEA.HI.X R11, R86, R2, R87, 0x1, P4 ;  /* 0x00000002560bb211 */ /* 0x000fe400020f0c57 */
[-C--:B------:R-:W-:Y:S02]  /*f310*/  @!P1 LEA R6, P5, R82, R0.reuse, 0x1 ;  /* 0x0000000052069211 */ /* 0x080fe400078a08ff */
[----:B------:R-:W-:Y:S02]  /*f320*/  @!P0 LEA R4, P4, R15, R0, 0x1 ;  /* 0x000000000f048211 */ /* 0x000fe400078808ff */
[-C--:B------:R-:W-:Y:S02]  /*f330*/  @!P2 LEA.HI.X R9, R84, R2.reuse, R85, 0x1, P6 ;  /* 0x000000025409a211 */ /* 0x080fe400030f0c55 */
[----:B------:R-:W-:-:S02]  /*f340*/  @!P1 LEA.HI.X R7, R82, R2, R83, 0x1, P5 ;  /* 0x0000000252079211 */ /* 0x000fc400028f0c53 */
[----:B------:R-:W-:Y:S01]  /*f350*/  @!P0 LEA.HI.X R5, R15, R2, R80, 0x1, P4 ;  /* 0x000000020f058211 */ /* 0x000fe200020f0c50 */
[----:B---3--:R1:W-:Y:S04]  /*f360*/  @!P3 ST.E.128 [R10.64], R28 ;  /* 0x0000001c0a00b985 */ /* 0x0083e8000c101d06 */
[----:B----4-:R1:W-:Y:S04]  /*f370*/  @!P2 ST.E.128 [R8.64], R24 ;  /* 0x000000180800a985 */ /* 0x0103e8000c101d06 */
[----:B------:R1:W-:Y:S04]  /*f380*/  @!P1 ST.E.128 [R6.64], R20 ;  /* 0x0000001406009985 */ /* 0x0003e8000c101d06 */
[----:B--2---:R1:W-:Y:S02]  /*f390*/  @!P0 ST.E.128 [R4.64], R16 ;  /* 0x0000001004008985 */ /* 0x0043e4000c101d06 */
.L_x_551:
[----:B---34-:R-:W-:Y:S05]  /*f3a0*/  BSYNC B0 ;  /* 0x0000000000007941 */ /* 0x018fea0003800000 */
.L_x_550:
[----:B------:R-:W-:Y:S01]  /*f3b0*/  IADD3 R3, R13, 0x20, RZ ;  /* 0x000000200d037810 */ /* 0x000fe20007ffe0ff */
[----:B-1----:R1:W3:Y:S01]  /*f3c0*/  SHFL.IDX PT, R2, R12, 0x1, 0x181f ;  /* 0x00381f000c027f89 */ /* 0x0022e200000e0000 */
[----:B------:R-:W-:Y:S02]  /*f3d0*/  BSSY B0, `(.L_x_552) ;  /* 0x0000014000007945 */ /* 0x000fe40003800000 */
[----:B------:R-:W-:Y:S01]  /*f3e0*/  ISETP.GE.AND P0, PT, R3, UR4, PT ;  /* 0x0000000403007c0c */ /* 0x000fe2000bf06270 */
[----:B------:R1:W4:-:S12]  /*f3f0*/  SHFL.IDX PT, R0, R14, 0x1, 0x181f ;  /* 0x00381f000e007f89 */ /* 0x00031800000e0000 */
[----:B------:R-:W-:Y:S05]  /*f400*/  @P0 BRA `(.L_x_553) ;  /* 0x0000010000000947 */ /* 0x000fea0003800000 */
[----:B-----5:R-:W-:Y:S02]  /*f410*/  ISETP.GE.AND P3, PT, R86, c[0x0][0x3c8], PT ;  /* 0x0000f20056007a0c */ /* 0x020fe40003f66270 */
[----:B------:R-:W-:Y:S02]  /*f420*/  ISETP.GE.AND P2, PT, R84, c[0x0][0x3c8], PT ;  /* 0x0000f20054007a0c */ /* 0x000fe40003f46270 */
[----:B------:R-:W-:Y:S02]  /*f430*/  ISETP.GE.AND P1, PT, R82, c[0x0][0x3c8], PT ;  /* 0x0000f20052007a0c */ /* 0x000fe40003f26270 */
[----:B------:R-:W-:-:S07]  /*f440*/  ISETP.GE.AND P0, PT, R15, c[0x0][0x3c8], PT ;  /* 0x0000f2000f007a0c */ /* 0x000fce0003f06270 */
[-C--:B----4-:R-:W-:Y:S02]  /*f450*/  @!P3 LEA R10, P4, R86, R0.reuse, 0x1 ;  /* 0x00000000560ab211 */ /* 0x090fe400078808ff */
[----:B------:R-:W-:Y:S02]  /*f460*/  @!P2 LEA R8, P6, R84, R0, 0x1 ;  /* 0x000000005408a211 */ /* 0x000fe400078c08ff */
[----:B---3--:R-:W-:Y:S02]  /*f470*/  @!P3 LEA.HI.X R11, R86, R2, R87, 0x1, P4 ;  /* 0x00000002560bb211 */ /* 0x008fe400020f0c57 */
[-C--:B--2---:R-:W-:Y:S02]  /*f480*/  @!P1 LEA R6, P5, R82, R0.reuse, 0x1 ;  /* 0x0000000052069211 */ /* 0x084fe400078a08ff */
[----:B------:R-:W-:Y:S01]  /*f490*/  @!P0 LEA R4, P4, R15, R0, 0x1 ;  /* 0x000000000f048211 */ /* 0x000fe200078808ff */
[----:B------:R2:W-:Y:S01]  /*f4a0*/  @!P3 ST.E.128 [R10.64], R44 ;  /* 0x0000002c0a00b985 */ /* 0x0005e2000c101d06 */
[----:B------:R-:W-:-:S02]  /*f4b0*/  @!P2 LEA.HI.X R9, R84, R2, R85, 0x1, P6 ;  /* 0x000000025409a211 */ /* 0x000fc400030f0c55 */
[-C--:B------:R-:W-:Y:S02]  /*f4c0*/  @!P1 LEA.HI.X R7, R82, R2.reuse, R83, 0x1, P5 ;  /* 0x0000000252079211 */ /* 0x080fe400028f0c53 */
[----:B------:R-:W-:Y:S01]  /*f4d0*/  @!P0 LEA.HI.X R5, R15, R2, R80, 0x1, P4 ;  /* 0x000000020f058211 */ /* 0x000fe200020f0c50 */
[----:B------:R2:W-:Y:S04]  /*f4e0*/  @!P2 ST.E.128 [R8.64], R40 ;  /* 0x000000280800a985 */ /* 0x0005e8000c101d06 */
[----:B------:R2:W-:Y:S04]  /*f4f0*/  @!P1 ST.E.128 [R6.64], R36 ;  /* 0x0000002406009985 */ /* 0x0005e8000c101d06 */
[----:B------:R2:W-:Y:S02]  /*f500*/  @!P0 ST.E.128 [R4.64], R32 ;  /* 0x0000002004008985 */ /* 0x0005e4000c101d06 */
.L_x_553:
[----:B------:R-:W-:Y:S05]  /*f510*/  BSYNC B0 ;  /* 0x0000000000007941 */ /* 0x000fea0003800000 */
.L_x_552:
[----:B------:R-:W-:Y:S01]  /*f520*/  IADD3 R3, R13, 0x40, RZ ;  /* 0x000000400d037810 */ /* 0x000fe20007ffe0ff */
[----:B---3--:R3:W1:Y:S01]  /*f530*/  SHFL.IDX PT, R2, R12, 0x2, 0x181f ;  /* 0x00581f000c027f89 */ /* 0x00866200000e0000 */
[----:B------:R-:W-:Y:S02]  /*f540*/  BSSY B0, `(.L_x_554) ;  /* 0x0000014000007945 */ /* 0x000fe40003800000 */
[----:B------:R-:W-:Y:S01]  /*f550*/  ISETP.GE.AND P0, PT, R3, UR4, PT ;  /* 0x0000000403007c0c */ /* 0x000fe2000bf06270 */
[----:B----4-:R3:W4:-:S12]  /*f560*/  SHFL.IDX PT, R0, R14, 0x2, 0x181f ;  /* 0x00581f000e007f89 */ /* 0x01071800000e0000 */
[----:B------:R-:W-:Y:S05]  /*f570*/  @P0 BRA `(.L_x_555) ;  /* 0x0000010000000947 */ /* 0x000fea0003800000 */
[----:B-----5:R-:W-:Y:S02]  /*f580*/  ISETP.GE.AND P3, PT, R86, c[0x0][0x3c8], PT ;  /* 0x0000f20056007a0c */ /* 0x020fe40003f66270 */
[----:B------:R-:W-:Y:S02]  /*f590*/  ISETP.GE.AND P2, PT, R84, c[0x0][0x3c8], PT ;  /* 0x0000f20054007a0c */ /* 0x000fe40003f46270 */
[----:B------:R-:W-:Y:S02]  /*f5a0*/  ISETP.GE.AND P1, PT, R82, c[0x0][0x3c8], PT ;  /* 0x0000f20052007a0c */ /* 0x000fe40003f26270 */
[----:B------:R-:W-:-:S07]  /*f5b0*/  ISETP.GE.AND P0, PT, R15, c[0x0][0x3c8], PT ;  /* 0x0000f2000f007a0c */ /* 0x000fce0003f06270 */
[-C--:B--2-4-:R-:W-:Y:S02]  /*f5c0*/  @!P3 LEA R10, P4, R86, R0.reuse, 0x1 ;  /* 0x00000000560ab211 */ /* 0x094fe400078808ff */
[----:B------:R-:W-:Y:S02]  /*f5d0*/  @!P2 LEA R8, P6, R84, R0, 0x1 ;  /* 0x000000005408a211 */ /* 0x000fe400078c08ff */
[----:B-1----:R-:W-:Y:S02]  /*f5e0*/  @!P3 LEA.HI.X R11, R86, R2, R87, 0x1, P4 ;  /* 0x00000002560bb211 */ /* 0x002fe400020f0c57 */
[-C--:B------:R-:W-:Y:S02]  /*f5f0*/  @!P1 LEA R6, P5, R82, R0.reuse, 0x1 ;  /* 0x0000000052069211 */ /* 0x080fe400078a08ff */
        /* <DEDUP_REMOVED lines=8> */
.L_x_555:
[----:B------:R-:W-:Y:S05]  /*f680*/  BSYNC B0 ;  /* 0x0000000000007941 */ /* 0x000fea0003800000 */
.L_x_554:
[----:B------:R-:W-:Y:S01]  /*f690*/  IADD3 R3, R13, 0x60, RZ ;  /* 0x000000600d037810 */ /* 0x000fe20007ffe0ff */
[----:B-1----:R1:W2:Y:S03]  /*f6a0*/  SHFL.IDX PT, R2, R12, 0x3, 0x181f ;  /* 0x00781f000c027f89 */ /* 0x0022a600000e0000 */
[----:B------:R-:W-:Y:S01]  /*f6b0*/  ISETP.GE.AND P0, PT, R3, UR4, PT ;  /* 0x0000000403007c0c */ /* 0x000fe2000bf06270 */
[----:B----4-:R1:W4:-:S12]  /*f6c0*/  SHFL.IDX PT, R0, R14, 0x3, 0x181f ;  /* 0x00781f000e007f89 */ /* 0x01031800000e0000 */
[----:B------:R-:W-:Y:S05]  /*f6d0*/  @P0 BRA `(.L_x_556) ;  /* 0x00000e1000000947 */ /* 0x000fea0003800000 */
[----:B-----5:R-:W-:Y:S02]  /*f6e0*/  ISETP.GE.AND P2, PT, R86, c[0x0][0x3c8], PT ;  /* 0x0000f20056007a0c */ /* 0x020fe40003f46270 */
[----:B------:R-:W-:Y:S02]  /*f6f0*/  ISETP.GE.AND P1, PT, R84, c[0x0][0x3c8], PT ;  /* 0x0000f20054007a0c */ /* 0x000fe40003f26270 */
[----:B------:R-:W-:-:S09]  /*f700*/  ISETP.GE.AND P0, PT, R82, c[0x0][0x3c8], PT ;  /* 0x0000f20052007a0c */ /* 0x000fd20003f06270 */
[-C--:B--2-4-:R-:W-:Y:S02]  /*f710*/  @!P2 LEA R8, P5, R86, R0.reuse, 0x1 ;  /* 0x000000005608a211 */ /* 0x094fe400078a08ff */
[-C--:B------:R-:W-:Y:S02]  /*f720*/  @!P1 LEA R6, P4, R84, R0.reuse, 0x1 ;  /* 0x0000000054069211 */ /* 0x080fe400078808ff */
[----:B------:R-:W-:Y:S02]  /*f730*/  @!P0 LEA R4, P3, R82, R0, 0x1 ;  /* 0x0000000052048211 */ /* 0x000fe400078608ff */
[-C--:B------:R-:W-:Y:S02]  /*f740*/  @!P2 LEA.HI.X R9, R86, R2.reuse, R87, 0x1, P5 ;  /* 0x000000025609a211 */ /* 0x080fe400028f0c57 */
[-C--:B------:R-:W-:Y:S02]  /*f750*/  @!P1 LEA.HI.X R7, R84, R2.reuse, R85, 0x1, P4 ;  /* 0x0000000254079211 */ /* 0x080fe400020f0c55 */
[----:B------:R-:W-:Y:S01]  /*f760*/  @!P0 LEA.HI.X R5, R82, R2, R83, 0x1, P3 ;  /* 0x0000000252058211 */ /* 0x000fe200018f0c53 */
[----:B------:R2:W-:Y:S04]  /*f770*/  @!P2 ST.E.128 [R8.64], R72 ;  /* 0x000000480800a985 */ /* 0x0005e8000c101d06 */
[----:B------:R2:W-:Y:S04]  /*f780*/  @!P1 ST.E.128 [R6.64], R68 ;  /* 0x0000004406009985 */ /* 0x0005e8000c101d06 */
[----:B------:R2:W-:Y:S01]  /*f790*/  @!P0 ST.E.128 [R4.64], R64 ;  /* 0x0000004004008985 */ /* 0x0005e2000c101d06 */
[----:B------:R-:W-:-:S13]  /*f7a0*/  ISETP.GE.AND P0, PT, R15, c[0x0][0x3c8], PT ;  /* 0x0000f2000f007a0c */ /* 0x000fda0003f06270 */
[----:B------:R-:W-:Y:S05]  /*f7b0*/  @P0 BRA `(.L_x_556) ;  /* 0x00000d3000000947 */ /* 0x000fea0003800000 */
[----:B--2---:R-:W-:-:S04]  /*f7c0*/  LEA R4, P0, R15, R0, 0x1 ;  /* 0x000000000f047211 */ /* 0x004fc800078008ff */
[----:B------:R-:W-:-:S05]  /*f7d0*/  LEA.HI.X R5, R15, R2, R80, 0x1, P0 ;  /* 0x000000020f057211 */ /* 0x000fca00000f0c50 */
[----:B------:R2:W-:Y:S01]  /*f7e0*/  ST.E.128 [R4.64], R76 ;  /* 0x0000004c04007985 */ /* 0x0005e2000c101d06 */
[----:B------:R-:W-:Y:S05]  /*f7f0*/  BRA `(.L_x_556) ;  /* 0x00000cf000007947 */ /* 0x000fea0003800000 */
.L_x_548:
[----:B------:R-:W2:Y:S04]  /*f800*/  LDL R2, [R1+0xbc] ;  /* 0x0000bc0001027983 */ /* 0x000ea80000100800 */
[----:B------:R-:W3:Y:S04]  /*f810*/  LDL R0, [R1+0xb8] ;  /* 0x0000b80001007983 */ /* 0x000ee80000100800 */
[----:B------:R-:W4:Y:S04]  /*f820*/  LDL R4, [R1+0xb4] ;  /* 0x0000b40001047983 */ /* 0x000f280000100800 */
[----:B------:R-:W5:Y:S01]  /*f830*/  S2R R3, SR_TID.X ;  /* 0x0000000000037919 */ /* 0x000f620000002100 */
[----:B------:R-:W-:Y:S01]  /*f840*/  BSSY B0, `(.L_x_557) ;  /* 0x0000026000007945 */ /* 0x000fe20003800000 */
[----:B-----5:R-:W-:Y:S01]  /*f850*/  ISETP.GE.AND P0, PT, R3, 0x80, PT ;  /* 0x000000800300780c */ /* 0x020fe20003f06270 */
[----:B--2---:R-:W-:-:S02]  /*f860*/  IMAD.MOV.U32 R12, RZ, RZ, R2 ;  /* 0x000000ffff0c7224 */ /* 0x004fc400078e0002 */
[----:B---3--:R-:W-:-:S03]  /*f870*/  IMAD.MOV.U32 R11, RZ, RZ, R0 ;  /* 0x000000ffff0b7224 */ /* 0x008fc600078e0000 */
[----:B------:R-:W-:Y:S01]  /*f880*/  SHF.R.S32.HI R9, RZ, 0x1f, R12 ;  /* 0x0000001fff097819 */ /* 0x000fe2000001140c */
[----:B----4-:R-:W-:Y:S01]  /*f890*/  IMAD.MOV.U32 R13, RZ, RZ, R4 ;  /* 0x000000ffff0d7224 */ /* 0x010fe200078e0004 */
[----:B------:R-:W-:-:S05]  /*f8a0*/  SHF.R.S32.HI R10, RZ, 0x1f, R11 ;  /* 0x0000001fff0a7819 */ /* 0x000fca000001140b */
[----:B------:R-:W-:Y:S05]  /*f8b0*/  @P0 BRA `(.L_x_558) ;  /* 0x000001e000000947 */ /* 0x000fea0003800000 */
[----:B------:R-:W-:Y:S02]  /*f8c0*/  MOV R2, c[0x0][0x4e8] ;  /* 0x00013a0000027a02 */ /* 0x000fe40000000f00 */
[----:B------:R-:W-:-:S03]  /*f8d0*/  IADD3 R6, R13, R3, RZ ;  /* 0x000000030d067210 */ /* 0x000fc60007ffe0ff */
[----:B------:R-:W-:-:S05]  /*f8e0*/  IMAD R0, R2, c[0x0][0x388], RZ ;  /* 0x0000e20002007a24 */ /* 0x000fca00078e02ff */
[----:B------:R-:W-:-:S13]  /*f8f0*/  ISETP.GE.AND P0, PT, R6, R0, PT ;  /* 0x000000000600720c */ /* 0x000fda0003f06270 */
[----:B------:R-:W-:Y:S05]  /*f900*/  @P0 BRA `(.L_x_558) ;  /* 0x0000019000000947 */ /* 0x000fea0003800000 */
[----:B------:R-:W-:Y:S01]  /*f910*/  ISETP.NE.AND P0, PT, R2, 0x1, PT ;  /* 0x000000010200780c */ /* 0x000fe20003f05270 */
[----:B------:R-:W-:Y:S01]  /*f920*/  IMAD R4, R9, c[0x0][0x490], RZ ;  /* 0x0001240009047a24 */ /* 0x000fe200078e02ff */
[----:B------:R-:W-:Y:S01]  /*f930*/  MOV R0, R6 ;  /* 0x0000000600007202 */ /* 0x000fe20000000f00 */
[----:B------:R-:W-:-:S04]  /*f940*/  IMAD.WIDE.U32 R2, R12, c[0x0][0x490], RZ ;  /* 0x000124000c027a25 */ /* 0x000fc800078e00ff */
[----:B------:R-:W-:Y:S02]  /*f950*/  IMAD R4, R12, c[0x0][0x494], R4 ;  /* 0x000125000c047a24 */ /* 0x000fe400078e0204 */
[----:B------:R-:W-:-:S03]  /*f960*/  IMAD R8, R10, c[0x0][0x498], RZ ;  /* 0x000126000a087a24 */ /* 0x000fc600078e02ff */
[----:B------:R-:W-:Y:S01]  /*f970*/  IADD3 R3, R3, R4, RZ ;  /* 0x0000000403037210 */ /* 0x000fe20007ffe0ff */
[----:B------:R-:W-:-:S05]  /*f980*/  @P0 IMAD.HI.U32 R5, R6, c[0x0][0x4ec], RZ ;  /* 0x00013b0006050a27 */ /* 0x000fca00078e00ff */
[----:B------:R-:W-:Y:S01]  /*f990*/  @P0 SHF.R.U32.HI R0, RZ, c[0x0][0x4f0], R5 ;  /* 0x00013c00ff000a19 */ /* 0x000fe20000011605 */
[----:B------:R-:W-:-:S03]  /*f9a0*/  IMAD.WIDE.U32 R4, R11, c[0x0][0x498], R2 ;  /* 0x000126000b047a25 */ /* 0x000fc600078e0002 */
[C---:B------:R-:W-:Y:S01]  /*f9b0*/  IADD3 R7, -R0.reuse, RZ, RZ ;  /* 0x000000ff00077210 */ /* 0x040fe20007ffe1ff */
[----:B------:R-:W-:Y:S01]  /*f9c0*/  IMAD R3, R11, c[0x0][0x49c], R8 ;  /* 0x000127000b037a24 */ /* 0x000fe200078e0208 */
[----:B------:R-:W-:-:S03]  /*f9d0*/  IADD3 R4, P0, R0, R4, RZ ;  /* 0x0000000400047210 */ /* 0x000fc60007f1e0ff */
[----:B------:R-:W-:Y:S01]  /*f9e0*/  IMAD R2, R7, c[0x0][0x4e8], R6 ;  /* 0x00013a0007027a24 */ /* 0x000fe200078e0206 */
[----:B------:R-:W-:-:S04]  /*f9f0*/  SHF.R.S32.HI R6, RZ, 0x1f, R0 ;  /* 0x0000001fff067819 */ /* 0x000fc80000011400 */
[----:B------:R-:W-:Y:S02]  /*fa00*/  SHF.R.S32.HI R0, RZ, 0x1f, R2 ;  /* 0x0000001fff007819 */ /* 0x000fe40000011402 */
[----:B------:R-:W-:-:S03]  /*fa10*/  IADD3.X R5, R6, R5, R3, P0, !PT ;  /* 0x0000000506057210 */ /* 0x000fc600007fe403 */
[----:B------:R-:W-:-:S04]  /*fa20*/  IMAD R0, R0, c[0x0][0x488], RZ ;  /* 0x0001220000007a24 */ /* 0x000fc800078e02ff */
[C---:B------:R-:W-:Y:S02]  /*fa30*/  IMAD R0, R2.reuse, c[0x0][0x48c], R0 ;  /* 0x0001230002007a24 */ /* 0x040fe400078e0200 */
[----:B------:R-:W-:-:S05]  /*fa40*/  IMAD.WIDE.U32 R2, R2, c[0x0][0x488], R4 ;  /* 0x0001220002027a25 */ /* 0x000fca00078e0004 */
[----:B------:R-:W-:Y:S02]  /*fa50*/  IADD3 R0, R3, R0, RZ ;  /* 0x0000000003007210 */ /* 0x000fe40007ffe0ff */
[----:B------:R-:W-:-:S04]  /*fa60*/  LEA R4, P0, R2, c[0x0][0x450], 0x2 ;  /* 0x0001140002047a11 */ /* 0x000fc800078010ff */
[----:B------:R-:W-:Y:S02]  /*fa70*/  LEA.HI.X R5, R2, c[0x0][0x454], R0, 0x2, P0 ;  /* 0x0001150002057a11 */ /* 0x000fe400000f1400 */
[----:B------:R-:W-:-:S05]  /*fa80*/  MOV R0, 0xff800000 ;  /* 0xff80000000007802 */ /* 0x000fca0000000f00 */
[----:B------:R2:W-:Y:S02]  /*fa90*/  STG.E [R4.64], R0 ;  /* 0x0000000004007986 */ /* 0x0005e4000c101906 */
.L_x_558:
[----:B------:R-:W-:Y:S05]  /*faa0*/  BSYNC B0 ;  /* 0x0000000000007941 */ /* 0x000fea0003800000 */
.L_x_557:
[----:B------:R-:W3:Y:S01]  /*fab0*/  LDL R2, [R1+0x80] ;  /* 0x0000800001027983 */ /* 0x000ee20000100800 */
[----:B--2---:R-:W-:Y:S01]  /*fac0*/  MOV R0, c[0x0][0x4e8] ;  /* 0x00013a0000007a02 */ /* 0x004fe20000000f00 */
[----:B------:R-:W-:-:S03]  /*fad0*/  IMAD R6, R10, c[0x0][0x3f0], RZ ;  /* 0x0000fc000a067a24 */ /* 0x000fc600078e02ff */
[----:B------:R-:W-:Y:S01]  /*fae0*/  ISETP.NE.AND P0, PT, R0, 0x1, PT ;  /* 0x000000010000780c */ /* 0x000fe20003f05270 */
[----:B------:R-:W-:Y:S02]  /*faf0*/  IMAD R0, R9, c[0x0][0x3e8], RZ ;  /* 0x0000fa0009007a24 */ /* 0x000fe400078e02ff */
[----:B------:R-:W-:Y:S02]  /*fb00*/  IMAD R8, R11, c[0x0][0x3f4], R6 ;  /* 0x0000fd000b087a24 */ /* 0x000fe400078e0206 */
[----:B------:R-:W-:Y:S01]  /*fb10*/  IMAD R5, R12, c[0x0][0x3ec], R0 ;  /* 0x0000fb000c057a24 */ /* 0x000fe200078e0200 */
[----:B---3--:R-:W-:Y:S01]  /*fb20*/  IADD3 R4, R2, R13, RZ ;  /* 0x0000000d02047210 */ /* 0x008fe20007ffe0ff */
[----:B------:R-:W-:-:S03]  /*fb30*/  IMAD.WIDE.U32 R2, R12, c[0x0][0x3e8], RZ ;  /* 0x0000fa000c027a25 */ /* 0x000fc600078e00ff */
[----:B------:R-:W-:-:S03]  /*fb40*/  MOV R0, R4 ;  /* 0x0000000400007202 */ /* 0x000fc60000000f00 */
[----:B------:R-:W-:Y:S01]  /*fb50*/  @P0 IMAD.HI.U32 R7, R4, c[0x0][0x4ec], RZ ;  /* 0x00013b0004070a27 */ /* 0x000fe200078e00ff */
[----:B------:R-:W-:-:S04]  /*fb60*/  IADD3 R3, R3, R5, RZ ;  /* 0x0000000503037210 */ /* 0x000fc80007ffe0ff */
[----:B------:R-:W-:Y:S01]  /*fb70*/  @P0 SHF.R.U32.HI R0, RZ, c[0x0][0x4f0], R7 ;  /* 0x00013c00ff000a19 */ /* 0x000fe20000011607 */
[----:B------:R-:W-:-:S03]  /*fb80*/  IMAD.WIDE.U32 R2, R11, c[0x0][0x3f0], R2 ;  /* 0x0000fc000b027a25 */ /* 0x000fc600078e0002 */
[----:B------:R-:W-:Y:S02]  /*fb90*/  SHF.R.S32.HI R6, RZ, 0x1f, R0 ;  /* 0x0000001fff067819 */ /* 0x000fe40000011400 */
[----:B------:R-:W-:Y:S02]  /*fba0*/  IADD3 R5, -R0, RZ, RZ ;  /* 0x000000ff00057210 */ /* 0x000fe40007ffe1ff */
[----:B------:R-:W-:Y:S01]  /*fbb0*/  IADD3 R3, R3, R8, RZ ;  /* 0x0000000803037210 */ /* 0x000fe20007ffe0ff */
[----:B------:R-:W-:Y:S02]  /*fbc0*/  IMAD R6, R6, c[0x0][0x3e0], RZ ;  /* 0x0000f80006067a24 */ /* 0x000fe400078e02ff */
[----:B------:R-:W-:Y:S02]  /*fbd0*/  IMAD R4, R5, c[0x0][0x4e8], R4 ;  /* 0x00013a0005047a24 */ /* 0x000fe400078e0204 */
[C---:B------:R-:W-:Y:S02]  /*fbe0*/  IMAD R5, R0.reuse, c[0x0][0x3e4], R6 ;  /* 0x0000f90000057a24 */ /* 0x040fe400078e0206 */
[----:B------:R-:W-:Y:S01]  /*fbf0*/  IMAD.WIDE.U32 R2, R0, c[0x0][0x3e0], R2 ;  /* 0x0000f80000027a25 */ /* 0x000fe200078e0002 */
[----:B------:R-:W-:-:S04]  /*fc00*/  SHF.R.S32.HI R0, RZ, 0x1f, R4 ;  /* 0x0000001fff007819 */ /* 0x000fc80000011404 */
[----:B------:R-:W-:Y:S01]  /*fc10*/  IADD3 R3, R3, R5, RZ ;  /* 0x0000000503037210 */ /* 0x000fe20007ffe0ff */
[----:B------:R-:W-:-:S04]  /*fc20*/  IMAD R0, R0, c[0x0][0x3d8], RZ ;  /* 0x0000f60000007a24 */ /* 0x000fc800078e02ff */
[----:B------:R-:W-:-:S04]  /*fc30*/  IMAD.WIDE.U32 R2, R4, c[0x0][0x3d8], R2 ;  /* 0x0000f60004027a25 */ /* 0x000fc800078e0002 */
[----:B------:R-:W-:Y:S01]  /*fc40*/  IMAD R4, R4, c[0x0][0x3dc], R0 ;  /* 0x0000f70004047a24 */ /* 0x000fe200078e0200 */
[----:B------:R-:W-:-:S04]  /*fc50*/  LEA R13, P0, R2, c[0x0][0x380], 0x1 ;  /* 0x0000e000020d7a11 */ /* 0x000fc800078008ff */
[----:B------:R-:W-:-:S04]  /*fc60*/  IADD3 R4, R3, R4, RZ ;  /* 0x0000000403047210 */ /* 0x000fc80007ffe0ff */
[----:B------:R-:W-:Y:S01]  /*fc70*/  LEA.HI.X R5, R2, c[0x0][0x384], R4, 0x1, P0 ;  /* 0x0000e10002057a11 */ /* 0x000fe200000f0c04 */
[----:B------:R-:W-:Y:S05]  /*fc80*/  BRA.DIV ~URZ, `(.L_x_559) ;  /* 0x000026227f007947 */ /* 0x000fea000b800000 */
[----:B------:R2:W3:Y:S02]  /*fc90*/  SHFL.IDX PT, R4, R5, RZ, 0x181f ;  /* 0x00181fff05047589 */ /* 0x0004e400000e0000 */
.L_x_591:
[----:B------:R-:W-:Y:S05]  /*fca0*/  BRA.DIV ~URZ, `(.L_x_560) ;  /* 0x000026727f007947 */ /* 0x000fea000b800000 */
[----:B------:R4:W1:Y:S02]  /*fcb0*/  SHFL.IDX PT, R0, R13, RZ, 0x181f ;  /* 0x00181fff0d007589 */ /* 0x00086400000e0000 */
.L_x_592:
[----:B------:R-:W5:Y:S04]  /*fcc0*/  LDL.LU R3, [R1+0xb4] ;  /* 0x0000b40001037983 */ /* 0x000f680000300800 */
[----:B------:R-:W2:Y:S01]  /*fcd0*/  S2R R6, SR_TID.X ;  /* 0x0000000000067919 */ /* 0x000ea20000002100 */
[----:B------:R-:W-:-:S04]  /*fce0*/  IMAD.MOV.U32 R14, RZ, RZ, c[0x0][0x4e8] ;  /* 0x00013a00ff0e7624 */ /* 0x000fc800078e00ff */
[----:B------:R-:W-:Y:S01]  /*fcf0*/  IMAD R14, R14, c[0x0][0x388], RZ ;  /* 0x0000e2000e0e7a24 */ /* 0x000fe200078e02ff */
[----:B--2---:R-:W-:-:S04]  /*fd00*/  SHF.R.S32.HI R2, RZ, 0x1f, R6 ;  /* 0x0000001fff027819 */ /* 0x004fc80000011406 */
[----:B------:R-:W-:-:S04]  /*fd10*/  LEA.HI R2, R2, R6, RZ, 0x3 ;  /* 0x0000000602027211 */ /* 0x000fc800078f18ff */
[----:B------:R-:W-:Y:S01]  /*fd20*/  SHF.R.S32.HI R2, RZ, 0x3, R2 ;  /* 0x00000003ff027819 */ /* 0x000fe20000011402 */
[----:B------:R-:W-:Y:S04]  /*fd30*/  BSSY B0, `(.L_x_561) ;  /* 0x000001c000007945 */ /* 0x000fe80003800000 */
[----:B-----5:R-:W-:-:S05]  /*fd40*/  IMAD.IADD R12, R2, 0x1, R3 ;  /* 0x00000001020c7824 */ /* 0x020fca00078e0203 */
[----:B------:R-:W-:-:S13]  /*fd50*/  ISETP.GE.AND P0, PT, R12, R14, PT ;  /* 0x0000000e0c00720c */ /* 0x000fda0003f06270 */
[----:B------:R-:W-:Y:S05]  /*fd60*/  @P0 BRA `(.L_x_562) ;  /* 0x0000018000000947 */ /* 0x000fea0003800000 */
[----:B------:R-:W2:Y:S04]  /*fd70*/  LDL R6, [R1+0x58] ;  /* 0x0000580001067983 */ /* 0x000ea80000100800 */
[----:B------:R-:W5:Y:S04]  /*fd80*/  LDL R2, [R1+0x70] ;  /* 0x0000700001027983 */ /* 0x000f680000100800 */
[----:B----4-:R-:W4:Y:S04]  /*fd90*/  LDL R17, [R1+0x6c] ;  /* 0x00006c0001117983 */ /* 0x010f280000100800 */
[----:B---3--:R-:W3:Y:S04]  /*fda0*/  LDL R15, [R1+0x74] ;  /* 0x00007400010f7983 */ /* 0x008ee80000100800 */
[----:B------:R-:W3:Y:S04]  /*fdb0*/  LDL R7, [R1+0xf8] ;  /* 0x0000f80001077983 */ /* 0x000ee80000100800 */
[----:B------:R-:W3:Y:S04]  /*fdc0*/  LDL R3, [R1+0xf4] ;  /* 0x0000f40001037983 */ /* 0x000ee80000100800 */
[----:B------:R-:W3:Y:S04]  /*fdd0*/  LDL R18, [R1+0xf0] ;  /* 0x0000f00001127983 */ /* 0x000ee80000100800 */
[----:B-1----:R-:W3:Y:S01]  /*fde0*/  LDL R16, [R1+0xec] ;  /* 0x0000ec0001107983 */ /* 0x002ee20000100800 */
[----:B--2---:R-:W-:-:S02]  /*fdf0*/  ISETP.GE.AND P3, PT, R6, c[0x0][0x3c8], PT ;  /* 0x0000f20006007a0c */ /* 0x004fc40003f66270 */
[----:B-----5:R-:W-:Y:S02]  /*fe00*/  ISETP.GE.AND P2, PT, R2, c[0x0][0x3c8], PT ;  /* 0x0000f20002007a0c */ /* 0x020fe40003f46270 */
[----:B----4-:R-:W-:Y:S02]  /*fe10*/  ISETP.GE.AND P1, PT, R17, c[0x0][0x3c8], PT ;  /* 0x0000f20011007a0c */ /* 0x010fe40003f26270 */
[----:B---3--:R-:W-:-:S07]  /*fe20*/  ISETP.GE.AND P0, PT, R15, c[0x0][0x3c8], PT ;  /* 0x0000f2000f007a0c */ /* 0x008fce0003f06270 */
[-C--:B------:R-:W-:Y:S02]  /*fe30*/  @!P3 LEA R10, P4, R6, R0.reuse, 0x1 ;  /* 0x00000000060ab211 */ /* 0x080fe400078808ff */
[----:B------:R-:W-:Y:S02]  /*fe40*/  @!P2 LEA R8, P6, R2, R0, 0x1 ;  /* 0x000000000208a211 */ /* 0x000fe400078c08ff */
[----:B------:R-:W-:Y:S02]  /*fe50*/  @!P3 LEA.HI.X R11, R6, R4, R7, 0x1, P4 ;  /* 0x00000004060bb211 */ /* 0x000fe400020f0c07 */
[----:B------:R-:W-:Y:S02]  /*fe60*/  @!P1 LEA R6, P5, R17, R0, 0x1 ;  /* 0x0000000011069211 */ /* 0x000fe400078a08ff */
[----:B------:R-:W-:Y:S02]  /*fe70*/  @!P2 LEA.HI.X R9, R2, R4, R3, 0x1, P6 ;  /* 0x000000040209a211 */ /* 0x000fe400030f0c03 */
[----:B------:R-:W-:-:S02]  /*fe80*/  @!P0 LEA R2, P4, R15, R0, 0x1 ;  /* 0x000000000f028211 */ /* 0x000fc400078808ff */
[-C--:B------:R-:W-:Y:S02]  /*fe90*/  @!P1 LEA.HI.X R7, R17, R4.reuse, R18, 0x1, P5 ;  /* 0x0000000411079211 */ /* 0x080fe400028f0c12 */
[----:B------:R-:W-:Y:S01]  /*fea0*/  @!P0 LEA.HI.X R3, R15, R4, R16, 0x1, P4 ;  /* 0x000000040f038211 */ /* 0x000fe200020f0c10 */
[----:B------:R1:W-:Y:S04]  /*feb0*/  @!P3 ST.E.128 [R10.64], RZ ;  /* 0x000000ff0a00b985 */ /* 0x0003e8000c101d06 */
[----:B------:R1:W-:Y:S04]  /*fec0*/  @!P2 ST.E.128 [R8.64], RZ ;  /* 0x000000ff0800a985 */ /* 0x0003e8000c101d06 */
[----:B------:R1:W-:Y:S04]  /*fed0*/  @!P1 ST.E.128 [R6.64], RZ ;  /* 0x000000ff06009985 */ /* 0x0003e8000c101d06 */
[----:B------:R1:W-:Y:S02]  /*fee0*/  @!P0 ST.E.128 [R2.64], RZ ;  /* 0x000000ff02008985 */ /* 0x0003e4000c101d06 */
.L_x_562:
[----:B------:R-:W-:Y:S05]  /*fef0*/  BSYNC B0 ;  /* 0x0000000000007941 */ /* 0x000fea0003800000 */
.L_x_561:
[----:B------:R-:W-:Y:S05]  /*ff00*/  BRA.DIV ~URZ, `(.L_x_563) ;  /* 0x000024827f007947 */ /* 0x000fea000b800000 */
[----:B---3--:R2:W3:Y:S04]  /*ff10*/  SHFL.IDX PT, R4, R5, 0x1, 0x181f ;  /* 0x00381f0005047f89 */ /* 0x0084e800000e0000 */
[----:B-1----:R2:W1:Y:S02]  /*ff20*/  SHFL.IDX PT, R0, R13, 0x1, 0x181f ;  /* 0x00381f000d007f89 */ /* 0x00246400000e0000 */
.L_x_593:
[----:B------:R-:W-:Y:S01]  /*ff30*/  IADD3 R2, R12, 0x20, RZ ;  /* 0x000000200c027810 */ /* 0x000fe20007ffe0ff */
[----:B------:R-:W-:Y:S03]  /*ff40*/  BSSY B0, `(.L_x_564) ;  /* 0x000001b000007945 */ /* 0x000fe60003800000 */
[----:B------:R-:W-:-:S13]  /*ff50*/  ISETP.GE.AND P0, PT, R2, R14, PT ;  /* 0x0000000e0200720c */ /* 0x000fda0003f06270 */
[----:B------:R-:W-:Y:S05]  /*ff60*/  @P0 BRA `(.L_x_565) ;  /* 0x0000018000000947 */ /* 0x000fea0003800000 */
[----:B------:R-:W5:Y:S04]  /*ff70*/  LDL R6, [R1+0x58] ;  /* 0x0000580001067983 */ /* 0x000f680000100800 */
[----:B--2---:R-:W2:Y:S04]  /*ff80*/  LDL R3, [R1+0x70] ;  /* 0x0000700001037983 */ /* 0x004ea80000100800 */
[----:B----4-:R-:W4:Y:S04]  /*ff90*/  LDL R17, [R1+0x6c] ;  /* 0x00006c0001117983 */ /* 0x010f280000100800 */
[----:B---3--:R-:W3:Y:S04]  /*ffa0*/  LDL R15, [R1+0x74] ;  /* 0x00007400010f7983 */ /* 0x008ee80000100800 */
[----:B------:R-:W3:Y:S04]  /*ffb0*/  LDL R7, [R1+0xf8] ;  /* 0x0000f80001077983 */ /* 0x000ee80000100800 */
[----:B------:R-:W3:Y:S04]  /*ffc0*/  LDL R19, [R1+0xf4] ;  /* 0x0000f40001137983 */ /* 0x000ee80000100800 */
[----:B------:R-:W3:Y:S04]  /*ffd0*/  LDL R18, [R1+0xf0] ;  /* 0x0000f00001127983 */ /* 0x000ee80000100800 */
[----:B------:R-:W3:Y:S01]  /*ffe0*/  LDL R16, [R1+0xec] ;  /* 0x0000ec0001107983 */ /* 0x000ee20000100800 */
[----:B-----5:R-:W-:-:S02]  /*fff0*/  ISETP.GE.AND P3, PT, R6, c[0x0][0x3c8], PT ;  /* 0x0000f20006007a0c */ /* 0x020fc40003f66270 */
[----:B--2---:R-:W-:Y:S02]  /*10000*/  ISETP.GE.AND P2, PT, R3, c[0x0][0x3c8], PT ;  /* 0x0000f20003007a0c */ /* 0x004fe40003f46270 */
[----:B----4-:R-:W-:Y:S02]  /*10010*/  ISETP.GE.AND P1, PT, R17, c[0x0][0x3c8], PT ;  /* 0x0000f20011007a0c */ /* 0x010fe40003f26270 */
[----:B---3--:R-:W-:-:S07]  /*10020*/  ISETP.GE.AND P0, PT, R15, c[0x0][0x3c8], PT ;  /* 0x0000f2000f007a0c */ /* 0x008fce0003f06270 */
[CC--:B-1----:R-:W-:Y:S02]  /*10030*/  @!P3 LEA R10, P4, R6.reuse, R0.reuse, 0x1 ;  /* 0x00000000060ab211 */ /* 0x0c2fe400078808ff */
        /* <DEDUP_REMOVED lines=11> */
.L_x_565:
[----:B------:R-:W-:Y:S05]  /*100f0*/  BSYNC B0 ;  /* 0x0000000000007941 */ /* 0x000fea0003800000 */
.L_x_564:
[----:B------:R-:W-:Y:S05]  /*10100*/  BRA.DIV ~URZ, `(.L_x_566) ;  /* 0x000023727f007947 */ /* 0x000fea000b800000 */
[----:B---3--:R3:W2:Y:S02]  /*10110*/  SHFL.IDX PT, R4, R5, 0x2, 0x181f ;  /* 0x00581f0005047f89 */ /* 0x0086a400000e0000 */
.L_x_594:
[----:B------:R-:W-:Y:S05]  /*10120*/  BRA.DIV ~URZ, `(.L_x_567) ;  /* 0x000023d27f007947 */ /* 0x000fea000b800000 */
[----:B-1----:R1:W3:Y:S02]  /*10130*/  SHFL.IDX PT, R0, R13, 0x2, 0x181f ;  /* 0x00581f000d007f89 */ /* 0x0022e400000e0000 */
.L_x_595:
[----:B------:R-:W-:Y:S01]  /*10140*/  IADD3 R2, R12, 0x40, RZ ;  /* 0x000000400c027810 */ /* 0x000fe20007ffe0ff */
[----:B------:R-:W-:Y:S03]  /*10150*/  BSSY B0, `(.L_x_568) ;  /* 0x000001b000007945 */ /* 0x000fe60003800000 */
[----:B------:R-:W-:-:S13]  /*10160*/  ISETP.GE.AND P0, PT, R2, R14, PT ;  /* 0x0000000e0200720c */ /* 0x000fda0003f06270 */
[----:B------:R-:W-:Y:S05]  /*10170*/  @P0 BRA `(.L_x_569) ;  /* 0x0000018000000947 */ /* 0x000fea0003800000 */
[----:B------:R-:W5:Y:S04]  /*10180*/  LDL R6, [R1+0x58] ;  /* 0x0000580001067983 */ /* 0x000f680000100800 */
[----:B----4-:R-:W4:Y:S04]  /*10190*/  LDL R3, [R1+0x70] ;  /* 0x0000700001037983 */ /* 0x010f280000100800 */
[----:B---3--:R-:W3:Y:S04]  /*101a0*/  LDL R17, [R1+0x6c] ;  /* 0x00006c0001117983 */ /* 0x008ee80000100800 */
[----:B--2---:R-:W2:Y:S04]  /*101b0*/  LDL R15, [R1+0x74] ;  /* 0x00007400010f7983 */ /* 0x004ea80000100800 */
[----:B------:R-:W2:Y:S04]  /*101c0*/  LDL R7, [R1+0xf8] ;  /* 0x0000f80001077983 */ /* 0x000ea80000100800 */
[----:B------:R-:W2:Y:S04]  /*101d0*/  LDL R19, [R1+0xf4] ;  /* 0x0000f40001137983 */ /* 0x000ea80000100800 */
[----:B------:R-:W2:Y:S04]  /*101e0*/  LDL R18, [R1+0xf0] ;  /* 0x0000f00001127983 */ /* 0x000ea80000100800 */
[----:B------:R-:W2:Y:S01]  /*101f0*/  LDL R16, [R1+0xec] ;  /* 0x0000ec0001107983 */ /* 0x000ea20000100800 */
[----:B-----5:R-:W-:-:S02]  /*10200*/  ISETP.GE.AND P3, PT, R6, c[0x0][0x3c8], PT ;  /* 0x0000f20006007a0c */ /* 0x020fc40003f66270 */
[----:B----4-:R-:W-:Y:S02]  /*10210*/  ISETP.GE.AND P2, PT, R3, c[0x0][0x3c8], PT ;  /* 0x0000f20003007a0c */ /* 0x010fe40003f46270 */
[----:B---3--:R-:W-:Y:S02]  /*10220*/  ISETP.GE.AND P1, PT, R17, c[0x0][0x3c8], PT ;  /* 0x0000f20011007a0c */ /* 0x008fe40003f26270 */
[----:B--2---:R-:W-:-:S07]  /*10230*/  ISETP.GE.AND P0, PT, R15, c[0x0][0x3c8], PT ;  /* 0x0000f2000f007a0c */ /* 0x004fce0003f06270 */
[CC--:B------:R-:W-:Y:S02]  /*10240*/  @!P3 LEA R10, P4, R6.reuse, R0.reuse, 0x1 ;  /* 0x00000000060ab211 */ /* 0x0c0fe400078808ff */
        /* <DEDUP_REMOVED lines=11> */
.L_x_569:
[----:B------:R-:W-:Y:S05]  /*10300*/  BSYNC B0 ;  /* 0x0000000000007941 */ /* 0x000fea0003800000 */
.L_x_568:
[----:B------:R-:W-:Y:S05]  /*10310*/  BRA.DIV ~URZ, `(.L_x_570) ;  /* 0x000022627f007947 */ /* 0x000fea000b800000 */
[----:B--2---:R2:W1:Y:S04]  /*10320*/  SHFL.IDX PT, R4, R5, 0x3, 0x181f ;  /* 0x00781f0005047f89 */ /* 0x00446800000e0000 */
[----:B---3--:R2:W3:Y:S02]  /*10330*/  SHFL.IDX PT, R0, R13, 0x3, 0x181f ;  /* 0x00781f000d007f89 */ /* 0x0084e400000e0000 */
.L_x_596:
[----:B------:R-:W-:-:S04]  /*10340*/  IADD3 R2, R12, 0x60, RZ ;  /* 0x000000600c027810 */ /* 0x000fc80007ffe0ff */
        /* <DEDUP_REMOVED lines=9> */
[----:B-1----:R-:W3:Y:S01]  /*103e0*/  LDL R13, [R1+0xec] ;  /* 0x0000ec00010d7983 */ /* 0x002ee20000100800 */
[----:B-----5:R-:W-:-:S02]  /*103f0*/  ISETP.GE.AND P3, PT, R6, c[0x0][0x3c8], PT ;  /* 0x0000f20006007a0c */ /* 0x020fc40003f66270 */
[----:B--2---:R-:W-:Y:S02]  /*10400*/  ISETP.GE.AND P2, PT, R3, c[0x0][0x3c8], PT ;  /* 0x0000f20003007a0c */ /* 0x004fe40003f46270 */
[----:B----4-:R-:W-:Y:S02]  /*10410*/  ISETP.GE.AND P1, PT, R15, c[0x0][0x3c8], PT ;  /* 0x0000f2000f007a0c */ /* 0x010fe40003f26270 */
[----:B---3--:R-:W-:-:S07]  /*10420*/  ISETP.GE.AND P0, PT, R5, c[0x0][0x3c8], PT ;  /* 0x0000f20005007a0c */ /* 0x008fce0003f06270 */
        /* <DEDUP_REMOVED lines=12> */
.L_x_556:
[----:B------:R-:W-:Y:S05]  /*104f0*/  BSYNC B1 ;  /* 0x0000000000017941 */ /* 0x000fea0003800000 */
.L_x_547:
[----:B---34-:R-:W3:Y:S02]  /*10500*/  LDL R0, [R1+0xfc] ;  /* 0x0000fc0001007983 */ /* 0x018ee40000100800 */
[----:B---3--:R-:W-:-:S13]  /*10510*/  ISETP.NE.AND P0, PT, R0, RZ, PT ;  /* 0x000000ff0000720c */ /* 0x008fda0003f05270 */
[----:B------:R-:W-:Y:S01]  /*10520*/  @P0 WARPSYNC 0xffffffff ;  /* 0xffffffff00000948 */ /* 0x000fe20003800000 */
[----:B------:R-:W-:Y:S06]  /*10530*/  @P0 BAR.SYNC.DEFER_BLOCKING 0x5, 0x100 ;  /* 0x0144000000000b1d */ /* 0x000fec0000010000 */
[----:B------:R-:W3:Y:S04]  /*10540*/  @P0 LDS R0, [0x18100] ;  /* 0x01810000ff000984 */ /* 0x000ee80000000800 */
[----:B---3--:R3:W-:Y:S04]  /*10550*/  @P0 STL [R1+0xc8], R0 ;  /* 0x0000c80001000387 */ /* 0x0087e80000100800 */
[----:B------:R-:W-:Y:S06]  /*10560*/  @P0 BAR.ARV 0x4, 0x100 ;  /* 0x0104000000000b1d */ /* 0x000fec0000002000 */
[----:B------:R-:W-:Y:S05]  /*10570*/  @P0 BRA `(.L_x_571) ;  /* 0x0000009000000947 */ /* 0x000fea0003800000 */
[----:B------:R-:W-:Y:S05]  /*10580*/  BRA.DIV ~URZ, `(.L_x_572) ;  /* 0x000020e27f007947 */ /* 0x000fea000b800000 */
[----:B---3--:R3:W4:Y:S02]  /*10590*/  SHFL.IDX PT, R0, R81, RZ, 0x1f ;  /* 0x00001fff51007589 */ /* 0x00872400000e0000 */
.L_x_597:
[----:B-12---:R-:W1:Y:S01]  /*105a0*/  S2R R2, SR_TID.X ;  /* 0x0000000000027919 */ /* 0x006e620000002100 */
[----:B------:R-:W-:Y:S03]  /*105b0*/  WARPSYNC 0xffffffff ;  /* 0xffffffff00007948 */ /* 0x000fe60003800000 */
[----:B------:R-:W-:Y:S06]  /*105c0*/  BAR.SYNC.DEFER_BLOCKING 0x4, 0x100 ;  /* 0x0104000000007b1d */ /* 0x000fec0000010000 */
[----:B----4-:R2:W-:Y:S01]  /*105d0*/  STL [R1+0xc8], R0 ;  /* 0x0000c80001007387 */ /* 0x0105e20000100800 */
[----:B-1----:R-:W-:-:S13]  /*105e0*/  LOP3.LUT P0, RZ, R2, 0xff, RZ, 0xc0, !PT ;  /* 0x000000ff02ff7812 */ /* 0x002fda000780c0ff */
[----:B------:R2:W-:Y:S04]  /*105f0*/  @!P0 STS [0x18100], R81 ;  /* 0x01810051ff008388 */ /* 0x0005e80000000800 */
[----:B------:R-:W-:Y:S06]  /*10600*/  BAR.ARV 0x5, 0x100 ;  /* 0x0144000000007b1d */ /* 0x000fec0000002000 */
.L_x_571:
[----:B--23--:R-:W2:Y:S02]  /*10610*/  LDL R0, [R1+0xc8] ;  /* 0x0000c80001007983 */ /* 0x00cea40000100800 */
[----:B--2---:R-:W-:-:S13]  /*10620*/  ISETP.GE.AND P0, PT, R0, c[0x0][0x538], PT ;  /* 0x00014e0000007a0c */ /* 0x004fda0003f06270 */
[----:B-1---5:R-:W-:Y:S01]  /*10630*/  @P0 CALL.REL.NOINC `(.L_x_573) ;  /* 0x0000001000000944 */ /* 0x022fe20003c00000 */
[----:B------:R-:W-:Y:S05]  /*10640*/  BRA `(.L_x_574) ;  /* 0xffff03b000007947 */ /* 0x000fea000383ffff */
.L_x_573:
[----:B------:R-:W-:Y:S05]  /*10650*/  EXIT ;  /* 0x000000000000794d */ /* 0x000fea0003800000 */
.L_x_519:
[----:B------:R2:W-:Y:S01]  /*10660*/  STL [R1+0x68], RZ ;  /* 0x000068ff01007387 */ /* 0x0005e20000100800 */
[----:B------:R-:W-:Y:S01]  /*10670*/  IMAD.MOV.U32 R251, RZ, RZ, R5 ;  /* 0x000000fffffb7224 */ /* 0x000fe200078e0005 */
[----:B------:R-:W-:Y:S02]  /*10680*/  MOV R3, 0x181f ;  /* 0x0000181f00037802 */ /* 0x000fe40000000f00 */
[----:B------:R-:W-:Y:S02]  /*10690*/  MOV R2, 0x106b0 ;  /* 0x000106b000027802 */ /* 0x000fe40000000f00 */
[----:B-12---:R-:W-:Y:S05]  /*106a0*/  CALL.REL.NOINC `($__internal_3_$__cuda_sm70_shflsync_idx_p) ;  /* 0x0000209000007944 */ /* 0x006fea0003c00000 */
[----:B-----5:R-:W-:Y:S01]  /*106b0*/  MOV R4, R251 ;  /* 0x000000fb00047202 */ /* 0x020fe20000000f00 */
[----:B-1----:R-:W-:Y:S05]  /*106c0*/  BRA `(.L_x_575) ;  /* 0xffff2eb000007947 */ /* 0x002fea000383ffff */
.L_x_520:
[----:B------:R4:W-:Y:S01]  /*106d0*/  STL [R1+0x68], RZ ;  /* 0x000068ff01007387 */ /* 0x0009e20000100800 */
[----:B------:R-:W-:Y:S01]  /*106e0*/  IMAD.MOV.U32 R251, RZ, RZ, R15 ;  /* 0x000000fffffb7224 */ /* 0x000fe200078e000f */
[----:B------:R-:W-:Y:S02]  /*106f0*/  MOV R3, 0x181f ;  /* 0x0000181f00037802 */ /* 0x000fe40000000f00 */
[----:B------:R-:W-:Y:S02]  /*10700*/  MOV R2, 0x10720 ;  /* 0x0001072000027802 */ /* 0x000fe40000000f00 */
[----:B-1234-:R-:W-:Y:S05]  /*10710*/  CALL.REL.NOINC `($__internal_3_$__cuda_sm70_shflsync_idx_p) ;  /* 0x0000202000007944 */ /* 0x01efea0003c00000 */
[----:B------:R-:W2:Y:S04]  /*10720*/  LDL R2, [R1+0x58] ;  /* 0x0000580001027983 */ /* 0x000ea80000100800 */
[----:B------:R-:W3:Y:S04]  /*10730*/  LDL R14, [R1+0x70] ;  /* 0x00007000010e7983 */ /* 0x000ee80000100800 */
[----:B------:R-:W4:Y:S04]  /*10740*/  LDL R13, [R1+0x6c] ;  /* 0x00006c00010d7983 */ /* 0x000f280000100800 */
[----:B------:R-:W4:Y:S04]  /*10750*/  LDL R12, [R1+0x74] ;  /* 0x00007400010c7983 */ /* 0x000f280000100800 */
[----:B-----5:R-:W4:Y:S01]  /*10760*/  LDL R0, [R1+0x50] ;  /* 0x0000500001007983 */ /* 0x020f220000100800 */
[----:B------:R-:W-:-:S02]  /*10770*/  IADD3 R10, P1, R251, R89, RZ ;  /* 0x00000059fb0a7210 */ /* 0x000fc40007f3e0ff */
[C---:B------:R-:W-:Y:S02]  /*10780*/  IADD3 R8, P0, R251.reuse, R90, RZ ;  /* 0x0000005afb087210 */ /* 0x040fe40007f1e0ff */
[C---:B------:R-:W-:Y:S01]  /*10790*/  IADD3 R6, P5, R251.reuse, R91, RZ ;  /* 0x0000005bfb067210 */ /* 0x040fe20007fbe0ff */
[C---:B------:R-:W-:Y:S02]  /*107a0*/  IMAD.X R11, R4.reuse, 0x1, R84, P1 ;  /* 0x00000001040b7824 */ /* 0x040fe400008e0654 */
[C---:B------:R-:W-:Y:S02]  /*107b0*/  IMAD.X R9, R4.reuse, 0x1, R85, P0 ;  /* 0x0000000104097824 */ /* 0x040fe400000e0655 */
[----:B------:R-:W-:Y:S01]  /*107c0*/  IMAD.X R7, R4, 0x1, R86, P5 ;  /* 0x0000000104077824 */ /* 0x000fe200028e0656 */
[----:B--2---:R-:W-:Y:S02]  /*107d0*/  ISETP.GE.AND P3, PT, R2, c[0x0][0x1d4], PT ;  /* 0x0000750002007a0c */ /* 0x004fe40003f66270 */
[----:B------:R-:W-:Y:S01]  /*107e0*/  IADD3 R2, P4, R251, R92, RZ ;  /* 0x0000005cfb027210 */ /* 0x000fe20007f9e0ff */
[----:B------:R-:W-:Y:S01]  /*107f0*/  IMAD.MOV.U32 R251, RZ, RZ, R5 ;  /* 0x000000fffffb7224 */ /* 0x000fe200078e0005 */
[----:B---3--:R-:W-:-:S02]  /*10800*/  ISETP.GE.AND P2, PT, R14, c[0x0][0x1d4], PT ;  /* 0x000075000e007a0c */ /* 0x008fc40003f46270 */
[----:B------:R-:W-:Y:S01]  /*10810*/  SEL R5, RZ, 0x10, P3 ;  /* 0x00000010ff057807 */ /* 0x000fe20001800000 */
[----:B------:R-:W-:Y:S01]  /*10820*/  IMAD.X R3, R4, 0x1, R87, P4 ;  /* 0x0000000104037824 */ /* 0x000fe200020e0657 */
[----:B----4-:R-:W-:Y:S02]  /*10830*/  ISETP.GE.AND P1, PT, R13, c[0x0][0x1d4], PT ;  /* 0x000075000d007a0c */ /* 0x010fe40003f26270 */
[----:B------:R-:W-:Y:S02]  /*10840*/  SEL R14, RZ, 0x10, P2 ;  /* 0x00000010ff0e7807 */ /* 0x000fe40001000000 */
[----:B------:R-:W-:Y:S02]  /*10850*/  ISETP.GE.AND P0, PT, R12, c[0x0][0x1d4], PT ;  /* 0x000075000c007a0c */ /* 0x000fe40003f06270 */
[----:B------:R-:W-:Y:S01]  /*10860*/  SEL R13, RZ, 0x10, P1 ;  /* 0x00000010ff0d7807 */ /* 0x000fe20000800000 */
[----:B------:R-:W-:Y:S01]  /*10870*/  @!PT LDS RZ, [RZ] ;  /* 0x00000000fffff984 */ /* 0x000fe20000000800 */
[----:B------:R-:W-:Y:S01]  /*10880*/  @!PT LDS RZ, [RZ] ;  /* 0x00000000fffff984 */ /* 0x000fe20000000800 */
[----:B------:R-:W-:Y:S01]  /*10890*/  @!PT LDS RZ, [RZ] ;  /* 0x00000000fffff984 */ /* 0x000fe20000000800 */
[----:B------:R2:W-:Y:S01]  /*108a0*/  LDGSTS.E.BYPASS.LTC128B.128 [R0+0x10100], [R10.64], !P3 ;  /* 0x101000000a007fae */ /* 0x0005e2000d901d46 */
[----:B------:R-:W-:-:S03]  /*108b0*/  SEL R12, RZ, 0x10, P0 ;  /* 0x00000010ff0c7807 */ /* 0x000fc60000000000 */
[----:B------:R2:W-:Y:S04]  /*108c0*/  LDGSTS.E.BYPASS.LTC128B.128 [R0+0x12100], [R8.64], !P2 ;  /* 0x1210000008007fae */ /* 0x0005e8000d101d46 */
[----:B------:R2:W-:Y:S04]  /*108d0*/  LDGSTS.E.BYPASS.LTC128B.128 [R0+0x14100], [R6.64], !P1 ;  /* 0x1410000006007fae */ /* 0x0005e8000c901d46 */
[----:B------:R2:W-:Y:S02]  /*108e0*/  LDGSTS.E.BYPASS.LTC128B.128 [R0+0x16100], [R2.64], !P0 ;  /* 0x1610000002007fae */ /* 0x0005e4000c101d46 */
[----:B--2---:R-:W-:Y:S01]  /*108f0*/  IMAD.MOV.U32 R0, RZ, RZ, 0x1 ;  /* 0x00000001ff007424 */ /* 0x004fe200078e00ff */
[----:B------:R-:W-:Y:S01]  /*10900*/  MOV R2, 0x10940 ;  /* 0x0001094000027802 */ /* 0x000fe20000000f00 */
[----:B------:R-:W-:-:S03]  /*10910*/  IMAD.MOV.U32 R3, RZ, RZ, 0x181f ;  /* 0x0000181fff037424 */ /* 0x000fc600078e00ff */
[----:B------:R2:W-:Y:S04]  /*10920*/  STL [R1+0x68], R0 ;  /* 0x0000680001007387 */ /* 0x0005e80000100800 */
[----:B-12---:R-:W-:Y:S05]  /*10930*/  CALL.REL.NOINC `($__internal_3_$__cuda_sm70_shflsync_idx_p) ;  /* 0x00001e0000007944 */ /* 0x006fea0003c00000 */
[----:B-----5:R-:W-:Y:S01]  /*10940*/  MOV R0, 0x1 ;  /* 0x0000000100007802 */ /* 0x020fe20000000f00 */
[----:B------:R-:W-:Y:S01]  /*10950*/  IMAD.MOV.U32 R4, RZ, RZ, R251 ;  /* 0x000000ffff047224 */ /* 0x000fe200078e00fb */
[----:B------:R-:W-:Y:S01]  /*10960*/  MOV R3, 0x181f ;  /* 0x0000181f00037802 */ /* 0x000fe20000000f00 */
[----:B------:R-:W-:Y:S01]  /*10970*/  IMAD.MOV.U32 R251, RZ, RZ, R15 ;  /* 0x000000fffffb7224 */ /* 0x000fe200078e000f */
[----:B------:R-:W-:Y:S01]  /*10980*/  MOV R2, 0x109b0 ;  /* 0x000109b000027802 */ /* 0x000fe20000000f00 */
[----:B------:R2:W-:Y:S04]  /*10990*/  STL [R1+0x68], R0 ;  /* 0x0000680001007387 */ /* 0x0005e80000100800 */
[----:B-12---:R-:W-:Y:S05]  /*109a0*/  CALL.REL.NOINC `($__internal_3_$__cuda_sm70_shflsync_idx_p) ;  /* 0x00001d9000007944 */ /* 0x006fea0003c00000 */
[----:B-----5:R-:W-:Y:S01]  /*109b0*/  MOV R0, R251 ;  /* 0x000000fb00007202 */ /* 0x020fe20000000f00 */
[----:B-1----:R-:W-:Y:S05]  /*109c0*/  BRA `(.L_x_576) ;  /* 0xffff2da000007947 */ /* 0x002fea000383ffff */
.L_x_521:
[----:B------:R1:W-:Y:S01]  /*109d0*/  STL [R1+0x68], RZ ;  /* 0x000068ff01007387 */ /* 0x0003e20000100800 */
[----:B------:R-:W-:Y:S01]  /*109e0*/  IMAD.MOV.U32 R251, RZ, RZ, R4 ;  /* 0x000000fffffb7224 */ /* 0x000fe200078e0004 */
[----:B------:R-:W-:Y:S02]  /*109f0*/  MOV R3, 0x1c1f ;  /* 0x00001c1f00037802 */ /* 0x000fe40000000f00 */
[----:B------:R-:W-:-:S02]  /*10a00*/  MOV R2, 0x10a20 ;  /* 0x00010a2000027802 */ /* 0x000fc40000000f00 */
[----:B-1----:R-:W-:Y:S05]  /*10a10*/  CALL.REL.NOINC `($__internal_3_$__cuda_sm70_shflsync_idx_p) ;  /* 0x00001d2000007944 */ /* 0x002fea0003c00000 */
[----:B-----5:R-:W-:Y:S01]  /*10a20*/  MOV R0, R251 ;  /* 0x000000fb00007202 */ /* 0x020fe20000000f00 */
[----:B-1----:R-:W-:Y:S05]  /*10a30*/  BRA `(.L_x_577) ;  /* 0xffff302000007947 */ /* 0x002fea000383ffff */
.L_x_522:
[----:B------:R-:W-:Y:S01]  /*10a40*/  MOV R0, 0x1 ;  /* 0x0000000100007802 */ /* 0x000fe20000000f00 */
[----:B------:R-:W-:Y:S01]  /*10a50*/  IMAD.MOV.U32 R251, RZ, RZ, R4 ;  /* 0x000000fffffb7224 */ /* 0x000fe200078e0004 */
[----:B------:R-:W-:Y:S01]  /*10a60*/  MOV R2, 0x10aa0 ;  /* 0x00010aa000027802 */ /* 0x000fe20000000f00 */
[----:B------:R-:W-:-:S02]  /*10a70*/  IMAD.MOV.U32 R3, RZ, RZ, 0x1c1f ;  /* 0x00001c1fff037424 */ /* 0x000fc400078e00ff */
[----:B------:R2:W-:Y:S04]  /*10a80*/  STL [R1+0x68], R0 ;  /* 0x0000680001007387 */ /* 0x0005e80000100800 */
[----:B-12---:R-:W-:Y:S05]  /*10a90*/  CALL.REL.NOINC `($__internal_3_$__cuda_sm70_shflsync_idx_p) ;  /* 0x00001ca000007944 */ /* 0x006fea0003c00000 */
[----:B-----5:R-:W-:Y:S01]  /*10aa0*/  IMAD.IADD R0, R5, 0x1, R251 ;  /* 0x0000000105007824 */ /* 0x020fe200078e02fb */
[----:B------:R-:W-:Y:S02]  /*10ab0*/  FMNMX.FTZ R133, R9, R13, !PT ;  /* 0x0000000d09857209 */ /* 0x000fe40007810000 */
[----:B------:R-:W-:Y:S02]  /*10ac0*/  MOV R2, 0x10ee0 ;  /* 0x00010ee000027802 */ /* 0x000fe40000000f00 */
[----:B------:R-:W-:Y:S02]  /*10ad0*/  IMNMX R0, R6, R0, PT ;  /* 0x0000000006007217 */ /* 0x000fe40003800200 */
[----:B------:R-:W-:Y:S02]  /*10ae0*/  FMNMX.FTZ R133, R14, R133, !PT ;  /* 0x000000850e857209 */ /* 0x000fe40007810000 */
[C---:B------:R-:W-:Y:S02]  /*10af0*/  ISETP.GT.AND P1, PT, R0.reuse, RZ, PT ;  /* 0x000000ff0000720c */ /* 0x040fe40003f24270 */
[----:B------:R-:W-:-:S02]  /*10b00*/  ISETP.GT.AND P0, PT, R0, 0x1, PT ;  /* 0x000000010000780c */ /* 0x000fc40003f04270 */
[----:B------:R-:W-:Y:S02]  /*10b10*/  ISETP.GT.AND P2, PT, R0, 0x8, PT ;  /* 0x000000080000780c */ /* 0x000fe40003f44270 */
[----:B------:R-:W-:Y:S02]  /*10b20*/  FSEL R4, R38, -INF , P1 ;  /* 0xff80000026047808 */ /* 0x000fe40000800000 */
[----:B------:R-:W-:Y:S02]  /*10b30*/  FSEL R5, R39, -INF , P0 ;  /* 0xff80000027057808 */ /* 0x000fe40000000000 */
[----:B------:R-:W-:Y:S02]  /*10b40*/  ISETP.GT.AND P0, PT, R0, 0x9, PT ;  /* 0x000000090000780c */ /* 0x000fe40003f04270 */
[----:B------:R-:W-:Y:S02]  /*10b50*/  FSEL R12, R62, -INF , P2 ;  /* 0xff8000003e0c7808 */ /* 0x000fe40001000000 */
[----:B------:R-:W-:-:S02]  /*10b60*/  FMNMX.FTZ R3, R4, R5, !PT ;  /* 0x0000000504037209 */ /* 0x000fc40007810000 */
[----:B------:R-:W-:Y:S02]  /*10b70*/  FMNMX.FTZ R133, R15, R133, !PT ;  /* 0x000000850f857209 */ /* 0x000fe40007810000 */
[----:B------:R-:W-:Y:S02]  /*10b80*/  FSEL R11, R63, -INF , P0 ;  /* 0xff8000003f0b7808 */ /* 0x000fe40000000000 */
[----:B------:R-:W-:Y:S02]  /*10b90*/  ISETP.GT.AND P1, PT, R0, 0x10, PT ;  /* 0x000000100000780c */ /* 0x000fe40003f24270 */
[----:B------:R-:W-:Y:S02]  /*10ba0*/  FMNMX.FTZ R16, R12, R3, !PT ;  /* 0x000000030c107209 */ /* 0x000fe40007810000 */
[----:B------:R-:W-:Y:S02]  /*10bb0*/  FMNMX.FTZ R133, R17, R133, !PT ;  /* 0x0000008511857209 */ /* 0x000fe40007810000 */
[----:B------:R-:W-:-:S02]  /*10bc0*/  ISETP.GT.AND P0, PT, R0, 0x11, PT ;  /* 0x000000110000780c */ /* 0x000fc40003f04270 */
[----:B------:R-:W-:Y:S02]  /*10bd0*/  FSEL R8, R34, -INF , P1 ;  /* 0xff80000022087808 */ /* 0x000fe40000800000 */
[----:B------:R-:W-:Y:S02]  /*10be0*/  FMNMX.FTZ R16, R11, R16, !PT ;  /* 0x000000100b107209 */ /* 0x000fe40007810000 */
[----:B------:R-:W-:Y:S02]  /*10bf0*/  FMNMX.FTZ R133, R18, R133, !PT ;  /* 0x0000008512857209 */ /* 0x000fe40007810000 */
[----:B------:R-:W-:Y:S02]  /*10c00*/  FSEL R7, R35, -INF , P0 ;  /* 0xff80000023077808 */ /* 0x000fe40000000000 */
[----:B------:R-:W-:Y:S02]  /*10c10*/  ISETP.GT.AND P1, PT, R0, 0x18, PT ;  /* 0x000000180000780c */ /* 0x000fe40003f24270 */
[----:B------:R-:W-:-:S02]  /*10c20*/  FMNMX.FTZ R16, R8, R16, !PT ;  /* 0x0000001008107209 */ /* 0x000fc40007810000 */
[----:B------:R-:W-:Y:S02]  /*10c30*/  FMNMX.FTZ R133, R19, R133, !PT ;  /* 0x0000008513857209 */ /* 0x000fe40007810000 */
[----:B------:R-:W-:Y:S02]  /*10c40*/  ISETP.GT.AND P0, PT, R0, 0x19, PT ;  /* 0x000000190000780c */ /* 0x000fe40003f04270 */
[----:B------:R-:W-:Y:S02]  /*10c50*/  FSEL R6, R22, -INF , P1 ;  /* 0xff80000016067808 */ /* 0x000fe40000800000 */
[----:B------:R-:W-:Y:S02]  /*10c60*/  FMNMX.FTZ R16, R7, R16, !PT ;  /* 0x0000001007107209 */ /* 0x000fe40007810000 */
[----:B------:R-:W-:Y:S02]  /*10c70*/  FMNMX.FTZ R133, R20, R133, !PT ;  /* 0x0000008514857209 */ /* 0x000fe40007810000 */
[----:B------:R-:W-:-:S02]  /*10c80*/  FSEL R10, R23, -INF , P0 ;  /* 0xff800000170a7808 */ /* 0x000fc40000000000 */
[----:B------:R-:W-:Y:S02]  /*10c90*/  ISETP.GT.AND P1, PT, R0, 0x20, PT ;  /* 0x000000200000780c */ /* 0x000fe40003f24270 */
[----:B------:R-:W-:Y:S02]  /*10ca0*/  FMNMX.FTZ R16, R6, R16, !PT ;  /* 0x0000001006107209 */ /* 0x000fe40007810000 */
[----:B------:R-:W-:Y:S02]  /*10cb0*/  FMNMX.FTZ R133, R99, R133, !PT ;  /* 0x0000008563857209 */ /* 0x000fe40007810000 */
[----:B------:R-:W-:Y:S02]  /*10cc0*/  ISETP.GT.AND P0, PT, R0, 0x21, PT ;  /* 0x000000210000780c */ /* 0x000fe40003f04270 */
[----:B------:R-:W-:Y:S02]  /*10cd0*/  FSEL R91, R30, -INF , P1 ;  /* 0xff8000001e5b7808 */ /* 0x000fe40000800000 */
[----:B------:R-:W-:-:S02]  /*10ce0*/  FMNMX.FTZ R16, R10, R16, !PT ;  /* 0x000000100a107209 */ /* 0x000fc40007810000 */
[----:B------:R-:W-:Y:S02]  /*10cf0*/  FMNMX.FTZ R133, R98, R133, !PT ;  /* 0x0000008562857209 */ /* 0x000fe40007810000 */
[----:B------:R-:W-:Y:S02]  /*10d00*/  FSEL R90, R31, -INF , P0 ;  /* 0xff8000001f5a7808 */ /* 0x000fe40000000000 */
[C---:B------:R-:W-:Y:S02]  /*10d10*/  ISETP.GT.AND P1, PT, R0.reuse, 0x28, PT ;  /* 0x000000280000780c */ /* 0x040fe40003f24270 */
        /* <DEDUP_REMOVED lines=15> */
[C---:B------:R-:W-:Y:S02]  /*10e10*/  ISETP.GT.AND P1, PT, R0.reuse, 0x38, PT ;  /* 0x000000380000780c */ /* 0x040fe40003f24270 */
[----:B------:R-:W-:Y:S02]  /*10e20*/  FMNMX.FTZ R16, R87, R16, !PT ;  /* 0x0000001057107209 */ /* 0x000fe40007810000 */
[----:B------:R-:W-:Y:S02]  /*10e30*/  FMNMX.FTZ R133, R93, R133, !PT ;  /* 0x000000855d857209 */ /* 0x000fe40007810000 */
[----:B------:R-:W-:Y:S01]  /*10e40*/  ISETP.GT.AND P0, PT, R0, 0x39, PT ;  /* 0x000000390000780c */ /* 0x000fe20003f04270 */
[----:B------:R-:W-:Y:S01]  /*10e50*/  IMAD.MOV.U32 R0, RZ, RZ, 0x2 ;  /* 0x00000002ff007424 */ /* 0x000fe200078e00ff */
[----:B------:R-:W-:Y:S02]  /*10e60*/  FSEL R85, R50, -INF , P1 ;  /* 0xff80000032557808 */ /* 0x000fe40000800000 */
[----:B------:R-:W-:-:S02]  /*10e70*/  FMNMX.FTZ R16, R86, R16, !PT ;  /* 0x0000001056107209 */ /* 0x000fc40007810000 */
[----:B------:R-:W-:Y:S02]  /*10e80*/  FMNMX.FTZ R133, R92, R133, !PT ;  /* 0x000000855c857209 */ /* 0x000fe40007810000 */
[----:B------:R-:W-:Y:S02]  /*10e90*/  FSEL R84, R51, -INF , P0 ;  /* 0xff80000033547808 */ /* 0x000fe40000000000 */
[----:B------:R-:W-:Y:S01]  /*10ea0*/  FMNMX.FTZ R16, R85, R16, !PT ;  /* 0x0000001055107209 */ /* 0x000fe20007810000 */
[----:B------:R-:W-:-:S03]  /*10eb0*/  IMAD.MOV.U32 R132, RZ, RZ, R133 ;  /* 0x000000ffff847224 */ /* 0x000fc600078e0085 */
[----:B------:R-:W-:Y:S02]  /*10ec0*/  FMNMX.FTZ R16, R84, R16, !PT ;  /* 0x0000001054107209 */ /* 0x000fe40007810000 */
[----:B-1----:R-:W-:Y:S05]  /*10ed0*/  CALL.REL.NOINC `($__internal_2_$__cuda_sm70_shflsync_bfly_p) ;  /* 0x0000180000007944 */ /* 0x002fea0003c00000 */
[----:B------:R-:W-:Y:S01]  /*10ee0*/  FMNMX.FTZ R133, R133, R0, !PT ;  /* 0x0000000085857209 */ /* 0x000fe20007810000 */
[----:B------:R-:W-:Y:S01]  /*10ef0*/  IMAD.MOV.U32 R0, RZ, RZ, 0x1 ;  /* 0x00000001ff007424 */ /* 0x000fe200078e00ff */
[----:B------:R-:W-:-:S03]  /*10f00*/  MOV R2, 0x10f30 ;  /* 0x00010f3000027802 */ /* 0x000fc60000000f00 */
[----:B------:R-:W-:Y:S02]  /*10f10*/  IMAD.MOV.U32 R132, RZ, RZ, R133 ;  /* 0x000000ffff847224 */ /* 0x000fe400078e0085 */
[----:B------:R-:W-:Y:S05]  /*10f20*/  CALL.REL.NOINC `($__internal_2_$__cuda_sm70_shflsync_bfly_p) ;  /* 0x000017b000007944 */ /* 0x000fea0003c00000 */
[----:B------:R-:W-:Y:S01]  /*10f30*/  FMNMX.FTZ R133, R133, R0, !PT ;  /* 0x0000000085857209 */ /* 0x000fe20007810000 */
[----:B------:R-:W-:Y:S01]  /*10f40*/  IMAD.MOV.U32 R132, RZ, RZ, R16 ;  /* 0x000000ffff847224 */ /* 0x000fe200078e0010 */
[----:B------:R-:W-:Y:S01]  /*10f50*/  MOV R2, 0x10f80 ;  /* 0x00010f8000027802 */ /* 0x000fe20000000f00 */
[----:B------:R-:W-:Y:S02]  /*10f60*/  IMAD.MOV.U32 R0, RZ, RZ, 0x2 ;  /* 0x00000002ff007424 */ /* 0x000fe400078e00ff */
[----:B------:R-:W-:Y:S05]  /*10f70*/  CALL.REL.NOINC `($__internal_2_$__cuda_sm70_shflsync_bfly_p) ;  /* 0x0000176000007944 */ /* 0x000fea0003c00000 */
[----:B------:R-:W-:Y:S01]  /*10f80*/  FMNMX.FTZ R16, R16, R0, !PT ;  /* 0x0000000010107209 */ /* 0x000fe20007810000 */
[----:B------:R-:W-:Y:S01]  /*10f90*/  IMAD.MOV.U32 R0, RZ, RZ, 0x1 ;  /* 0x00000001ff007424 */ /* 0x000fe200078e00ff */
[----:B------:R-:W-:-:S03]  /*10fa0*/  MOV R2, 0x10fd0 ;  /* 0x00010fd000027802 */ /* 0x000fc60000000f00 */
[----:B------:R-:W-:Y:S02]  /*10fb0*/  IMAD.MOV.U32 R132, RZ, RZ, R16 ;  /* 0x000000ffff847224 */ /* 0x000fe400078e0010 */
[----:B------:R-:W-:Y:S05]  /*10fc0*/  CALL.REL.NOINC `($__internal_2_$__cuda_sm70_shflsync_bfly_p) ;  /* 0x0000171000007944 */ /* 0x000fea0003c00000 */
[----:B------:R-:W-:Y:S01]  /*10fd0*/  MOV R3, R0 ;  /* 0x0000000000037202 */ /* 0x000fe20000000f00 */
[----:B------:R-:W-:Y:S05]  /*10fe0*/  BRA `(.L_x_578) ;  /* 0xffff312000007947 */ /* 0x000fea000383ffff */
.L_x_526:
[----:B------:R-:W-:Y:S01]  /*10ff0*/  MOV R3, 0x181f ;  /* 0x0000181f00037802 */ /* 0x000fe20000000f00 */
[----:B------:R2:W-:Y:S01]  /*11000*/  STL [R1+0x68], RZ ;  /* 0x000068ff01007387 */ /* 0x0005e20000100800 */
[----:B------:R-:W-:Y:S01]  /*11010*/  MOV R2, 0x11040 ;  /* 0x0001104000027802 */ /* 0x000fe20000000f00 */
[----:B------:R-:W-:Y:S02]  /*11020*/  IMAD.MOV.U32 R251, RZ, RZ, R5 ;  /* 0x000000fffffb7224 */ /* 0x000fe400078e0005 */
[----:B-12---:R-:W-:Y:S05]  /*11030*/  CALL.REL.NOINC `($__internal_3_$__cuda_sm70_shflsync_idx_p) ;  /* 0x0000170000007944 */ /* 0x006fea0003c00000 */
[----:B-----5:R-:W-:Y:S01]  /*11040*/  MOV R4, R251 ;  /* 0x000000fb00047202 */ /* 0x020fe20000000f00 */
[----:B-1----:R-:W-:-:S05]  /*11050*/  BRA `(.L_x_579) ;  /* 0xffff4c9000007947 */ /* 0x002fca000383ffff */
.L_x_527:
[----:B------:R-:W-:Y:S01]  /*11060*/  MOV R3, 0x181f ;  /* 0x0000181f00037802 */ /* 0x000fe20000000f00 */
[----:B------:R4:W-:Y:S01]  /*11070*/  STL [R1+0x68], RZ ;  /* 0x000068ff01007387 */ /* 0x0009e20000100800 */
[----:B------:R-:W-:Y:S01]  /*11080*/  MOV R2, 0x110b0 ;  /* 0x000110b000027802 */ /* 0x000fe20000000f00 */
[----:B------:R-:W-:Y:S02]  /*11090*/  IMAD.MOV.U32 R251, RZ, RZ, R12 ;  /* 0x000000fffffb7224 */ /* 0x000fe400078e000c */
[----:B-1234-:R-:W-:Y:S05]  /*110a0*/  CALL.REL.NOINC `($__internal_3_$__cuda_sm70_shflsync_idx_p) ;  /* 0x0000169000007944 */ /* 0x01efea0003c00000 */
[----:B------:R-:W2:Y:S01]  /*110b0*/  LDL R3, [R1+0x58] ;  /* 0x0000580001037983 */ /* 0x000ea20000100800 */
[----:B------:R-:W-:Y:S03]  /*110c0*/  IADD3 R6, P0, R251, R23, RZ ;  /* 0x00000017fb067210 */ /* 0x000fe60007f1e0ff */
[----:B------:R-:W3:Y:S02]  /*110d0*/  LDL R2, [R1+0x70] ;  /* 0x0000700001027983 */ /* 0x000ee40000100800 */
[----:B-----5:R-:W-:Y:S02]  /*110e0*/  IMAD.X R7, R4, 0x1, R13, P0 ;  /* 0x0000000104077824 */ /* 0x020fe400000e060d */
[----:B------:R-:W4:Y:S04]  /*110f0*/  LDL R0, [R1+0x50] ;  /* 0x0000500001007983 */ /* 0x000f280000100800 */
[----:B------:R-:W4:Y:S04]  /*11100*/  LDL R15, [R1+0x6c] ;  /* 0x00006c00010f7983 */ /* 0x000f280000100800 */
[----:B------:R-:W4:Y:S01]  /*11110*/  LDL R14, [R1+0x74] ;  /* 0x00007400010e7983 */ /* 0x000f220000100800 */
[----:B--2---:R-:W-:Y:S02]  /*11120*/  ISETP.GE.AND P3, PT, R3, c[0x0][0x1d4], PT ;  /* 0x0000750003007a0c */ /* 0x004fe40003f66270 */
[----:B---3--:R-:W-:Y:S02]  /*11130*/  ISETP.GE.AND P2, PT, R2, c[0x0][0x1d4], PT ;  /* 0x0000750002007a0c */ /* 0x008fe40003f46270 */
[----:B------:R-:W-:Y:S05]  /*11140*/  IADD3 R2, P0, R251, R28, RZ ;  /* 0x0000001cfb027210 */ /* 0x000fea0007f1e0ff */
[C---:B------:R-:W-:Y:S01]  /*11150*/  IMAD.X R3, R4.reuse, 0x1, R20, P0 ;  /* 0x0000000104037824 */ /* 0x040fe200000e0614 */
[----:B----4-:R-:W-:Y:S03]  /*11160*/  ISETP.GE.AND P1, PT, R15, c[0x0][0x1d4], PT ;  /* 0x000075000f007a0c */ /* 0x010fe60003f26270 */
[----:B------:R-:W-:Y:S01]  /*11170*/  @!PT LDS RZ, [RZ] ;  /* 0x00000000fffff984 */ /* 0x000fe20000000800 */
[----:B------:R-:W-:Y:S01]  /*11180*/  @!PT LDS RZ, [RZ] ;  /* 0x00000000fffff984 */ /* 0x000fe20000000800 */
[----:B------:R-:W-:Y:S01]  /*11190*/  @!PT LDS RZ, [RZ] ;  /* 0x00000000fffff984 */ /* 0x000fe20000000800 */
[----:B------:R2:W-:Y:S01]  /*111a0*/  LDGSTS.E.BYPASS.LTC128B.128 [R0+0x100], [R6.64], !P3 ;  /* 0x0010000006007fae */ /* 0x0005e2000d901d46 */
[----:B------:R-:W-:Y:S03]  /*111b0*/  SEL R15, RZ, 0x10, P1 ;  /* 0x00000010ff0f7807 */ /* 0x000fe60000800000 */
[----:B------:R3:W-:Y:S01]  /*111c0*/  LDGSTS.E.BYPASS.LTC128B.128 [R0+0x2100], [R2.64], !P2 ;  /* 0x0210000002007fae */ /* 0x0007e2000d101d46 */
[----:B--2---:R-:W-:Y:S02]  /*111d0*/  SEL R6, RZ, 0x10, P2 ;  /* 0x00000010ff067807 */ /* 0x004fe40001000000 */
[C---:B---3--:R-:W-:Y:S05]  /*111e0*/  IADD3 R2, P0, R251.reuse, R29, RZ ;  /* 0x0000001dfb027210 */ /* 0x048fea0007f1e0ff */
[C---:B------:R-:W-:Y:S05]  /*111f0*/  IMAD.X R3, R4.reuse, 0x1, R21, P0 ;  /* 0x0000000104037824 */ /* 0x040fea00000e0615 */
[----:B------:R2:W-:Y:S02]  /*11200*/  LDGSTS.E.BYPASS.LTC128B.128 [R0+0x4100], [R2.64], !P1 ;  /* 0x0410000002007fae */ /* 0x0005e4000c901d46 */
[----:B--2---:R-:W-:Y:S01]  /*11210*/  IADD3 R2, P0, R251, R30, RZ ;  /* 0x0000001efb027210 */ /* 0x004fe20007f1e0ff */
[----:B------:R-:W-:Y:S01]  /*11220*/  IMAD.MOV.U32 R251, RZ, RZ, R5 ;  /* 0x000000fffffb7224 */ /* 0x000fe200078e0005 */
[----:B------:R-:W-:Y:S03]  /*11230*/  SEL R5, RZ, 0x10, P3 ;  /* 0x00000010ff057807 */ /* 0x000fe60001800000 */
[----:B------:R-:W-:Y:S01]  /*11240*/  IMAD.X R3, R4, 0x1, R22, P0 ;  /* 0x0000000104037824 */ /* 0x000fe200000e0616 */
[----:B------:R-:W-:Y:S04]  /*11250*/  ISETP.GE.AND P0, PT, R14, c[0x0][0x1d4], PT ;  /* 0x000075000e007a0c */ /* 0x000fe80003f06270 */
[----:B------:R-:W-:Y:S09]  /*11260*/  SEL R14, RZ, 0x10, P0 ;  /* 0x00000010ff0e7807 */ /* 0x000ff20000000000 */
[----:B------:R2:W-:Y:S02]  /*11270*/  LDGSTS.E.BYPASS.LTC128B.128 [R0+0x6100], [R2.64], !P0 ;  /* 0x0610000002007fae */ /* 0x0005e4000c101d46 */
[----:B--2---:R-:W-:Y:S01]  /*11280*/  IMAD.MOV.U32 R0, RZ, RZ, 0x1 ;  /* 0x00000001ff007424 */ /* 0x004fe200078e00ff */
[----:B------:R-:W-:Y:S01]  /*11290*/  MOV R2, 0x112d0 ;  /* 0x000112d000027802 */ /* 0x000fe20000000f00 */
[----:B------:R-:W-:Y:S03]  /*112a0*/  IMAD.MOV.U32 R3, RZ, RZ, 0x181f ;  /* 0x0000181fff037424 */ /* 0x000fe600078e00ff */
        /* <DEDUP_REMOVED lines=10> */
[----:B-1----:R-:W-:-:S05]  /*11350*/  BRA `(.L_x_580) ;  /* 0xffff4b8000007947 */ /* 0x002fca000383ffff */
.L_x_530:
[----:B------:R-:W-:Y:S01]  /*11360*/  MOV R3, 0x181f ;  /* 0x0000181f00037802 */ /* 0x000fe20000000f00 */
[----:B------:R2:W-:Y:S01]  /*11370*/  STL [R1+0x68], RZ ;  /* 0x000068ff01007387 */ /* 0x0005e20000100800 */
[----:B------:R-:W-:Y:S01]  /*11380*/  MOV R2, 0x113b0 ;  /* 0x000113b000027802 */ /* 0x000fe20000000f00 */
[----:B------:R-:W-:Y:S02]  /*11390*/  IMAD.MOV.U32 R251, RZ, RZ, R133 ;  /* 0x000000fffffb7224 */ /* 0x000fe400078e0085 */
[----:B-12---:R-:W-:Y:S05]  /*113a0*/  CALL.REL.NOINC `($__internal_3_$__cuda_sm70_shflsync_idx_p) ;  /* 0x0000139000007944 */ /* 0x006fea0003c00000 */
[----:B------:R-:W-:Y:S01]  /*113b0*/  MOV R132, R251 ;  /* 0x000000fb00847202 */ /* 0x000fe20000000f00 */
[----:B-1---5:R-:W-:-:S05]  /*113c0*/  BRA `(.L_x_581) ;  /* 0xffff5c8000007947 */ /* 0x022fca000383ffff */
.L_x_531:
        /* <DEDUP_REMOVED lines=8> */
[----:B------:R-:W-:Y:S02]  /*11450*/  IMAD.X R177, R132, 0x1, R179, P0 ;  /* 0x0000000184b17824 */ /* 0x000fe400000e06b3 */
[----:B-----5:R-:W4:Y:S04]  /*11460*/  LDL R0, [R1+0x50] ;  /* 0x0000500001007983 */ /* 0x020f280000100800 */
        /* <DEDUP_REMOVED lines=38> */
.L_x_532:
[----:B------:R-:W-:Y:S01]  /*116d0*/  MOV R3, 0x1c1f ;  /* 0x00001c1f00037802 */ /* 0x000fe20000000f00 */
[----:B------:R1:W-:Y:S01]  /*116e0*/  STL [R1+0x68], RZ ;  /* 0x000068ff01007387 */ /* 0x0003e20000100800 */
[----:B------:R-:W-:Y:S01]  /*116f0*/  MOV R2, 0x11720 ;  /* 0x0001172000027802 */ /* 0x000fe20000000f00 */
[----:B------:R-:W-:Y:S02]  /*11700*/  IMAD.MOV.U32 R251, RZ, RZ, R132 ;  /* 0x000000fffffb7224 */ /* 0x000fe400078e0084 */
[----:B-1----:R-:W-:Y:S05]  /*11710*/  CALL.REL.NOINC `($__internal_3_$__cuda_sm70_shflsync_idx_p) ;  /* 0x0000102000007944 */ /* 0x002fea0003c00000 */
[----:B-----5:R-:W-:Y:S01]  /*11720*/  MOV R0, R251 ;  /* 0x000000fb00007202 */ /* 0x020fe20000000f00 */
[----:B-1----:R-:W-:-:S05]  /*11730*/  BRA `(.L_x_583) ;  /* 0xffff5df000007947 */ /* 0x002fca000383ffff */
.L_x_533:
[----:B------:R-:W-:Y:S01]  /*11740*/  MOV R0, 0x1 ;  /* 0x0000000100007802 */ /* 0x000fe20000000f00 */
[----:B------:R-:W-:Y:S01]  /*11750*/  IMAD.MOV.U32 R251, RZ, RZ, R132 ;  /* 0x000000fffffb7224 */ /* 0x000fe200078e0084 */
[----:B------:R-:W-:Y:S01]  /*11760*/  MOV R2, 0x117a0 ;  /* 0x000117a000027802 */ /* 0x000fe20000000f00 */
[----:B------:R-:W-:Y:S02]  /*11770*/  IMAD.MOV.U32 R3, RZ, RZ, 0x1c1f ;  /* 0x00001c1fff037424 */ /* 0x000fe400078e00ff */
[----:B------:R2:W-:Y:S04]  /*11780*/  STL [R1+0x68], R0 ;  /* 0x0000680001007387 */ /* 0x0005e80000100800 */
[----:B-12---:R-:W-:Y:S05]  /*11790*/  CALL.REL.NOINC `($__internal_3_$__cuda_sm70_shflsync_idx_p) ;  /* 0x00000fa000007944 */ /* 0x006fea0003c00000 */
[----:B-----5:R-:W-:Y:S01]  /*117a0*/  FMNMX.FTZ R0, R4, R134, !PT ;  /* 0x0000008604007209 */ /* 0x020fe20007810000 */
[----:B------:R-:W-:Y:S03]  /*117b0*/  IMAD.IADD R133, R133, 0x1, R251 ;  /* 0x0000000185857824 */ /* 0x000fe600078e02fb */
[----:B------:R-:W-:Y:S02]  /*117c0*/  FMNMX.FTZ R0, R5, R0, !PT ;  /* 0x0000000005007209 */ /* 0x000fe40007810000 */
[C---:B------:R-:W-:Y:S02]  /*117d0*/  ISETP.GT.AND P3, PT, R133.reuse, RZ, PT ;  /* 0x000000ff8500720c */ /* 0x040fe40003f64270 */
[C---:B------:R-:W-:Y:S02]  /*117e0*/  ISETP.GT.AND P2, PT, R133.reuse, 0x1, PT ;  /* 0x000000018500780c */ /* 0x040fe40003f44270 */
[----:B------:R-:W-:Y:S02]  /*117f0*/  FSEL R6, R6, -INF , P3 ;  /* 0xff80000006067808 */ /* 0x000fe40001800000 */
[----:B------:R-:W-:Y:S02]  /*11800*/  ISETP.GT.AND P1, PT, R133, 0x8, PT ;  /* 0x000000088500780c */ /* 0x000fe40003f24270 */
[----:B------:R-:W-:Y:S02]  /*11810*/  FSEL R7, R7, -INF , P2 ;  /* 0xff80000007077808 */ /* 0x000fe40001000000 */
[----:B------:R-:W-:Y:S02]  /*11820*/  FMNMX.FTZ R2, R6, R135, !PT ;  /* 0x0000008706027209 */ /* 0x000fe40007810000 */
[----:B------:R-:W-:Y:S02]  /*11830*/  ISETP.GT.AND P0, PT, R133, 0x9, PT ;  /* 0x000000098500780c */ /* 0x000fe40003f04270 */
[----:B------:R-:W-:Y:S02]  /*11840*/  FSEL R10, R10, -INF , P1 ;  /* 0xff8000000a0a7808 */ /* 0x000fe40000800000 */
[----:B------:R-:W-:Y:S02]  /*11850*/  FMNMX.FTZ R2, R7, R2, !PT ;  /* 0x0000000207027209 */ /* 0x000fe40007810000 */
[----:B------:R-:W-:Y:S02]  /*11860*/  FSEL R11, R11, -INF , P0 ;  /* 0xff8000000b0b7808 */ /* 0x000fe40000000000 */
[C---:B------:R-:W-:Y:S02]  /*11870*/  ISETP.GT.AND P3, PT, R133.reuse, 0x10, PT ;  /* 0x000000108500780c */ /* 0x040fe40003f64270 */
[----:B------:R-:W-:Y:S02]  /*11880*/  FMNMX.FTZ R0, R8, R0, !PT ;  /* 0x0000000008007209 */ /* 0x000fe40007810000 */
[----:B------:R-:W-:Y:S02]  /*11890*/  FMNMX.FTZ R2, R10, R2, !PT ;  /* 0x000000020a027209 */ /* 0x000fe40007810000 */
[----:B------:R-:W-:Y:S02]  /*118a0*/  ISETP.GT.AND P2, PT, R133, 0x11, PT ;  /* 0x000000118500780c */ /* 0x000fe40003f44270 */
[----:B------:R-:W-:Y:S02]  /*118b0*/  FSEL R14, R14, -INF , P3 ;  /* 0xff8000000e0e7808 */ /* 0x000fe40001800000 */
        /* <DEDUP_REMOVED lines=31> */
[----:B------:R-:W-:Y:S02]  /*11ab0*/  FMNMX.FTZ R0, R25, R0, !PT ;  /* 0x0000000019007209 */ /* 0x000fe40007810000 */
[----:B------:R-:W-:Y:S02]  /*11ac0*/  FSEL R30, R30, -INF , P3 ;  /* 0xff8000001e1e7808 */ /* 0x000fe40001800000 */
[----:B------:R-:W-:Y:S02]  /*11ad0*/  FMNMX.FTZ R176, R27, R2, !PT ;  /* 0x000000021bb07209 */ /* 0x000fe40007810000 */
[----:B------:R-:W-:Y:S02]  /*11ae0*/  ISETP.GT.AND P1, PT, R133, 0x38, PT ;  /* 0x000000388500780c */ /* 0x000fe40003f24270 */
[----:B------:R-:W-:Y:S01]  /*11af0*/  FMNMX.FTZ R132, R28, R0, !PT ;  /* 0x000000001c847209 */ /* 0x000fe20007810000 */
[----:B------:R-:W-:Y:S01]  /*11b00*/  IMAD.MOV.U32 R0, RZ, RZ, 0x2 ;  /* 0x00000002ff007424 */ /* 0x000fe200078e00ff */
[----:B------:R-:W-:Y:S02]  /*11b10*/  FSEL R31, R31, -INF , P2 ;  /* 0xff8000001f1f7808 */ /* 0x000fe40001000000 */
[----:B------:R-:W-:Y:S02]  /*11b20*/  FMNMX.FTZ R176, R30, R176, !PT ;  /* 0x000000b01eb07209 */ /* 0x000fe40007810000 */
[----:B------:R-:W-:Y:S02]  /*11b30*/  ISETP.GT.AND P0, PT, R133, 0x39, PT ;  /* 0x000000398500780c */ /* 0x000fe40003f04270 */
[----:B------:R-:W-:Y:S02]  /*11b40*/  FMNMX.FTZ R132, R29, R132, !PT ;  /* 0x000000841d847209 */ /* 0x000fe40007810000 */
[----:B------:R-:W-:Y:S02]  /*11b50*/  FSEL R34, R34, -INF , P1 ;  /* 0xff80000022227808 */ /* 0x000fe40000800000 */
[----:B------:R-:W-:Y:S02]  /*11b60*/  FMNMX.FTZ R176, R31, R176, !PT ;  /* 0x000000b01fb07209 */ /* 0x000fe40007810000 */
[----:B------:R-:W-:Y:S02]  /*11b70*/  FMNMX.FTZ R132, R32, R132, !PT ;  /* 0x0000008420847209 */ /* 0x000fe40007810000 */
[----:B------:R-:W-:Y:S02]  /*11b80*/  FSEL R35, R35, -INF , P0 ;  /* 0xff80000023237808 */ /* 0x000fe40000000000 */
[----:B------:R-:W-:Y:S02]  /*11b90*/  FMNMX.FTZ R176, R34, R176, !PT ;  /* 0x000000b022b07209 */ /* 0x000fe40007810000 */
[----:B------:R-:W-:Y:S02]  /*11ba0*/  FMNMX.FTZ R132, R33, R132, !PT ;  /* 0x0000008421847209 */ /* 0x000fe40007810000 */
[----:B------:R-:W-:Y:S02]  /*11bb0*/  FMNMX.FTZ R176, R35, R176, !PT ;  /* 0x000000b023b07209 */ /* 0x000fe40007810000 */
[----:B------:R-:W-:Y:S02]  /*11bc0*/  MOV R2, 0x11be0 ;  /* 0x00011be000027802 */ /* 0x000fe40000000f00 */
[----:B-1----:R-:W-:Y:S05]  /*11bd0*/  CALL.REL.NOINC `($__internal_2_$__cuda_sm70_shflsync_bfly_p) ;  /* 0x00000b0000007944 */ /* 0x002fea0003c00000 */
[----:B------:R-:W-:Y:S01]  /*11be0*/  FMNMX.FTZ R132, R132, R0, !PT ;  /* 0x0000000084847209 */ /* 0x000fe20007810000 */
[----:B------:R-:W-:Y:S01]  /*11bf0*/  IMAD.MOV.U32 R0, RZ, RZ, 0x1 ;  /* 0x00000001ff007424 */ /* 0x000fe200078e00ff */
[----:B------:R-:W-:Y:S02]  /*11c00*/  MOV R2, 0x11c20 ;  /* 0x00011c2000027802 */ /* 0x000fe40000000f00 */
        /* <DEDUP_REMOVED lines=8> */
[----:B------:R-:W-:Y:S02]  /*11c90*/  MOV R2, 0x11cb0 ;  /* 0x00011cb000027802 */ /* 0x000fe40000000f00 */
[----:B------:R-:W-:Y:S05]  /*11ca0*/  CALL.REL.NOINC `($__internal_2_$__cuda_sm70_shflsync_bfly_p) ;  /* 0x00000a3000007944 */ /* 0x000fea0003c00000 */
[----:B------:R-:W-:-:S05]  /*11cb0*/  BRA `(.L_x_584) ;  /* 0xffff5f2000007947 */ /* 0x000fca000383ffff */
.L_x_536:
[----:B------:R-:W-:Y:S01]  /*11cc0*/  MOV R3, 0x181f ;  /* 0x0000181f00037802 */ /* 0x000fe20000000f00 */
[----:B------:R1:W-:Y:S01]  /*11cd0*/  STL [R1+0x68], RZ ;  /* 0x000068ff01007387 */ /* 0x0003e20000100800 */
[----:B------:R-:W-:Y:S01]  /*11ce0*/  MOV R2, 0x11d10 ;  /* 0x00011d1000027802 */ /* 0x000fe20000000f00 */
[----:B------:R-:W-:Y:S02]  /*11cf0*/  IMAD.MOV.U32 R251, RZ, RZ, R4 ;  /* 0x000000fffffb7224 */ /* 0x000fe400078e0004 */
[----:B-1----:R-:W-:Y:S05]  /*11d00*/  CALL.REL.NOINC `($__internal_3_$__cuda_sm70_shflsync_idx_p) ;  /* 0x00000a3000007944 */ /* 0x002fea0003c00000 */
[----:B------:R-:W-:Y:S01]  /*11d10*/  MOV R2, R251 ;  /* 0x000000fb00027202 */ /* 0x000fe20000000f00 */
[----:B-1---5:R-:W-:-:S05]  /*11d20*/  BRA `(.L_x_585) ;  /* 0xffff81c000007947 */ /* 0x022fca000383ffff */
.L_x_539:
[----:B------:R-:W-:Y:S01]  /*11d30*/  MOV R3, 0x181f ;  /* 0x0000181f00037802 */ /* 0x000fe20000000f00 */
[----:B------:R1:W-:Y:S01]  /*11d40*/  STL [R1+0x68], RZ ;  /* 0x000068ff01007387 */ /* 0x0003e20000100800 */
[----:B------:R-:W-:Y:S01]  /*11d50*/  MOV R2, 0x11d80 ;  /* 0x00011d8000027802 */ /* 0x000fe20000000f00 */
[----:B------:R-:W-:Y:S02]  /*11d60*/  IMAD.MOV.U32 R251, RZ, RZ, R133 ;  /* 0x000000fffffb7224 */ /* 0x000fe400078e0085 */
[----:B-1---5:R-:W-:Y:S05]  /*11d70*/  CALL.REL.NOINC `($__internal_3_$__cuda_sm70_shflsync_idx_p) ;  /* 0x000009c000007944 */ /* 0x022fea0003c00000 */
[----:B------:R-:W-:Y:S01]  /*11d80*/  MOV R132, R251 ;  /* 0x000000fb00847202 */ /* 0x000fe20000000f00 */
[----:B-1---5:R-:W-:-:S05]  /*11d90*/  BRA `(.L_x_586) ;  /* 0xffff95b000007947 */ /* 0x022fca000383ffff */
.L_x_540:
[----:B------:R-:W-:Y:S01]  /*11da0*/  MOV R3, 0x181f ;  /* 0x0000181f00037802 */ /* 0x000fe20000000f00 */
[----:B------:R3:W-:Y:S01]  /*11db0*/  STL [R1+0x68], RZ ;  /* 0x000068ff01007387 */ /* 0x0007e20000100800 */
[----:B------:R-:W-:Y:S01]  /*11dc0*/  MOV R2, 0x11df0 ;  /* 0x00011df000027802 */ /* 0x000fe20000000f00 */
[----:B------:R-:W-:Y:S02]  /*11dd0*/  IMAD.MOV.U32 R251, RZ, RZ, R178 ;  /* 0x000000fffffb7224 */ /* 0x000fe400078e00b2 */
[----:B-123-5:R-:W-:Y:S05]  /*11de0*/  CALL.REL.NOINC `($__internal_3_$__cuda_sm70_shflsync_idx_p) ;  /* 0x0000095000007944 */ /* 0x02efea0003c00000 */
[----:B------:R-:W2:Y:S04]  /*11df0*/  LDL R176, [R1+0x54] ;  /* 0x0000540001b07983 */ /* 0x000ea80000100800 */
[----:B-----5:R-:W3:Y:S01]  /*11e00*/  LDL R0, [R1+0x50] ;  /* 0x0000500001007983 */ /* 0x020ee20000100800 */
[----:B--2---:R-:W-:Y:S04]  /*11e10*/  IADD3 R2, -R176, 0x10, RZ ;  /* 0x00000010b0027810 */ /* 0x004fe80007ffe1ff */
[----:B------:R-:W-:Y:S04]  /*11e20*/  LOP3.LUT R2, R2, 0xf, RZ, 0xc0, !PT ;  /* 0x0000000f02027812 */ /* 0x000fe800078ec0ff */
[----:B------:R-:W-:Y:S04]  /*11e30*/  IADD3 R2, P1, P0, R2, R251, R183 ;  /* 0x000000fb02027210 */ /* 0x000fe8000783e0b7 */
[----:B------:R-:W-:Y:S02]  /*11e40*/  IADD3.X R3, RZ, R132, R179, P1, P0 ;  /* 0x00000084ff037210 */ /* 0x000fe40000fe04b3 */
[----:B------:R-:W-:Y:S11]  /*11e50*/  ISETP.NE.U32.AND P0, PT, R176, RZ, PT ;  /* 0x000000ffb000720c */ /* 0x000ff60003f05070 */
[----:B------:R-:W-:Y:S02]  /*11e60*/  @!UPT UIADD3 URZ, URZ, URZ, URZ ;  /* 0x0000003f3f3ff290 */ /* 0x000fe4000fffe03f */
[----:B------:R-:W-:Y:S01]  /*11e70*/  @!PT LDS RZ, [RZ] ;  /* 0x00000000fffff984 */ /* 0x000fe20000000800 */
[----:B------:R-:W-:Y:S01]  /*11e80*/  @!PT LDS RZ, [RZ] ;  /* 0x00000000fffff984 */ /* 0x000fe20000000800 */
[----:B------:R-:W-:Y:S01]  /*11e90*/  @!PT LDS RZ, [RZ] ;  /* 0x00000000fffff984 */ /* 0x000fe20000000800 */
[----:B---3--:R2:W-:Y:S02]  /*11ea0*/  LDGSTS.E.BYPASS.LTC128B.128.ZFILL [R0+0x10100], [R2.64], P0 ;  /* 0x1010000002007fae */ /* 0x0085e40008141d46 */
[C---:B--2---:R-:W-:Y:S05]  /*11eb0*/  IADD3 R2, P0, R251.reuse, R184, RZ ;  /* 0x000000b8fb027210 */ /* 0x044fea0007f1e0ff */
[C---:B------:R-:W-:Y:S01]  /*11ec0*/  IMAD.X R3, R132.reuse, 0x1, R180, P0 ;  /* 0x0000000184037824 */ /* 0x040fe200000e06b4 */
[C---:B------:R-:W-:Y:S04]  /*11ed0*/  IADD3 R176, P0, R251.reuse, R185, RZ ;  /* 0x000000b9fbb07210 */ /* 0x040fe80007f1e0ff */
[----:B------:R2:W-:Y:S01]  /*11ee0*/  LDGSTS.E.BYPASS.LTC128B.128 [R0+0x12100], [R2.64], !P5 ;  /* 0x1210000002007fae */ /* 0x0005e2000e901d46 */
[C---:B------:R-:W-:Y:S05]  /*11ef0*/  IMAD.X R177, R132.reuse, 0x1, R181, P0 ;  /* 0x0000000184b17824 */ /* 0x040fea00000e06b5 */
[----:B------:R3:W-:Y:S01]  /*11f00*/  LDGSTS.E.BYPASS.LTC128B.128 [R0+0x14100], [R176.64], !P4 ;  /* 0x14100000b0007fae */ /* 0x0007e2000e101d46 */
[----:B--2---:R-:W-:Y:S01]  /*11f10*/  IADD3 R2, P0, R251, R186, RZ ;  /* 0x000000bafb027210 */ /* 0x004fe20007f1e0ff */
[----:B------:R-:W-:Y:S04]  /*11f20*/  IMAD.MOV.U32 R251, RZ, RZ, R133 ;  /* 0x000000fffffb7224 */ /* 0x000fe800078e0085 */
[----:B------:R-:W-:Y:S05]  /*11f30*/  IMAD.X R3, R132, 0x1, R182, P0 ;  /* 0x0000000184037824 */ /* 0x000fea00000e06b6 */
[----:B------:R3:W-:Y:S02]  /*11f40*/  LDGSTS.E.BYPASS.LTC128B.128 [R0+0x16100], [R2.64], !P3 ;  /* 0x1610000002007fae */ /* 0x0007e4000d901d46 */
[----:B---3--:R-:W-:Y:S01]  /*11f50*/  IMAD.MOV.U32 R0, RZ, RZ, 0x1 ;  /* 0x00000001ff007424 */ /* 0x008fe200078e00ff */
        /* <DEDUP_REMOVED lines=13> */
.L_x_541:
[----:B------:R-:W-:Y:S02]  /*12030*/  MOV R0, 0x2 ;  /* 0x0000000200007802 */ /* 0x000fe40000000f00 */
[----:B------:R-:W-:Y:S02]  /*12040*/  MOV R2, 0x12060 ;  /* 0x0001206000027802 */ /* 0x000fe40000000f00 */
[----:B-----5:R-:W-:Y:S05]  /*12050*/  CALL.REL.NOINC `($__internal_2_$__cuda_sm70_shflsync_bfly_p) ;  /* 0x0000068000007944 */ /* 0x020fea0003c00000 */
        /* <DEDUP_REMOVED lines=14> */
.L_x_543:
[----:B------:R1:W5:Y:S01]  /*12140*/  LDL R132, [R1+0x7c] ;  /* 0x00007c0001847983 */ /* 0x0003620000100800 */
[----:B------:R-:W-:-:S02]  /*12150*/  MOV R0, 0x2 ;  /* 0x0000000200007802 */ /* 0x000fc40000000f00 */
[----:B------:R-:W-:Y:S02]  /*12160*/  MOV R2, 0x12180 ;  /* 0x0001218000027802 */ /* 0x000fe40000000f00 */
[----:B-1---5:R-:W-:Y:S05]  /*12170*/  CALL.REL.NOINC `($__internal_2_$__cuda_sm70_shflsync_bfly_p) ;  /* 0x0000056000007944 */ /* 0x022fea0003c00000 */
[----:B------:R-:W-:Y:S01]  /*12180*/  MOV R4, R0 ;  /* 0x0000000000047202 */ /* 0x000fe20000000f00 */
[----:B------:R-:W-:Y:S05]  /*12190*/  BRA `(.L_x_589) ;  /* 0xffffb53000007947 */ /* 0x000fea000383ffff */
.L_x_544:
[----:B------:R-:W-:Y:S01]  /*121a0*/  IMAD.MOV.U32 R132, RZ, RZ, R4 ;  /* 0x000000ffff847224 */ /* 0x000fe200078e0004 */
[----:B------:R-:W-:Y:S02]  /*121b0*/  MOV R0, 0x1 ;  /* 0x0000000100007802 */ /* 0x000fe40000000f00 */
[----:B------:R-:W-:Y:S02]  /*121c0*/  MOV R2, 0x121e0 ;  /* 0x000121e000027802 */ /* 0x000fe40000000f00 */
[----:B------:R-:W-:Y:S05]  /*121d0*/  CALL.REL.NOINC `($__internal_2_$__cuda_sm70_shflsync_bfly_p) ;  /* 0x0000050000007944 */ /* 0x000fea0003c00000 */
[----:B------:R1:W5:Y:S01]  /*121e0*/  LDL R132, [R1+0x78] ;  /* 0x0000780001847983 */ /* 0x0003620000100800 */
[----:B------:R-:W-:Y:S01]  /*121f0*/  FADD.FTZ R4, R4, R0 ;  /* 0x0000000004047221 */ /* 0x000fe20000010000 */
[----:B------:R-:W-:Y:S02]  /*12200*/  MOV R0, 0x2 ;  /* 0x0000000200007802 */ /* 0x000fe40000000f00 */
[----:B------:R-:W-:Y:S02]  /*12210*/  MOV R2, 0x12230 ;  /* 0x0001223000027802 */ /* 0x000fe40000000f00 */
[----:B-1---5:R-:W-:Y:S05]  /*12220*/  CALL.REL.NOINC `($__internal_2_$__cuda_sm70_shflsync_bfly_p) ;  /* 0x000004b000007944 */ /* 0x022fea0003c00000 */
[----:B------:R-:W2:Y:S02]  /*12230*/  LDL.LU R2, [R1+0x78] ;  /* 0x0000780001027983 */ /* 0x000ea40000300800 */
[----:B--2---:R-:W-:Y:S01]  /*12240*/  FADD.FTZ R5, R2, R0 ;  /* 0x0000000002057221 */ /* 0x004fe20000010000 */
[----:B------:R-:W-:-:S02]  /*12250*/  MOV R0, 0x1 ;  /* 0x0000000100007802 */ /* 0x000fc40000000f00 */
[----:B------:R-:W-:Y:S02]  /*12260*/  MOV R2, 0x12290 ;  /* 0x0001229000027802 */ /* 0x000fe40000000f00 */
[----:B------:R-:W-:Y:S02]  /*12270*/  MOV R132, R5 ;  /* 0x0000000500847202 */ /* 0x000fe40000000f00 */
[----:B------:R-:W-:Y:S05]  /*12280*/  CALL.REL.NOINC `($__internal_2_$__cuda_sm70_shflsync_bfly_p) ;  /* 0x0000045000007944 */ /* 0x000fea0003c00000 */
[----:B------:R-:W-:Y:S01]  /*12290*/  MOV R3, R0 ;  /* 0x0000000000037202 */ /* 0x000fe20000000f00 */
[----:B------:R-:W-:Y:S05]  /*122a0*/  BRA `(.L_x_590) ;  /* 0xffffb4b000007947 */ /* 0x000fea000383ffff */
.L_x_559:
[----:B------:R2:W-:Y:S01]  /*122b0*/  STL [R1+0x68], RZ ;  /* 0x000068ff01007387 */ /* 0x0005e20000100800 */
[----:B------:R-:W-:Y:S01]  /*122c0*/  IMAD.MOV.U32 R251, RZ, RZ, R5 ;  /* 0x000000fffffb7224 */ /* 0x000fe200078e0005 */
[----:B------:R-:W-:Y:S02]  /*122d0*/  MOV R3, 0x181f ;  /* 0x0000181f00037802 */ /* 0x000fe40000000f00 */
[----:B------:R-:W-:Y:S02]  /*122e0*/  MOV R2, 0x12300 ;  /* 0x0001230000027802 */ /* 0x000fe40000000f00 */
[----:B-12---:R-:W-:Y:S05]  /*122f0*/  CALL.REL.NOINC `($__internal_3_$__cuda_sm70_shflsync_idx_p) ;  /* 0x0000044000007944 */ /* 0x006fea0003c00000 */
[----:B-----5:R-:W-:Y:S01]  /*12300*/  MOV R4, R251 ;  /* 0x000000fb00047202 */ /* 0x020fe20000000f00 */
[----:B-1----:R-:W-:Y:S05]  /*12310*/  BRA `(.L_x_591) ;  /* 0xffffd98000007947 */ /* 0x002fea000383ffff */
.L_x_560:
[----:B------:R4:W-:Y:S01]  /*12320*/  STL [R1+0x68], RZ ;  /* 0x000068ff01007387 */ /* 0x0009e20000100800 */
[----:B------:R-:W-:Y:S01]  /*12330*/  IMAD.MOV.U32 R251, RZ, RZ, R13 ;  /* 0x000000fffffb7224 */ /* 0x000fe200078e000d */
[----:B------:R-:W-:-:S02]  /*12340*/  MOV R3, 0x181f ;  /* 0x0000181f00037802 */ /* 0x000fc40000000f00 */
[----:B------:R-:W-:Y:S02]  /*12350*/  MOV R2, 0x12370 ;  /* 0x0001237000027802 */ /* 0x000fe40000000f00 */
[----:B-1234-:R-:W-:Y:S05]  /*12360*/  CALL.REL.NOINC `($__internal_3_$__cuda_sm70_shflsync_idx_p) ;  /* 0x000003d000007944 */ /* 0x01efea0003c00000 */
[----:B-----5:R-:W-:Y:S01]  /*12370*/  MOV R0, R251 ;  /* 0x000000fb00007202 */ /* 0x020fe20000000f00 */
[----:B-1----:R-:W-:Y:S05]  /*12380*/  BRA `(.L_x_592) ;  /* 0xffffd93000007947 */ /* 0x002fea000383ffff */
.L_x_563:
[----:B-1----:R-:W-:Y:S01]  /*12390*/  MOV R0, 0x1 ;  /* 0x0000000100007802 */ /* 0x002fe20000000f00 */
[----:B------:R-:W-:Y:S01]  /*123a0*/  IMAD.MOV.U32 R251, RZ, RZ, R5 ;  /* 0x000000fffffb7224 */ /* 0x000fe200078e0005 */
[----:B------:R-:W-:Y:S01]  /*123b0*/  MOV R2, 0x123f0 ;  /* 0x000123f000027802 */ /* 0x000fe20000000f00 */
[----:B------:R-:W-:Y:S02]  /*123c0*/  IMAD.MOV.U32 R3, RZ, RZ, 0x181f ;  /* 0x0000181fff037424 */ /* 0x000fe400078e00ff */
[----:B------:R1:W-:Y:S04]  /*123d0*/  STL [R1+0x68], R0 ;  /* 0x0000680001007387 */ /* 0x0003e80000100800 */
[----:B-1-34-:R-:W-:Y:S05]  /*123e0*/  CALL.REL.NOINC `($__internal_3_$__cuda_sm70_shflsync_idx_p) ;  /* 0x0000035000007944 */ /* 0x01afea0003c00000 */
        /* <DEDUP_REMOVED lines=9> */
.L_x_566:
[----:B-1----:R-:W-:Y:S01]  /*12480*/  MOV R0, 0x2 ;  /* 0x0000000200007802 */ /* 0x002fe20000000f00 */
[----:B------:R-:W-:Y:S01]  /*12490*/  IMAD.MOV.U32 R251, RZ, RZ, R5 ;  /* 0x000000fffffb7224 */ /* 0x000fe200078e0005 */
[----:B------:R-:W-:Y:S01]  /*124a0*/  MOV R2, 0x124e0 ;  /* 0x000124e000027802 */ /* 0x000fe20000000f00 */
[----:B------:R-:W-:-:S02]  /*124b0*/  IMAD.MOV.U32 R3, RZ, RZ, 0x181f ;  /* 0x0000181fff037424 */ /* 0x000fc400078e00ff */
[----:B------:R1:W-:Y:S04]  /*124c0*/  STL [R1+0x68], R0 ;  /* 0x0000680001007387 */ /* 0x0003e80000100800 */
[----:B-1234-:R-:W-:Y:S05]  /*124d0*/  CALL.REL.NOINC `($__internal_3_$__cuda_sm70_shflsync_idx_p) ;  /* 0x0000026000007944 */ /* 0x01efea0003c00000 */
[----:B-----5:R-:W-:Y:S01]  /*124e0*/  MOV R4, R251 ;  /* 0x000000fb00047202 */ /* 0x020fe20000000f00 */
[----:B-1----:R-:W-:Y:S05]  /*124f0*/  BRA `(.L_x_594) ;  /* 0xffffdc2000007947 */ /* 0x002fea000383ffff */
.L_x_567:
[----:B-1----:R-:W-:Y:S01]  /*12500*/  MOV R0, 0x2 ;  /* 0x0000000200007802 */ /* 0x002fe20000000f00 */
[----:B------:R-:W-:Y:S01]  /*12510*/  IMAD.MOV.U32 R251, RZ, RZ, R13 ;  /* 0x000000fffffb7224 */ /* 0x000fe200078e000d */
[----:B------:R-:W-:Y:S01]  /*12520*/  MOV R2, 0x12560 ;  /* 0x0001256000027802 */ /* 0x000fe20000000f00 */
[----:B------:R-:W-:Y:S02]  /*12530*/  IMAD.MOV.U32 R3, RZ, RZ, 0x181f ;  /* 0x0000181fff037424 */ /* 0x000fe400078e00ff */
[----:B------:R1:W-:Y:S04]  /*12540*/  STL [R1+0x68], R0 ;  /* 0x0000680001007387 */ /* 0x0003e80000100800 */
[----:B-1234-:R-:W-:Y:S05]  /*12550*/  CALL.REL.NOINC `($__internal_3_$__cuda_sm70_shflsync_idx_p) ;  /* 0x000001e000007944 */ /* 0x01efea0003c00000 */
[----:B-----5:R-:W-:Y:S01]  /*12560*/  MOV R0, R251 ;  /* 0x000000fb00007202 */ /* 0x020fe20000000f00 */
[----:B-1----:R-:W-:Y:S05]  /*12570*/  BRA `(.L_x_595) ;  /* 0xffffdbc000007947 */ /* 0x002fea000383ffff */
.L_x_570:
[----:B---3--:R-:W-:Y:S01]  /*12580*/  MOV R0, 0x3 ;  /* 0x0000000300007802 */ /* 0x008fe20000000f00 */
[----:B------:R-:W-:Y:S01]  /*12590*/  IMAD.MOV.U32 R251, RZ, RZ, R5 ;  /* 0x000000fffffb7224 */ /* 0x000fe200078e0005 */
[----:B--2---:R-:W-:Y:S01]  /*125a0*/  MOV R2, 0x125e0 ;  /* 0x000125e000027802 */ /* 0x004fe20000000f00 */
[----:B------:R-:W-:-:S02]  /*125b0*/  IMAD.MOV.U32 R3, RZ, RZ, 0x181f ;  /* 0x0000181fff037424 */ /* 0x000fc400078e00ff */
        /* <DEDUP_REMOVED lines=11> */
.L_x_572:
[----:B------:R4:W-:Y:S01]  /*12670*/  STL [R1+0x68], RZ ;  /* 0x000068ff01007387 */ /* 0x0009e20000100800 */
[----:B------:R-:W-:Y:S01]  /*12680*/  IMAD.MOV.U32 R251, RZ, RZ, R81 ;  /* 0x000000fffffb7224 */ /* 0x000fe200078e0051 */
[----:B-1----:R-:W-:Y:S02]  /*12690*/  MOV R3, 0x1f ;  /* 0x0000001f00037802 */ /* 0x002fe40000000f00 */
[----:B--2---:R-:W-:-:S02]  /*126a0*/  MOV R2, 0x126c0 ;  /* 0x000126c000027802 */ /* 0x004fc40000000f00 */
[----:B---345:R-:W-:Y:S05]  /*126b0*/  CALL.REL.NOINC `($__internal_3_$__cuda_sm70_shflsync_idx_p) ;  /* 0x0000008000007944 */ /* 0x038fea0003c00000 */
[----:B-----5:R-:W-:Y:S01]  /*126c0*/  MOV R0, R251 ;  /* 0x000000fb00007202 */ /* 0x020fe20000000f00 */
[----:B-1----:R-:W-:Y:S05]  /*126d0*/  BRA `(.L_x_597) ;  /* 0xffffdec000007947 */ /* 0x002fea000383ffff */
        .weak           $__internal_2_$__cuda_sm70_shflsync_bfly_p
        .type           $__internal_2_$__cuda_sm70_shflsync_bfly_p,@function
        .size           $__internal_2_$__cuda_sm70_shflsync_bfly_p,($__internal_3_$__cuda_sm70_shflsync_idx_p - $__internal_2_$__cuda_sm70_shflsync_bfly_p)
$__internal_2_$__cuda_sm70_shflsync_bfly_p:
[----:B------:R-:W-:Y:S02]  /*126e0*/  MOV R177, 0xffffffff ;  /* 0xffffffff00b17802 */ /* 0x000fe40000000f00 */
[----:B------:R-:W-:-:S02]  /*126f0*/  MOV R3, 0x1f ;  /* 0x0000001f00037802 */ /* 0x000fc40000000f00 */
[----:B------:R-:W-:Y:S04]  /*12700*/  WARPSYNC R177 ;  /* 0x000000b100007348 */ /* 0x000fe80003800000 */
[----:B------:R1:W2:Y:S02]  /*12710*/  SHFL.BFLY PT, R0, R132, R0, R3 ;  /* 0x0c00000084007389 */ /* 0x0002a400000e0003 */
[----:B-1----:R-:W-:-:S04]  /*12720*/  MOV R3, 0x0 ;  /* 0x0000000000037802 */ /* 0x002fc80000000f00 */
[----:B--2---:R-:W-:Y:S05]  /*12730*/  RET.REL.NODEC R2 `(_ZN7cutlass13device_kernelIN5flash19enable_sm80_to_sm89INS1_16FlashAttnFwdSm80INS1_25CollectiveMainloopFwdSm80ILi8ELi1ELb1EN4cute5tupleIJNS5_1CILi128EEENS7_ILi64EEENS7_ILi256EEEEEELi256ENS_6half_tEfNS_4arch4Sm80ELb1ELb0ELb0ELb0ELb1ELb0ELb1ELb0EEENS1_21CollectiveEpilogueFwdINS6_IJS8_SA_S9_EEENS6_IJNS7_ILi1EEESI_SI_EEESC_SE_Li256ELb0ELb1ELb0ELb0EEENS1_30DynamicPersistentTileSchedulerILi256ELi256ELb0ELb1ELb0EEEEEEEEEvNT_6ParamsE) ;  /* 0xfffed8c002007950 */ /* 0x004fea0003c3ffff */
        .weak           $__internal_3_$__cuda_sm70_shflsync_idx_p
        .type           $__internal_3_$__cuda_sm70_shflsync_idx_p,@function
        .size           $__internal_3_$__cuda_sm70_shflsync_idx_p,(.L_x_1774 - $__internal_3_$__cuda_sm70_shflsync_idx_p)
$__internal_3_$__cuda_sm70_shflsync_idx_p:
[----:B------:R1:W-:Y:S04]  /*12740*/  STL [R1+0x10c], R4 ;  /* 0x00010c0401007387 */ /* 0x0003e80000100800 */
[----:B------:R2:W-:Y:S01]  /*12750*/  STL [R1+0x108], R0 ;  /* 0x0001080001007387 */ /* 0x0005e20000100800 */
[----:B-1----:R-:W-:-:S03]  /*12760*/  MOV R4, 0xffffffff ;  /* 0xffffffff00047802 */ /* 0x002fc60000000f00 */
[----:B--2---:R-:W2:Y:S01]  /*12770*/  LDL.LU R0, [R1+0x68] ;  /* 0x0000680001007983 */ /* 0x004ea20000300800 */
[----:B------:R-:W-:Y:S04]  /*12780*/  WARPSYNC R4 ;  /* 0x0000000400007348 */ /* 0x000fe80003800000 */
[----:B--2---:R1:W2:Y:S04]  /*12790*/  SHFL.IDX PT, R251, R251, R0, R3 ;  /* 0x00000000fbfb7389 */ /* 0x0042a800000e0003 */
[----:B-1----:R1:W5:Y:S04]  /*127a0*/  LDL.LU R4, [R1+0x10c] ;  /* 0x00010c0001047983 */ /* 0x0023680000300800 */
[----:B------:R1:W5:Y:S01]  /*127b0*/  LDL.LU R0, [R1+0x108] ;  /* 0x0001080001007983 */ /* 0x0003620000300800 */
[----:B------:R-:W-:-:S04]  /*127c0*/  MOV R3, 0x0 ;  /* 0x0000000000037802 */ /* 0x000fc80000000f00 */
[----:B--2---:R-:W-:Y:S05]  /*127d0*/  RET.REL.NODEC R2 `(_ZN7cutlass13device_kernelIN5flash19enable_sm80_to_sm89INS1_16FlashAttnFwdSm80INS1_25CollectiveMainloopFwdSm80ILi8ELi1ELb1EN4cute5tupleIJNS5_1CILi128EEENS7_ILi64EEENS7_ILi256EEEEEELi256ENS_6half_tEfNS_4arch4Sm80ELb1ELb0ELb0ELb0ELb1ELb0ELb1ELb0EEENS1_21CollectiveEpilogueFwdINS6_IJS8_SA_S9_EEENS6_IJNS7_ILi1EEESI_SI_EEESC_SE_Li256ELb0ELb1ELb0ELb0EEENS1_30DynamicPersistentTileSchedulerILi256ELi256ELb0ELb1ELb0EEEEEEEEEvNT_6ParamsE) ;  /* 0xfffed82002007950 */ /* 0x004fea0003c3ffff */
.L_x_598:
        /* <DEDUP_REMOVED lines=10> */
.L_x_1774:


//--------------------- .text._ZN7cutlass13device_kernelIN5flash19enable_sm80_to_sm89INS1_16FlashAttnFwdSm80INS1_25CollectiveMainloopFwdSm80ILi8ELi1ELb1EN4cute5tupleIJNS5_1CILi128EEENS7_ILi64EEENS7_ILi256EEEEEELi256ENS_6half_tEfNS_4arch4Sm80ELb1ELb0ELb0ELb1ELb1ELb0ELb1ELb0EEENS1_21CollectiveEpilogueFwdINS6_IJS8_SA_S9_EEENS6_IJNS7_ILi1EEESI_SI_EEESC_SE_Li256ELb1ELb1ELb0ELb0EEENS1_19SingleTileSchedulerILb1ELb0ELb1ELi128EEEEEEEEEvNT_6ParamsE --------------------------
	.section	.text._ZN7cutlass13device_kernelIN5flash19enable_sm80_to_sm89INS1_16FlashAttnFwdSm80INS1_25CollectiveMainloopFwdSm80ILi8ELi1ELb1EN4cute5tupleIJNS5_1CILi128EEENS7_ILi64EEENS7_ILi256EEEEEELi256ENS_6half_tEfNS_4arch4Sm80ELb1ELb0ELb0ELb1ELb1ELb0ELb1ELb0EEENS1_21CollectiveEpilogueFwdINS6_IJS8_SA_S9_EEENS6_IJNS7_ILi1EEESI_SI_EEESC_SE_Li256ELb1ELb1ELb0ELb0EEENS1_19SingleTileSchedulerILb1ELb0ELb1ELi128EEEEEEEEEvNT_6ParamsE,"ax",@progbits
	.sectioninfo	@"SHI_REGISTERS=255"
	.align	128
.text._ZN7cutlass13device_kernelIN5flash19enable_sm80_to_sm89INS1_16FlashAttnFwdSm80INS1_25CollectiveMainloopFwdSm80ILi8ELi1ELb1EN4cute5tupleIJNS5_1CILi128EEENS7_ILi64EEENS7_ILi256EEEEEELi256ENS_6half_tEfNS_4arch4Sm80ELb1ELb0ELb0ELb1ELb1ELb0ELb1ELb0EEENS1_21CollectiveEpilogueFwdINS6_IJS8_SA_S9_EEENS6_IJNS7_ILi1EEESI_SI_EEESC_SE_Li256ELb1ELb1ELb0ELb0EEENS1_19SingleTileSchedulerILb1ELb0ELb1ELi128EEEEEEEEEvNT_6ParamsE:
        .type           _ZN7cutlass13device_kernelIN5flash19enable_sm80_to_sm89INS1_16FlashAttnFwdSm80INS1_25CollectiveMainloopFwdSm80ILi8ELi1ELb1EN4cute5tupleIJNS5_1CILi128EEENS7_ILi64EEENS7_ILi256EEEEEELi256ENS_6half_tEfNS_4arch4Sm80ELb1ELb0ELb0ELb1ELb1ELb0ELb1ELb0EEENS1_21CollectiveEpilogueFwdINS6_IJS8_SA_S9_EEENS6_IJNS7_ILi1EEESI_SI_EEESC_SE_Li256ELb1ELb1ELb0ELb0EEENS1_19SingleTileSchedulerILb1ELb0ELb1ELi128EEEEEEEEEvNT_6ParamsE,@function
        .size           _ZN7cutlass13device_kernelIN5flash19enable_sm80_to_sm89INS1_16FlashAttnFwdSm80INS1_25CollectiveMainloopFwdSm80ILi8ELi1ELb1EN4cute5tupleIJNS5_1CILi128EEENS7_ILi64EEENS7_ILi256EEEEEELi256ENS_6half_tEfNS_4arch4Sm80ELb1ELb0ELb0ELb1ELb1ELb0ELb1ELb0EEENS1_21CollectiveEpilogueFwdINS6_IJS8_SA_S9_EEENS6_IJNS7_ILi1EEESI_SI_EEESC_SE_Li256ELb1ELb1ELb0ELb0EEENS1_19SingleTileSchedulerILb1ELb0ELb1ELi128EEEEEEEEEvNT_6ParamsE,(.L_x_1777 - _ZN7cutlass13device_kernelIN5flash19enable_sm80_to_sm89INS1_16FlashAttnFwdSm80INS1_25CollectiveMainloopFwdSm80ILi8ELi1ELb1EN4cute5tupleIJNS5_1CILi128EEENS7_ILi64EEENS7_ILi256EEEEEELi256ENS_6half_tEfNS_4arch4Sm80ELb1ELb0ELb0ELb1ELb1ELb0ELb1ELb0EEENS1_21CollectiveEpilogueFwdINS6_IJS8_SA_S9_EEENS6_IJNS7_ILi1EEESI_SI_EEESC_SE_Li256ELb1ELb1ELb0ELb0EEENS1_19SingleTileSchedulerILb1ELb0ELb1ELi128EEEEEEEEEvNT_6ParamsE)
        .other          _ZN7cutlass13device_kernelIN5flash19enable_sm80_to_sm89INS1_16FlashAttnFwdSm80INS1_25CollectiveMainloopFwdSm80ILi8ELi1ELb1EN4cute5tupleIJNS5_1CILi128EEENS7_ILi64EEENS7_ILi256EEEEEELi256ENS_6half_tEfNS_4arch4Sm80ELb1ELb0ELb0ELb1ELb1ELb0ELb1ELb0EEENS1_21CollectiveEpilogueFwdINS6_IJS8_SA_S9_EEENS6_IJNS7_ILi1EEESI_SI_EEESC_SE_Li256ELb1ELb1ELb0ELb0EEENS1_19SingleTileSchedulerILb1ELb0ELb1ELi128EEEEEEEEEvNT_6ParamsE,@"STO_CUDA_ENTRY STV_DEFAULT"
_ZN7cutlass13device_kernelIN5flash19enable_sm80_to_sm89INS1_16FlashAttnFwdSm80INS1_25CollectiveMainloopFwdSm80ILi8ELi1ELb1EN4cute5tupleIJNS5_1CILi128EEENS7_ILi64EEENS7_ILi256EEEEEELi256ENS_6half_tEfNS_4arch4Sm80ELb1ELb0ELb0ELb1ELb1ELb0ELb1ELb0EEENS1_21CollectiveEpilogueFwdINS6_IJS8_SA_S9_EEENS6_IJNS7_ILi1EEESI_SI_EEESC_SE_Li256ELb1ELb1ELb0ELb0EEENS1_19SingleTileSchedulerILb1ELb0ELb1ELi128EEEEEEEEEvNT_6ParamsE:
        /* <DEDUP_REMOVED lines=21> */
.L_x_600:
        /* <DEDUP_REMOVED lines=13> */
.L_x_602:
[----:B------:R-:W-:Y:S02]  /*0220*/  ULDC UR5, c[0x0][0x54c] ;  /* 0x0001530000057ab9 */ /* 0x000fe40000000800 */
.L_x_601:
[----:B------:R-:W-:Y:S02]  /*0230*/  ULDC UR4, c[0x0][0x548] ;  /* 0x0001520000047ab9 */ /* 0x000fe40000000800 */
[----:B------:R-:W-:-:S02]  /*0240*/  USHF.L.U32 UR11, UR10, 0x7, URZ ;  /* 0x000000070a0b7899 */ /* 0x000fc4000800063f */
[----:B------:R-:W-:-:S04]  /*0250*/  UIMAD UR4, UR5, UR4, URZ ;  /* 0x00000004050472a4 */ /* 0x000fc8000f8e023f */
[----:B------:R-:W-:-:S04]  /*0260*/  UISETP.GE.AND UP0, UPT, UR11, UR4, UPT ;  /* 0x000000040b00728c */ /* 0x000fc8000bf06270 */
[----:B------:R-:W-:Y:S01]  /*0270*/  USEL UR14, UR14, 0xffffffff, !UP0 ;  /* 0xffffffff0e0e7887 */ /* 0x000fe2000c000000 */
[----:B------:R-:W-:Y:S05]  /*0280*/  BRA `(.L_x_603) ;  /* 0x000001b000007947 */ /* 0x000fea0003800000 */
.L_x_599:
        /* <DEDUP_REMOVED lines=8> */
.L_x_604:
        /* <DEDUP_REMOVED lines=13> */
.L_x_606:
[----:B------:R-:W-:Y:S02]  /*03e0*/  ULDC UR5, c[0x0][0x54c] ;  /* 0x0001530000057ab9 */ /* 0x000fe40000000800 */
.L_x_605:
[----:B------:R-:W-:Y:S02]  /*03f0*/  ULDC UR4, c[0x0][0x548] ;  /* 0x0001520000047ab9 */ /* 0x000fe40000000800 */
[----:B------:R-:W-:-:S02]  /*0400*/  USHF.L.U32 UR11, UR10, 0x7, URZ ;  /* 0x000000070a0b7899 */ /* 0x000fc4000800063f */
[----:B------:R-:W-:-:S04]  /*0410*/  UIMAD UR4, UR5, UR4, URZ ;  /* 0x00000004050472a4 */ /* 0x000fc8000f8e023f */
[----:B------:R-:W-:-:S04]  /*0420*/  UISETP.GE.AND UP0, UPT, UR11, UR4, UPT ;  /* 0x000000040b00728c */ /* 0x000fc8000bf06270 */
[----:B------:R-:W-:-:S06]  /*0430*/  USEL UR14, UR14, 0xffffffff, !UP0 ;  /* 0xffffffff0e0e7887 */ /* 0x000fcc000c000000 */
.L_x_603:
        /* <DEDUP_REMOVED lines=40> */
[----:B-1234-:R-:W-:Y:S05]  /*06c0*/  @P0 BRA `(.L_x_607) ;  /* 0x0000006000000947 */ /* 0x01efea0003800000 */
[----:B------:R-:W-:Y:S05]  /*06d0*/  @!P1 BRA `(.L_x_607) ;  /* 0x0000005000009947 */ /* 0x000fea0003800000 */
[----:B------:R-:W2:Y:S04]  /*06e0*/  LDG.E R2, [R6.64] ;  /* 0x0000001006027981 */ /* 0x000ea8000c1e1900 */
[----:B------:R-:W3:Y:S01]  /*06f0*/  LDG.E R0, [R6.64+0x4] ;  /* 0x0000041006007981 */ /* 0x000ee2000c1e1900 */
[----:B--2---:R-:W1:Y:S08]  /*0700*/  R2UR UR13, R2 ;  /* 0x00000000020d73c2 */ /* 0x004e7000000e0000 */
[----:B---3--:R-:W1:Y:S02]  /*0710*/  R2UR UR4, R0 ;  /* 0x00000000000473c2 */ /* 0x008e6400000e0000 */
[----:B-1----:R-:W-:-:S06]  /*0720*/  UIADD3 UR13, -UR13, UR4, URZ ;  /* 0x000000040d0d7290 */ /* 0x002fcc000fffe13f */
.L_x_607:
        /* <DEDUP_REMOVED lines=10> */
.L_x_608:
        /* <DEDUP_REMOVED lines=12> */
.L_x_609:
[----:B------:R-:W-:Y:S01]  /*0890*/  ULDC UR4, c[0x0][0x2c4] ;  /* 0x0000b10000047ab9 */ /* 0x000fe20000000800 */
[----:B------:R-:W-:Y:S01]  /*08a0*/  PLOP3.LUT P2, PT, PT, PT, PT, 0x80, 0x0 ;  /* 0x000000000000781c */ /* 0x000fe20003f4f070 */
[----:B------:R-:W-:Y:S01]  /*08b0*/  UISETP.NE.AND UP1, UPT, UR4, 0x1, UPT ;  /* 0x000000010400788c */ /* 0x000fe2000bf25270 */
[----:B------:R-:W-:Y:S01]  /*08c0*/  CS2R R10, SRZ ;  /* 0x00000000000a7805 */ /* 0x000fe2000001ff00 */
[----:B------:R-:W-:Y:S01]  /*08d0*/  UIADD3 UR7, -UR12, UR7, URZ ;  /* 0x000000070c077290 */ /* 0x000fe2000fffe13f */
[----:B------:R-:W-:Y:S01]  /*08e0*/  IMAD.MOV.U32 R130, RZ, RZ, RZ ;  /* 0x000000ffff827224 */ /* 0x000fe200078e00ff */
[----:B------:R-:W-:Y:S01]  /*08f0*/  ULDC.64 UR4, c[0x0][0x2c8] ;  /* 0x0000b20000047ab9 */ /* 0x000fe20000000a00 */
[----:B------:R-:W-:Y:S01]  /*0900*/  CS2R R128, SRZ ;  /* 0x0000000000807805 */ /* 0x000fe2000001ff00 */
[----:B------:R-:W-:Y:S01]  /*0910*/  UIADD3 UR6, UR7, 0x40, -UR13 ;  /* 0x0000004007067890 */ /* 0x000fe2000fffe80d */
[----:B------:R-:W-:Y:S01]  /*0920*/  CS2R R14, SRZ ;  /* 0x00000000000e7805 */ /* 0x000fe2000001ff00 */
[----:B------:R-:W-:Y:S01]  /*0930*/  IMAD.MOV.U32 R126, RZ, RZ, RZ ;  /* 0x000000ffff7e7224 */ /* 0x000fe200078e00ff */
[----:B------:R-:W-:Y:S01]  /*0940*/  CS2R R124, SRZ ;  /* 0x00000000007c7805 */ /* 0x000fe2000001ff00 */
[----:B------:R-:W-:Y:S01]  /*0950*/  MOV R122, RZ ;  /* 0x000000ff007a7202 */ /* 0x000fe20000000f00 */
[----:B------:R-:W-:Y:S01]  /*0960*/  @UP1 UIADD3 UR18, UR11, 0x7f, URZ ;  /* 0x0000007f0b121890 */ /* 0x000fe2000fffe03f */
[----:B------:R-:W-:Y:S01]  /*0970*/  CS2R R120, SRZ ;  /* 0x0000000000787805 */ /* 0x000fe2000001ff00 */
[----:B------:R-:W-:Y:S01]  /*0980*/  CS2R R12, SRZ ;  /* 0x00000000000c7805 */ /* 0x000fe2000001ff00 */
[----:B------:R-:W-:Y:S01]  /*0990*/  IMAD.MOV.U32 R118, RZ, RZ, RZ ;  /* 0x000000ffff767224 */ /* 0x000fe200078e00ff */
[----:B------:R-:W-:Y:S01]  /*09a0*/  UIMAD.WIDE.U32 UR18, UR18, UR4, URZ ;  /* 0x00000004121272a5 */ /* 0x000fe2000f8e003f */
[----:B------:R-:W-:Y:S01]  /*09b0*/  CS2R R116, SRZ ;  /* 0x0000000000747805 */ /* 0x000fe2000001ff00 */
[----:B------:R-:W-:Y:S01]  /*09c0*/  UIADD3 UR4, UR11, 0x7f, URZ ;  /* 0x0000007f0b047890 */ /* 0x000fe2000fffe03f */
[----:B------:R-:W-:Y:S01]  /*09d0*/  CS2R R16, SRZ ;  /* 0x0000000000107805 */ /* 0x000fe2000001ff00 */
[----:B------:R-:W-:Y:S01]  /*09e0*/  @UP1 USHF.R.U32.HI UR4, URZ, UR5, UR19 ;  /* 0x000000053f041299 */ /* 0x000fe20008011613 */
[----:B------:R-:W-:Y:S01]  /*09f0*/  MOV R114, RZ ;  /* 0x000000ff00727202 */ /* 0x000fe20000000f00 */
[----:B------:R-:W-:Y:S01]  /*0a00*/  UIADD3 UR5, UR7, 0x3f, URZ ;  /* 0x0000003f07057890 */ /* 0x000fe2000fffe03f */
[----:B------:R-:W-:Y:S01]  /*0a10*/  CS2R R112, SRZ ;  /* 0x0000000000707805 */ /* 0x000fe2000001ff00 */
[----:B------:R-:W-:Y:S01]  /*0a20*/  UIADD3 UR6, UR6, UR4, URZ ;  /* 0x0000000406067290 */ /* 0x000fe2000fffe03f */
[----:B------:R-:W-:Y:S01]  /*0a30*/  CS2R R18, SRZ ;  /* 0x0000000000127805 */ /* 0x000fe2000001ff00 */
[----:B------:R-:W-:Y:S01]  /*0a40*/  USHF.R.S32.HI UR18, URZ, 0x1f, UR5 ;  /* 0x0000001f3f127899 */ /* 0x000fe20008011405 */
[----:B------:R-:W-:Y:S01]  /*0a50*/  IMAD.MOV.U32 R110, RZ, RZ, RZ ;  /* 0x000000ffff6e7224 */ /* 0x000fe200078e00ff */
[----:B------:R-:W-:Y:S01]  /*0a60*/  USHF.R.S32.HI UR4, URZ, 0x1f, UR6 ;  /* 0x0000001f3f047899 */ /* 0x000fe20008011406 */
[----:B------:R-:W-:Y:S01]  /*0a70*/  CS2R R108, SRZ ;  /* 0x00000000006c7805 */ /* 0x000fe2000001ff00 */
[----:B------:R-:W-:Y:S01]  /*0a80*/  ULEA.HI UR18, UR18, UR5, URZ, 0x6 ;  /* 0x0000000512127291 */ /* 0x000fe2000f8f303f */
[----:B------:R-:W-:Y:S01]  /*0a90*/  CS2R R106, SRZ ;  /* 0x00000000006a7805 */ /* 0x000fe2000001ff00 */
[----:B------:R-:W-:Y:S01]  /*0aa0*/  ULEA.HI UR4, UR4, UR6, URZ, 0x6 ;  /* 0x0000000604047291 */ /* 0x000fe2000f8f303f */
[----:B------:R-:W-:Y:S01]  /*0ab0*/  CS2R R20, SRZ ;  /* 0x0000000000147805 */ /* 0x000fe2000001ff00 */
[----:B------:R-:W-:Y:S01]  /*0ac0*/  USHF.R.S32.HI UR18, URZ, 0x6, UR18 ;  /* 0x000000063f127899 */ /* 0x000fe20008011412 */
[----:B------:R-:W-:Y:S01]  /*0ad0*/  MOV R104, RZ ;  /* 0x000000ff00687202 */ /* 0x000fe20000000f00 */
[----:B------:R-:W-:Y:S01]  /*0ae0*/  USHF.R.S32.HI UR4, URZ, 0x6, UR4 ;  /* 0x000000063f047899 */ /* 0x000fe20008011404 */
[----:B------:R-:W-:Y:S01]  /*0af0*/  CS2R R102, SRZ ;  /* 0x0000000000667805 */ /* 0x000fe2000001ff00 */
[----:B------:R-:W-:Y:S01]  /*0b00*/  IMAD.MOV.U32 R23, RZ, RZ, RZ ;  /* 0x000000ffff177224 */ /* 0x000fe200078e00ff */
[----:B------:R-:W-:Y:S01]  /*0b10*/  MOV R100, RZ ;  /* 0x000000ff00647202 */ /* 0x000fe20000000f00 */
[----:B------:R-:W-:Y:S01]  /*0b20*/  UISETP.LT.AND UP0, UPT, UR18, UR4, UPT ;  /* 0x000000041200728c */ /* 0x000fe2000bf01270 */
[----:B------:R-:W-:Y:S01]  /*0b30*/  CS2R R98, SRZ ;  /* 0x0000000000627805 */ /* 0x000fe2000001ff00 */
[----:B------:R-:W-:Y:S01]  /*0b40*/  CS2R R24, SRZ ;  /* 0x0000000000187805 */ /* 0x000fe2000001ff00 */
[----:B------:R-:W-:Y:S01]  /*0b50*/  IMAD.MOV.U32 R96, RZ, RZ, RZ ;  /* 0x000000ffff607224 */ /* 0x000fe200078e00ff */
[----:B------:R-:W-:Y:S01]  /*0b60*/  USEL UR6, UR18, UR4, UP0 ;  /* 0x0000000412067287 */ /* 0x000fe20008000000 */
[----:B------:R-:W-:Y:S01]  /*0b70*/  CS2R R94, SRZ ;  /* 0x00000000005e7805 */ /* 0x000fe2000001ff00 */
[----:B------:R-:W-:Y:S01]  /*0b80*/  MOV R92, RZ ;  /* 0x000000ff005c7202 */ /* 0x000fe20000000f00 */
[----:B------:R-:W-:Y:S01]  /*0b90*/  CS2R R90, SRZ ;  /* 0x00000000005a7805 */ /* 0x000fe2000001ff00 */
[----:B------:R-:W-:Y:S01]  /*0ba0*/  UISETP.GE.AND UP0, UPT, UR6, 0x1, UPT ;  /* 0x000000010600788c */ /* 0x000fe2000bf06270 */
[----:B------:R-:W-:Y:S01]  /*0bb0*/  CS2R R26, SRZ ;  /* 0x00000000001a7805 */ /* 0x000fe2000001ff00 */
[----:B------:R-:W-:Y:S01]  /*0bc0*/  IMAD.MOV.U32 R88, RZ, RZ, RZ ;  /* 0x000000ffff587224 */ /* 0x000fe200078e00ff */
[----:B------:R-:W-:Y:S01]  /*0bd0*/  CS2R R86, SRZ ;  /* 0x0000000000567805 */ /* 0x000fe2000001ff00 */
[----:B------:R-:W-:Y:S01]  /*0be0*/  MOV R84, RZ ;  /* 0x000000ff00547202 */ /* 0x000fe20000000f00 */
[----:B------:R-:W-:Y:S01]  /*0bf0*/  CS2R R82, SRZ ;  /* 0x0000000000527805 */ /* 0x000fe2000001ff00 */
[----:B------:R-:W-:Y:S01]  /*0c00*/  PLOP3.LUT P0, PT, PT, PT, UP0, 0x80, 0x0 ;  /* 0x000000000000781c */ /* 0x000fe20003f0f008 */
[----:B------:R-:W-:Y:S01]  /*0c10*/  CS2R R28, SRZ ;  /* 0x00000000001c7805 */ /* 0x000fe2000001ff00 */
[----:B------:R-:W-:Y:S01]  /*0c20*/  IMAD.MOV.U32 R80, RZ, RZ, RZ ;  /* 0x000000ffff507224 */ /* 0x000fe200078e00ff */
[----:B------:R-:W-:Y:S01]  /*0c30*/  CS2R R78, SRZ ;  /* 0x00000000004e7805 */ /* 0x000fe2000001ff00 */
[----:B------:R-:W-:Y:S01]  /*0c40*/  MOV R76, RZ ;  /* 0x000000ff004c7202 */ /* 0x000fe20000000f00 */
[----:B------:R-:W-:Y:S01]  /*0c50*/  CS2R R74, SRZ ;  /* 0x00000000004a7805 */ /* 0x000fe2000001ff00 */
        /* <DEDUP_REMOVED lines=47> */
[----:B------:R-:W-:-:S03]  /*0f50*/  ULDC.64 UR4, c[0x0][0x2b0] ;  /* 0x0000ac0000047ab9 */ /* 0x000fc60000000a00 */
[----:B------:R-:W-:Y:S01]  /*0f60*/  LEA.HI R22, R98, R101, RZ, 0x3 ;  /* 0x0000006562167211 */ /* 0x000fe200078f18ff */
[----:B------:R1:W2:Y:S01]  /*0f70*/  @P0 LDG.E R0, [R2.64] ;  /* 0x0000001002000981 */ /* 0x0002a2000c1e1900 */
[----:B------:R-:W-:Y:S02]  /*0f80*/  IMAD.MOV.U32 R17, RZ, RZ, RZ ;  /* 0x000000ffff117224 */ /* 0x000fe400078e00ff */
[----:B------:R-:W-:Y:S01]  /*0f90*/  SHF.R.S32.HI R20, RZ, 0x3, R22 ;  /* 0x00000003ff147819 */ /* 0x000fe20000011416 */
[----:B-1----:R-:W-:Y:S01]  /*0fa0*/  IMAD.MOV.U32 R2, RZ, RZ, c[0x0][0x2b8] ;  /* 0x0000ae00ff027624 */ /* 0x002fe200078e00ff */
[----:B------:R-:W-:Y:S04]  /*0fb0*/  BAR.SYNC.DEFER_BLOCKING 0x0 ;  /* 0x0000000000007b1d */ /* 0x000fe80000010000 */
[----:B------:R-:W-:-:S02]  /*0fc0*/  ISETP.NE.AND P2, PT, R2, 0x1, PT ;  /* 0x000000010200780c */ /* 0x000fc40003f45270 */
        /* <DEDUP_REMOVED lines=10> */
[----:B------:R-:W-:Y:S01]  /*1070*/  ULDC.64 UR4, c[0x0][0x178] ;  /* 0x00005e0000047ab9 */ /* 0x000fe20000000a00 */
[----:B------:R-:W-:Y:S02]  /*1080*/  IMAD.U32 R0, RZ, RZ, UR6 ;  /* 0x00000006ff007e24 */ /* 0x000fe4000f8e00ff */
[----:B------:R-:W-:-:S04]  /*1090*/  IMAD R110, R19, 0x20, R20 ;  /* 0x00000020136e7824 */ /* 0x000fc800078e0214 */
[----:B------:R-:W-:Y:S01]  /*10a0*/  IMAD R0, R0, 0x40, R110 ;  /* 0x0000004000007824 */ /* 0x000fe200078e026e */
[----:B------:R-:W-:Y:S02]  /*10b0*/  UIMAD UR21, UR21, UR4, URZ ;  /* 0x00000004151572a4 */ /* 0x000fe4000f8e023f */
[----:B------:R-:W-:Y:S01]  /*10c0*/  UIMAD.WIDE.U32 UR22, UR20, UR4, URZ ;  /* 0x00000004141672a5 */ /* 0x000fe2000f8e003f */
[----:B------:R-:W-:Y:S01]  /*10d0*/  IADD3 R4, R110, UR11, RZ ;  /* 0x0000000b6e047c10 */ /* 0x000fe2000fffe0ff */
[----:B------:R-:W-:Y:S01]  /*10e0*/  IMAD.SHL.U32 R108, R19, 0x8, RZ ;  /* 0x00000008136c7824 */ /* 0x000fe200078e00ff */
[----:B------:R-:W-:Y:S01]  /*10f0*/  IADD3 R0, R0, -0x40, RZ ;  /* 0xffffffc000007810 */ /* 0x000fe20007ffe0ff */
[----:B------:R-:W-:Y:S03]  /*1100*/  STL [R1+0x84], R110 ;  /* 0x0000846e01007387 */ /* 0x000fe60000100800 */
[----:B------:R-:W-:-:S02]  /*1110*/  ISETP.GE.AND P3, PT, R0, UR7, PT ;  /* 0x0000000700007c0c */ /* 0x000fc4000bf66270 */
[----:B------:R-:W-:Y:S02]  /*1120*/  IADD3 R16, R0, UR12, RZ ;  /* 0x0000000c00107c10 */ /* 0x000fe4000fffe0ff */
        /* <DEDUP_REMOVED lines=16> */
[----:B------:R-:W-:Y:S01]  /*1230*/  USHF.R.S32.HI UR21, URZ, 0x1f, UR14 ;  /* 0x0000001f3f157899 */ /* 0x000fe2000801140e */
[C---:B------:R-:W-:Y:S01]  /*1240*/  IADD3 R21, R108.reuse, 0x40, RZ ;  /* 0x000000406c157810 */ /* 0x040fe20007ffe0ff */
[----:B------:R-:W-:Y:S01]  /*1250*/  UIMAD UR20, UR8, UR4, URZ ;  /* 0x00000004081472a4 */ /* 0x000fe2000f8e023f */
[C---:B------:R-:W-:Y:S01]  /*1260*/  IADD3 R35, R108.reuse, 0x80, RZ ;  /* 0x000000806c237810 */ /* 0x040fe20007ffe0ff */
[----:B------:R-:W-:Y:S01]  /*1270*/  USEL UR21, UR21, URZ, !UP2 ;  /* 0x0000003f15157287 */ /* 0x000fe2000d000000 */
        /* <DEDUP_REMOVED lines=10> */
[----:B------:R-:W-:Y:S01]  /*1320*/  LEA.HI R97, R98, R101, RZ, 0x5 ;  /* 0x0000006562617211 */ /* 0x000fe200078f28ff */
[----:B------:R-:W-:Y:S01]  /*1330*/  UIADD3 UR25, UR25, UR20, URZ ;  /* 0x0000001419197290 */ /* 0x000fe2000fffe03f */
[----:B-1----:R-:W-:Y:S01]  /*1340*/  @P1 IMAD.HI.U32 R2, R4, c[0x0][0x2c8], RZ ;  /* 0x0000b20004021a27 */ /* 0x002fe200078e00ff */
[----:B------:R-:W-:Y:S01]  /*1350*/  UIMAD UR5, UR22, UR5, UR21 ;  /* 0x00000005160572a4 */ /* 0x000fe2000f8e0215 */
[----:B------:R-:W-:Y:S01]  /*1360*/  SHF.R.S32.HI R96, RZ, 0x5, R97 ;  /* 0x00000005ff607819 */ /* 0x000fe20000011461 */
[----:B------:R-:W-:Y:S01]  /*1370*/  UIMAD.WIDE.U32 UR22, UR22, UR4, UR24 ;  /* 0x00000004161672a5 */ /* 0x000fe2000f8e0018 */
[----:B------:R-:W-:Y:S01]  /*1380*/  SHF.R.S32.HI R109, RZ, 0x1f, R108 ;  /* 0x0000001fff6d7819 */ /* 0x000fe2000001146c */
[----:B------:R-:W-:Y:S01]  /*1390*/  ULDC UR21, c[0x0][0x2c4] ;  /* 0x0000b10000157ab9 */ /* 0x000fe20000000800 */
[----:B------:R-:W-:Y:S01]  /*13a0*/  @P0 SHF.R.U32.HI R0, RZ, c[0x0][0x2cc], R2 ;  /* 0x0000b300ff000a19 */ /* 0x000fe20000011602 */
[----:B------:R-:W-:-:S02]  /*13b0*/  UIADD3 UR5, UR23, UR5, URZ ;  /* 0x0000000517057290 */ /* 0x000fc4000fffe03f */
[----:B------:R-:W-:Y:S01]  /*13c0*/  IMAD.U32 R3, RZ, RZ, UR23 ;  /* 0x00000017ff037e24 */ /* 0x000fe2000f8e00ff */
[--C-:B------:R-:W-:Y:S01]  /*13d0*/  SHF.R.S32.HI R6, RZ, 0x1f, R0.reuse ;  /* 0x0000001fff067819 */ /* 0x100fe20000011400 */
[----:B------:R-:W-:Y:S01]  /*13e0*/  IMAD.MOV R5, RZ, RZ, -R0 ;  /* 0x000000ffff057224 */ /* 0x000fe200078e0a00 */
[----:B------:R-:W-:Y:S01]  /*13f0*/  UIMAD UR21, UR13, UR21, URZ ;  /* 0x000000150d1572a4 */ /* 0x000fe2000f8e023f */
[----:B------:R-:W-:Y:S01]  /*1400*/  IMAD.U32 R2, RZ, RZ, UR22 ;  /* 0x00000016ff027e24 */ /* 0x000fe2000f8e00ff */
[----:B------:R-:W-:Y:S01]  /*1410*/  ULEA UR24, UR6, 0xffffffc0, 0x6 ;  /* 0xffffffc006187891 */ /* 0x000fe2000f8e303f */
        /* <DEDUP_REMOVED lines=11> */
[----:B------:R-:W-:Y:S01]  /*14d0*/  IMAD.SHL.U32 R6, R20, 0x40, RZ ;  /* 0x0000004014067824 */ /* 0x000fe200078e00ff */
[----:B------:R-:W-:Y:S01]  /*14e0*/  UIADD3 UR20, UR23, UR20, URZ ;  /* 0x0000001417147290 */ /* 0x000fe2000fffe03f */
[----:B------:R-:W-:Y:S01]  /*14f0*/  IMAD.IADD R3, R3, 0x1, R5 ;  /* 0x0000000103037824 */ /* 0x000fe200078e0205 */
[----:B------:R-:W-:Y:S01]  /*1500*/  UIMAD UR8, UR8, UR4, URZ ;  /* 0x00000004080872a4 */ /* 0x000fe2000f8e023f */
[----:B------:R-:W-:Y:S01]  /*1510*/  IMAD R5, R0, c[0x0][0x1a8], RZ ;  /* 0x00006a0000057a24 */ /* 0x000fe200078e02ff */
[----:B------:R-:W-:Y:S01]  /*1520*/  LOP3.LUT R0, R6, 0x1c0, RZ, 0xc0, !PT ;  /* 0x000001c006007812 */ /* 0x000fe200078ec0ff */
[C---:B------:R-:W-:Y:S01]  /*1530*/  IMAD.WIDE.U32 R2, R4.reuse, c[0x0][0x1a8], R2 ;  /* 0x00006a0004027a25 */ /* 0x040fe200078e0002 */
[----:B------:R-:W-:Y:S02]  /*1540*/  UIMAD.WIDE.U32 UR26, UR9, UR4, URZ ;  /* 0x00000004091a72a5 */ /* 0x000fe4000f8e003f */
[----:B------:R-:W-:Y:S01]  /*1550*/  UIMAD UR8, UR9, UR5, UR8 ;  /* 0x00000005090872a4 */ /* 0x000fe2000f8e0208 */
[----:B------:R-:W-:Y:S01]  /*1560*/  IMAD R6, R4, c[0x0][0x1ac], R5 ;  /* 0x00006b0004067a24 */ /* 0x000fe200078e0205 */
[----:B------:R-:W-:Y:S01]  /*1570*/  SHF.R.U32.HI R5, RZ, 0x3, R0 ;  /* 0x00000003ff057819 */ /* 0x000fe20000011600 */
[----:B------:R-:W-:Y:S01]  /*1580*/  UIADD3 UR24, UR7, -UR24, URZ ;  /* 0x8000001807187290 */ /* 0x000fe2000fffe03f */
[----:B------:R-:W-:Y:S01]  /*1590*/  LOP3.LUT R4, R0, 0x38, R108, 0xf8, !PT ;  /* 0x0000003800047812 */ /* 0x000fe200078ef86c */
[----:B------:R-:W-:Y:S01]  /*15a0*/  IMAD.IADD R0, R3, 0x1, R6 ;  /* 0x0000000103007824 */ /* 0x000fe200078e0206 */
[----:B------:R-:W-:Y:S01]  /*15b0*/  LEA R14, P0, R2, c[0x0][0x160], 0x1 ;  /* 0x00005800020e7a11 */ /* 0x000fe200078008ff */
[----:B------:R-:W-:Y:S01]  /*15c0*/  UIADD3 UR8, UR27, UR8, URZ ;  /* 0x000000081b087290 */ /* 0x000fe2000fffe03f */
[----:B------:R-:W-:Y:S01]  /*15d0*/  LEA.HI R3, R98, R101, RZ, 0x6 ;  /* 0x0000006562037211 */ /* 0x000fe200078f30ff */
[----:B------:R-:W-:Y:S01]  /*15e0*/  UISETP.GE.AND UP0, UPT, UR6, 0x2, UPT ;  /* 0x000000020600788c */ /* 0x000fe2000bf06270 */
[----:B------:R-:W-:-:S02]  /*15f0*/  LEA.HI.X R13, R2, c[0x0][0x164], R0, 0x1, P0 ;  /* 0x00005900020d7a11 */ /* 0x000fc400000f0c00 */
[----:B------:R-:W-:Y:S01]  /*1600*/  SHFL.IDX PT, R2, R14, RZ, 0x181f ;  /* 0x00181fff0e027589 */ /* 0x000fe200000e0000 */
[----:B------:R-:W-:Y:S01]  /*1610*/  IMAD.SHL.U32 R0, R3, 0x8, RZ ;  /* 0x0000000803007824 */ /* 0x000fe200078e00ff */
[----:B------:R-:W-:Y:S02]  /*1620*/  LOP3.LUT R4, R4, R5, RZ, 0x3c, !PT ;  /* 0x0000000504047212 */ /* 0x000fe400078e3cff */
[----:B------:R-:W1:Y:S01]  /*1630*/  SHFL.IDX PT, R3, R13, RZ, 0x181f ;  /* 0x00181fff0d037589 */ /* 0x000e6200000e0000 */
[----:B------:R-:W-:Y:S02]  /*1640*/  ISETP.GE.AND P0, PT, R15, UR21, PT ;  /* 0x000000150f007c0c */ /* 0x000fe4000bf06270 */
[----:B------:R-:W-:Y:S02]  /*1650*/  LOP3.LUT R6, R4, 0xfffffe00, R0, 0xf8, !PT ;  /* 0xfffffe0004067812 */ /* 0x000fe400078ef800 */
[----:B------:R-:W-:Y:S02]  /*1660*/  SHF.R.S32.HI R5, RZ, 0x1f, R21 ;  /* 0x0000001fff057819 */ /* 0x000fe40000011415 */
[----:B------:R-:W-:Y:S01]  /*1670*/  SHF.R.S32.HI R4, RZ, 0x1f, R35 ;  /* 0x0000001fff047819 */ /* 0x000fe20000011423 */
[----:B------:R-:W-:Y:S01]  /*1680*/  IMAD.SHL.U32 R99, R6, 0x2, RZ ;  /* 0x0000000206637824 */ /* 0x000fe200078e00ff */
[----:B------:R-:W-:-:S02]  /*1690*/  SHF.R.S32.HI R0, RZ, 0x1f, R34 ;  /* 0x0000001fff007819 */ /* 0x000fc40000011422 */
[----:B------:R-:W-:Y:S02]  /*16a0*/  LEA.HI R5, R5, R21, RZ, 0x3 ;  /* 0x0000001505057211 */ /* 0x000fe400078f18ff */
[----:B------:R-:W-:Y:S02]  /*16b0*/  LEA.HI R4, R4, R35, RZ, 0x3 ;  /* 0x0000002304047211 */ /* 0x000fe400078f18ff */
[----:B------:R-:W-:Y:S02]  /*16c0*/  LEA.HI R0, R0, R34, RZ, 0x3 ;  /* 0x0000002200007211 */ /* 0x000fe400078f18ff */
[----:B------:R-:W-:Y:S02]  /*16d0*/  LOP3.LUT R106, R5, 0xfffffff8, RZ, 0xc0, !PT ;  /* 0xfffffff8056a7812 */ /* 0x000fe400078ec0ff */
[----:B------:R-:W-:Y:S01]  /*16e0*/  LOP3.LUT R104, R4, 0xfffffff8, RZ, 0xc0, !PT ;  /* 0xfffffff804687812 */ /* 0x000fe200078ec0ff */
[----:B------:R-:W-:Y:S01]  /*16f0*/  SHFL.IDX PT, R5, R13, 0x1, 0x181f ;  /* 0x00381f000d057f89 */ /* 0x000fe200000e0000 */
[----:B------:R-:W-:-:S02]  /*1700*/  LOP3.LUT R102, R0, 0xfffffff8, RZ, 0xc0, !PT ;  /* 0xfffffff800667812 */ /* 0x000fc400078ec0ff */
[----:B------:R-:W-:Y:S01]  /*1710*/  IADD3 R0, R15, 0x20, RZ ;  /* 0x000000200f007810 */ /* 0x000fe20007ffe0ff */
[----:B------:R-:W3:Y:S01]  /*1720*/  SHFL.IDX PT, R4, R14, 0x1, 0x181f ;  /* 0x00381f000e047f89 */ /* 0x000ee200000e0000 */
[----:B-1----:R-:W-:Y:S01]  /*1730*/  @!P0 IMAD.WIDE R10, R108, 0x2, R2 ;  /* 0x000000026c0a8825 */ /* 0x002fe200078e0202 */
[----:B------:R-:W-:Y:S02]  /*1740*/  IADD3 R20, -R20, UR24, RZ ;  /* 0x0000001814147c10 */ /* 0x000fe4000fffe1ff */
[----:B------:R-:W-:Y:S01]  /*1750*/  SHF.R.S32.HI R107, RZ, 0x1f, R106 ;  /* 0x0000001fff6b7819 */ /* 0x000fe2000001146a */
[----:B------:R-:W-:Y:S01]  /*1760*/  @!P0 IMAD.WIDE R8, R106, 0x2, R2 ;  /* 0x000000026a088825 */ /* 0x000fe200078e0202 */
[----:B------:R1:W-:Y:S01]  /*1770*/  @!P0 LDGSTS.E.BYPASS.LTC128B.128 [R99+0x100], [R10.64], !P6 ;  /* 0x001000000a638fae */ /* 0x0003e2000f101d50 */
[----:B------:R-:W-:Y:S02]  /*1780*/  SHF.R.S32.HI R105, RZ, 0x1f, R104 ;  /* 0x0000001fff697819 */ /* 0x000fe40000011468 */
[----:B------:R-:W-:Y:S01]  /*1790*/  @!P0 IMAD.WIDE R6, R104, 0x2, R2 ;  /* 0x0000000268068825 */ /* 0x000fe200078e0202 */
[----:B------:R3:W-:Y:S01]  /*17a0*/  @!P0 LDGSTS.E.BYPASS.LTC128B.128 [R99+0x4100], [R8.64], !P5 ;  /* 0x0410000008638fae */ /* 0x0007e2000e901d50 */
[----:B------:R-:W-:-:S02]  /*17b0*/  SHF.R.S32.HI R103, RZ, 0x1f, R102 ;  /* 0x0000001fff677819 */ /* 0x000fc40000011466 */
[----:B------:R-:W-:Y:S01]  /*17c0*/  @!P0 IMAD.WIDE R2, R102, 0x2, R2 ;  /* 0x0000000266028825 */ /* 0x000fe200078e0202 */
[----:B------:R4:W-:Y:S04]  /*17d0*/  @!P0 LDGSTS.E.BYPASS.LTC128B.128 [R99+0x8100], [R6.64], !P4 ;  /* 0x0810000006638fae */ /* 0x0009e8000e101d50 */
[----:B------:R5:W-:Y:S01]  /*17e0*/  @!P0 LDGSTS.E.BYPASS.LTC128B.128 [R99+0xc100], [R2.64], !P3 ;  /* 0x0c10000002638fae */ /* 0x000be2000d901d50 */
[----:B------:R-:W-:Y:S01]  /*17f0*/  ISETP.GE.AND P0, PT, R0, UR21, PT ;  /* 0x0000001500007c0c */ /* 0x000fe2000bf06270 */
[----:B------:R-:W-:-:S04]  /*1800*/  IMAD.MOV R0, RZ, RZ, -R12 ;  /* 0x000000ffff007224 */ /* 0x000fc800078e0a0c */
[----:B------:R-:W-:Y:S01]  /*1810*/  IMAD R18, R0, c[0x0][0x2b8], R16 ;  /* 0x0000ae0000127a24 */ /* 0x000fe200078e0210 */
[----:B------:R-:W-:-:S04]  /*1820*/  IADD3 R0, R15, 0x40, RZ ;  /* 0x000000400f007810 */ /* 0x000fc80007ffe0ff */
[----:B------:R-:W-:-:S03]  /*1830*/  SHF.R.S32.HI R12, RZ, 0x1f, R18 ;  /* 0x0000001fff0c7819 */ /* 0x000fc60000011412 */
[----:B---3--:R-:W-:-:S04]  /*1840*/  @!P0 IMAD.WIDE R8, R106, 0x2, R4 ;  /* 0x000000026a088825 */ /* 0x008fc800078e0204 */
[--C-:B----4-:R-:W-:Y:S01]  /*1850*/  @!P0 IMAD.WIDE R6, R108, 0x2, R4.reuse ;  /* 0x000000026c068825 */ /* 0x110fe200078e0204 */
[----:B-----5:R-:W-:Y:S04]  /*1860*/  SHFL.IDX PT, R2, R14, 0x2, 0x181f ;  /* 0x00581f000e027f89 */ /* 0x020fe800000e0000 */
[----:B------:R-:W1:Y:S04]  /*1870*/  SHFL.IDX PT, R3, R13, 0x2, 0x181f ;  /* 0x00581f000d037f89 */ /* 0x000e6800000e0000 */
[----:B------:R3:W-:Y:S04]  /*1880*/  @!P0 LDGSTS.E.BYPASS.LTC128B.128 [R99+0x1100], [R6.64], !P6 ;  /* 0x0110000006638fae */ /* 0x0007e8000f101d50 */
[----:B------:R4:W-:Y:S01]  /*1890*/  @!P0 LDGSTS.E.BYPASS.LTC128B.128 [R99+0x5100], [R8.64], !P5 ;  /* 0x0510000008638fae */ /* 0x0009e2000e901d50 */
[----:B---3--:R-:W-:-:S04]  /*18a0*/  @!P0 IMAD.WIDE R6, R104, 0x2, R4 ;  /* 0x0000000268068825 */ /* 0x008fc800078e0204 */
[----:B------:R-:W-:Y:S01]  /*18b0*/  @!P0 IMAD.WIDE R4, R102, 0x2, R4 ;  /* 0x0000000266048825 */ /* 0x000fe200078e0204 */
[----:B------:R3:W-:Y:S04]  /*18c0*/  @!P0 LDGSTS.E.BYPASS.LTC128B.128 [R99+0x9100], [R6.64], !P4 ;  /* 0x0910000006638fae */ /* 0x0007e8000e101d50 */
[----:B------:R5:W-:Y:S01]  /*18d0*/  @!P0 LDGSTS.E.BYPASS.LTC128B.128 [R99+0xd100], [R4.64], !P3 ;  /* 0x0d10000004638fae */ /* 0x000be2000d901d50 */
[----:B------:R-:W-:Y:S01]  /*18e0*/  ISETP.GE.AND P0, PT, R0, UR21, PT ;  /* 0x0000001500007c0c */ /* 0x000fe2000bf06270 */
[----:B------:R-:W-:-:S04]  /*18f0*/  IMAD R0, R12, c[0x0][0x1e0], RZ ;  /* 0x000078000c007a24 */ /* 0x000fc800078e02ff */
[----:B------:R-:W-:-:S08]  /*1900*/  IMAD R0, R18, c[0x0][0x1e4], R0 ;  /* 0x0000790012007a24 */ /* 0x000fd000078e0200 */
[----:B-1----:R-:W-:-:S04]  /*1910*/  @!P0 IMAD.WIDE R10, R108, 0x2, R2 ;  /* 0x000000026c0a8825 */ /* 0x002fc800078e0202 */
[--C-:B----4-:R-:W-:Y:S01]  /*1920*/  @!P0 IMAD.WIDE R8, R106, 0x2, R2.reuse ;  /* 0x000000026a088825 */ /* 0x110fe200078e0202 */
[----:B------:R1:W-:Y:S03]  /*1930*/  @!P0 LDGSTS.E.BYPASS.LTC128B.128 [R99+0x2100], [R10.64], !P6 ;  /* 0x021000000a638fae */ /* 0x0003e6000f101d50 */
[----:B---3--:R-:W-:Y:S01]  /*1940*/  @!P0 IMAD.WIDE R6, R104, 0x2, R2 ;  /* 0x0000000268068825 */ /* 0x008fe200078e0202 */
[----:B------:R3:W-:Y:S03]  /*1950*/  @!P0 LDGSTS.E.BYPASS.LTC128B.128 [R99+0x6100], [R8.64], !P5 ;  /* 0x0610000008638fae */ /* 0x0007e6000e901d50 */
[----:B-----5:R-:W-:Y:S01]  /*1960*/  IMAD.WIDE.U32 R4, R18, c[0x0][0x1e0], RZ ;  /* 0x0000780012047a25 */ /* 0x020fe200078e00ff */
[----:B------:R4:W-:Y:S03]  /*1970*/  @!P0 LDGSTS.E.BYPASS.LTC128B.128 [R99+0xa100], [R6.64], !P4 ;  /* 0x0a10000006638fae */ /* 0x0009e6000e101d50 */
[----:B------:R-:W-:-:S02]  /*1980*/  IMAD.IADD R5, R5, 0x1, R0 ;  /* 0x0000000105057824 */ /* 0x000fc400078e0200 */
[----:B------:R-:W-:-:S05]  /*1990*/  @!P0 IMAD.WIDE R2, R102, 0x2, R2 ;  /* 0x0000000266028825 */ /* 0x000fca00078e0202 */
[----:B------:R5:W-:Y:S01]  /*19a0*/  @!P0 LDGSTS.E.BYPASS.LTC128B.128 [R99+0xe100], [R2.64], !P3 ;  /* 0x0e10000002638fae */ /* 0x000be2000d901d50 */
[----:B-1----:R-:W-:-:S03]  /*19b0*/  IMAD R10, R12, c[0x0][0x208], RZ ;  /* 0x000082000c0a7a24 */ /* 0x002fc600078e02ff */
[----:B----4-:R-:W-:Y:S04]  /*19c0*/  SHFL.IDX PT, R6, R14, 0x3, 0x181f ;  /* 0x00781f000e067f89 */ /* 0x010fe800000e0000 */
[----:B------:R1:W4:Y:S01]  /*19d0*/  SHFL.IDX PT, R7, R13, 0x3, 0x181f ;  /* 0x00781f000d077f89 */ /* 0x00032200000e0000 */
[----:B-----5:R-:W-:Y:S01]  /*19e0*/  IMAD.WIDE.U32 R2, R18, c[0x0][0x208], RZ ;  /* 0x0000820012027a25 */ /* 0x020fe200078e00ff */
[----:B--2---:R-:W-:-:S03]  /*19f0*/  SHF.R.S32.HI R11, RZ, 0x1f, R17 ;  /* 0x0000001fff0b7819 */ /* 0x004fc60000011411 */
[----:B---3--:R-:W-:Y:S01]  /*1a00*/  IMAD.WIDE.U32 R8, R17, c[0x0][0x1f0], R4 ;  /* 0x00007c0011087a25 */ /* 0x008fe200078e0004 */
[----:B------:R-:W-:Y:S01]  /*1a10*/  IADD3 R5, R15, 0x60, RZ ;  /* 0x000000600f057810 */ /* 0x000fe20007ffe0ff */
[----:B------:R-:W-:Y:S02]  /*1a20*/  STL [R1+0x48], R17 ;  /* 0x0000481101007387 */ /* 0x000fe40000100800 */
[----:B------:R-:W-:Y:S01]  /*1a30*/  IMAD R0, R11, c[0x0][0x1f0], RZ ;  /* 0x00007c000b007a24 */ /* 0x000fe200078e02ff */
[----:B------:R-:W-:Y:S01]  /*1a40*/  ISETP.GE.AND P1, PT, R5, UR21, PT ;  /* 0x0000001505007c0c */ /* 0x000fe2000bf26270 */
[----:B------:R-:W-:Y:S01]  /*1a50*/  IMAD R4, R18, c[0x0][0x20c], R10 ;  /* 0x0000830012047a24 */ /* 0x000fe200078e020a */
[----:B------:R-:W-:Y:S01]  /*1a60*/  STL [R1+0x7c], R108 ;  /* 0x00007c6c01007387 */ /* 0x000fe20000100800 */
[----:B------:R-:W-:Y:S01]  /*1a70*/  IMAD R10, R17, c[0x0][0x1f4], R0 ;  /* 0x00007d00110a7a24 */ /* 0x000fe200078e0200 */
[----:B------:R-:W-:Y:S01]  /*1a80*/  IADD3 R0, P0, R8, UR22, RZ ;  /* 0x0000001608007c10 */ /* 0x000fe2000ff1e0ff */
[----:B------:R-:W-:Y:S01]  /*1a90*/  IMAD.IADD R5, R3, 0x1, R4 ;  /* 0x0000000103057824 */ /* 0x000fe200078e0204 */
[----:B------:R-:W-:Y:S01]  /*1aa0*/  STL [R1+0x44], R99 ;  /* 0x0000446301007387 */ /* 0x000fe20000100800 */
[----:B------:R-:W-:Y:S01]  /*1ab0*/  IMAD.MOV.U32 R4, RZ, RZ, R2 ;  /* 0x000000ffff047224 */ /* 0x000fe200078e0002 */
[----:B------:R-:W-:-:S02]  /*1ac0*/  IADD3.X R8, R9, UR20, R10, P0, !PT ;  /* 0x0000001409087c10 */ /* 0x000fc400087fe40a */
[C---:B-1----:R-:W-:Y:S01]  /*1ad0*/  LEA R13, P0, R0.reuse, c[0x0][0x1c8], 0x1 ;  /* 0x00007200000d7a11 */ /* 0x042fe200078008ff */
[----:B------:R-:W-:Y:S01]  /*1ae0*/  IMAD.WIDE.U32 R4, R17, c[0x0][0x218], R4 ;  /* 0x0000860011047a25 */ /* 0x000fe200078e0004 */
[----:B------:R-:W-:Y:S02]  /*1af0*/  STL [R1+0xb0], R106 ;  /* 0x0000b06a01007387 */ /* 0x000fe40000100800 */
[----:B------:R-:W-:Y:S01]  /*1b00*/  LEA.HI.X R12, R0, c[0x0][0x1cc], R8, 0x1, P0 ;  /* 0x00007300000c7a11 */ /* 0x000fe200000f0c08 */
[----:B------:R-:W-:Y:S01]  /*1b10*/  IMAD R0, R11, c[0x0][0x218], RZ ;  /* 0x000086000b007a24 */ /* 0x000fe200078e02ff */
[----:B------:R-:W-:Y:S01]  /*1b20*/  SHFL.IDX PT, R2, R13, RZ, 0x181f ;  /* 0x00181fff0d027589 */ /* 0x000fe200000e0000 */
[----:B----4-:R-:W-:-:S03]  /*1b30*/  @!P1 IMAD.WIDE R10, R108, 0x2, R6 ;  /* 0x000000026c0a9825 */ /* 0x010fc600078e0206 */
[----:B------:R-:W1:Y:S01]  /*1b40*/  SHFL.IDX PT, R3, R12, RZ, 0x181f ;  /* 0x00181fff0c037589 */ /* 0x000e6200000e0000 */
[----:B------:R-:W-:Y:S02]  /*1b50*/  IMAD R0, R17, c[0x0][0x21c], R0 ;  /* 0x0000870011007a24 */ /* 0x000fe400078e0200 */
[----:B------:R-:W-:Y:S01]  /*1b60*/  @!P1 IMAD.WIDE R8, R106, 0x2, R6 ;  /* 0x000000026a089825 */ /* 0x000fe200078e0206 */
[----:B------:R2:W-:Y:S01]  /*1b70*/  @!P1 LDGSTS.E.BYPASS.LTC128B.128 [R99+0x3100], [R10.64], !P6 ;  /* 0x031000000a639fae */ /* 0x0005e2000f101d50 */
[----:B------:R-:W-:-:S03]  /*1b80*/  ISETP.GE.AND P6, PT, R108, c[0x0][0x1d4], PT ;  /* 0x000075006c007a0c */ /* 0x000fc60003fc6270 */
[----:B------:R3:W-:Y:S04]  /*1b90*/  @!P1 LDGSTS.E.BYPASS.LTC128B.128 [R99+0x7100], [R8.64], !P5 ;  /* 0x0710000008639fae */ /* 0x0007e8000e901d50 */
[----:B------:R-:W-:Y:S04]  /*1ba0*/  STL [R1+0xb4], R104 ;  /* 0x0000b46801007387 */ /* 0x000fe80000100800 */
[----:B------:R-:W-:Y:S04]  /*1bb0*/  STL [R1+0x58], R102 ;  /* 0x0000586601007387 */ /* 0x000fe80000100800 */
[----:B------:R-:W-:Y:S01]  /*1bc0*/  STL [R1+0x4c], R18 ;  /* 0x00004c1201007387 */ /* 0x000fe20000100800 */
[----:B--2---:R-:W-:-:S02]  /*1bd0*/  IADD3 R10, P0, R4, UR26, RZ ;  /* 0x0000001a040a7c10 */ /* 0x004fc4000ff1e0ff */
[----:B------:R-:W-:Y:S02]  /*1be0*/  LEA.HI R11, R98, R101, RZ, 0x4 ;  /* 0x00000065620b7211 */ /* 0x000fe400078f20ff */
[----:B------:R-:W-:Y:S01]  /*1bf0*/  IADD3.X R4, R5, UR8, R0, P0, !PT ;  /* 0x0000000805047c10 */ /* 0x000fe200087fe400 */
[--C-:B---3--:R-:W-:Y:S01]  /*1c00*/  @!P1 IMAD.WIDE R8, R104, 0x2, R6.reuse ;  /* 0x0000000268089825 */ /* 0x108fe200078e0206 */
[----:B------:R-:W-:Y:S02]  /*1c10*/  ISETP.GE.AND P0, PT, R20, 0x1, PT ;  /* 0x000000011400780c */ /* 0x000fe40003f06270 */
[----:B------:R-:W-:Y:S01]  /*1c20*/  LEA R0, P5, R10, c[0x0][0x1f8], 0x1 ;  /* 0x00007e000a007a11 */ /* 0x000fe200078a08ff */
[----:B------:R-:W-:Y:S01]  /*1c30*/  @!P1 IMAD.WIDE R6, R102, 0x2, R6 ;  /* 0x0000000266069825 */ /* 0x000fe200078e0206 */
[----:B------:R2:W-:Y:S01]  /*1c40*/  @!P1 LDGSTS.E.BYPASS.LTC128B.128 [R99+0xb100], [R8.64], !P4 ;  /* 0x0b10000008639fae */ /* 0x0005e2000e101d50 */
[----:B------:R-:W-:Y:S02]  /*1c50*/  ISETP.GE.AND P4, PT, R35, c[0x0][0x1d4], PT ;  /* 0x0000750023007a0c */ /* 0x000fe40003f86270 */
[----:B------:R-:W-:Y:S01]  /*1c60*/  LEA.HI.X R10, R10, c[0x0][0x1fc], R4, 0x1, P5 ;  /* 0x00007f000a0a7a11 */ /* 0x000fe200028f0c04 */
[----:B------:R-:W3:Y:S01]  /*1c70*/  SHFL.IDX PT, R14, R0, RZ, 0x181f ;  /* 0x00181fff000e7589 */ /* 0x000ee200000e0000 */
[----:B------:R-:W-:-:S03]  /*1c80*/  ISETP.GE.AND P5, PT, R21, c[0x0][0x1d4], PT ;  /* 0x0000750015007a0c */ /* 0x000fc60003fa6270 */
[----:B------:R4:W-:Y:S01]  /*1c90*/  @!P1 LDGSTS.E.BYPASS.LTC128B.128 [R99+0xf100], [R6.64], !P3 ;  /* 0x0f10000006639fae */ /* 0x0009e2000d901d50 */
[--C-:B-1----:R-:W-:Y:S01]  /*1ca0*/  @P0 IMAD.WIDE R4, R104, 0x2, R2.reuse ;  /* 0x0000000268040825 */ /* 0x102fe200078e0202 */
[----:B------:R-:W-:Y:S02]  /*1cb0*/  ISETP.GE.AND P3, PT, R34, c[0x0][0x1d4], PT ;  /* 0x0000750022007a0c */ /* 0x000fe40003f66270 */
[----:B------:R-:W1:Y:S01]  /*1cc0*/  SHFL.IDX PT, R17, R10, RZ, 0x181f ;  /* 0x00181fff0a117589 */ /* 0x000e6200000e0000 */
[----:B------:R-:W-:Y:S02]  /*1cd0*/  ISETP.GT.AND P1, PT, R20, 0x20, PT ;  /* 0x000000201400780c */ /* 0x000fe40003f24270 */
[----:B------:R-:W-:Y:S01]  /*1ce0*/  SEL R100, RZ, 0x10, P3 ;  /* 0x00000010ff647807 */ /* 0x000fe20001800000 */
[----:B------:R-:W5:Y:S04]  /*1cf0*/  SHFL.IDX PT, R15, R0, 0x1, 0x181f ;  /* 0x00381f00000f7f89 */ /* 0x000f6800000e0000 */
[----:B------:R-:W0:Y:S04]  /*1d00*/  LDGDEPBAR ;  /* 0x00000000000079af */ /* 0x000e280000000000 */
[----:B------:R1:W3:Y:S01]  /*1d10*/  SHFL.IDX PT, R16, R10, 0x1, 0x181f ;  /* 0x00381f000a107f89 */ /* 0x0002e200000e0000 */
[----:B--2---:R-:W-:-:S05]  /*1d20*/  @P0 IMAD.WIDE R8, R108, 0x2, R2 ;  /* 0x000000026c080825 */ /* 0x004fca00078e0202 */
[----:B------:R2:W-:Y:S01]  /*1d30*/  @P0 LDGSTS.E.BYPASS.LTC128B.128 [R99+0x10100], [R8.64], !P6 ;  /* 0x1010000008630fae */ /* 0x0005e2000f101d50 */
[----:B----4-:R-:W-:-:S04]  /*1d40*/  @P0 IMAD.WIDE R6, R106, 0x2, R2 ;  /* 0x000000026a060825 */ /* 0x010fc800078e0202 */
[----:B------:R-:W-:Y:S01]  /*1d50*/  @P0 IMAD.WIDE R2, R102, 0x2, R2 ;  /* 0x0000000266020825 */ /* 0x000fe200078e0202 */
[----:B------:R4:W-:Y:S04]  /*1d60*/  @P0 LDGSTS.E.BYPASS.LTC128B.128 [R99+0x12100], [R6.64], !P5 ;  /* 0x1210000006630fae */ /* 0x0009e8000e901d50 */
[----:B------:R5:W-:Y:S01]  /*1d70*/  @P0 LDGSTS.E.BYPASS.LTC128B.128 [R99+0x14100], [R4.64], !P4 ;  /* 0x1410000004630fae */ /* 0x000be2000e101d50 */
[----:B-1----:R-:W-:-:S03]  /*1d80*/  LOP3.LUT R10, R11, 0xfffffff0, RZ, 0xc0, !PT ;  /* 0xfffffff00b0a7812 */ /* 0x002fc600078ec0ff */
[----:B------:R1:W-:Y:S02]  /*1d90*/  @P0 LDGSTS.E.BYPASS.LTC128B.128 [R99+0x16100], [R2.64], !P3 ;  /* 0x1610000002630fae */ /* 0x0003e4000d901d50 */
[----:B------:R-:W-:-:S05]  /*1da0*/  IMAD.IADD R10, R101, 0x1, -R10 ;  /* 0x00000001650a7824 */ /* 0x000fca00078e0a0a */
[----:B------:R-:W-:Y:S01]  /*1db0*/  SHF.R.S32.HI R18, RZ, 0x1f, R10 ;  /* 0x0000001fff127819 */ /* 0x000fe2000001140a */
[----:B--2---:R-:W-:-:S03]  /*1dc0*/  IMAD.WIDE R8, R108, 0x2, RZ ;  /* 0x000000026c087825 */ /* 0x004fc600078e02ff */
[----:B------:R-:W-:Y:S02]  /*1dd0*/  LEA.HI R18, R18, R10, RZ, 0x3 ;  /* 0x0000000a12127211 */ /* 0x000fe400078f18ff */
[----:B---3--:R-:W-:Y:S02]  /*1de0*/  IADD3 R32, P0, R14, R8, RZ ;  /* 0x000000080e207210 */ /* 0x008fe40007f1e0ff */
[----:B----4-:R-:W-:Y:S01]  /*1df0*/  SHF.R.S32.HI R6, RZ, 0x4, R11 ;  /* 0x00000004ff067819 */ /* 0x010fe2000001140b */
[----:B------:R-:W-:Y:S02]  /*1e00*/  IMAD.SHL.U32 R7, R19, 0x40, RZ ;  /* 0x0000004013077824 */ /* 0x000fe400078e00ff */
[----:B------:R-:W-:Y:S01]  /*1e10*/  IMAD.X R33, R17, 0x1, R9, P0 ;  /* 0x0000000111217824 */ /* 0x000fe200000e0609 */
[----:B-----5:R2:W-:Y:S01]  /*1e20*/  SHFL.IDX PT, R4, R13, 0x1, 0x181f ;  /* 0x00381f000d047f89 */ /* 0x0205e200000e0000 */
[----:B------:R-:W-:Y:S02]  /*1e30*/  LEA.HI R0, R11, R6, RZ, 0x1 ;  /* 0x000000060b007211 */ /* 0x000fe400078f08ff */
[----:B------:R-:W-:Y:S01]  /*1e40*/  IADD3 R30, P0, R8, R15, RZ ;  /* 0x0000000f081e7210 */ /* 0x000fe20007f1e0ff */
[----:B------:R3:W4:Y:S01]  /*1e50*/  SHFL.IDX PT, R5, R12, 0x1, 0x181f ;  /* 0x00381f000c057f89 */ /* 0x00072200000e0000 */
[----:B------:R-:W-:Y:S01]  /*1e60*/  LOP3.LUT R0, R0, 0xfffffffe, RZ, 0xc0, !PT ;  /* 0xfffffffe00007812 */ /* 0x000fe200078ec0ff */
[----:B-1----:R-:W-:Y:S01]  /*1e70*/  IMAD.WIDE R2, R106, 0x2, RZ ;  /* 0x000000026a027825 */ /* 0x002fe200078e02ff */
[----:B------:R-:W-:-:S03]  /*1e80*/  LOP3.LUT R11, R18, 0xfffffff8, RZ, 0xc0, !PT ;  /* 0xfffffff8120b7812 */ /* 0x000fc600078ec0ff */
[----:B------:R-:W-:Y:S01]  /*1e90*/  IMAD.X R31, R9, 0x1, R16, P0 ;  /* 0x00000001091f7824 */ /* 0x000fe200000e0610 */
[----:B------:R-:W-:Y:S01]  /*1ea0*/  IADD3 R28, P0, R14, R2, RZ ;  /* 0x000000020e1c7210 */ /* 0x000fe20007f1e0ff */
[----:B------:R-:W-:-:S04]  /*1eb0*/  IMAD.IADD R11, R10, 0x1, -R11 ;  /* 0x000000010a0b7824 */ /* 0x000fc800078e0a0b */
[----:B------:R-:W-:Y:S01]  /*1ec0*/  IMAD.X R29, R17, 0x1, R3, P0 ;  /* 0x00000001111d7824 */ /* 0x000fe200000e0603 */
[----:B------:R-:W-:-:S05]  /*1ed0*/  IADD3 R26, P0, R2, R15, RZ ;  /* 0x0000000f021a7210 */ /* 0x000fca0007f1e0ff */
[----:B------:R-:W-:Y:S02]  /*1ee0*/  IMAD.X R27, R3, 0x1, R16, P0 ;  /* 0x00000001031b7824 */ /* 0x000fe400000e0610 */
[----:B--2---:R-:W-:Y:S01]  /*1ef0*/  IMAD.IADD R13, R6, 0x1, -R0 ;  /* 0x00000001060d7824 */ /* 0x004fe200078e0a00 */
[----:B------:R-:W-:Y:S01]  /*1f00*/  LOP3.LUT R0, R7, 0x1c0, RZ, 0xc0, !PT ;  /* 0x000001c007007812 */ /* 0x000fe200078ec0ff */
[----:B------:R-:W-:-:S03]  /*1f10*/  IMAD.WIDE R2, R104, 0x2, RZ ;  /* 0x0000000268027825 */ /* 0x000fc600078e02ff */
[----:B---3--:R-:W-:Y:S01]  /*1f20*/  LOP3.LUT R12, R0, 0x8, R22, 0xf8, !PT ;  /* 0x00000008000c7812 */ /* 0x008fe200078ef816 */
[----:B----4-:R-:W-:Y:S01]  /*1f30*/  @P1 IMAD.WIDE R8, R108, 0x2, R4 ;  /* 0x000000026c081825 */ /* 0x010fe200078e0204 */
[----:B------:R-:W-:Y:S02]  /*1f40*/  SHF.R.U32.HI R0, RZ, 0x3, R0 ;  /* 0x00000003ff007819 */ /* 0x000fe40000011600 */
[----:B------:R-:W-:Y:S01]  /*1f50*/  IADD3 R22, P0, R2, R15, RZ ;  /* 0x0000000f02167210 */ /* 0x000fe20007f1e0ff */
[----:B------:R-:W-:Y:S01]  /*1f60*/  @P1 IMAD.WIDE R6, R106, 0x2, R4 ;  /* 0x000000026a061825 */ /* 0x000fe200078e0204 */
[----:B------:R1:W-:Y:S01]  /*1f70*/  @P1 LDGSTS.E.BYPASS.LTC128B.128 [R99+0x11100], [R8.64], !P6 ;  /* 0x1110000008631fae */ /* 0x0003e2000f101d50 */
[----:B------:R-:W-:Y:S02]  /*1f80*/  LOP3.LUT R0, R12, R0, RZ, 0x3c, !PT ;  /* 0x000000000c007212 */ /* 0x000fe400078e3cff */
[----:B------:R-:W-:Y:S01]  /*1f90*/  IMAD.X R23, R3, 0x1, R16, P0 ;  /* 0x0000000103177824 */ /* 0x000fe200000e0610 */
[----:B------:R2:W-:Y:S02]  /*1fa0*/  @P1 LDGSTS.E.BYPASS.LTC128B.128 [R99+0x13100], [R6.64], !P5 ;  /* 0x1310000006631fae */ /* 0x0005e4000e901d50 */
[----:B------:R-:W-:-:S04]  /*1fb0*/  IMAD R0, R13, 0x200, R0 ;  /* 0x000002000d007824 */ /* 0x000fc800078e0200 */
[----:B------:R-:W-:-:S05]  /*1fc0*/  IMAD.SHL.U32 R134, R0, 0x2, RZ ;  /* 0x0000000200867824 */ /* 0x000fca00078e00ff */
[C---:B------:R-:W-:Y:S02]  /*1fd0*/  IADD3 R0, R134.reuse, 0x10100, RZ ;  /* 0x0001010086007810 */ /* 0x040fe40007ffe0ff */
[----:B------:R-:W-:Y:S01]  /*1fe0*/  IADD3 R111, R134, 0x10120, RZ ;  /* 0x00010120866f7810 */ /* 0x000fe20007ffe0ff */
[----:B-1----:R-:W-:-:S04]  /*1ff0*/  @P1 IMAD.WIDE R8, R104, 0x2, R4 ;  /* 0x0000000268081825 */ /* 0x002fc800078e0204 */
[----:B------:R-:W-:Y:S01]  /*2000*/  @P1 IMAD.WIDE R4, R102, 0x2, R4 ;  /* 0x0000000266041825 */ /* 0x000fe200078e0204 */
[----:B------:R1:W-:Y:S03]  /*2010*/  @P1 LDGSTS.E.BYPASS.LTC128B.128 [R99+0x15100], [R8.64], !P4 ;  /* 0x1510000008631fae */ /* 0x0003e6000e101d50 */
[----:B--2---:R-:W-:Y:S01]  /*2020*/  IMAD.SHL.U32 R6, R11, 0x40, RZ ;  /* 0x000000400b067824 */ /* 0x004fe200078e00ff */
[----:B------:R2:W-:Y:S01]  /*2030*/  @P1 LDGSTS.E.BYPASS.LTC128B.128 [R99+0x17100], [R4.64], !P3 ;  /* 0x1710000004631fae */ /* 0x0005e2000d901d50 */
[----:B------:R-:W-:Y:S01]  /*2040*/  IMAD.SHL.U32 R7, R13, 0x8, RZ ;  /* 0x000000080d077824 */ /* 0x000fe200078e00ff */
[----:B------:R-:W-:Y:S01]  /*2050*/  IADD3 R24, P1, R14, R2, RZ ;  /* 0x000000020e187210 */ /* 0x000fe20007f3e0ff */
[----:B------:R-:W-:Y:S01]  /*2060*/  IMAD.SHL.U32 R2, R18, 0x40, RZ ;  /* 0x0000004012027824 */ /* 0x000fe200078e00ff */
[----:B------:R-:W0:Y:S01]  /*2070*/  LDGDEPBAR ;  /* 0x00000000000079af */ /* 0x000e220000000000 */
[----:B------:R-:W-:-:S02]  /*2080*/  LOP3.LUT R6, R6, 0x1c0, RZ, 0xc0, !PT ;  /* 0x000001c006067812 */ /* 0x000fc400078ec0ff */
[----:B------:R-:W-:Y:S01]  /*2090*/  IMAD.X R25, R17, 0x1, R3, P1 ;  /* 0x0000000111197824 */ /* 0x000fe200008e0603 */
[----:B------:R-:W-:Y:S02]  /*20a0*/  LOP3.LUT P1, RZ, R19, 0x2, RZ, 0xc0, !PT ;  /* 0x0000000213ff7812 */ /* 0x000fe4000782c0ff */
[----:B------:R-:W-:Y:S02]  /*20b0*/  LOP3.LUT R7, R6, 0x8, R7, 0xf8, !PT ;  /* 0x0000000806077812 */ /* 0x000fe400078ef807 */
[----:B------:R-:W-:Y:S02]  /*20c0*/  SHF.R.U32.HI R6, RZ, 0x3, R6 ;  /* 0x00000003ff067819 */ /* 0x000fe40000011606 */
[----:B------:R-:W-:Y:S02]  /*20d0*/  IADD3 R3, R99, 0x100, RZ ;  /* 0x0000010063037810 */ /* 0x000fe40007ffe0ff */
[----:B------:R-:W-:-:S05]  /*20e0*/  LOP3.LUT R6, R7, R6, RZ, 0x3c, !PT ;  /* 0x0000000607067212 */ /* 0x000fca00078e3cff */
[----:B------:R-:W-:Y:S02]  /*20f0*/  @P1 IADD3 R111, R0, -0x20, RZ ;  /* 0xffffffe0006f1810 */ /* 0x000fe40007ffe0ff */
[----:B------:R-:W-:-:S03]  /*2100*/  LOP3.LUT P1, RZ, R11, 0x2, RZ, 0xc0, !PT ;  /* 0x000000020bff7812 */ /* 0x000fc6000782c0ff */
[----:B------:R-:W-:Y:S01]  /*2110*/  STL [R1], R111 ;  /* 0x0000006f01007387 */ /* 0x000fe20000100800 */
[----:B--2---:R-:W-:Y:S01]  /*2120*/  IMAD.WIDE R4, R102, 0x2, RZ ;  /* 0x0000000266047825 */ /* 0x004fe200078e02ff */
[----:B------:R-:W-:-:S04]  /*2130*/  DEPBAR.LE SB0, 0x1 ;  /* 0x000080400000791a */ /* 0x000fc80000000000 */
[----:B------:R-:W-:Y:S01]  /*2140*/  BAR.SYNC.DEFER_BLOCKING 0x0 ;  /* 0x0000000000007b1d */ /* 0x000fe20000010000 */
[----:B------:R-:W-:-:S05]  /*2150*/  IADD3 R12, P0, R14, R4, RZ ;  /* 0x000000040e0c7210 */ /* 0x000fca0007f1e0ff */
[----:B------:R-:W-:Y:S01]  /*2160*/  IMAD.X R13, R17, 0x1, R5, P0 ;  /* 0x00000001110d7824 */ /* 0x000fe200000e0605 */
[----:B-1----:R-:W-:Y:S01]  /*2170*/  IADD3 R8, P0, R4, R15, RZ ;  /* 0x0000000f04087210 */ /* 0x002fe20007f1e0ff */
[----:B------:R-:W-:Y:S01]  /*2180*/  STL [R1+0xc4], R109 ;  /* 0x0000c46d01007387 */ /* 0x000fe20000100800 */
[----:B------:R-:W-:Y:S01]  /*2190*/  LOP3.LUT R4, R6, 0xfffffe00, R2, 0xf8, !PT ;  /* 0xfffffe0006047812 */ /* 0x000fe200078ef802 */
[----:B------:R-:W-:Y:S01]  /*21a0*/  IMAD.MOV.U32 R2, RZ, RZ, 0x20 ;  /* 0x00000020ff027424 */ /* 0x000fe200078e00ff */
[----:B------:R-:W-:Y:S01]  /*21b0*/  IADD3 R6, R111, 0x800, RZ ;  /* 0x000008006f067810 */ /* 0x000fe20007ffe0ff */
[----:B------:R-:W-:Y:S01]  /*21c0*/  IMAD.X R9, R5, 0x1, R16, P0 ;  /* 0x0000000105097824 */ /* 0x000fe200000e0610 */
[----:B------:R-:W-:Y:S01]  /*21d0*/  LOP3.LUT P0, RZ, R11, 0x4, RZ, 0xc0, !PT ;  /* 0x000000040bff7812 */ /* 0x000fe2000780c0ff */
[----:B------:R-:W-:Y:S01]  /*21e0*/  IMAD.MOV.U32 R5, RZ, RZ, 0x10 ;  /* 0x00000010ff057424 */ /* 0x000fe200078e00ff */
[----:B------:R-:W-:Y:S01]  /*21f0*/  STL [R1+0x94], R100 ;  /* 0x0000946401007387 */ /* 0x000fe20000100800 */
[----:B------:R-:W-:Y:S01]  /*2200*/  IMAD R232, R96, 0x400, R4 ;  /* 0x0000040060e87824 */ /* 0x000fe200078e0204 */
[----:B------:R-:W-:-:S02]  /*2210*/  SEL R0, R2, 0xffffffe0, !P0 ;  /* 0xffffffe002007807 */ /* 0x000fc40004000000 */
[----:B------:R-:W-:Y:S01]  /*2220*/  SEL R5, R5, 0xfffffff0, !P1 ;  /* 0xfffffff005057807 */ /* 0x000fe20004800000 */
[----:B------:R-:W-:Y:S01]  /*2230*/  STL [R1+0xbc], R107 ;  /* 0x0000bc6b01007387 */ /* 0x000fe20000100800 */
[C---:B------:R-:W-:Y:S01]  /*2240*/  LEA R240, R232.reuse, 0x100, 0x1 ;  /* 0x00000100e8f07811 */ /* 0x040fe200078e08ff */
[----:B------:R-:W-:Y:S01]  /*2250*/  IMAD.SHL.U32 R232, R232, 0x2, RZ ;  /* 0x00000002e8e87824 */ /* 0x000fe200078e00ff */
[----:B------:R-:W-:Y:S01]  /*2260*/  ISETP.GE.AND P1, PT, R108, c[0x0][0x1d4], PT ;  /* 0x000075006c007a0c */ /* 0x000fe20003f26270 */
[----:B------:R-:W-:Y:S02]  /*2270*/  STL [R1+0xc0], R105 ;  /* 0x0000c06901007387 */ /* 0x000fe40000100800 */
[--C-:B------:R-:W-:Y:S01]  /*2280*/  IMAD R236, R5, 0x2, R240.reuse ;  /* 0x0000000205ec7824 */ /* 0x100fe200078e02f0 */
[----:B------:R-:W-:Y:S01]  /*2290*/  ISETP.LT.OR P0, PT, R20, 0x1, P1 ;  /* 0x000000011400780c */ /* 0x000fe20000f01670 */
[C---:B------:R-:W-:Y:S01]  /*22a0*/  IMAD R240, R0.reuse, 0x2, R240 ;  /* 0x0000000200f07824 */ /* 0x040fe200078e02f0 */
[----:B------:R-:W-:Y:S01]  /*22b0*/  LDSM.16.M88.4 R168, [R232+0x100] ;  /* 0x00010000e8a8783b */ /* 0x000fe20000000200 */
[----:B------:R-:W-:Y:S01]  /*22c0*/  IMAD R244, R0, 0x2, R236 ;  /* 0x0000000200f47824 */ /* 0x000fe200078e02ec */
[----:B------:R-:W-:-:S02]  /*22d0*/  ISETP.GE.AND P1, PT, R21, c[0x0][0x1d4], PT ;  /* 0x0000750015007a0c */ /* 0x000fc40003f26270 */
        /* <DEDUP_REMOVED lines=16> */
[----:B------:R1:W-:Y:S04]  /*23e0*/  STL [R1+0x50], R3 ;  /* 0x0000500301007387 */ /* 0x0003e80000100800 */
[----:B------:R-:W-:Y:S01]  /*23f0*/  STL [R1+0x90], R103 ;  /* 0x0000906701007387 */ /* 0x000fe20000100800 */
[----:B------:R-:W-:-:S04]  /*2400*/  DEPBAR.LE SB0, 0x0 ;  /* 0x000080000000791a */ /* 0x000fc80000000000 */
[----:B------:R-:W-:Y:S01]  /*2410*/  BAR.SYNC.DEFER_BLOCKING 0x0 ;  /* 0x0000000000007b1d */ /* 0x000fe20000010000 */
[----:B-1----:R-:W-:-:S05]  /*2420*/  IADD3 R3, R99, 0x4100, RZ ;  /* 0x0000410063037810 */ /* 0x002fca0007ffe0ff */
[----:B------:R-:W-:Y:S04]  /*2430*/  LDSM.16.M88.4 R36, [R134+0x10100] ;  /* 0x010100008624783b */ /* 0x000fe80000000200 */
[----:B------:R-:W1:Y:S04]  /*2440*/  LDSM.16.M88.4 R40, [R134+0x10900] ;  /* 0x010900008628783b */ /* 0x000e680000000200 */
[----:B------:R-:W-:Y:S04]  /*2450*/  LDSM.16.M88.4 R48, [R134+0x11100] ;  /* 0x011100008630783b */ /* 0x000fe80000000200 */
[----:B------:R-:W-:Y:S04]  /*2460*/  LDSM.16.M88.4 R56, [R134+0x11900] ;  /* 0x011900008638783b */ /* 0x000fe80000000200 */
[----:B------:R-:W-:Y:S04]  /*2470*/  LDSM.16.M88.4 R44, [R111] ;  /* 0x000000006f2c783b */ /* 0x000fe80000000200 */
[----:B------:R-:W2:Y:S04]  /*2480*/  LDSM.16.M88.4 R52, [R111+0x800] ;  /* 0x000800006f34783b */ /* 0x000ea80000000200 */
[----:B------:R-:W3:Y:S04]  /*2490*/  LDSM.16.M88.4 R72, [R111+0x1000] ;  /* 0x001000006f48783b */ /* 0x000ee80000000200 */
[----:B------:R-:W4:Y:S04]  /*24a0*/  LDSM.16.M88.4 R76, [R111+0x1800] ;  /* 0x001800006f4c783b */ /* 0x000f280000000200 */
[----:B------:R-:W-:Y:S01]  /*24b0*/  @!PT LDS RZ, [RZ] ;  /* 0x00000000fffff984 */ /* 0x000fe20000000800 */
[----:B------:R-:W-:Y:S01]  /*24c0*/  @!PT LDS RZ, [RZ] ;  /* 0x00000000fffff984 */ /* 0x000fe20000000800 */
[----:B------:R-:W-:Y:S01]  /*24d0*/  @!PT LDS RZ, [RZ] ;  /* 0x00000000fffff984 */ /* 0x000fe20000000800 */
[----:B------:R5:W-:Y:S01]  /*24e0*/  LDGSTS.E.BYPASS.LTC128B.128 [R99+0x100], [R32.64], !P0 ;  /* 0x0010000020637fae */ /* 0x000be2000c101d50 */
[----:B------:R-:W-:-:S02]  /*24f0*/  ISETP.LT.OR P0, PT, R20, 0x1, P1 ;  /* 0x000000011400780c */ /* 0x000fc40000f01670 */
[----:B------:R-:W-:-:S11]  /*2500*/  ISETP.GE.AND P1, PT, R35, c[0x0][0x1d4], PT ;  /* 0x0000750023007a0c */ /* 0x000fd60003f26270 */
[----:B------:R1:W-:Y:S01]  /*2510*/  LDGSTS.E.BYPASS.LTC128B.128 [R99+0x2100], [R28.64], !P0 ;  /* 0x021000001c637fae */ /* 0x0003e2000c101d50 */
[----:B------:R-:W-:Y:S02]  /*2520*/  ISETP.LT.OR P0, PT, R20, 0x1, P1 ;  /* 0x000000011400780c */ /* 0x000fe40000f01670 */
[----:B------:R-:W-:-:S11]  /*2530*/  ISETP.GE.AND P1, PT, R34, c[0x0][0x1d4], PT ;  /* 0x0000750022007a0c */ /* 0x000fd60003f26270 */
[----:B------:R1:W-:Y:S01]  /*2540*/  LDGSTS.E.BYPASS.LTC128B.128 [R99+0x4100], [R24.64], !P0 ;  /* 0x0410000018637fae */ /* 0x0003e2000c101d50 */
[C---:B------:R-:W-:Y:S02]  /*2550*/  ISETP.LT.OR P0, PT, R20.reuse, 0x1, P1 ;  /* 0x000000011400780c */ /* 0x040fe40000f01670 */
[----:B------:R-:W-:-:S11]  /*2560*/  ISETP.LT.OR P1, PT, R20, 0x21, P1 ;  /* 0x000000211400780c */ /* 0x000fd60000f21670 */
[----:B------:R1:W-:Y:S01]  /*2570*/  LDGSTS.E.BYPASS.LTC128B.128 [R99+0x6100], [R12.64], !P0 ;  /* 0x061000000c637fae */ /* 0x0003e2000c101d50 */
[----:B------:R-:W-:-:S04]  /*2580*/  ISETP.GE.AND P0, PT, R108, c[0x0][0x1d4], PT ;  /* 0x000075006c007a0c */ /* 0x000fc80003f06270 */
[----:B------:R-:W-:-:S13]  /*2590*/  ISETP.LT.OR P0, PT, R20, 0x21, P0 ;  /* 0x000000211400780c */ /* 0x000fda0000701670 */
[----:B------:R2:W-:Y:S01]  /*25a0*/  LDGSTS.E.BYPASS.LTC128B.128 [R99+0x1100], [R30.64], !P0 ;  /* 0x011000001e637fae */ /* 0x0005e2000c101d50 */
[----:B------:R-:W-:-:S04]  /*25b0*/  ISETP.GE.AND P0, PT, R21, c[0x0][0x1d4], PT ;  /* 0x0000750015007a0c */ /* 0x000fc80003f06270 */
[----:B------:R-:W-:Y:S01]  /*25c0*/  ISETP.LT.OR P0, PT, R20, 0x21, P0 ;  /* 0x000000211400780c */ /* 0x000fe20000701670 */
[C---:B-1----:R-:W-:Y:S11]  /*25d0*/  HMMA.16816.F32 R12, R168.reuse, R40, RZ ;  /* 0x00000028a80c723c */ /* 0x042ff600000018ff */
[----:B------:R-:W-:Y:S01]  /*25e0*/  @!UPT UIADD3 URZ, URZ, URZ, URZ ;  /* 0x0000003f3f3ff290 */ /* 0x000fe2000fffe03f */
[----:B------:R1:W-:Y:S01]  /*25f0*/  LDGSTS.E.BYPASS.LTC128B.128 [R99+0x3100], [R26.64], !P0 ;  /* 0x031000001a637fae */ /* 0x0003e2000c101d50 */
[----:B------:R-:W-:Y:S02]  /*2600*/  LOP3.LUT P0, RZ, R19, 0x4, RZ, 0xc0, !PT ;  /* 0x0000000413ff7812 */ /* 0x000fe4000780c0ff */
[----:B------:R-:W-:Y:S02]  /*2610*/  HMMA.16816.F32 R16, R168, R38, RZ ;  /* 0x00000026a810723c */ /* 0x000fe400000018ff */
[----:B------:R-:W-:Y:S02]  /*2620*/  SEL R2, R2, 0xffffffe0, !P0 ;  /* 0xffffffe002027807 */ /* 0x000fe40004000000 */
[----:B------:R-:W-:-:S03]  /*2630*/  ISETP.GE.AND P0, PT, R35, c[0x0][0x1d4], PT ;  /* 0x0000750023007a0c */ /* 0x000fc60003f06270 */
[----:B------:R-:W-:Y:S01]  /*2640*/  IMAD R252, R2, 0x2, R134 ;  /* 0x0000000202fc7824 */ /* 0x000fe200078e0286 */
[----:B------:R-:W-:Y:S01]  /*2650*/  ISETP.LT.OR P0, PT, R20, 0x21, P0 ;  /* 0x000000211400780c */ /* 0x000fe20000701670 */
[----:B--2---:R-:W-:Y:S01]  /*2660*/  HMMA.16816.F32 R28, R168, R42, RZ ;  /* 0x0000002aa81c723c */ /* 0x004fe200000018ff */
[----:B------:R-:W-:Y:S01]  /*2670*/  IMAD R249, R2, 0x2, R111 ;  /* 0x0000000202f97824 */ /* 0x000fe200078e026f */
[----:B------:R-:W-:-:S05]  /*2680*/  IADD3 R2, R99, 0x2100, RZ ;  /* 0x0000210063027810 */ /* 0x000fca0007ffe0ff */
[----:B------:R2:W-:Y:S01]  /*2690*/  STL [R1+0xa8], R2 ;  /* 0x0000a80201007387 */ /* 0x0005e20000100800 */
[----:B------:R-:W-:Y:S03]  /*26a0*/  HMMA.16816.F32 R60, R172, R52, R12 ;  /* 0x00000034ac3c723c */ /* 0x000fe6000000180c */
[----:B------:R3:W-:Y:S04]  /*26b0*/  STL [R1+0xa4], R3 ;  /* 0x0000a40301007387 */ /* 0x0007e80000100800 */
[----:B------:R4:W-:Y:S01]  /*26c0*/  LDGSTS.E.BYPASS.LTC128B.128 [R99+0x5100], [R22.64], !P0 ;  /* 0x0510000016637fae */ /* 0x0009e2000c101d50 */
[----:B-1----:R-:W-:Y:S01]  /*26d0*/  HMMA.16816.F32 R24, R168, R36, RZ ;  /* 0x00000024a818723c */ /* 0x002fe200000018ff */
[----:B------:R-:W-:-:S02]  /*26e0*/  PLOP3.LUT P0, PT, PT, PT, UP0, 0x40, 0x0 ;  /* 0x000000000000781c */ /* 0x000fc40003f0e808 */
[----:B------:R1:W-:Y:S01]  /*26f0*/  LDGSTS.E.BYPASS.LTC128B.128 [R99+0x7100], [R8.64], !P1 ;  /* 0x0710000008637fae */ /* 0x0003e2000c901d50 */
[----:B------:R-:W-:-:S03]  /*2700*/  ISETP.GT.AND P1, PT, R110, 0x3f, PT ;  /* 0x0000003f6e00780c */ /* 0x000fc60003f24270 */
[----:B------:R-:W1:Y:S01]  /*2710*/  LDSM.16.M88.4 R40, [R252+0x10100] ;  /* 0x01010000fc28783b */ /* 0x000e620000000200 */
[----:B------:R-:W-:Y:S03]  /*2720*/  HMMA.16816.F32 R68, R172, R46, R16 ;  /* 0x0000002eac44723c */ /* 0x000fe60000001810 */
[----:B------:R-:W-:Y:S04]  /*2730*/  LDSM.16.M88.4 R80, [R111+0x4000] ;  /* 0x004000006f50783b */ /* 0x000fe80000000200 */
[----:B------:R-:W-:Y:S01]  /*2740*/  LDSM.16.M88.4 R84, [R134+0x17100] ;  /* 0x017100008654783b */ /* 0x000fe20000000200 */
[----:B------:R-:W-:Y:S01]  /*2750*/  HMMA.16816.F32 R16, R168, R50, RZ ;  /* 0x00000032a810723c */ /* 0x000fe200000018ff */
[----:B--2---:R-:W-:-:S02]  /*2760*/  IADD3 R2, R99, 0x6100, RZ ;  /* 0x0000610063027810 */ /* 0x004fc40007ffe0ff */
[----:B------:R-:W-:Y:S01]  /*2770*/  LDSM.16.M88.4 R92, [R252+0x16900] ;  /* 0x01690000fc5c783b */ /* 0x000fe20000000200 */
[----:B---3--:R-:W-:-:S03]  /*2780*/  IADD3 R3, R111, 0x1000, RZ ;  /* 0x000010006f037810 */ /* 0x008fc60007ffe0ff */
[----:B------:R-:W-:Y:S01]  /*2790*/  LDSM.16.M88.4 R88, [R252+0x17900] ;  /* 0x01790000fc58783b */ /* 0x000fe20000000200 */
[----:B------:R-:W-:Y:S03]  /*27a0*/  HMMA.16816.F32 R64, R172, R44, R24 ;  /* 0x0000002cac40723c */ /* 0x000fe60000001818 */
[----:B------:R2:W-:Y:S04]  /*27b0*/  STL [R1+0xa0], R2 ;  /* 0x0000a00201007387 */ /* 0x0005e80000100800 */
[----:B------:R3:W-:Y:S01]  /*27c0*/  STL [R1+0x3c], R6 ;  /* 0x00003c0601007387 */ /* 0x0007e20000100800 */
[C---:B------:R-:W-:Y:S03]  /*27d0*/  HMMA.16816.F32 R24, R168.reuse, R48, RZ ;  /* 0x00000030a818723c */ /* 0x040fe600000018ff */
[----:B------:R-:W4:Y:S04]  /*27e0*/  LDSM.16.M88.4 R48, [R252+0x10900] ;  /* 0x01090000fc30783b */ /* 0x000f280000000200 */
[----:B------:R5:W-:Y:S01]  /*27f0*/  STL [R1+0x38], R3 ;  /* 0x0000380301007387 */ /* 0x000be20000100800 */
[C---:B------:R-:W-:Y:S03]  /*2800*/  HMMA.16816.F32 R12, R168.reuse, R56, RZ ;  /* 0x00000038a80c723c */ /* 0x040fe600000018ff */
[----:B------:R-:W0:Y:S05]  /*2810*/  LDGDEPBAR ;  /* 0x00000000000079af */ /* 0x000e2a0000000000 */
[----:B-1----:R-:W-:Y:S01]  /*2820*/  HMMA.16816.F32 R8, R168, R58, RZ ;  /* 0x0000003aa808723c */ /* 0x002fe200000018ff */
[----:B------:R-:W1:Y:S01]  /*2830*/  LDSM.16.M88.4 R56, [R252+0x11100] ;  /* 0x01110000fc38783b */ /* 0x000e620000000200 */
[----:B--2---:R-:W-:-:S06]  /*2840*/  IADD3 R2, R111, 0x1800, RZ ;  /* 0x000018006f027810 */ /* 0x004fcc0007ffe0ff */
[----:B------:R-:W-:Y:S01]  /*2850*/  HMMA.16816.F32 R44, R172, R54, R28 ;  /* 0x00000036ac2c723c */ /* 0x000fe2000000181c */
[----:B------:R-:W2:Y:S01]  /*2860*/  LDSM.16.M88.4 R28, [R252+0x11900] ;  /* 0x01190000fc1c783b */ /* 0x000ea20000000200 */
[----:B---3--:R-:W-:-:S03]  /*2870*/  IADD3 R6, R111, 0x2000, RZ ;  /* 0x000020006f067810 */ /* 0x008fc60007ffe0ff */
[----:B------:R-:W-:Y:S03]  /*2880*/  LDSM.16.M88.4 R52, [R249+0x1000] ;  /* 0x00100000f934783b */ /* 0x000fe60000000200 */
[C---:B------:R-:W-:Y:S01]  /*2890*/  HMMA.16816.F32 R36, R172.reuse, R72, R24 ;  /* 0x00000048ac24723c */ /* 0x040fe20000001818 */
[C---:B-----5:R-:W-:Y:S01]  /*28a0*/  IADD3 R3, R111.reuse, 0x2800, RZ ;  /* 0x000028006f037810 */ /* 0x060fe20007ffe0ff */
[----:B------:R3:W-:Y:S04]  /*28b0*/  STL [R1+0x34], R2 ;  /* 0x0000340201007387 */ /* 0x0007e80000100800 */
[----:B------:R5:W-:Y:S02]  /*28c0*/  STL [R1+0x30], R6 ;  /* 0x0000300601007387 */ /* 0x000be40000100800 */
[C---:B------:R-:W-:Y:S02]  /*28d0*/  HMMA.16816.F32 R32, R172.reuse, R74, R16 ;  /* 0x0000004aac20723c */ /* 0x040fe40000001810 */
[----:B------:R-:W1:Y:S04]  /*28e0*/  LDSM.16.M88.4 R16, [R249] ;  /* 0x00000000f910783b */ /* 0x000e680000000200 */
[----:B------:R-:W-:Y:S02]  /*28f0*/  LDSM.16.M88.4 R72, [R134+0x12100] ;  /* 0x012100008648783b */ /* 0x000fe40000000200 */
[----:B----4-:R-:W-:Y:S02]  /*2900*/  HMMA.16816.F32 R24, R172, R76, R12 ;  /* 0x0000004cac18723c */ /* 0x010fe4000000180c */
[----:B------:R4:W-:Y:S06]  /*2910*/  STL [R1+0x2c], R3 ;  /* 0x00002c0301007387 */ /* 0x0009ec0000100800 */
[----:B------:R-:W-:Y:S01]  /*2920*/  HMMA.16816.F32 R12, R192, R40, R64 ;  /* 0x00000028c00c723c */ /* 0x000fe20000001840 */
[----:B------:R-:W2:Y:S01]  /*2930*/  LDSM.16.M88.4 R64, [R249+0x800] ;  /* 0x00080000f940783b */ /* 0x000ea20000000200 */
[----:B---3--:R-:W-:-:S02]  /*2940*/  IADD3 R2, R111, 0x3000, RZ ;  /* 0x000030006f027810 */ /* 0x008fc40007ffe0ff */
[----:B-----5:R-:W-:-:S04]  /*2950*/  IADD3 R6, R111, 0x3800, RZ ;  /* 0x000038006f067810 */ /* 0x020fc80007ffe0ff */
[----:B------:R-:W-:Y:S01]  /*2960*/  HMMA.16816.F32 R20, R172, R78, R8 ;  /* 0x0000004eac14723c */ /* 0x000fe20000001808 */
[----:B------:R-:W-:Y:S04]  /*2970*/  LDSM.16.M88.4 R76, [R134+0x14100] ;  /* 0x01410000864c783b */ /* 0x000fe80000000200 */
[----:B------:R3:W-:Y:S03]  /*2980*/  STL [R1+0x28], R2 ;  /* 0x0000280201007387 */ /* 0x0007e60000100800 */
[----:B------:R-:W-:Y:S01]  /*2990*/  HMMA.16816.F32 R8, R192, R42, R68 ;  /* 0x0000002ac008723c */ /* 0x000fe20000001844 */
[----:B------:R-:W-:Y:S01]  /*29a0*/  LDSM.16.M88.4 R68, [R134+0x12900] ;  /* 0x012900008644783b */ /* 0x000fe20000000200 */
[----:B----4-:R-:W-:-:S03]  /*29b0*/  IADD3 R3, R111, 0x4000, RZ ;  /* 0x000040006f037810 */ /* 0x010fc60007ffe0ff */
[----:B------:R4:W-:Y:S03]  /*29c0*/  STL [R1+0x24], R6 ;  /* 0x0000240601007387 */ /* 0x0009e60000100800 */
[C---:B------:R-:W-:Y:S01]  /*29d0*/  HMMA.16816.F32 R60, R192.reuse, R48, R60 ;  /* 0x00000030c03c723c */ /* 0x040fe2000000183c */
[----:B------:R5:W-:Y:S07]  /*29e0*/  STL [R1+0x20], R3 ;  /* 0x0000200301007387 */ /* 0x000bee0000100800 */
[----:B------:R-:W-:Y:S01]  /*29f0*/  HMMA.16816.F32 R44, R192, R50, R44 ;  /* 0x00000032c02c723c */ /* 0x000fe2000000182c */
[----:B---3--:R-:W-:-:S07]  /*2a00*/  IADD3 R2, R111, 0x4800, RZ ;  /* 0x000048006f027810 */ /* 0x008fce0007ffe0ff */
[----:B-1----:R-:W-:Y:S01]  /*2a10*/  HMMA.16816.F32 R40, R192, R56, R36 ;  /* 0x00000038c028723c */ /* 0x002fe20000001824 */
[----:B------:R1:W-:Y:S01]  /*2a20*/  STL [R1+0x1c], R2 ;  /* 0x00001c0201007387 */ /* 0x0003e20000100800 */
[----:B----4-:R-:W-:-:S06]  /*2a30*/  IADD3 R6, R111, 0x5000, RZ ;  /* 0x000050006f067810 */ /* 0x010fcc0007ffe0ff */
[----:B------:R-:W-:Y:S01]  /*2a40*/  HMMA.16816.F32 R36, R192, R58, R32 ;  /* 0x0000003ac024723c */ /* 0x000fe20000001820 */
[----:B------:R-:W3:Y:S01]  /*2a50*/  LDSM.16.M88.4 R56, [R249+0x1800] ;  /* 0x00180000f938783b */ /* 0x000ee20000000200 */
[----:B-----5:R-:W-:-:S03]  /*2a60*/  IADD3 R3, R111, 0x5800, RZ ;  /* 0x000058006f037810 */ /* 0x020fc60007ffe0ff */
[----:B------:R4:W-:Y:S03]  /*2a70*/  STL [R1+0x18], R6 ;  /* 0x0000180601007387 */ /* 0x0009e60000100800 */
[C---:B--2---:R-:W-:Y:S01]  /*2a80*/  HMMA.16816.F32 R32, R192.reuse, R28, R24 ;  /* 0x0000001cc020723c */ /* 0x044fe20000001818 */
[----:B------:R2:W-:Y:S07]  /*2a90*/  STL [R1+0x14], R3 ;  /* 0x0000140301007387 */ /* 0x0005ee0000100800 */
[----:B------:R-:W-:Y:S01]  /*2aa0*/  HMMA.16816.F32 R28, R192, R30, R20 ;  /* 0x0000001ec01c723c */ /* 0x000fe20000001814 */
[----:B-1----:R-:W-:-:S07]  /*2ab0*/  IADD3 R2, R111, 0x6000, RZ ;  /* 0x000060006f027810 */ /* 0x002fce0007ffe0ff */
[----:B------:R-:W-:Y:S01]  /*2ac0*/  HMMA.16816.F32 R24, R196, R16, R12 ;  /* 0x00000010c418723c */ /* 0x000fe2000000180c */
[----:B------:R1:W-:Y:S01]  /*2ad0*/  STL [R1+0x10], R2 ;  /* 0x0000100201007387 */ /* 0x0003e20000100800 */
[----:B----4-:R-:W-:-:S06]  /*2ae0*/  IADD3 R6, R111, 0x6800, RZ ;  /* 0x000068006f067810 */ /* 0x010fcc0007ffe0ff */
[C---:B------:R-:W-:Y:S01]  /*2af0*/  HMMA.16816.F32 R20, R196.reuse, R18, R8 ;  /* 0x00000012c414723c */ /* 0x040fe20000001808 */
[C---:B--2---:R-:W-:Y:S01]  /*2b00*/  IADD3 R3, R111.reuse, 0x7000, RZ ;  /* 0x000070006f037810 */ /* 0x044fe20007ffe0ff */
[----:B------:R-:W-:Y:S06]  /*2b10*/  STL [R1+0xc], R6 ;  /* 0x00000c0601007387 */ /* 0x000fec0000100800 */
[C---:B------:R-:W-:Y:S01]  /*2b20*/  HMMA.16816.F32 R16, R196.reuse, R64, R60 ;  /* 0x00000040c410723c */ /* 0x040fe2000000183c */
[----:B------:R-:W-:Y:S07]  /*2b30*/  LDSM.16.M88.4 R60, [R134+0x13900] ;  /* 0x01390000863c783b */ /* 0x000fee0000000200 */
[----:B------:R-:W-:Y:S01]  /*2b40*/  HMMA.16816.F32 R12, R196, R66, R44 ;  /* 0x00000042c40c723c */ /* 0x000fe2000000182c */
[----:B------:R-:W2:Y:S01]  /*2b50*/  LDSM.16.M88.4 R64, [R134+0x13100] ;  /* 0x013100008640783b */ /* 0x000ea20000000200 */
[----:B-1----:R-:W-:-:S05]  /*2b60*/  IADD3 R2, R111, 0x7800, RZ ;  /* 0x000078006f027810 */ /* 0x002fca0007ffe0ff */
[----:B------:R-:W-:Y:S01]  /*2b70*/  STL [R1+0x4], R2 ;  /* 0x0000040201007387 */ /* 0x000fe20000100800 */
[C---:B------:R-:W-:Y:S03]  /*2b80*/  HMMA.16816.F32 R8, R196.reuse, R52, R40 ;  /* 0x00000034c408723c */ /* 0x040fe60000001828 */
[----:B------:R-:W-:Y:S05]  /*2b90*/  STL [R1+0x8], R3 ;  /* 0x0000080301007387 */ /* 0x000fea0000100800 */
[C---:B------:R-:W-:Y:S08]  /*2ba0*/  HMMA.16816.F32 R52, R196.reuse, R54, R36 ;  /* 0x00000036c434723c */ /* 0x040ff00000001824 */
[C---:B---3--:R-:W-:Y:S01]  /*2bb0*/  HMMA.16816.F32 R48, R196.reuse, R56, R32 ;  /* 0x00000038c430723c */ /* 0x048fe20000001820 */
[----:B------:R-:W-:Y:S07]  /*2bc0*/  LDSM.16.M88.4 R32, [R111+0x2800] ;  /* 0x002800006f20783b */ /* 0x000fee0000000200 */
[----:B------:R-:W-:Y:S01]  /*2bd0*/  HMMA.16816.F32 R44, R196, R58, R28 ;  /* 0x0000003ac42c723c */ /* 0x000fe2000000181c */
[----:B------:R-:W1:Y:S07]  /*2be0*/  LDSM.16.M88.4 R56, [R111+0x2000] ;  /* 0x002000006f38783b */ /* 0x000e6e0000000200 */
[C---:B------:R-:W-:Y:S08]  /*2bf0*/  HMMA.16816.F32 R40, R200.reuse, R72, R24 ;  /* 0x00000048c828723c */ /* 0x040ff00000001818 */
[C---:B------:R-:W-:Y:S01]  /*2c00*/  HMMA.16816.F32 R36, R200.reuse, R74, R20 ;  /* 0x0000004ac824723c */ /* 0x040fe20000001814 */
[----:B------:R-:W3:Y:S04]  /*2c10*/  LDSM.16.M88.4 R20, [R111+0x3000] ;  /* 0x003000006f14783b */ /* 0x000ee80000000200 */
[----:B------:R-:W-:Y:S03]  /*2c20*/  LDSM.16.M88.4 R72, [R252+0x13100] ;  /* 0x01310000fc48783b */ /* 0x000fe60000000200 */
[C---:B------:R-:W-:Y:S08]  /*2c30*/  HMMA.16816.F32 R28, R200.reuse, R68, R16 ;  /* 0x00000044c81c723c */ /* 0x040ff00000001810 */
[C---:B------:R-:W-:Y:S01]  /*2c40*/  HMMA.16816.F32 R24, R200.reuse, R70, R12 ;  /* 0x00000046c818723c */ /* 0x040fe2000000180c */
[----:B------:R-:W-:Y:S07]  /*2c50*/  LDSM.16.M88.4 R68, [R252+0x12900] ;  /* 0x01290000fc44783b */ /* 0x000fee0000000200 */
[C---:B--2---:R-:W-:Y:S08]  /*2c60*/  HMMA.16816.F32 R16, R200.reuse, R64, R8 ;  /* 0x00000040c810723c */ /* 0x044ff00000001808 */
[C---:B------:R-:W-:Y:S01]  /*2c70*/  HMMA.16816.F32 R12, R200.reuse, R66, R52 ;  /* 0x00000042c80c723c */ /* 0x040fe20000001834 */
[----:B------:R-:W2:Y:S07]  /*2c80*/  LDSM.16.M88.4 R64, [R111+0x3800] ;  /* 0x003800006f40783b */ /* 0x000eae0000000200 */
[C---:B------:R-:W-:Y:S01]  /*2c90*/  HMMA.16816.F32 R8, R200.reuse, R60, R48 ;  /* 0x0000003cc808723c */ /* 0x040fe20000001830 */
[----:B------:R-:W4:Y:S07]  /*2ca0*/  LDSM.16.M88.4 R48, [R252+0x12100] ;  /* 0x01210000fc30783b */ /* 0x000f2e0000000200 */
[----:B------:R-:W-:Y:S01]  /*2cb0*/  HMMA.16816.F32 R44, R200, R62, R44 ;  /* 0x0000003ec82c723c */ /* 0x000fe2000000182c */
[----:B------:R-:W-:Y:S07]  /*2cc0*/  LDSM.16.M88.4 R60, [R249+0x2800] ;  /* 0x00280000f93c783b */ /* 0x000fee0000000200 */
[C---:B-1----:R-:W-:Y:S08]  /*2cd0*/  HMMA.16816.F32 R40, R204.reuse, R56, R40 ;  /* 0x00000038cc28723c */ /* 0x042ff00000001828 */
[C---:B------:R-:W-:Y:S01]  /*2ce0*/  HMMA.16816.F32 R52, R204.reuse, R58, R36 ;  /* 0x0000003acc34723c */ /* 0x040fe20000001824 */
[----:B------:R-:W-:Y:S07]  /*2cf0*/  LDSM.16.M88.4 R56, [R249+0x3000] ;  /* 0x00300000f938783b */ /* 0x000fee0000000200 */
[C---:B------:R-:W-:Y:S08]  /*2d00*/  HMMA.16816.F32 R36, R204.reuse, R32, R28 ;  /* 0x00000020cc24723c */ /* 0x040ff0000000181c */
[C---:B------:R-:W-:Y:S08]  /*2d10*/  HMMA.16816.F32 R32, R204.reuse, R34, R24 ;  /* 0x00000022cc20723c */ /* 0x040ff00000001818 */
[C---:B---3--:R-:W-:Y:S08]  /*2d20*/  HMMA.16816.F32 R28, R204.reuse, R20, R16 ;  /* 0x00000014cc1c723c */ /* 0x048ff00000001810 */
[C---:B------:R-:W-:Y:S01]  /*2d30*/  HMMA.16816.F32 R24, R204.reuse, R22, R12 ;  /* 0x00000016cc18723c */ /* 0x040fe2000000180c */
[----:B------:R-:W1:Y:S07]  /*2d40*/  LDSM.16.M88.4 R20, [R252+0x13900] ;  /* 0x01390000fc14783b */ /* 0x000e6e0000000200 */
[C---:B--2---:R-:W-:Y:S08]  /*2d50*/  HMMA.16816.F32 R16, R204.reuse, R64, R8 ;  /* 0x00000040cc10723c */ /* 0x044ff00000001808 */
[----:B------:R-:W-:Y:S01]  /*2d60*/  HMMA.16816.F32 R12, R204, R66, R44 ;  /* 0x00000042cc0c723c */ /* 0x000fe2000000182c */
[----:B------:R-:W2:Y:S07]  /*2d70*/  LDSM.16.M88.4 R64, [R249+0x2000] ;  /* 0x00200000f940783b */ /* 0x000eae0000000200 */
[C---:B----4-:R-:W-:Y:S08]  /*2d80*/  HMMA.16816.F32 R8, R208.reuse, R48, R40 ;  /* 0x00000030d008723c */ /* 0x050ff00000001828 */
[C---:B------:R-:W-:Y:S08]  /*2d90*/  HMMA.16816.F32 R52, R208.reuse, R50, R52 ;  /* 0x00000032d034723c */ /* 0x040ff00000001834 */
[C---:B------:R-:W-:Y:S08]  /*2da0*/  HMMA.16816.F32 R48, R208.reuse, R68, R36 ;  /* 0x00000044d030723c */ /* 0x040ff00000001824 */
[C---:B------:R-:W-:Y:S01]  /*2db0*/  HMMA.16816.F32 R44, R208.reuse, R70, R32 ;  /* 0x00000046d02c723c */ /* 0x040fe20000001820 */
[----:B------:R-:W3:Y:S07]  /*2dc0*/  LDSM.16.M88.4 R68, [R249+0x3800] ;  /* 0x00380000f944783b */ /* 0x000eee0000000200 */
[C---:B------:R-:W-:Y:S08]  /*2dd0*/  HMMA.16816.F32 R40, R208.reuse, R72, R28 ;  /* 0x00000048d028723c */ /* 0x040ff0000000181c */
[C---:B------:R-:W-:Y:S01]  /*2de0*/  HMMA.16816.F32 R36, R208.reuse, R74, R24 ;  /* 0x0000004ad024723c */ /* 0x040fe20000001818 */
[----:B------:R-:W-:Y:S07]  /*2df0*/  LDSM.16.M88.4 R72, [R134+0x14900] ;  /* 0x014900008648783b */ /* 0x000fee0000000200 */
[----:B-1----:R-:W-:Y:S08]  /*2e00*/  HMMA.16816.F32 R28, R208, R22, R12 ;  /* 0x00000016d01c723c */ /* 0x002ff0000000180c */
[----:B--2---:R-:W-:Y:S08]  /*2e10*/  HMMA.16816.F32 R24, R212, R64, R8 ;  /* 0x00000040d418723c */ /* 0x004ff00000001808 */
[----:B------:R-:W-:Y:S08]  /*2e20*/  HMMA.16816.F32 R32, R208, R20, R16 ;  /* 0x00000014d020723c */ /* 0x000ff00000001810 */
[C---:B------:R-:W-:Y:S01]  /*2e30*/  HMMA.16816.F32 R20, R212.reuse, R66, R52 ;  /* 0x00000042d414723c */ /* 0x040fe20000001834 */
[----:B------:R-:W1:Y:S04]  /*2e40*/  LDSM.16.M88.4 R52, [R134+0x15100] ;  /* 0x015100008634783b */ /* 0x000e680000000200 */
[----:B------:R-:W2:Y:S03]  /*2e50*/  LDSM.16.M88.4 R64, [R134+0x15900] ;  /* 0x015900008640783b */ /* 0x000ea60000000200 */
[C---:B------:R-:W-:Y:S08]  /*2e60*/  HMMA.16816.F32 R8, R212.reuse, R56, R40 ;  /* 0x00000038d408723c */ /* 0x040ff00000001828 */
[C---:B---3--:R-:W-:Y:S08]  /*2e70*/  HMMA.16816.F32 R28, R212.reuse, R70, R28 ;  /* 0x00000046d41c723c */ /* 0x048ff0000000181c */
[----:B------:R-:W-:Y:S08]  /*2e80*/  HMMA.16816.F32 R16, R212, R60, R48 ;  /* 0x0000003cd410723c */ /* 0x000ff00000001830 */
[----:B------:R-:W-:Y:S08]  /*2e90*/  HMMA.16816.F32 R24, R216, R76, R24 ;  /* 0x0000004cd818723c */ /* 0x000ff00000001818 */
[C---:B------:R-:W-:Y:S01]  /*2ea0*/  HMMA.16816.F32 R12, R212.reuse, R62, R44 ;  /* 0x0000003ed40c723c */ /* 0x040fe2000000182c */
[----:B------:R-:W3:Y:S07]  /*2eb0*/  LDSM.16.M88.4 R60, [R111+0x4800] ;  /* 0x004800006f3c783b */ /* 0x000eee0000000200 */
[C---:B------:R-:W-:Y:S01]  /*2ec0*/  HMMA.16816.F32 R36, R212.reuse, R58, R36 ;  /* 0x0000003ad424723c */ /* 0x040fe20000001824 */
[----:B------:R-:W4:Y:S07]  /*2ed0*/  LDSM.16.M88.4 R56, [R111+0x5000] ;  /* 0x005000006f38783b */ /* 0x000f2e0000000200 */
[----:B------:R-:W-:Y:S01]  /*2ee0*/  HMMA.16816.F32 R32, R212, R68, R32 ;  /* 0x00000044d420723c */ /* 0x000fe20000001820 */
[----:B------:R-:W-:Y:S07]  /*2ef0*/  LDSM.16.M88.4 R68, [R252+0x15100] ;  /* 0x01510000fc44783b */ /* 0x000fee0000000200 */
[C---:B------:R-:W-:Y:S01]  /*2f00*/  HMMA.16816.F32 R48, R216.reuse, R78, R20 ;  /* 0x0000004ed830723c */ /* 0x040fe20000001814 */
[----:B------:R-:W-:Y:S07]  /*2f10*/  LDSM.16.M88.4 R76, [R252+0x15900] ;  /* 0x01590000fc4c783b */ /* 0x000fee0000000200 */
[C---:B-1----:R-:W-:Y:S08]  /*2f20*/  HMMA.16816.F32 R20, R216.reuse, R52, R8 ;  /* 0x00000034d814723c */ /* 0x042ff00000001808 */
[C---:B--2---:R-:W-:Y:S08]  /*2f30*/  HMMA.16816.F32 R8, R216.reuse, R66, R28 ;  /* 0x00000042d808723c */ /* 0x044ff0000000181c */
[----:B------:R-:W-:Y:S08]  /*2f40*/  HMMA.16816.F32 R44, R216, R72, R16 ;  /* 0x00000048d82c723c */ /* 0x000ff00000001810 */
[----:B------:R-:W-:Y:S01]  /*2f50*/  HMMA.16816.F32 R28, R220, R80, R24 ;  /* 0x00000050dc1c723c */ /* 0x000fe20000001818 */
[----:B------:R-:W1:Y:S07]  /*2f60*/  LDSM.16.M88.4 R24, [R111+0x5800] ;  /* 0x005800006f18783b */ /* 0x000e6e0000000200 */
[C---:B------:R-:W-:Y:S01]  /*2f70*/  HMMA.16816.F32 R40, R216.reuse, R74, R12 ;  /* 0x0000004ad828723c */ /* 0x040fe2000000180c */
[----:B------:R-:W2:Y:S07]  /*2f80*/  LDSM.16.M88.4 R72, [R252+0x14900] ;  /* 0x01490000fc48783b */ /* 0x000eae0000000200 */
[C---:B------:R-:W-:Y:S08]  /*2f90*/  HMMA.16816.F32 R16, R216.reuse, R54, R36 ;  /* 0x00000036d810723c */ /* 0x040ff00000001824 */
[----:B------:R-:W-:Y:S01]  /*2fa0*/  HMMA.16816.F32 R12, R216, R64, R32 ;  /* 0x00000040d80c723c */ /* 0x000fe20000001820 */
[----:B------:R-:W5:Y:S07]  /*2fb0*/  LDSM.16.M88.4 R32, [R252+0x14100] ;  /* 0x01410000fc20783b */ /* 0x000f6e0000000200 */
[C---:B---3--:R-:W-:Y:S08]  /*2fc0*/  HMMA.16816.F32 R52, R220.reuse, R60, R44 ;  /* 0x0000003cdc34723c */ /* 0x048ff0000000182c */
[C---:B------:R-:W-:Y:S01]  /*2fd0*/  HMMA.16816.F32 R36, R220.reuse, R82, R48 ;  /* 0x00000052dc24723c */ /* 0x040fe20000001830 */
[----:B------:R-:W-:Y:S07]  /*2fe0*/  LDSM.16.M88.4 R80, [R134+0x16900] ;  /* 0x016900008650783b */ /* 0x000fee0000000200 */
[C---:B------:R-:W-:Y:S01]  /*2ff0*/  HMMA.16816.F32 R44, R220.reuse, R62, R40 ;  /* 0x0000003edc2c723c */ /* 0x040fe20000001828 */
[----:B------:R-:W-:Y:S07]  /*3000*/  LDSM.16.M88.4 R60, [R249+0x4800] ;  /* 0x00480000f93c783b */ /* 0x000fee0000000200 */
[C---:B----4-:R-:W-:Y:S01]  /*3010*/  HMMA.16816.F32 R40, R220.reuse, R58, R16 ;  /* 0x0000003adc28723c */ /* 0x050fe20000001810 */
[----:B------:R-:W3:Y:S07]  /*3020*/  LDSM.16.M88.4 R16, [R249+0x4000] ;  /* 0x00400000f910783b */ /* 0x000eee0000000200 */
[C---:B------:R-:W-:Y:S01]  /*3030*/  HMMA.16816.F32 R48, R220.reuse, R56, R20 ;  /* 0x00000038dc30723c */ /* 0x040fe20000001814 */
[----:B------:R-:W-:Y:S07]  /*3040*/  LDSM.16.M88.4 R56, [R249+0x5800] ;  /* 0x00580000f938783b */ /* 0x000fee0000000200 */
[C---:B-1----:R-:W-:Y:S08]  /*3050*/  HMMA.16816.F32 R64, R220.reuse, R24, R12 ;  /* 0x00000018dc40723c */ /* 0x042ff0000000180c */
[----:B------:R-:W-:Y:S08]  /*3060*/  HMMA.16816.F32 R20, R220, R26, R8 ;  /* 0x0000001adc14723c */ /* 0x000ff00000001808 */
[C---:B--2---:R-:W-:Y:S01]  /*3070*/  HMMA.16816.F32 R24, R224.reuse, R72, R52 ;  /* 0x00000048e018723c */ /* 0x044fe20000001834 */
[----:B------:R-:W1:Y:S07]  /*3080*/  LDSM.16.M88.4 R52, [R249+0x5000] ;  /* 0x00500000f934783b */ /* 0x000e6e0000000200 */
[C---:B-----5:R-:W-:Y:S08]  /*3090*/  HMMA.16816.F32 R12, R224.reuse, R32, R28 ;  /* 0x00000020e00c723c */ /* 0x060ff0000000181c */
[C---:B------:R-:W-:Y:S08]  /*30a0*/  HMMA.16816.F32 R8, R224.reuse, R34, R36 ;  /* 0x00000022e008723c */ /* 0x040ff00000001824 */
[C---:B------:R-:W-:Y:S01]  /*30b0*/  HMMA.16816.F32 R32, R224.reuse, R74, R44 ;  /* 0x0000004ae020723c */ /* 0x040fe2000000182c */
[----:B------:R-:W-:Y:S07]  /*30c0*/  LDSM.16.M88.4 R72, [R111+0x6000] ;  /* 0x006000006f48783b */ /* 0x000fee0000000200 */
[C---:B------:R-:W-:Y:S08]  /*30d0*/  HMMA.16816.F32 R44, R224.reuse, R70, R40 ;  /* 0x00000046e02c723c */ /* 0x040ff00000001828 */
[C---:B------:R-:W-:Y:S01]  /*30e0*/  HMMA.16816.F32 R48, R224.reuse, R68, R48 ;  /* 0x00000044e030723c */ /* 0x040fe20000001830 */
[----:B------:R-:W-:Y:S07]  /*30f0*/  LDSM.16.M88.4 R68, [R134+0x17900] ;  /* 0x017900008644783b */ /* 0x000fee0000000200 */
[C---:B------:R-:W-:Y:S01]  /*3100*/  HMMA.16816.F32 R40, R224.reuse, R76, R64 ;  /* 0x0000004ce028723c */ /* 0x040fe20000001840 */
[----:B------:R-:W2:Y:S07]  /*3110*/  LDSM.16.M88.4 R64, [R134+0x16100] ;  /* 0x016100008640783b */ /* 0x000eae0000000200 */
[----:B------:R-:W-:Y:S01]  /*3120*/  HMMA.16816.F32 R36, R224, R78, R20 ;  /* 0x0000004ee024723c */ /* 0x000fe20000001814 */
[----:B------:R-:W4:Y:S07]  /*3130*/  LDSM.16.M88.4 R76, [R111+0x6800] ;  /* 0x006800006f4c783b */ /* 0x000f2e0000000200 */
[C---:B---3--:R-:W-:Y:S08]  /*3140*/  HMMA.16816.F32 R28, R228.reuse, R16, R12 ;  /* 0x00000010e41c723c */ /* 0x048ff0000000180c */
[C---:B------:R-:W-:Y:S08]  /*3150*/  HMMA.16816.F32 R20, R228.reuse, R18, R8 ;  /* 0x00000012e414723c */ /* 0x040ff00000001808 */
[C---:B------:R-:W-:Y:S08]  /*3160*/  HMMA.16816.F32 R16, R228.reuse, R60, R24 ;  /* 0x0000003ce410723c */ /* 0x040ff00000001818 */
[C---:B------:R-:W-:Y:S01]  /*3170*/  HMMA.16816.F32 R12, R228.reuse, R62, R32 ;  /* 0x0000003ee40c723c */ /* 0x040fe20000001820 */
[----:B------:R-:W-:Y:S07]  /*3180*/  LDSM.16.M88.4 R32, [R111+0x7800] ;  /* 0x007800006f20783b */ /* 0x000fee0000000200 */
[C---:B-1----:R-:W-:Y:S08]  /*3190*/  HMMA.16816.F32 R8, R228.reuse, R52, R48 ;  /* 0x00000034e408723c */ /* 0x042ff00000001830 */
[C---:B------:R-:W-:Y:S08]  /*31a0*/  HMMA.16816.F32 R60, R228.reuse, R56, R40 ;  /* 0x00000038e43c723c */ /* 0x040ff00000001828 */
[C---:B------:R-:W-:Y:S08]  /*31b0*/  HMMA.16816.F32 R24, R228.reuse, R54, R44 ;  /* 0x00000036e418723c */ /* 0x040ff0000000182c */
[----:B------:R-:W-:Y:S01]  /*31c0*/  HMMA.16816.F32 R56, R228, R58, R36 ;  /* 0x0000003ae438723c */ /* 0x000fe20000001824 */
[----:B------:R-:W1:Y:S07]  /*31d0*/  LDSM.16.M88.4 R36, [R111+0x7000] ;  /* 0x007000006f24783b */ /* 0x000e6e0000000200 */
[C---:B--2---:R-:W-:Y:S08]  /*31e0*/  HMMA.16816.F32 R52, R232.reuse, R64, R28 ;  /* 0x00000040e834723c */ /* 0x044ff0000000181c */
[C---:B------:R-:W-:Y:S08]  /*31f0*/  HMMA.16816.F32 R48, R232.reuse, R66, R20 ;  /* 0x00000042e830723c */ /* 0x040ff00000001814 */
[C---:B------:R-:W-:Y:S08]  /*3200*/  HMMA.16816.F32 R44, R232.reuse, R80, R16 ;  /* 0x00000050e82c723c */ /* 0x040ff00000001810 */
[C---:B------:R-:W-:Y:S08]  /*3210*/  HMMA.16816.F32 R28, R232.reuse, R84, R8 ;  /* 0x00000054e81c723c */ /* 0x040ff00000001808 */
[C---:B------:R-:W-:Y:S08]  /*3220*/  HMMA.16816.F32 R20, R232.reuse, R68, R60 ;  /* 0x00000044e814723c */ /* 0x040ff0000000183c */
[C---:B------:R-:W-:Y:S01]  /*3230*/  HMMA.16816.F32 R40, R232.reuse, R82, R12 ;  /* 0x00000052e828723c */ /* 0x040fe2000000180c */
[----:B------:R-:W2:Y:S07]  /*3240*/  LDSM.16.M88.4 R80, [R252+0x16100] ;  /* 0x01610000fc50783b */ /* 0x000eae0000000200 */
[C---:B------:R-:W-:Y:S01]  /*3250*/  HMMA.16816.F32 R24, R232.reuse, R86, R24 ;  /* 0x00000056e818723c */ /* 0x040fe20000001818 */
[----:B------:R-:W3:Y:S07]  /*3260*/  LDSM.16.M88.4 R84, [R252+0x17100] ;  /* 0x01710000fc54783b */ /* 0x000eee0000000200 */
[----:B------:R-:W-:Y:S08]  /*3270*/  HMMA.16816.F32 R16, R232, R70, R56 ;  /* 0x00000046e810723c */ /* 0x000ff00000001838 */
[C---:B------:R-:W-:Y:S01]  /*3280*/  HMMA.16816.F32 R12, R236.reuse, R72, R52 ;  /* 0x00000048ec0c723c */ /* 0x040fe20000001834 */
[----:B------:R-:W5:Y:S07]  /*3290*/  LDSM.16.M88.4 R52, [R249+0x6000] ;  /* 0x00600000f934783b */ /* 0x000f6e0000000200 */
[C---:B------:R-:W-:Y:S08]  /*32a0*/  HMMA.16816.F32 R8, R236.reuse, R74, R48 ;  /* 0x0000004aec08723c */ /* 0x040ff00000001830 */
[C---:B----4-:R-:W-:Y:S01]  /*32b0*/  HMMA.16816.F32 R68, R236.reuse, R76, R44 ;  /* 0x0000004cec44723c */ /* 0x050fe2000000182c */
[----:B------:R-:W4:Y:S07]  /*32c0*/  LDSM.16.M88.4 R44, [R249+0x6800] ;  /* 0x00680000f92c783b */ /* 0x000f2e0000000200 */
[C---:B-1----:R-:W-:Y:S08]  /*32d0*/  HMMA.16816.F32 R72, R236.reuse, R36, R28 ;  /* 0x00000024ec48723c */ /* 0x042ff0000000181c */
[C---:B------:R-:W-:Y:S08]  /*32e0*/  HMMA.16816.F32 R60, R236.reuse, R32, R20 ;  /* 0x00000020ec3c723c */ /* 0x040ff00000001814 */
[C---:B------:R-:W-:Y:S01]  /*32f0*/  HMMA.16816.F32 R76, R236.reuse, R78, R40 ;  /* 0x0000004eec4c723c */ /* 0x040fe20000001828 */
[----:B------:R-:W1:Y:S07]  /*3300*/  LDSM.16.M88.4 R40, [R249+0x7000] ;  /* 0x00700000f928783b */ /* 0x000e6e0000000200 */
[----:B------:R-:W-:Y:S01]  /*3310*/  HMMA.16816.F32 R64, R236, R38, R24 ;  /* 0x00000026ec40723c */ /* 0x000fe20000001818 */
[----:B------:R-:W1:Y:S01]  /*3320*/  LDSM.16.M88.4 R36, [R249+0x7800] ;  /* 0x00780000f924783b */ /* 0x000e620000000200 */
[----:B------:R-:W-:-:S06]  /*3330*/  DEPBAR.LE SB0, 0x0 ;  /* 0x000080000000791a */ /* 0x000fcc0000000000 */
[----:B------:R-:W-:Y:S08]  /*3340*/  HMMA.16816.F32 R56, R236, R34, R16 ;  /* 0x00000022ec38723c */ /* 0x000ff00000001810 */
[C---:B--2---:R-:W-:Y:S08]  /*3350*/  HMMA.16816.F32 R48, R240.reuse, R80, R12 ;  /* 0x00000050f030723c */ /* 0x044ff0000000180c */
[C---:B------:R-:W-:Y:S08]  /*3360*/  HMMA.16816.F32 R32, R240.reuse, R82, R8 ;  /* 0x00000052f020723c */ /* 0x040ff00000001808 */
[C---:B------:R-:W-:Y:S08]  /*3370*/  HMMA.16816.F32 R28, R240.reuse, R92, R68 ;  /* 0x0000005cf01c723c */ /* 0x040ff00000001844 */
[C---:B---3--:R-:W-:Y:S08]  /*3380*/  HMMA.16816.F32 R20, R240.reuse, R84, R72 ;  /* 0x00000054f014723c */ /* 0x048ff00000001848 */
[C---:B------:R-:W-:Y:S08]  /*3390*/  HMMA.16816.F32 R12, R240.reuse, R88, R60 ;  /* 0x00000058f00c723c */ /* 0x040ff0000000183c */
[C---:B------:R-:W-:Y:S08]  /*33a0*/  HMMA.16816.F32 R24, R240.reuse, R94, R76 ;  /* 0x0000005ef018723c */ /* 0x040ff0000000184c */
[C---:B------:R-:W-:Y:S08]  /*33b0*/  HMMA.16816.F32 R16, R240.reuse, R86, R64 ;  /* 0x00000056f010723c */ /* 0x040ff00000001840 */
[----:B------:R-:W-:Y:S08]  /*33c0*/  HMMA.16816.F32 R8, R240, R90, R56 ;  /* 0x0000005af008723c */ /* 0x000ff00000001838 */
[C---:B-----5:R-:W-:Y:S08]  /*33d0*/  HMMA.16816.F32 R56, R244.reuse, R52, R48 ;  /* 0x00000034f438723c */ /* 0x060ff00000001830 */
[C---:B------:R-:W-:Y:S08]  /*33e0*/  HMMA.16816.F32 R52, R244.reuse, R54, R32 ;  /* 0x00000036f434723c */ /* 0x040ff00000001820 */
[C---:B----4-:R-:W-:Y:S08]  /*33f0*/  HMMA.16816.F32 R48, R244.reuse, R44, R28 ;  /* 0x0000002cf430723c */ /* 0x050ff0000000181c */
[C---:B-1----:R-:W-:Y:S08]  /*3400*/  HMMA.16816.F32 R32, R244.reuse, R40, R20 ;  /* 0x00000028f420723c */ /* 0x042ff00000001814 */
[C---:B------:R-:W-:Y:S08]  /*3410*/  HMMA.16816.F32 R28, R244.reuse, R36, R12 ;  /* 0x00000024f41c723c */ /* 0x040ff0000000180c */
[C---:B------:R-:W-:Y:S08]  /*3420*/  HMMA.16816.F32 R44, R244.reuse, R46, R24 ;  /* 0x0000002ef42c723c */ /* 0x040ff00000001818 */
[C---:B------:R-:W-:Y:S08]  /*3430*/  HMMA.16816.F32 R40, R244.reuse, R42, R16 ;  /* 0x0000002af428723c */ /* 0x040ff00000001810 */
[----:B------:R-:W-:Y:S01]  /*3440*/  HMMA.16816.F32 R36, R244, R38, R8 ;  /* 0x00000026f424723c */ /* 0x000fe20000001808 */
[----:B------:R-:W-:Y:S06]  /*3450*/  BAR.SYNC.DEFER_BLOCKING 0x0 ;  /* 0x0000000000007b1d */ /* 0x000fec0000010000 */
[----:B------:R-:W-:Y:S05]  /*3460*/  @P0 BRA `(.L_x_611) ;  /* 0x0000052000000947 */ /* 0x000fea0003800000 */
[----:B------:R-:W-:Y:S01]  /*3470*/  ULEA UR4, UR6, UR12, 0x6 ;  /* 0x0000000c06047291 */ /* 0x000fe2000f8e303f */
[----:B------:R-:W-:Y:S01]  /*3480*/  IMAD.MOV.U32 R9, RZ, RZ, RZ ;  /* 0x000000ffff097224 */ /* 0x000fe200078e00ff */
[----:B------:R-:W-:-:S04]  /*3490*/  P2R R11, PR, RZ, 0x8 ;  /* 0x00000008ff0b7803 */ /* 0x000fc80000000000 */
        /* <DEDUP_REMOVED lines=12> */
[----:B------:R-:W-:Y:S01]  /*3560*/  IMAD.SHL.U32 R60, R108, 0x2, RZ ;  /* 0x000000026c3c7824 */ /* 0x000fe200078e00ff */
[----:B------:R-:W-:Y:S01]  /*3570*/  SEL R26, RZ, 0x10, P5 ;  /* 0x00000010ff1a7807 */ /* 0x000fe20002800000 */
[----:B------:R-:W-:Y:S01]  /*3580*/  IMAD R10, R2, c[0x0][0x2b8], R3 ;  /* 0x0000ae00020a7a24 */ /* 0x000fe200078e0203 */
[----:B------:R-:W-:Y:S01]  /*3590*/  IADD3 R8, -R27, 0x10, RZ ;  /* 0x000000101b087810 */ /* 0x000fe20007ffe1ff */
[----:B------:R-:W-:Y:S01]  /*35a0*/  IMAD.SHL.U32 R20, R104, 0x2, RZ ;  /* 0x0000000268147824 */ /* 0x000fe200078e00ff */
[----:B------:R-:W-:Y:S01]  /*35b0*/  SEL R25, RZ, 0x10, P4 ;  /* 0x00000010ff197807 */ /* 0x000fe20002000000 */
[----:B------:R-:W-:Y:S01]  /*35c0*/  IMAD.SHL.U32 R22, R102, 0x2, RZ ;  /* 0x0000000266167824 */ /* 0x000fe200078e00ff */
[----:B------:R-:W-:Y:S01]  /*35d0*/  SHF.R.S32.HI R2, RZ, 0x1f, R10 ;  /* 0x0000001fff027819 */ /* 0x000fe2000001140a */
[----:B------:R3:W-:Y:S01]  /*35e0*/  STL [R1+0x4c], R10 ;  /* 0x00004c0a01007387 */ /* 0x0007e20000100800 */
[----:B------:R-:W-:-:S02]  /*35f0*/  LOP3.LUT R8, R8, 0xf, RZ, 0xc0, !PT ;  /* 0x0000000f08087812 */ /* 0x000fc400078ec0ff */
[----:B------:R-:W-:Y:S02]  /*3600*/  SHF.L.U64.HI R21, R106, 0x1, R107 ;  /* 0x000000016a157819 */ /* 0x000fe4000001026b */
[----:B------:R-:W-:Y:S02]  /*3610*/  SHF.L.U64.HI R23, R104, 0x1, R105 ;  /* 0x0000000168177819 */ /* 0x000fe40000010269 */
[----:B------:R-:W-:Y:S01]  /*3620*/  SHF.L.U64.HI R24, R102, 0x1, R103 ;  /* 0x0000000166187819 */ /* 0x000fe20000010267 */
[----:B-1----:R-:W-:Y:S02]  /*3630*/  IMAD R6, R2, c[0x0][0x1e0], RZ ;  /* 0x0000780002067a24 */ /* 0x002fe400078e02ff */
[----:B------:R-:W-:-:S04]  /*3640*/  IMAD.WIDE.U32 R2, R10, c[0x0][0x1e0], RZ ;  /* 0x000078000a027a25 */ /* 0x000fc800078e00ff */
[----:B------:R-:W-:-:S04]  /*3650*/  IMAD R6, R10, c[0x0][0x1e4], R6 ;  /* 0x000079000a067a24 */ /* 0x000fc800078e0206 */
[----:B------:R-:W-:Y:S01]  /*3660*/  IMAD.IADD R3, R3, 0x1, R6 ;  /* 0x0000000103037824 */ /* 0x000fe200078e0206 */
[----:B---3--:R-:W-:-:S04]  /*3670*/  IADD3 R10, -R26, 0x10, RZ ;  /* 0x000000101a0a7810 */ /* 0x008fc80007ffe1ff */
[----:B------:R-:W-:Y:S02]  /*3680*/  LOP3.LUT R10, R10, 0xf, RZ, 0xc0, !PT ;  /* 0x0000000f0a0a7812 */ /* 0x000fe400078ec0ff */
[----:B--2---:R-:W-:Y:S01]  /*3690*/  SHF.R.S32.HI R6, RZ, 0x1f, R9 ;  /* 0x0000001fff067819 */ /* 0x004fe20000011409 */
[----:B------:R-:W-:Y:S01]  /*36a0*/  IMAD.WIDE.U32 R2, R9, c[0x0][0x1f0], R2 ;  /* 0x00007c0009027a25 */ /* 0x000fe200078e0002 */
[----:B------:R1:W-:Y:S03]  /*36b0*/  STL [R1+0x48], R9 ;  /* 0x0000480901007387 */ /* 0x0003e60000100800 */
[----:B------:R-:W-:Y:S01]  /*36c0*/  IMAD R6, R6, c[0x0][0x1f0], RZ ;  /* 0x00007c0006067a24 */ /* 0x000fe200078e02ff */
[----:B------:R-:W-:-:S03]  /*36d0*/  IADD3 R2, P0, R2, UR22, RZ ;  /* 0x0000001602027c10 */ /* 0x000fc6000ff1e0ff */
[----:B------:R-:W-:-:S05]  /*36e0*/  IMAD R6, R9, c[0x0][0x1f4], R6 ;  /* 0x00007d0009067a24 */ /* 0x000fca00078e0206 */
[----:B------:R-:W-:Y:S02]  /*36f0*/  IADD3.X R3, R3, UR20, R6, P0, !PT ;  /* 0x0000001403037c10 */ /* 0x000fe400087fe406 */
[----:B------:R-:W-:-:S04]  /*3700*/  LEA R7, P0, R2, c[0x0][0x1c8], 0x1 ;  /* 0x0000720002077a11 */ /* 0x000fc800078008ff */
[----:B------:R-:W-:Y:S02]  /*3710*/  LEA.HI.X R6, R2, c[0x0][0x1cc], R3, 0x1, P0 ;  /* 0x0000730002067a11 */ /* 0x000fe400000f0c03 */
[----:B------:R-:W2:Y:S04]  /*3720*/  SHFL.IDX PT, R2, R7, 0x1, 0x181f ;  /* 0x00381f0007027f89 */ /* 0x000ea800000e0000 */
[----:B------:R-:W3:Y:S01]  /*3730*/  SHFL.IDX PT, R3, R6, 0x1, 0x181f ;  /* 0x00381f0006037f89 */ /* 0x000ee200000e0000 */
[----:B-1----:R-:W-:Y:S02]  /*3740*/  SHF.L.U64.HI R9, R108, 0x1, R109 ;  /* 0x000000016c097819 */ /* 0x002fe4000001026d */
[----:B--2---:R-:W-:Y:S01]  /*3750*/  IADD3 R18, P3, P0, R8, R2, R60 ;  /* 0x0000000208127210 */ /* 0x004fe2000787e03c */
[----:B------:R-:W-:-:S03]  /*3760*/  IMAD.SHL.U32 R8, R106, 0x2, RZ ;  /* 0x000000026a087824 */ /* 0x000fc600078e00ff */
[-C--:B---3--:R-:W-:Y:S02]  /*3770*/  IADD3.X R19, RZ, R3.reuse, R9, P3, P0 ;  /* 0x00000003ff137210 */ /* 0x088fe40001fe0409 */
[----:B------:R-:W-:Y:S02]  /*3780*/  IADD3 R16, P3, P0, R10, R2, R8 ;  /* 0x000000020a107210 */ /* 0x000fe4000787e008 */
[----:B------:R-:W-:Y:S02]  /*3790*/  IADD3 R10, -R25, 0x10, RZ ;  /* 0x00000010190a7810 */ /* 0x000fe40007ffe1ff */
[----:B------:R-:W-:Y:S02]  /*37a0*/  IADD3.X R17, RZ, R3, R21, P3, P0 ;  /* 0x00000003ff117210 */ /* 0x000fe40001fe0415 */
[----:B------:R-:W-:-:S04]  /*37b0*/  LOP3.LUT R10, R10, 0xf, RZ, 0xc0, !PT ;  /* 0x0000000f0a0a7812 */ /* 0x000fc800078ec0ff */
[----:B------:R-:W-:Y:S02]  /*37c0*/  IADD3 R14, P3, P0, R10, R2, R20 ;  /* 0x000000020a0e7210 */ /* 0x000fe4000787e014 */
[----:B------:R-:W-:Y:S02]  /*37d0*/  IADD3 R10, -R100, 0x10, RZ ;  /* 0x00000010640a7810 */ /* 0x000fe40007ffe1ff */
[----:B------:R-:W-:Y:S02]  /*37e0*/  IADD3.X R15, RZ, R3, R23, P3, P0 ;  /* 0x00000003ff0f7210 */ /* 0x000fe40001fe0417 */
[----:B------:R-:W-:-:S04]  /*37f0*/  LOP3.LUT R10, R10, 0xf, RZ, 0xc0, !PT ;  /* 0x0000000f0a0a7812 */ /* 0x000fc800078ec0ff */
[----:B------:R-:W-:Y:S02]  /*3800*/  IADD3 R12, P3, P0, R10, R2, R22 ;  /* 0x000000020a0c7210 */ /* 0x000fe4000787e016 */
[----:B------:R-:W1:Y:S02]  /*3810*/  SHFL.IDX PT, R2, R7, RZ, 0x181f ;  /* 0x00181fff07027589 */ /* 0x000e6400000e0000 */
[----:B------:R-:W-:Y:S02]  /*3820*/  IADD3.X R13, RZ, R3, R24, P3, P0 ;  /* 0x00000003ff0d7210 */ /* 0x000fe40001fe0418 */
[----:B------:R-:W2:Y:S01]  /*3830*/  SHFL.IDX PT, R3, R6, RZ, 0x181f ;  /* 0x00181fff06037589 */ /* 0x000ea200000e0000 */
[----:B------:R-:W-:Y:S02]  /*3840*/  ISETP.NE.AND P3, PT, R11, RZ, PT ;  /* 0x000000ff0b00720c */ /* 0x000fe40003f65270 */
        /* <DEDUP_REMOVED lines=20> */
.L_x_611:
[----:B-1----:R-:W-:Y:S01]  /*3990*/  LOP3.LUT R2, R97, 0xffffffe0, RZ, 0xc0, !PT ;  /* 0xffffffe061027812 */ /* 0x002fe200078ec0ff */
[----:B------:R-:W-:Y:S01]  /*39a0*/  UMOV UR4, 0xffffffc0 ;  /* 0xffffffc000047882 */ /* 0x000fe20000000000 */
[----:B------:R-:W-:Y:S01]  /*39b0*/  LEA.HI R3, R98, R101, RZ, 0x2 ;  /* 0x0000006562037211 */ /* 0x000fe200078f10ff */
[----:B------:R-:W-:Y:S01]  /*39c0*/  UIMAD UR4, UR6, UR4, 0x41 ;  /* 0x00000041060474a4 */ /* 0x000fe2000f8e0204 */
[----:B------:R-:W-:Y:S01]  /*39d0*/  SHF.R.S32.HI R7, RZ, 0x1f, R96 ;  /* 0x0000001fff077819 */ /* 0x000fe20000011460 */
[----:B------:R-:W-:Y:S01]  /*39e0*/  IMAD.IADD R2, R101, 0x1, -R2 ;  /* 0x0000000165027824 */ /* 0x000fe200078e0a02 */
[----:B------:R-:W-:Y:S01]  /*39f0*/  LOP3.LUT R3, R3, 0xfffffffc, RZ, 0xc0, !PT ;  /* 0xfffffffc03037812 */ /* 0x000fe200078ec0ff */
[----:B------:R-:W-:Y:S01]  /*3a00*/  IMAD.SHL.U32 R135, R4, 0x2, RZ ;  /* 0x0000000204877824 */ /* 0x000fe200078e00ff */
[----:B------:R-:W-:Y:S01]  /*3a10*/  LEA.HI R7, R7, R96, RZ, 0x3 ;  /* 0x0000006007077211 */ /* 0x000fe200078f18ff */
[----:B------:R-:W-:Y:S01]  /*3a20*/  @UP1 USHF.L.U32 UR10, UR10, 0x7, URZ ;  /* 0x000000070a0a1899 */ /* 0x000fe2000800063f */
[----:B------:R-:W-:Y:S01]  /*3a30*/  SHF.R.S32.HI R6, RZ, 0x1f, R2 ;  /* 0x0000001fff067819 */ /* 0x000fe20000011402 */
[----:B------:R-:W-:Y:S01]  /*3a40*/  IMAD.IADD R3, R101, 0x1, -R3 ;  /* 0x0000000165037824 */ /* 0x000fe200078e0a03 */
[----:B------:R-:W-:Y:S01]  /*3a50*/  LOP3.LUT R7, R7, 0xffffff8, RZ, 0xc0, !PT ;  /* 0x0ffffff807077812 */ /* 0x000fe200078ec0ff */
[--C-:B------:R-:W-:Y:S01]  /*3a60*/  IMAD R248, R5, 0x2, R135.reuse ;  /* 0x0000000205f87824 */ /* 0x100fe200078e0287 */
[----:B------:R-:W-:Y:S01]  /*3a70*/  LEA.HI R6, R6, R2, RZ, 0x2 ;  /* 0x0000000206067211 */ /* 0x000fe200078f10ff */
[----:B------:R-:W-:Y:S01]  /*3a80*/  IMAD R251, R0, 0x2, R135 ;  /* 0x0000000200fb7824 */ /* 0x000fe200078e0287 */
[----:B------:R-:W-:Y:S01]  /*3a90*/  LEA.HI R8, R3, R3, RZ, 0x1 ;  /* 0x0000000303087211 */ /* 0x000fe200078f08ff */
[----:B------:R-:W-:Y:S01]  /*3aa0*/  IMAD.IADD R9, R96, 0x1, -R7 ;  /* 0x0000000160097824 */ /* 0x000fe200078e0a07 */
[----:B------:R-:W-:Y:S01]  /*3ab0*/  PLOP3.LUT P0, PT, PT, PT, UP1, 0x80, 0x0 ;  /* 0x000000000000781c */ /* 0x000fe20003f0f018 */
[----:B------:R-:W-:Y:S01]  /*3ac0*/  LDSM.16.MT88.4 R24, [R135+0x100] ;  /* 0x000100008718783b */ /* 0x000fe20000004200 */
[----:B------:R-:W-:Y:S01]  /*3ad0*/  LEA.HI.SX32 R7, R6, UR11, 0x1e ;  /* 0x0000000b06077c11 */ /* 0x000fe2000f8ff2ff */
[----:B------:R-:W-:Y:S01]  /*3ae0*/  IMAD R250, R0, 0x2, R248 ;  /* 0x0000000200fa7824 */ /* 0x000fe200078e02f8 */
[----:B------:R-:W-:Y:S01]  /*3af0*/  LOP3.LUT R8, R8, 0x1ffffffe, RZ, 0xc0, !PT ;  /* 0x1ffffffe08087812 */ /* 0x000fe200078ec0ff */
[----:B------:R-:W-:Y:S01]  /*3b00*/  LDSM.16.MT88.4 R64, [R135+0x2100] ;  /* 0x002100008740783b */ /* 0x000fe20000004200 */
[----:B------:R-:W-:Y:S01]  /*3b10*/  LOP3.LUT R6, R6, 0x7ffffffc, RZ, 0xc0, !PT ;  /* 0x7ffffffc06067812 */ /* 0x000fe200078ec0ff */
[----:B------:R-:W-:-:S02]  /*3b20*/  IMAD R7, R9, 0x10, R7 ;  /* 0x0000001009077824 */ /* 0x000fc400078e0207 */
[----:B------:R-:W-:Y:S01]  /*3b30*/  IMAD.IADD R3, R3, 0x1, -R8 ;  /* 0x0000000103037824 */ /* 0x000fe200078e0a08 */
[----:B------:R-:W-:Y:S01]  /*3b40*/  LDSM.16.MT88.4 R72, [R248+0x2100] ;  /* 0x00210000f848783b */ /* 0x000fe20000004200 */
[----:B------:R-:W-:Y:S02]  /*3b50*/  IMAD.IADD R2, R2, 0x1, -R6 ;  /* 0x0000000102027824 */ /* 0x000fe400078e0a06 */
[----:B------:R-:W-:Y:S01]  /*3b60*/  IMAD R133, R3, 0x8, R7 ;  /* 0x0000000803857824 */ /* 0x000fe200078e0207 */
[----:B------:R-:W-:Y:S01]  /*3b70*/  LDSM.16.MT88.4 R68, [R250+0x900] ;  /* 0x00090000fa44783b */ /* 0x000fe20000004200 */
[----:B------:R-:W-:Y:S01]  /*3b80*/  IMAD.U32 R6, RZ, RZ, UR4 ;  /* 0x00000004ff067e24 */ /* 0x000fe2000f8e00ff */
[----:B------:R-:W-:Y:S01]  /*3b90*/  ULDC.64 UR4, c[0x0][0x2c8] ;  /* 0x0000b20000047ab9 */ /* 0x000fe20000000a00 */
[----:B------:R-:W-:Y:S01]  /*3ba0*/  @P0 IMAD.HI.U32 R7, R133, c[0x0][0x2c8], RZ ;  /* 0x0000b20085070a27 */ /* 0x000fe200078e00ff */
[----:B------:R-:W-:Y:S01]  /*3bb0*/  PLOP3.LUT P0, PT, PT, PT, UP1, 0x80, 0x0 ;  /* 0x000000000000781c */ /* 0x000fe20003f0f018 */
[----:B------:R-:W-:Y:S02]  /*3bc0*/  STL [R1+0x9c], R133 ;  /* 0x00009c8501007387 */ /* 0x000fe40000100800 */
[----:B------:R-:W-:-:S02]  /*3bd0*/  IMAD.MOV.U32 R3, RZ, RZ, R133 ;  /* 0x000000ffff037224 */ /* 0x000fc400078e0085 */
[----:B------:R-:W-:Y:S01]  /*3be0*/  IMAD.SHL.U32 R10, R2, 0x2, RZ ;  /* 0x00000002020a7824 */ /* 0x000fe200078e00ff */
[----:B------:R-:W0:Y:S04]  /*3bf0*/  LDGDEPBAR ;  /* 0x00000000000079af */ /* 0x000e280000000000 */
[----:B------:R-:W-:Y:S01]  /*3c00*/  IADD3 R2, -R10, UR7, R6 ;  /* 0x000000070a027c10 */ /* 0x000fe2000fffe106 */
[----:B------:R-:W-:Y:S02]  /*3c10*/  STL [R1+0xac], R10 ;  /* 0x0000ac0a01007387 */ /* 0x000fe40000100800 */
[----:B------:R-:W-:Y:S02]  /*3c20*/  @P0 SHF.R.U32.HI R3, RZ, c[0x0][0x2cc], R7 ;  /* 0x0000b300ff030a19 */ /* 0x000fe40000011607 */
[----:B------:R-:W-:-:S02]  /*3c30*/  IADD3 R6, R2, -UR13, RZ ;  /* 0x8000000d02067c10 */ /* 0x000fc4000fffe0ff */
[----:B------:R-:W-:Y:S01]  /*3c40*/  IADD3 R7, -R10, UR24, RZ ;  /* 0x000000180a077c10 */ /* 0x000fe2000fffe1ff */
[----:B------:R-:W1:Y:S01]  /*3c50*/  SHFL.IDX PT, R8, R3, RZ, 0x1c1f ;  /* 0x001c1fff03087589 */ /* 0x000e6200000e0000 */
[----:B------:R-:W-:Y:S02]  /*3c60*/  UIMAD.WIDE.U32 UR24, UR10, UR4, URZ ;  /* 0x000000040a1872a5 */ /* 0x000fe4000f8e003f */
[----:B------:R-:W-:Y:S01]  /*3c70*/  UIADD3 UR10, UR6, -0x2, URZ ;  /* 0xfffffffe060a7890 */ /* 0x000fe2000fffe03f */
[----:B------:R-:W2:Y:S04]  /*3c80*/  SHFL.IDX PT, R3, R3, 0x1, 0x1c1f ;  /* 0x003c1f0003037f89 */ /* 0x000ea800000e0000 */
[----:B------:R-:W-:Y:S02]  /*3c90*/  @UP1 UMOV UR21, UR25 ;  /* 0x0000001900151c82 */ /* 0x000fe40008000000 */
[----:B------:R-:W-:-:S04]  /*3ca0*/  @UP1 USHF.R.U32.HI UR11, URZ, UR5, UR21 ;  /* 0x000000053f0b1299 */ /* 0x000fc80008011615 */
[----:B------:R-:W-:-:S04]  /*3cb0*/  UIADD3 UR11, UR11, UR7, -UR13 ;  /* 0x000000070b0b7290 */ /* 0x000fc8000fffe80d */
[----:B------:R-:W-:-:S04]  /*3cc0*/  USHF.R.S32.HI UR4, URZ, 0x1f, UR11 ;  /* 0x0000001f3f047899 */ /* 0x000fc8000801140b */
[----:B------:R-:W-:Y:S01]  /*3cd0*/  ULEA.HI UR4, UR4, UR11, URZ, 0x6 ;  /* 0x0000000b04047291 */ /* 0x000fe2000f8f303f */
[----:B-1----:R-:W-:-:S03]  /*3ce0*/  IMAD.IADD R2, R6, 0x1, R8 ;  /* 0x0000000106027824 */ /* 0x002fc600078e0208 */
[----:B------:R-:W-:Y:S01]  /*3cf0*/  USHF.R.S32.HI UR4, URZ, 0x6, UR4 ;  /* 0x000000063f047899 */ /* 0x000fe20008011404 */
[----:B--2---:R-:W-:Y:S01]  /*3d00*/  IMAD.IADD R3, R6, 0x1, R3 ;  /* 0x0000000106037824 */ /* 0x004fe200078e0203 */
[----:B------:R-:W-:Y:S02]  /*3d10*/  IMNMX R2, R7, R2, PT ;  /* 0x0000000207027217 */ /* 0x000fe40003800200 */
[----:B------:R-:W-:Y:S02]  /*3d20*/  UISETP.LT.AND UP0, UPT, URZ, UR4, UPT ;  /* 0x000000043f00728c */ /* 0x000fe4000bf01270 */
[----:B------:R-:W-:Y:S02]  /*3d30*/  ISETP.GT.AND P0, PT, R2, RZ, PT ;  /* 0x000000ff0200720c */ /* 0x000fe40003f04270 */
[----:B------:R-:W-:Y:S02]  /*3d40*/  USEL UR4, URZ, UR4, !UP0 ;  /* 0x000000043f047287 */ /* 0x000fe4000c000000 */
[----:B------:R-:W-:-:S02]  /*3d50*/  FSEL R11, R56, -INF , P0 ;  /* 0xff800000380b7808 */ /* 0x000fc40000000000 */
[----:B------:R-:W-:Y:S01]  /*3d60*/  UISETP.GE.AND UP0, UPT, UR10, UR4, UPT ;  /* 0x000000040a00728c */ /* 0x000fe2000bf06270 */
[----:B------:R-:W-:-:S04]  /*3d70*/  ISETP.GT.AND P0, PT, R2, 0x1, PT ;  /* 0x000000010200780c */ /* 0x000fc80003f04270 */
[----:B------:R-:W-:Y:S02]  /*3d80*/  FSEL R10, R57, -INF , P0 ;  /* 0xff800000390a7808 */ /* 0x000fe40000000000 */
        /* <DEDUP_REMOVED lines=26> */
[----:B------:R-:W-:Y:S02]  /*3f30*/  ISETP.GT.AND P0, PT, R2, 0x39, PT ;  /* 0x000000390200780c */ /* 0x000fe40003f04270 */
[----:B------:R-:W-:Y:S02]  /*3f40*/  IMNMX R2, R7, R3, PT ;  /* 0x0000000307027217 */ /* 0x000fe40003800200 */
[----:B------:R-:W-:Y:S02]  /*3f50*/  FSEL R96, R37, -INF , P0 ;  /* 0xff80000025607808 */ /* 0x000fe40000000000 */
[----:B------:R-:W-:Y:S02]  /*3f60*/  ISETP.GT.AND P0, PT, R2, RZ, PT ;  /* 0x000000ff0200720c */ /* 0x000fe40003f04270 */
[----:B------:R-:W-:-:S02]  /*3f70*/  FMNMX.FTZ R3, R11, R10, !PT ;  /* 0x0000000a0b037209 */ /* 0x000fc40007810000 */
[----:B------:R-:W-:Y:S02]  /*3f80*/  FSEL R9, R58, -INF , P0 ;  /* 0xff8000003a097808 */ /* 0x000fe40000000000 */
[----:B------:R-:W-:Y:S02]  /*3f90*/  ISETP.GT.AND P0, PT, R2, 0x1, PT ;  /* 0x000000010200780c */ /* 0x000fe40003f04270 */
[----:B------:R-:W-:Y:S02]  /*3fa0*/  FMNMX.FTZ R3, R14, R3, !PT ;  /* 0x000000030e037209 */ /* 0x000fe40007810000 */
[----:B------:R-:W-:Y:S02]  /*3fb0*/  FSEL R8, R59, -INF , P0 ;  /* 0xff8000003b087808 */ /* 0x000fe40000000000 */
[----:B------:R-:W-:Y:S01]  /*3fc0*/  ISETP.GT.AND P0, PT, R2, 0x8, PT ;  /* 0x000000080200780c */ /* 0x000fe20003f04270 */
[----:B------:R-:W-:Y:S01]  /*3fd0*/  LDSM.16.MT88.4 R56, [R250+0x100] ;  /* 0x00010000fa38783b */ /* 0x000fe20000004200 */
[----:B------:R-:W-:-:S02]  /*3fe0*/  FMNMX.FTZ R3, R13, R3, !PT ;  /* 0x000000030d037209 */ /* 0x000fc40007810000 */
[----:B------:R-:W-:Y:S02]  /*3ff0*/  FSEL R7, R54, -INF , P0 ;  /* 0xff80000036077808 */ /* 0x000fe40000000000 */
[C---:B------:R-:W-:Y:S02]  /*4000*/  ISETP.GT.AND P0, PT, R2.reuse, 0x9, PT ;  /* 0x000000090200780c */ /* 0x040fe40003f04270 */
[----:B------:R-:W-:Y:S02]  /*4010*/  FMNMX.FTZ R3, R15, R3, !PT ;  /* 0x000000030f037209 */ /* 0x000fe40007810000 */
[----:B------:R-:W-:Y:S02]  /*4020*/  FSEL R12, R55, -INF , P0 ;  /* 0xff800000370c7808 */ /* 0x000fe40000000000 */
[----:B------:R-:W-:Y:S02]  /*4030*/  ISETP.GT.AND P0, PT, R2, 0x10, PT ;  /* 0x000000100200780c */ /* 0x000fe40003f04270 */
[----:B------:R-:W-:-:S02]  /*4040*/  FMNMX.FTZ R3, R16, R3, !PT ;  /* 0x0000000310037209 */ /* 0x000fc40007810000 */
[----:B------:R-:W-:Y:S02]  /*4050*/  FSEL R20, R50, -INF , P0 ;  /* 0xff80000032147808 */ /* 0x000fe40000000000 */
[C---:B------:R-:W-:Y:S02]  /*4060*/  ISETP.GT.AND P0, PT, R2.reuse, 0x11, PT ;  /* 0x000000110200780c */ /* 0x040fe40003f04270 */
[----:B------:R-:W-:Y:S02]  /*4070*/  FMNMX.FTZ R3, R21, R3, !PT ;  /* 0x0000000315037209 */ /* 0x000fe40007810000 */
[----:B------:R-:W-:Y:S02]  /*4080*/  FMNMX.FTZ R6, R9, R8, !PT ;  /* 0x0000000809067209 */ /* 0x000fe40007810000 */
[----:B------:R-:W-:Y:S02]  /*4090*/  FSEL R19, R51, -INF , P0 ;  /* 0xff80000033137808 */ /* 0x000fe40000000000 */
[----:B------:R-:W-:Y:S01]  /*40a0*/  ISETP.GT.AND P0, PT, R2, 0x18, PT ;  /* 0x000000180200780c */ /* 0x000fe20003f04270 */
[----:B------:R-:W-:Y:S01]  /*40b0*/  LDSM.16.MT88.4 R48, [R251+0x100] ;  /* 0x00010000fb30783b */ /* 0x000fe20000004200 */
[----:B------:R-:W-:-:S02]  /*40c0*/  FMNMX.FTZ R3, R22, R3, !PT ;  /* 0x0000000316037209 */ /* 0x000fc40007810000 */
[----:B------:R-:W-:Y:S02]  /*40d0*/  FMNMX.FTZ R6, R7, R6, !PT ;  /* 0x0000000607067209 */ /* 0x000fe40007810000 */
[----:B------:R-:W-:Y:S02]  /*40e0*/  FSEL R18, R46, -INF , P0 ;  /* 0xff8000002e127808 */ /* 0x000fe40000000000 */
[----:B------:R-:W-:Y:S02]  /*40f0*/  ISETP.GT.AND P0, PT, R2, 0x19, PT ;  /* 0x000000190200780c */ /* 0x000fe40003f04270 */
[----:B------:R-:W-:Y:S02]  /*4100*/  FMNMX.FTZ R3, R106, R3, !PT ;  /* 0x000000036a037209 */ /* 0x000fe40007810000 */
[----:B------:R-:W-:Y:S02]  /*4110*/  FMNMX.FTZ R6, R12, R6, !PT ;  /* 0x000000060c067209 */ /* 0x000fe40007810000 */
[----:B------:R-:W-:-:S02]  /*4120*/  FSEL R17, R47, -INF , P0 ;  /* 0xff8000002f117808 */ /* 0x000fc40000000000 */
[----:B------:R-:W-:Y:S02]  /*4130*/  FMNMX.FTZ R132, R105, R3, !PT ;  /* 0x0000000369847209 */ /* 0x000fe40007810000 */
[----:B------:R-:W-:Y:S02]  /*4140*/  ISETP.GT.AND P0, PT, R2, 0x20, PT ;  /* 0x000000200200780c */ /* 0x000fe40003f04270 */
[----:B------:R-:W-:Y:S02]  /*4150*/  FMNMX.FTZ R3, R20, R6, !PT ;  /* 0x0000000614037209 */ /* 0x000fe40007810000 */
[----:B------:R-:W-:Y:S02]  /*4160*/  FSEL R99, R34, -INF , P0 ;  /* 0xff80000022637808 */ /* 0x000fe40000000000 */
[----:B------:R-:W-:Y:S02]  /*4170*/  FMNMX.FTZ R3, R19, R3, !PT ;  /* 0x0000000313037209 */ /* 0x000fe40007810000 */
[----:B------:R-:W-:-:S02]  /*4180*/  ISETP.GT.AND P0, PT, R2, 0x21, PT ;  /* 0x000000210200780c */ /* 0x000fc40003f04270 */
[----:B------:R-:W-:Y:S02]  /*4190*/  FMNMX.FTZ R3, R18, R3, !PT ;  /* 0x0000000312037209 */ /* 0x000fe40007810000 */
[----:B------:R-:W-:Y:S02]  /*41a0*/  FSEL R98, R35, -INF , P0 ;  /* 0xff80000023627808 */ /* 0x000fe40000000000 */
[----:B------:R-:W-:Y:S01]  /*41b0*/  ISETP.GT.AND P0, PT, R2, 0x28, PT ;  /* 0x000000280200780c */ /* 0x000fe20003f04270 */
[----:B------:R-:W-:Y:S01]  /*41c0*/  LDSM.16.MT88.4 R32, [R251+0x900] ;  /* 0x00090000fb20783b */ /* 0x000fe20000004200 */
[----:B------:R-:W-:Y:S02]  /*41d0*/  FMNMX.FTZ R3, R17, R3, !PT ;  /* 0x0000000311037209 */ /* 0x000fe40007810000 */
[----:B------:R-:W-:Y:S02]  /*41e0*/  FSEL R95, R42, -INF , P0 ;  /* 0xff8000002a5f7808 */ /* 0x000fe40000000000 */
[----:B------:R-:W-:-:S02]  /*41f0*/  ISETP.GT.AND P0, PT, R2, 0x29, PT ;  /* 0x000000290200780c */ /* 0x000fc40003f04270 */
[----:B------:R-:W-:Y:S02]  /*4200*/  FMNMX.FTZ R3, R99, R3, !PT ;  /* 0x0000000363037209 */ /* 0x000fe40007810000 */
[----:B------:R-:W-:Y:S02]  /*4210*/  FMNMX.FTZ R132, R104, R132, !PT ;  /* 0x0000008468847209 */ /* 0x000fe40007810000 */
[----:B------:R-:W-:Y:S02]  /*4220*/  FSEL R97, R43, -INF , P0 ;  /* 0xff8000002b617808 */ /* 0x000fe40000000000 */
[----:B------:R-:W-:Y:S01]  /*4230*/  ISETP.GT.AND P0, PT, R2, 0x30, PT ;  /* 0x000000300200780c */ /* 0x000fe20003f04270 */
[----:B------:R-:W-:Y:S01]  /*4240*/  LDSM.16.MT88.4 R40, [R135+0x900] ;  /* 0x000900008728783b */ /* 0x000fe20000004200 */
[----:B------:R-:W-:Y:S02]  /*4250*/  FMNMX.FTZ R3, R98, R3, !PT ;  /* 0x0000000362037209 */ /* 0x000fe40007810000 */
[----:B------:R-:W-:-:S02]  /*4260*/  FMNMX.FTZ R132, R103, R132, !PT ;  /* 0x0000008467847209 */ /* 0x000fc40007810000 */
[----:B------:R-:W-:Y:S02]  /*4270*/  FSEL R94, R30, -INF , P0 ;  /* 0xff8000001e5e7808 */ /* 0x000fe40000000000 */
[----:B------:R-:W-:Y:S02]  /*4280*/  FMNMX.FTZ R3, R95, R3, !PT ;  /* 0x000000035f037209 */ /* 0x000fe40007810000 */
[----:B------:R-:W-:Y:S02]  /*4290*/  ISETP.GT.AND P0, PT, R2, 0x31, PT ;  /* 0x000000310200780c */ /* 0x000fe40003f04270 */
[----:B------:R-:W-:Y:S02]  /*42a0*/  FMNMX.FTZ R132, R102, R132, !PT ;  /* 0x0000008466847209 */ /* 0x000fe40007810000 */
[----:B------:R-:W-:Y:S02]  /*42b0*/  FMNMX.FTZ R3, R97, R3, !PT ;  /* 0x0000000361037209 */ /* 0x000fe40007810000 */
[----:B------:R-:W-:-:S02]  /*42c0*/  FSEL R93, R31, -INF , P0 ;  /* 0xff8000001f5d7808 */ /* 0x000fc40000000000 */
[----:B------:R-:W-:Y:S02]  /*42d0*/  ISETP.GT.AND P0, PT, R2, 0x38, PT ;  /* 0x000000380200780c */ /* 0x000fe40003f04270 */
[----:B------:R-:W-:Y:S02]  /*42e0*/  FMNMX.FTZ R132, R101, R132, !PT ;  /* 0x0000008465847209 */ /* 0x000fe40007810000 */
[----:B------:R-:W-:Y:S02]  /*42f0*/  FMNMX.FTZ R3, R94, R3, !PT ;  /* 0x000000035e037209 */ /* 0x000fe40007810000 */
[----:B------:R-:W-:Y:S02]  /*4300*/  FSEL R92, R38, -INF , P0 ;  /* 0xff800000265c7808 */ /* 0x000fe40000000000 */
[----:B------:R-:W-:Y:S02]  /*4310*/  FMNMX.FTZ R132, R100, R132, !PT ;  /* 0x0000008464847209 */ /* 0x000fe40007810000 */
[----:B------:R-:W-:-:S02]  /*4320*/  ISETP.GT.AND P0, PT, R2, 0x39, PT ;  /* 0x000000390200780c */ /* 0x000fc40003f04270 */
[----:B------:R-:W-:Y:S02]  /*4330*/  FMNMX.FTZ R2, R93, R3, !PT ;  /* 0x000000035d027209 */ /* 0x000fe40007810000 */
[----:B------:R-:W-:Y:S02]  /*4340*/  FMNMX.FTZ R132, R96, R132, !PT ;  /* 0x0000008460847209 */ /* 0x000fe40007810000 */
[----:B------:R-:W-:Y:S02]  /*4350*/  FSEL R91, R39, -INF , P0 ;  /* 0xff800000275b7808 */ /* 0x000fe40000000000 */
[----:B------:R-:W-:Y:S01]  /*4360*/  FMNMX.FTZ R2, R92, R2, !PT ;  /* 0x000000025c027209 */ /* 0x000fe20007810000 */
[----:B------:R-:W1:Y:S03]  /*4370*/  SHFL.BFLY PT, R6, R132, 0x2, 0x1f ;  /* 0x0c401f0084067f89 */ /* 0x000e6600000e0000 */
[----:B------:R-:W-:Y:S01]  /*4380*/  FMNMX.FTZ R2, R91, R2, !PT ;  /* 0x000000025b027209 */ /* 0x000fe20007810000 */
[----:B------:R-:W-:Y:S04]  /*4390*/  LDSM.16.MT88.4 R36, [R248+0x900] ;  /* 0x00090000f824783b */ /* 0x000fe80000004200 */
[----:B------:R-:W2:Y:S01]  /*43a0*/  SHFL.BFLY PT, R3, R2, 0x2, 0x1f ;  /* 0x0c401f0002037f89 */ /* 0x000ea200000e0000 */
[----:B-1----:R-:W-:-:S05]  /*43b0*/  FMNMX.FTZ R132, R6, R132, !PT ;  /* 0x0000008406847209 */ /* 0x002fca0007810000 */
[----:B------:R-:W1:Y:S01]  /*43c0*/  SHFL.BFLY PT, R6, R132, 0x1, 0x1f ;  /* 0x0c201f0084067f89 */ /* 0x000e6200000e0000 */
[----:B--2---:R-:W-:-:S05]  /*43d0*/  FMNMX.FTZ R2, R2, R3, !PT ;  /* 0x0000000302027209 */ /* 0x004fca0007810000 */
        /* <DEDUP_REMOVED lines=11> */
[----:B------:R-:W-:Y:S01]  /*4490*/  MUFU.EX2 R79, R11 ;  /* 0x0000000b004f7308 */ /* 0x000fe20000000800 */
[--C-:B------:R-:W-:Y:S01]  /*44a0*/  FFMA.FTZ R14, R14, c[0x0][0x2d0], -R6.reuse ;  /* 0x0000b4000e0e7a23 */ /* 0x100fe20000010806 */
[----:B------:R-:W-:Y:S01]  /*44b0*/  PLOP3.LUT P0, PT, PT, PT, UP0, 0x40, 0x0 ;  /* 0x000000000000781c */ /* 0x000fe20003f0e808 */
[----:B------:R-:W-:-:S02]  /*44c0*/  FFMA.FTZ R13, R13, c[0x0][0x2d0], -R6 ;  /* 0x0000b4000d0d7a23 */ /* 0x000fc40000010806 */
[--C-:B------:R-:W-:Y:S02]  /*44d0*/  FFMA.FTZ R9, R9, c[0x0][0x2d0], -R2.reuse ;  /* 0x0000b40009097a23 */ /* 0x100fe40000010802 */
[--C-:B------:R-:W-:Y:S01]  /*44e0*/  FFMA.FTZ R4, R8, c[0x0][0x2d0], -R2.reuse ;  /* 0x0000b40008047a23 */ /* 0x100fe20000010802 */
[----:B------:R-:W1:Y:S01]  /*44f0*/  MUFU.EX2 R78, R10 ;  /* 0x0000000a004e7308 */ /* 0x000e620000000800 */
[----:B------:R-:W-:Y:S02]  /*4500*/  FFMA.FTZ R7, R7, c[0x0][0x2d0], -R2 ;  /* 0x0000b40007077a23 */ /* 0x000fe40000010802 */
[----:B------:R-:W-:-:S05]  /*4510*/  FFMA.FTZ R0, R22, c[0x0][0x2d0], -R6 ;  /* 0x0000b40016007a23 */ /* 0x000fca0000010806 */
[----:B------:R2:W-:Y:S08]  /*4520*/  MUFU.EX2 R77, R9 ;  /* 0x00000009004d7308 */ /* 0x0005f00000000800 */
[----:B------:R3:W-:Y:S01]  /*4530*/  MUFU.EX2 R76, R4 ;  /* 0x00000004004c7308 */ /* 0x0007e20000000800 */
[----:B--2---:R-:W2:Y:S07]  /*4540*/  LDSM.16.MT88.4 R8, [R248+0x100] ;  /* 0x00010000f808783b */ /* 0x004eae0000004200 */
[----:B------:R-:W-:Y:S01]  /*4550*/  MUFU.EX2 R82, R14 ;  /* 0x0000000e00527308 */ /* 0x000fe20000000800 */
[----:B---3--:R-:W-:-:S07]  /*4560*/  FFMA.FTZ R4, R12, c[0x0][0x2d0], -R2 ;  /* 0x0000b4000c047a23 */ /* 0x008fce0000010802 */
[----:B------:R-:W3:Y:S01]  /*4570*/  MUFU.EX2 R85, R13 ;  /* 0x0000000d00557308 */ /* 0x000ee20000000800 */
[----:B-1----:R-:W-:-:S07]  /*4580*/  F2FP.PACK_AB R12, R78, R79 ;  /* 0x0000004f4e0c723e */ /* 0x002fce00000000ff */
[----:B------:R-:W-:Y:S08]  /*4590*/  MUFU.EX2 R80, R7 ;  /* 0x0000000700507308 */ /* 0x000ff00000000800 */
[----:B------:R1:W4:Y:S01]  /*45a0*/  MUFU.EX2 R84, R4 ;  /* 0x0000000400547308 */ /* 0x0003220000000800 */
[----:B---3--:R-:W-:Y:S02]  /*45b0*/  F2FP.PACK_AB R14, R85, R82 ;  /* 0x00000052550e723e */ /* 0x008fe400000000ff */
[----:B------:R-:W-:-:S05]  /*45c0*/  F2FP.PACK_AB R13, R76, R77 ;  /* 0x0000004d4c0d723e */ /* 0x000fca00000000ff */
[----:B------:R3:W-:Y:S01]  /*45d0*/  MUFU.EX2 R89, R0 ;  /* 0x0000000000597308 */ /* 0x0007e20000000800 */
[----:B-1----:R-:W-:Y:S01]  /*45e0*/  FFMA.FTZ R4, R15, c[0x0][0x2d0], -R6 ;  /* 0x0000b4000f047a23 */ /* 0x002fe20000010806 */
[----:B----4-:R-:W-:-:S06]  /*45f0*/  F2FP.PACK_AB R15, R84, R80 ;  /* 0x00000050540f723e */ /* 0x010fcc00000000ff */
[----:B------:R1:W-:Y:S01]  /*4600*/  MUFU.EX2 R83, R4 ;  /* 0x0000000400537308 */ /* 0x0003e20000000800 */
[----:B---3--:R-:W-:Y:S01]  /*4610*/  FFMA.FTZ R0, R20, c[0x0][0x2d0], -R2 ;  /* 0x0000b40014007a23 */ /* 0x008fe20000010802 */
[C---:B--2---:R-:W-:Y:S06]  /*4620*/  HMMA.16816.F32 R44, R12.reuse, R8, RZ ;  /* 0x000000080c2c723c */ /* 0x044fec00000018ff */
[----:B------:R2:W-:Y:S02]  /*4630*/  MUFU.EX2 R7, R0 ;  /* 0x0000000000077308 */ /* 0x0005e40000000800 */
[----:B------:R-:W-:Y:S01]  /*4640*/  HMMA.16816.F32 R60, R12, R24, RZ ;  /* 0x000000180c3c723c */ /* 0x000fe200000018ff */
[----:B-1----:R-:W-:-:S05]  /*4650*/  FFMA.FTZ R4, R16, c[0x0][0x2d0], -R6 ;  /* 0x0000b40010047a23 */ /* 0x002fca0000010806 */
[----:B------:R1:W3:Y:S02]  /*4660*/  MUFU.EX2 R88, R4 ;  /* 0x0000000400587308 */ /* 0x0002e40000000800 */
[----:B------:R-:W-:Y:S01]  /*4670*/  HMMA.16816.F32 R52, R12, R26, RZ ;  /* 0x0000001a0c34723c */ /* 0x000fe200000018ff */
[----:B--2---:R-:W-:-:S05]  /*4680*/  FFMA.FTZ R0, R19, c[0x0][0x2d0], -R2 ;  /* 0x0000b40013007a23 */ /* 0x004fca0000010802 */
[----:B------:R2:W4:Y:S02]  /*4690*/  MUFU.EX2 R81, R0 ;  /* 0x0000000000517308 */ /* 0x0005240000000800 */
[----:B------:R-:W-:Y:S01]  /*46a0*/  HMMA.16816.F32 R24, R12, R48, RZ ;  /* 0x000000300c18723c */ /* 0x000fe200000018ff */
[----:B-1----:R-:W-:-:S07]  /*46b0*/  FFMA.FTZ R4, R21, c[0x0][0x2d0], -R6 ;  /* 0x0000b40015047a23 */ /* 0x002fce0000010806 */
[----:B------:R-:W-:Y:S01]  /*46c0*/  HMMA.16816.F32 R28, R12, R10, RZ ;  /* 0x0000000a0c1c723c */ /* 0x000fe200000018ff */
[----:B---3--:R-:W-:Y:S01]  /*46d0*/  F2FP.PACK_AB R8, R88, R83 ;  /* 0x000000535808723e */ /* 0x008fe200000000ff */
[----:B------:R-:W1:Y:S01]  /*46e0*/  MUFU.EX2 R90, R4 ;  /* 0x00000004005a7308 */ /* 0x000e620000000800 */
[----:B--2---:R-:W-:-:S05]  /*46f0*/  FFMA.FTZ R0, R18, c[0x0][0x2d0], -R2 ;  /* 0x0000b40012007a23 */ /* 0x004fca0000010802 */
[----:B------:R-:W-:Y:S01]  /*4700*/  HMMA.16816.F32 R20, R12, R50, RZ ;  /* 0x000000320c14723c */ /* 0x000fe200000018ff */
[----:B----4-:R-:W-:Y:S01]  /*4710*/  F2FP.PACK_AB R9, R81, R7 ;  /* 0x000000075109723e */ /* 0x010fe200000000ff */
[----:B------:R-:W-:Y:S01]  /*4720*/  LDSM.16.MT88.4 R48, [R250+0x2100] ;  /* 0x00210000fa30783b */ /* 0x000fe20000004200 */
[----:B------:R2:W-:Y:S01]  /*4730*/  MUFU.EX2 R87, R0 ;  /* 0x0000000000577308 */ /* 0x0005e20000000800 */
[----:B-1----:R-:W-:Y:S01]  /*4740*/  F2FP.PACK_AB R10, R89, R90 ;  /* 0x0000005a590a723e */ /* 0x002fe200000000ff */
[----:B--2---:R-:W-:-:S03]  /*4750*/  FFMA.FTZ R0, R17, c[0x0][0x2d0], -R2 ;  /* 0x0000b40011007a23 */ /* 0x004fc60000010802 */
[----:B------:R-:W-:Y:S03]  /*4760*/  HMMA.16816.F32 R16, R12, R56, RZ ;  /* 0x000000380c10723c */ /* 0x000fe600000018ff */
[----:B------:R-:W1:Y:S02]  /*4770*/  MUFU.EX2 R86, R0 ;  /* 0x0000000000567308 */ /* 0x000e640000000800 */
[----:B-1----:R-:W-:-:S07]  /*4780*/  F2FP.PACK_AB R11, R86, R87 ;  /* 0x00000057560b723e */ /* 0x002fce00000000ff */
[C---:B------:R-:W-:Y:S01]  /*4790*/  HMMA.16816.F32 R108, R8.reuse, R36, R44 ;  /* 0x00000024086c723c */ /* 0x040fe2000000182c */
[----:B------:R-:W1:Y:S07]  /*47a0*/  LDSM.16.MT88.4 R44, [R135+0x2900] ;  /* 0x00290000872c783b */ /* 0x000e6e0000004200 */
[C---:B------:R-:W-:Y:S08]  /*47b0*/  HMMA.16816.F32 R24, R8.reuse, R32, R24 ;  /* 0x000000200818723c */ /* 0x040ff00000001818 */
[C---:B------:R-:W-:Y:S01]  /*47c0*/  HMMA.16816.F32 R148, R8.reuse, R38, R28 ;  /* 0x000000260894723c */ /* 0x040fe2000000181c */
[----:B------:R-:W2:Y:S07]  /*47d0*/  LDSM.16.MT88.4 R36, [R248+0x2900] ;  /* 0x00290000f824783b */ /* 0x000eae0000004200 */
[----:B------:R-:W-:Y:S01]  /*47e0*/  HMMA.16816.F32 R140, R8, R34, R20 ;  /* 0x00000022088c723c */ /* 0x000fe20000001814 */
[----:B------:R-:W-:-:S02]  /*47f0*/  IMAD.MOV.U32 R129, RZ, RZ, R110 ;  /* 0x000000ffff817224 */ /* 0x000fc400078e006e */
[----:B------:R-:W-:Y:S02]  /*4800*/  IMAD.MOV.U32 R128, RZ, RZ, R111 ;  /* 0x000000ffff807224 */ /* 0x000fe400078e006f */
[----:B------:R-:W-:Y:S02]  /*4810*/  IMAD.MOV.U32 R131, RZ, RZ, R108 ;  /* 0x000000ffff837224 */ /* 0x000fe400078e006c */
[----:B------:R-:W-:Y:S01]  /*4820*/  IMAD.MOV.U32 R130, RZ, RZ, R109 ;  /* 0x000000ffff827224 */ /* 0x000fe200078e006d */
[----:B------:R-:W-:Y:S01]  /*4830*/  HMMA.16816.F32 R32, R12, R58, RZ ;  /* 0x0000003a0c20723c */ /* 0x000fe200000018ff */
[----:B------:R-:W-:Y:S01]  /*4840*/  IMAD.MOV.U32 R112, RZ, RZ, R25 ;  /* 0x000000ffff707224 */ /* 0x000fe200078e0019 */
[----:B------:R-:W-:Y:S01]  /*4850*/  LDSM.16.MT88.4 R56, [R251+0x2900] ;  /* 0x00290000fb38783b */ /* 0x000fe20000004200 */
[----:B------:R-:W-:Y:S02]  /*4860*/  IMAD.MOV.U32 R111, RZ, RZ, R26 ;  /* 0x000000ffff6f7224 */ /* 0x000fe400078e001a */
[----:B------:R-:W-:-:S02]  /*4870*/  IMAD.MOV.U32 R110, RZ, RZ, R24 ;  /* 0x000000ffff6e7224 */ /* 0x000fc400078e0018 */
[----:B------:R-:W-:Y:S01]  /*4880*/  IMAD.MOV.U32 R107, RZ, RZ, R27 ;  /* 0x000000ffff6b7224 */ /* 0x000fe200078e001b */
[----:B------:R-:W-:Y:S08]  /*4890*/  HMMA.16816.F32 R28, R12, R64, RZ ;  /* 0x000000400c1c723c */ /* 0x000ff000000018ff */
[C---:B------:R-:W-:Y:S01]  /*48a0*/  HMMA.16816.F32 R164, R8.reuse, R40, R60 ;  /* 0x0000002808a4723c */ /* 0x040fe2000000183c */
[----:B------:R-:W-:Y:S07]  /*48b0*/  LDSM.16.MT88.4 R60, [R135+0x4100] ;  /* 0x00410000873c783b */ /* 0x000fee0000004200 */
[----:B------:R-:W-:Y:S01]  /*48c0*/  HMMA.16816.F32 R156, R8, R42, R52 ;  /* 0x0000002a089c723c */ /* 0x000fe20000001834 */
[----:B------:R-:W3:Y:S07]  /*48d0*/  LDSM.16.MT88.4 R40, [R251+0x2100] ;  /* 0x00210000fb28783b */ /* 0x000eee0000004200 */
[C---:B------:R-:W-:Y:S01]  /*48e0*/  HMMA.16816.F32 R24, R12.reuse, R66, RZ ;  /* 0x000000420c18723c */ /* 0x040fe200000018ff */
[----:B------:R-:W-:Y:S07]  /*48f0*/  LDSM.16.MT88.4 R64, [R135+0x4900] ;  /* 0x004900008740783b */ /* 0x000fee0000004200 */
[----:B------:R-:W-:Y:S08]  /*4900*/  HMMA.16816.F32 R20, R12, R72, RZ ;  /* 0x000000480c14723c */ /* 0x000ff000000018ff */
[C---:B------:R-:W-:Y:S08]  /*4910*/  HMMA.16816.F32 R52, R8.reuse, R70, R32 ;  /* 0x000000460834723c */ /* 0x040ff00000001820 */
[C---:B-1----:R-:W-:Y:S08]  /*4920*/  HMMA.16816.F32 R28, R8.reuse, R44, R28 ;  /* 0x0000002c081c723c */ /* 0x042ff0000000181c */
[C---:B------:R-:W-:Y:S08]  /*4930*/  HMMA.16816.F32 R16, R8.reuse, R68, R16 ;  /* 0x000000440810723c */ /* 0x040ff00000001810 */
[----:B------:R-:W-:Y:S01]  /*4940*/  HMMA.16816.F32 R24, R8, R46, R24 ;  /* 0x0000002e0818723c */ /* 0x000fe20000001818 */
[----:B------:R-:W-:Y:S01]  /*4950*/  IMAD.MOV.U32 R109, RZ, RZ, R52 ;  /* 0x000000ffff6d7224 */ /* 0x000fe200078e0034 */
[----:B------:R-:W-:Y:S01]  /*4960*/  LDSM.16.MT88.4 R44, [R251+0x4100] ;  /* 0x00410000fb2c783b */ /* 0x000fe20000004200 */
[----:B------:R-:W-:-:S02]  /*4970*/  IMAD.MOV.U32 R108, RZ, RZ, R53 ;  /* 0x000000ffff6c7224 */ /* 0x000fc400078e0035 */
[----:B------:R-:W-:Y:S02]  /*4980*/  IMAD.MOV.U32 R5, RZ, RZ, R54 ;  /* 0x000000ffff057224 */ /* 0x000fe400078e0036 */
[----:B------:R-:W-:Y:S01]  /*4990*/  IMAD.MOV.U32 R0, RZ, RZ, R55 ;  /* 0x000000ffff007224 */ /* 0x000fe200078e0037 */
[----:B--2---:R-:W-:Y:S01]  /*49a0*/  HMMA.16816.F32 R20, R8, R36, R20 ;  /* 0x000000240814723c */ /* 0x004fe20000001814 */
[----:B------:R-:W-:Y:S01]  /*49b0*/  IMAD.MOV.U32 R116, RZ, RZ, R28 ;  /* 0x000000ffff747224 */ /* 0x000fe200078e001c */
[----:B------:R-:W1:Y:S01]  /*49c0*/  LDSM.16.MT88.4 R52, [R250+0x2900] ;  /* 0x00290000fa34783b */ /* 0x000e620000004200 */
[----:B------:R-:W-:Y:S02]  /*49d0*/  IMAD.MOV.U32 R115, RZ, RZ, R29 ;  /* 0x000000ffff737224 */ /* 0x000fe400078e001d */
[----:B------:R-:W-:Y:S02]  /*49e0*/  IMAD.MOV.U32 R114, RZ, RZ, R30 ;  /* 0x000000ffff727224 */ /* 0x000fe400078e001e */
[----:B------:R-:W-:Y:S01]  /*49f0*/  IMAD.MOV.U32 R113, RZ, RZ, R31 ;  /* 0x000000ffff717224 */ /* 0x000fe200078e001f */
[----:B---3--:R-:W-:Y:S01]  /*4a00*/  HMMA.16816.F32 R32, R12, R40, RZ ;  /* 0x000000280c20723c */ /* 0x008fe200000018ff */
[----:B------:R-:W-:-:S02]  /*4a10*/  IMAD.MOV.U32 R178, RZ, RZ, R16 ;  /* 0x000000ffffb27224 */ /* 0x000fc400078e0010 */
[----:B------:R-:W-:Y:S02]  /*4a20*/  IMAD.MOV.U32 R177, RZ, RZ, R17 ;  /* 0x000000ffffb17224 */ /* 0x000fe400078e0011 */
[----:B------:R-:W-:Y:S02]  /*4a30*/  IMAD.MOV.U32 R176, RZ, RZ, R18 ;  /* 0x000000ffffb07224 */ /* 0x000fe400078e0012 */
[----:B------:R-:W-:Y:S01]  /*4a40*/  IMAD.MOV.U32 R4, RZ, RZ, R19 ;  /* 0x000000ffff047224 */ /* 0x000fe200078e0013 */
[----:B------:R-:W-:Y:S01]  /*4a50*/  HMMA.16816.F32 R28, R12, R42, RZ ;  /* 0x0000002a0c1c723c */ /* 0x000fe200000018ff */
[----:B------:R-:W2:Y:S01]  /*4a60*/  LDSM.16.MT88.4 R40, [R248+0x4100] ;  /* 0x00410000f828783b */ /* 0x000ea20000004200 */
[----:B------:R-:W-:Y:S02]  /*4a70*/  IMAD.MOV.U32 R120, RZ, RZ, R24 ;  /* 0x000000ffff787224 */ /* 0x000fe400078e0018 */
[----:B------:R-:W-:Y:S02]  /*4a80*/  IMAD.MOV.U32 R119, RZ, RZ, R25 ;  /* 0x000000ffff777224 */ /* 0x000fe400078e0019 */
[----:B------:R-:W-:-:S02]  /*4a90*/  IMAD.MOV.U32 R118, RZ, RZ, R26 ;  /* 0x000000ffff767224 */ /* 0x000fc400078e001a */
[C---:B------:R-:W-:Y:S01]  /*4aa0*/  HMMA.16816.F32 R16, R12.reuse, R74, RZ ;  /* 0x0000004a0c10723c */ /* 0x040fe200000018ff */
[----:B------:R-:W-:Y:S02]  /*4ab0*/  IMAD.MOV.U32 R117, RZ, RZ, R27 ;  /* 0x000000ffff757224 */ /* 0x000fe400078e001b */
[----:B------:R-:W-:Y:S02]  /*4ac0*/  IMAD.MOV.U32 R73, RZ, RZ, R20 ;  /* 0x000000ffff497224 */ /* 0x000fe400078e0014 */
[----:B------:R-:W-:Y:S02]  /*4ad0*/  IMAD.MOV.U32 R72, RZ, RZ, R21 ;  /* 0x000000ffff487224 */ /* 0x000fe400078e0015 */
[----:B------:R-:W-:Y:S01]  /*4ae0*/  IMAD.MOV.U32 R37, RZ, RZ, R22 ;  /* 0x000000ffff257224 */ /* 0x000fe200078e0016 */
[----:B------:R-:W-:Y:S01]  /*4af0*/  HMMA.16816.F32 R24, R12, R48, RZ ;  /* 0x000000300c18723c */ /* 0x000fe200000018ff */
[----:B------:R-:W-:-:S06]  /*4b00*/  IMAD.MOV.U32 R36, RZ, RZ, R23 ;  /* 0x000000ffff247224 */ /* 0x000fcc00078e0017 */
[----:B------:R-:W-:Y:S01]  /*4b10*/  IMAD.MOV.U32 R49, RZ, RZ, R111 ;  /* 0x000000ffff317224 */ /* 0x000fe200078e006f */
[----:B------:R-:W-:Y:S01]  /*4b20*/  HMMA.16816.F32 R20, R12, R50, RZ ;  /* 0x000000320c14723c */ /* 0x000fe200000018ff */
[----:B------:R-:W-:-:S06]  /*4b30*/  IMAD.MOV.U32 R48, RZ, RZ, R112 ;  /* 0x000000ffff307224 */ /* 0x000fcc00078e0070 */
[----:B------:R-:W-:Y:S01]  /*4b40*/  IMAD.MOV.U32 R51, RZ, RZ, R110 ;  /* 0x000000ffff337224 */ /* 0x000fe200078e006e */
[C---:B------:R-:W-:Y:S01]  /*4b50*/  HMMA.16816.F32 R180, R8.reuse, R56, R32 ;  /* 0x0000003808b4723c */ /* 0x040fe20000001820 */
[----:B------:R-:W3:Y:S06]  /*4b60*/  LDSM.16.MT88.4 R32, [R248+0x4900] ;  /* 0x00490000f820783b */ /* 0x000eec0000004200 */
[----:B------:R-:W-:Y:S01]  /*4b70*/  IMAD.MOV.U32 R56, RZ, RZ, R73 ;  /* 0x000000ffff387224 */ /* 0x000fe200078e0049 */
[----:B------:R-:W-:Y:S01]  /*4b80*/  HMMA.16816.F32 R188, R8, R38, R16 ;  /* 0x0000002608bc723c */ /* 0x000fe20000001810 */
[----:B------:R-:W-:-:S07]  /*4b90*/  IMAD.MOV.U32 R57, RZ, RZ, R72 ;  /* 0x000000ffff397224 */ /* 0x000fce00078e0048 */
[----:B------:R-:W-:Y:S07]  /*4ba0*/  HMMA.16816.F32 R16, R12, R60, RZ ;  /* 0x0000003c0c10723c */ /* 0x000fee00000018ff */
[----:B------:R-:W-:Y:S01]  /*4bb0*/  IMAD.MOV.U32 R60, RZ, RZ, R116 ;  /* 0x000000ffff3c7224 */ /* 0x000fe200078e0074 */
[----:B------:R-:W-:Y:S01]  /*4bc0*/  HMMA.16816.F32 R68, R8, R58, R28 ;  /* 0x0000003a0844723c */ /* 0x000fe2000000181c */
[----:B------:R-:W-:-:S06]  /*4bd0*/  IMAD.MOV.U32 R61, RZ, RZ, R115 ;  /* 0x000000ffff3d7224 */ /* 0x000fcc00078e0073 */
[----:B------:R-:W-:Y:S01]  /*4be0*/  IMAD.MOV.U32 R58, RZ, RZ, R37 ;  /* 0x000000ffff3a7224 */ /* 0x000fe200078e0025 */
[C---:B-1----:R-:W-:Y:S01]  /*4bf0*/  HMMA.16816.F32 R72, R8.reuse, R52, R24 ;  /* 0x000000340848723c */ /* 0x042fe20000001818 */
[----:B------:R-:W-:Y:S02]  /*4c00*/  IMAD.MOV.U32 R59, RZ, RZ, R36 ;  /* 0x000000ffff3b7224 */ /* 0x000fe400078e0024 */
[----:B------:R-:W1:Y:S04]  /*4c10*/  LDSM.16.MT88.4 R36, [R251+0x4900] ;  /* 0x00490000fb24783b */ /* 0x000e680000004200 */
[----:B------:R-:W-:Y:S01]  /*4c20*/  IMAD.MOV.U32 R52, RZ, RZ, R120 ;  /* 0x000000ffff347224 */ /* 0x000fe200078e0078 */
[----:B------:R-:W-:Y:S01]  /*4c30*/  HMMA.16816.F32 R152, R8, R54, R20 ;  /* 0x000000360898723c */ /* 0x000fe20000001814 */
[----:B------:R-:W-:-:S06]  /*4c40*/  IMAD.MOV.U32 R53, RZ, RZ, R119 ;  /* 0x000000ffff357224 */ /* 0x000fcc00078e0077 */
[----:B------:R-:W-:Y:S01]  /*4c50*/  IMAD.MOV.U32 R54, RZ, RZ, R118 ;  /* 0x000000ffff367224 */ /* 0x000fe200078e0076 */
[----:B--2---:R-:W-:Y:S01]  /*4c60*/  HMMA.16816.F32 R24, R12, R40, RZ ;  /* 0x000000280c18723c */ /* 0x004fe200000018ff */
[----:B------:R-:W-:-:S07]  /*4c70*/  IMAD.MOV.U32 R55, RZ, RZ, R117 ;  /* 0x000000ffff377224 */ /* 0x000fce00078e0075 */
[----:B------:R-:W-:Y:S01]  /*4c80*/  HMMA.16816.F32 R20, R12, R42, RZ ;  /* 0x0000002a0c14723c */ /* 0x000fe200000018ff */
[----:B------:R-:W2:Y:S07]  /*4c90*/  LDSM.16.MT88.4 R40, [R250+0x4100] ;  /* 0x00410000fa28783b */ /* 0x000eae0000004200 */
[----:B------:R-:W-:Y:S08]  /*4ca0*/  HMMA.16816.F32 R160, R8, R64, R16 ;  /* 0x0000004008a0723c */ /* 0x000ff00000001810 */
[----:B------:R-:W-:Y:S07]  /*4cb0*/  HMMA.16816.F32 R16, R12, R44, RZ ;  /* 0x0000002c0c10723c */ /* 0x000fee00000018ff */
[----:B------:R-:W-:Y:S01]  /*4cc0*/  IMAD.MOV.U32 R44, RZ, RZ, R109 ;  /* 0x000000ffff2c7224 */ /* 0x000fe200078e006d */
[----:B---3--:R-:W-:Y:S01]  /*4cd0*/  HMMA.16816.F32 R144, R8, R32, R24 ;  /* 0x000000200890723c */ /* 0x008fe20000001818 */
[----:B------:R-:W3:Y:S01]  /*4ce0*/  LDSM.16.MT88.4 R24, [R250+0x4900] ;  /* 0x00490000fa18783b */ /* 0x000ee20000004200 */
[----:B------:R-:W-:-:S05]  /*4cf0*/  IMAD.MOV.U32 R45, RZ, RZ, R108 ;  /* 0x000000ffff2d7224 */ /* 0x000fca00078e006c */
[--C-:B------:R-:W-:Y:S01]  /*4d00*/  FFMA.FTZ R33, R94, c[0x0][0x2d0], -R2.reuse ;  /* 0x0000b4005e217a23 */ /* 0x100fe20000010802 */
[----:B------:R-:W-:Y:S01]  /*4d10*/  HMMA.16816.F32 R28, R12, R62, RZ ;  /* 0x0000003e0c1c723c */ /* 0x000fe200000018ff */
[----:B------:R-:W-:-:S06]  /*4d20*/  FFMA.FTZ R32, R93, c[0x0][0x2d0], -R2 ;  /* 0x0000b4005d207a23 */ /* 0x000fcc0000010802 */
[----:B------:R-:W-:Y:S01]  /*4d30*/  IMAD.MOV.U32 R62, RZ, RZ, R114 ;  /* 0x000000ffff3e7224 */ /* 0x000fe200078e0072 */
[----:B-1----:R-:W-:Y:S01]  /*4d40*/  HMMA.16816.F32 R136, R8, R36, R16 ;  /* 0x000000240888723c */ /* 0x002fe20000001810 */
[----:B------:R-:W-:-:S06]  /*4d50*/  IMAD.MOV.U32 R63, RZ, RZ, R113 ;  /* 0x000000ffff3f7224 */ /* 0x000fcc00078e0071 */
[--C-:B------:R-:W-:Y:S01]  /*4d60*/  FFMA.FTZ R36, R102, c[0x0][0x2d0], -R6.reuse ;  /* 0x0000b40066247a23 */ /* 0x100fe20000010806 */
[----:B--2---:R-:W-:Y:S01]  /*4d70*/  HMMA.16816.F32 R16, R12, R40, RZ ;  /* 0x000000280c10723c */ /* 0x004fe200000018ff */
[----:B------:R-:W-:Y:S02]  /*4d80*/  FFMA.FTZ R37, R101, c[0x0][0x2d0], -R6 ;  /* 0x0000b40065257a23 */ /* 0x000fe40000010806 */
[----:B------:R-:W-:Y:S02]  /*4d90*/  IMAD.MOV.U32 R101, RZ, RZ, R130 ;  /* 0x000000ffff657224 */ /* 0x000fe400078e0082 */
[----:B------:R-:W-:-:S03]  /*4da0*/  IMAD.MOV.U32 R102, RZ, RZ, R129 ;  /* 0x000000ffff667224 */ /* 0x000fc600078e0081 */
[C---:B------:R-:W-:Y:S07]  /*4db0*/  HMMA.16816.F32 R120, R8.reuse, R34, R20 ;  /* 0x000000220878723c */ /* 0x040fee0000001814 */
[--C-:B------:R-:W-:Y:S01]  /*4dc0*/  FFMA.FTZ R35, R92, c[0x0][0x2d0], -R2.reuse ;  /* 0x0000b4005c237a23 */ /* 0x100fe20000010802 */
[----:B------:R-:W-:Y:S01]  /*4dd0*/  HMMA.16816.F32 R124, R8, R66, R28 ;  /* 0x00000042087c723c */ /* 0x000fe2000000181c */
[----:B------:R-:W1:Y:S01]  /*4de0*/  LDSM.16.MT88.4 R28, [R135+0x6100] ;  /* 0x00610000871c783b */ /* 0x000e620000004200 */
[----:B------:R-:W-:-:S06]  /*4df0*/  FFMA.FTZ R34, R91, c[0x0][0x2d0], -R2 ;  /* 0x0000b4005b227a23 */ /* 0x000fcc0000010802 */
[----:B------:R-:W-:Y:S07]  /*4e00*/  HMMA.16816.F32 R20, R12, R46, RZ ;  /* 0x0000002e0c14723c */ /* 0x000fee00000018ff */
[----:B------:R-:W-:Y:S01]  /*4e10*/  IMAD.MOV.U32 R46, RZ, RZ, R5 ;  /* 0x000000ffff2e7224 */ /* 0x000fe200078e0005 */
[----:B---3--:R-:W-:Y:S01]  /*4e20*/  HMMA.16816.F32 R116, R8, R24, R16 ;  /* 0x000000180874723c */ /* 0x008fe20000001810 */
[----:B------:R-:W-:Y:S02]  /*4e30*/  IMAD.MOV.U32 R47, RZ, RZ, R0 ;  /* 0x000000ffff2f7224 */ /* 0x000fe400078e0000 */
[----:B------:R-:W-:-:S02]  /*4e40*/  FADD.FTZ R0, R79, R78 ;  /* 0x0000004e4f007221 */ /* 0x000fc40000010000 */
[----:B------:R-:W-:Y:S02]  /*4e50*/  FADD.FTZ R5, R77, R76 ;  /* 0x0000004c4d057221 */ /* 0x000fe40000010000 */
[----:B------:R-:W-:Y:S01]  /*4e60*/  IMAD.MOV.U32 R76, RZ, RZ, R178 ;  /* 0x000000ffff4c7224 */ /* 0x000fe200078e00b2 */
[----:B------:R-:W-:Y:S01]  /*4e70*/  HMMA.16816.F32 R16, R12, R42, RZ ;  /* 0x0000002a0c10723c */ /* 0x000fe200000018ff */
[----:B------:R-:W-:Y:S02]  /*4e80*/  IMAD.MOV.U32 R77, RZ, RZ, R177 ;  /* 0x000000ffff4d7224 */ /* 0x000fe400078e00b1 */
[----:B------:R-:W-:Y:S02]  /*4e90*/  IMAD.MOV.U32 R78, RZ, RZ, R176 ;  /* 0x000000ffff4e7224 */ /* 0x000fe400078e00b0 */
[----:B------:R-:W-:Y:S02]  /*4ea0*/  FADD.FTZ R0, R82, R0 ;  /* 0x0000000052007221 */ /* 0x000fe40000010000 */
[----:B------:R-:W-:Y:S01]  /*4eb0*/  IMAD.MOV.U32 R79, RZ, RZ, R4 ;  /* 0x000000ffff4f7224 */ /* 0x000fe200078e0004 */
[----:B------:R-:W-:Y:S01]  /*4ec0*/  HMMA.16816.F32 R108, R8, R38, R20 ;  /* 0x00000026086c723c */ /* 0x000fe20000001814 */
[----:B------:R-:W2:Y:S01]  /*4ed0*/  LDSM.16.MT88.4 R20, [R135+0x6900] ;  /* 0x006900008714783b */ /* 0x000ea20000004200 */
[----:B------:R-:W-:-:S02]  /*4ee0*/  FADD.FTZ R5, R80, R5 ;  /* 0x0000000550057221 */ /* 0x000fc40000010000 */
[----:B------:R-:W-:Y:S02]  /*4ef0*/  FADD.FTZ R4, R85, R0 ;  /* 0x0000000055047221 */ /* 0x000fe40000010000 */
[----:B------:R-:W-:Y:S02]  /*4f00*/  FADD.FTZ R0, R84, R5 ;  /* 0x0000000554007221 */ /* 0x000fe40000010000 */
[----:B------:R-:W-:Y:S02]  /*4f10*/  FADD.FTZ R4, R83, R4 ;  /* 0x0000000453047221 */ /* 0x000fe40000010000 */
[----:B------:R-:W-:Y:S02]  /*4f20*/  FADD.FTZ R0, R7, R0 ;  /* 0x0000000007007221 */ /* 0x000fe40000010000 */
[--C-:B------:R-:W-:Y:S02]  /*4f30*/  FFMA.FTZ R24, R106, c[0x0][0x2d0], -R6.reuse ;  /* 0x0000b4006a187a23 */ /* 0x100fe40000010806 */
[----:B------:R-:W-:-:S02]  /*4f40*/  FFMA.FTZ R38, R100, c[0x0][0x2d0], -R6 ;  /* 0x0000b40064267a23 */ /* 0x000fc40000010806 */
[----:B------:R-:W-:Y:S01]  /*4f50*/  HMMA.16816.F32 R112, R8, R26, R16 ;  /* 0x0000001a0870723c */ /* 0x000fe20000001810 */
[----:B------:R-:W-:Y:S02]  /*4f60*/  FFMA.FTZ R39, R96, c[0x0][0x2d0], -R6 ;  /* 0x0000b40060277a23 */ /* 0x000fe40000010806 */
[----:B------:R-:W-:Y:S02]  /*4f70*/  FADD.FTZ R25, R88, R4 ;  /* 0x0000000458197221 */ /* 0x000fe40000010000 */
[----:B------:R-:W-:Y:S02]  /*4f80*/  IMAD.MOV.U32 R106, RZ, RZ, R49 ;  /* 0x000000ffff6a7224 */ /* 0x000fe400078e0031 */
[----:B------:R-:W-:Y:S01]  /*4f90*/  FFMA.FTZ R26, R105, c[0x0][0x2d0], -R6 ;  /* 0x0000b400691a7a23 */ /* 0x000fe20000010806 */
[----:B-1----:R-:W-:Y:S01]  /*4fa0*/  HMMA.16816.F32 R16, R12, R28, RZ ;  /* 0x0000001c0c10723c */ /* 0x002fe200000018ff */
[----:B------:R-:W-:Y:S02]  /*4fb0*/  FADD.FTZ R27, R81, R0 ;  /* 0x00000000511b7221 */ /* 0x000fe40000010000 */
[----:B------:R-:W-:Y:S01]  /*4fc0*/  MUFU.EX2 R0, R26 ;  /* 0x0000001a00007308 */ /* 0x000fe20000000800 */
[----:B------:R-:W-:-:S02]  /*4fd0*/  IMAD.MOV.U32 R105, RZ, RZ, R48 ;  /* 0x000000ffff697224 */ /* 0x000fc400078e0030 */
[----:B------:R-:W-:Y:S02]  /*4fe0*/  IMAD.MOV.U32 R100, RZ, RZ, R131 ;  /* 0x000000ffff647224 */ /* 0x000fe400078e0083 */
[--C-:B------:R-:W-:Y:S02]  /*4ff0*/  FFMA.FTZ R28, R104, c[0x0][0x2d0], -R6.reuse ;  /* 0x0000b400681c7a23 */ /* 0x100fe40000010806 */
[----:B------:R-:W-:Y:S02]  /*5000*/  FFMA.FTZ R29, R103, c[0x0][0x2d0], -R6 ;  /* 0x0000b400671d7a23 */ /* 0x000fe40000010806 */
[----:B------:R-:W-:Y:S02]  /*5010*/  IMAD.MOV.U32 R104, RZ, RZ, R51 ;  /* 0x000000ffff687224 */ /* 0x000fe400078e0033 */
[----:B------:R-:W-:-:S10]  /*5020*/  IMAD.MOV.U32 R103, RZ, RZ, R128 ;  /* 0x000000ffff677224 */ /* 0x000fd400078e0080 */
[----:B--2---:R-:W-:Y:S08]  /*5030*/  HMMA.16816.F32 R184, R8, R20, R16 ;  /* 0x0000001408b8723c */ /* 0x004ff00000001810 */
[----:B------:R-:W-:Y:S07]  /*5040*/  HMMA.16816.F32 R16, R12, R30, RZ ;  /* 0x0000001e0c10723c */ /* 0x000fee00000018ff */
[----:B------:R-:W-:-:S02]  /*5050*/  FFMA.FTZ R31, R95, c[0x0][0x2d0], -R2 ;  /* 0x0000b4005f1f7a23 */ /* 0x000fc40000010802 */
[--C-:B------:R-:W-:Y:S11]  /*5060*/  FFMA.FTZ R30, R97, c[0x0][0x2d0], -R2.reuse ;  /* 0x0000b400611e7a23 */ /* 0x100ff60000010802 */
[----:B------:R-:W-:Y:S04]  /*5070*/  @!UPT UIADD3 URZ, URZ, URZ, URZ ;  /* 0x0000003f3f3ff290 */ /* 0x000fe8000fffe03f */
[----:B------:R-:W-:Y:S01]  /*5080*/  HMMA.16816.F32 R176, R8, R22, R16 ;  /* 0x0000001608b0723c */ /* 0x000fe20000001810 */
[----:B------:R-:W1:Y:S04]  /*5090*/  LDSM.16.MT88.4 R20, [R248+0x6100] ;  /* 0x00610000f814783b */ /* 0x000e680000004200 */
[----:B------:R-:W2:Y:S03]  /*50a0*/  LDSM.16.MT88.4 R16, [R248+0x6900] ;  /* 0x00690000f810783b */ /* 0x000ea60000004200 */
[C---:B-1----:R-:W-:Y:S08]  /*50b0*/  HMMA.16816.F32 R4, R12.reuse, R20, RZ ;  /* 0x000000140c04723c */ /* 0x042ff000000018ff */
[----:B------:R-:W-:Y:S11]  /*50c0*/  HMMA.16816.F32 R20, R12, R22, RZ ;  /* 0x000000160c14723c */ /* 0x000ff600000018ff */
[----:B------:R-:W-:Y:S05]  /*50d0*/  @!UPT UIADD3 URZ, URZ, URZ, URZ ;  /* 0x0000003f3f3ff290 */ /* 0x000fea000fffe03f */
[C---:B--2---:R-:W-:Y:S01]  /*50e0*/  HMMA.16816.F32 R80, R8.reuse, R16, R4 ;  /* 0x000000100850723c */ /* 0x044fe20000001804 */
[----:B------:R1:W2:Y:S06]  /*50f0*/  MUFU.EX2 R4, R24 ;  /* 0x0000001800047308 */ /* 0x0002ac0000000800 */
[----:B------:R-:W-:Y:S01]  /*5100*/  FADD.FTZ R5, R90, R25 ;  /* 0x000000195a057221 */ /* 0x000fe20000010000 */
[----:B------:R-:W-:Y:S01]  /*5110*/  HMMA.16816.F32 R64, R8, R18, R20 ;  /* 0x000000120840723c */ /* 0x000fe20000001814 */
[----:B------:R-:W-:Y:S01]  /*5120*/  FADD.FTZ R17, R87, R27 ;  /* 0x0000001b57117221 */ /* 0x000fe20000010000 */
[----:B------:R-:W3:Y:S01]  /*5130*/  MUFU.EX2 R16, R28 ;  /* 0x0000001c00107308 */ /* 0x000ee20000000800 */
[--C-:B------:R-:W-:Y:S01]  /*5140*/  FFMA.FTZ R6, R99, c[0x0][0x2d0], -R2.reuse ;  /* 0x0000b40063067a23 */ /* 0x100fe20000010802 */
[----:B------:R-:W-:Y:S03]  /*5150*/  LDSM.16.MT88.4 R20, [R251+0x6900] ;  /* 0x00690000fb14783b */ /* 0x000fe60000004200 */
[----:B------:R-:W-:Y:S01]  /*5160*/  FADD.FTZ R18, R89, R5 ;  /* 0x0000000559127221 */ /* 0x000fe20000010000 */
[----:B-1----:R-:W1:Y:S01]  /*5170*/  LDSM.16.MT88.4 R24, [R251+0x6100] ;  /* 0x00610000fb18783b */ /* 0x002e620000004200 */
[----:B------:R-:W-:Y:S01]  /*5180*/  FFMA.FTZ R5, R98, c[0x0][0x2d0], -R2 ;  /* 0x0000b40062057a23 */ /* 0x000fe20000010802 */
[----:B------:R-:W4:Y:S01]  /*5190*/  MUFU.EX2 R6, R6 ;  /* 0x0000000600067308 */ /* 0x000f220000000800 */
[----:B------:R-:W-:-:S02]  /*51a0*/  FADD.FTZ R19, R86, R17 ;  /* 0x0000001156137221 */ /* 0x000fc40000010000 */
[----:B--2---:R-:W-:Y:S01]  /*51b0*/  FADD.FTZ R17, R4, R18 ;  /* 0x0000001204117221 */ /* 0x004fe20000010000 */
[----:B------:R-:W-:-:S03]  /*51c0*/  F2FP.PACK_AB R4, R0, R4 ;  /* 0x000000040004723e */ /* 0x000fc600000000ff */
[----:B------:R-:W-:Y:S01]  /*51d0*/  FADD.FTZ R2, R0, R17 ;  /* 0x0000001100027221 */ /* 0x000fe20000010000 */
[----:B------:R-:W2:Y:S03]  /*51e0*/  MUFU.EX2 R5, R5 ;  /* 0x0000000500057308 */ /* 0x000ea60000000800 */
[----:B---3--:R-:W-:-:S05]  /*51f0*/  FADD.FTZ R2, R16, R2 ;  /* 0x0000000210027221 */ /* 0x008fca0000010000 */
[----:B------:R2:W3:Y:S01]  /*5200*/  MUFU.EX2 R7, R29 ;  /* 0x0000001d00077308 */ /* 0x0004e20000000800 */
[----:B----4-:R-:W-:-:S04]  /*5210*/  FADD.FTZ R0, R6, R19 ;  /* 0x0000001306007221 */ /* 0x010fc80000010000 */
[C---:B--2---:R-:W-:Y:S01]  /*5220*/  FADD.FTZ R29, R5.reuse, R0 ;  /* 0x00000000051d7221 */ /* 0x044fe20000010000 */
[----:B------:R-:W-:Y:S01]  /*5230*/  F2FP.PACK_AB R5, R5, R6 ;  /* 0x000000060505723e */ /* 0x000fe200000000ff */
[C---:B---3--:R-:W-:Y:S01]  /*5240*/  FADD.FTZ R28, R7.reuse, R2 ;  /* 0x00000002071c7221 */ /* 0x048fe20000010000 */
[----:B------:R-:W-:Y:S01]  /*5250*/  F2FP.PACK_AB R6, R7, R16 ;  /* 0x000000100706723e */ /* 0x000fe200000000ff */
[----:B------:R-:W2:Y:S01]  /*5260*/  MUFU.EX2 R2, R31 ;  /* 0x0000001f00027308 */ /* 0x000ea20000000800 */
[C---:B-1----:R-:W-:Y:S07]  /*5270*/  HMMA.16816.F32 R16, R12.reuse, R24, RZ ;  /* 0x000000180c10723c */ /* 0x042fee00000018ff */
[----:B------:R-:W1:Y:S01]  /*5280*/  MUFU.EX2 R0, R30 ;  /* 0x0000001e00007308 */ /* 0x000e620000000800 */
[----:B------:R-:W-:Y:S01]  /*5290*/  HMMA.16816.F32 R24, R12, R26, RZ ;  /* 0x0000001a0c18723c */ /* 0x000fe200000018ff */
[----:B--2---:R-:W-:Y:S11]  /*52a0*/  FADD.FTZ R7, R2, R29 ;  /* 0x0000001d02077221 */ /* 0x004ff60000010000 */
[----:B------:R-:W-:Y:S04]  /*52b0*/  @!UPT UIADD3 URZ, URZ, URZ, URZ ;  /* 0x0000003f3f3ff290 */ /* 0x000fe8000fffe03f */
[C---:B------:R-:W-:Y:S01]  /*52c0*/  HMMA.16816.F32 R48, R8.reuse, R20, R16 ;  /* 0x000000140830723c */ /* 0x040fe20000001810 */
[----:B------:R-:W2:Y:S07]  /*52d0*/  MUFU.EX2 R17, R36 ;  /* 0x0000002400117308 */ /* 0x000eae0000000800 */
[----:B------:R-:W-:Y:S01]  /*52e0*/  HMMA.16816.F32 R40, R8, R22, R24 ;  /* 0x000000160828723c */ /* 0x000fe20000001818 */
[----:B------:R-:W3:Y:S06]  /*52f0*/  MUFU.EX2 R16, R37 ;  /* 0x0000002500107308 */ /* 0x000eec0000000800 */
[C---:B-1----:R-:W-:Y:S01]  /*5300*/  FADD.FTZ R23, R0.reuse, R7 ;  /* 0x0000000700177221 */ /* 0x042fe20000010000 */
[----:B------:R-:W-:Y:S01]  /*5310*/  F2FP.PACK_AB R7, R0, R2 ;  /* 0x000000020007723e */ /* 0x000fe200000000ff */
[----:B------:R-:W1:Y:S01]  /*5320*/  MUFU.EX2 R19, R33 ;  /* 0x0000002100137308 */ /* 0x000e620000000800 */
[----:B--2---:R-:W-:-:S07]  /*5330*/  FADD.FTZ R22, R17, R28 ;  /* 0x0000001c11167221 */ /* 0x004fce0000010000 */
[----:B------:R-:W2:Y:S01]  /*5340*/  MUFU.EX2 R21, R38 ;  /* 0x0000002600157308 */ /* 0x000ea20000000800 */
[C---:B---3--:R-:W-:Y:S01]  /*5350*/  FADD.FTZ R2, R16.reuse, R22 ;  /* 0x0000001610027221 */ /* 0x048fe20000010000 */
[----:B------:R-:W-:-:S06]  /*5360*/  F2FP.PACK_AB R128, R16, R17 ;  /* 0x000000111080723e */ /* 0x000fcc00000000ff */
[----:B------:R-:W3:Y:S01]  /*5370*/  MUFU.EX2 R18, R32 ;  /* 0x0000002000127308 */ /* 0x000ee20000000800 */
[----:B-1----:R-:W-:-:S07]  /*5380*/  FADD.FTZ R0, R19, R23 ;  /* 0x0000001713007221 */ /* 0x002fce0000010000 */
[----:B------:R-:W1:Y:S01]  /*5390*/  MUFU.EX2 R20, R39 ;  /* 0x0000002700147308 */ /* 0x000e620000000800 */
[----:B--2---:R-:W-:Y:S02]  /*53a0*/  FADD.FTZ R2, R21, R2 ;  /* 0x0000000215027221 */ /* 0x004fe40000010000 */
[C---:B---3--:R-:W-:Y:S01]  /*53b0*/  FADD.FTZ R16, R18.reuse, R0 ;  /* 0x0000000012107221 */ /* 0x048fe20000010000 */
[----:B------:R-:W-:Y:S01]  /*53c0*/  F2FP.PACK_AB R129, R18, R19 ;  /* 0x000000131281723e */ /* 0x000fe200000000ff */
[C---:B-1----:R-:W-:Y:S01]  /*53d0*/  FADD.FTZ R0, R20.reuse, R2 ;  /* 0x0000000214007221 */ /* 0x042fe20000010000 */
[----:B------:R-:W-:Y:S02]  /*53e0*/  F2FP.PACK_AB R130, R20, R21 ;  /* 0x000000151482723e */ /* 0x000fe400000000ff */
[----:B------:R-:W1:Y:S01]  /*53f0*/  MUFU.EX2 R2, R35 ;  /* 0x0000002300027308 */ /* 0x000e620000000800 */
[----:B------:R-:W2:Y:S04]  /*5400*/  LDSM.16.MT88.4 R20, [R250+0x6100] ;  /* 0x00610000fa14783b */ /* 0x000ea80000004200 */
[----:B------:R3:W-:Y:S01]  /*5410*/  STL [R1+0x54], R0 ;  /* 0x0000540001007387 */ /* 0x0007e20000100800 */
[----:B-1----:R-:W-:-:S02]  /*5420*/  FADD.FTZ R16, R2, R16 ;  /* 0x0000001002107221 */ /* 0x002fc40000010000 */
[----:B---3--:R-:W1:Y:S01]  /*5430*/  MUFU.EX2 R0, R34 ;  /* 0x0000002200007308 */ /* 0x008e620000000800 */
[----:B--2---:R-:W-:Y:S01]  /*5440*/  HMMA.16816.F32 R24, R12, R20, RZ ;  /* 0x000000140c18723c */ /* 0x004fe200000018ff */
[C---:B-1----:R-:W-:Y:S01]  /*5450*/  FADD.FTZ R16, R0.reuse, R16 ;  /* 0x0000001000107221 */ /* 0x042fe20000010000 */
[----:B------:R-:W-:-:S06]  /*5460*/  F2FP.PACK_AB R131, R0, R2 ;  /* 0x000000020083723e */ /* 0x000fcc00000000ff */
[----:B------:R-:W-:Y:S01]  /*5470*/  HMMA.16816.F32 R12, R12, R22, RZ ;  /* 0x000000160c0c723c */ /* 0x000fe200000018ff */
[----:B------:R-:W-:Y:S04]  /*5480*/  STL [R1+0x80], R16 ;  /* 0x0000801001007387 */ /* 0x000fe80000100800 */
[----:B------:R-:W1:Y:S11]  /*5490*/  LDSM.16.MT88.4 R16, [R250+0x6900] ;  /* 0x00690000fa10783b */ /* 0x000e760000004200 */
[C---:B-1----:R-:W-:Y:S08]  /*54a0*/  HMMA.16816.F32 R24, R8.reuse, R16, R24 ;  /* 0x000000100818723c */ /* 0x042ff00000001818 */
[----:B------:R-:W-:Y:S01]  /*54b0*/  HMMA.16816.F32 R12, R8, R18, R12 ;  /* 0x00000012080c723c */ /* 0x000fe2000000180c */
        /* <DEDUP_REMOVED lines=25> */
[----:B------:R-:W2:Y:S03]  /*5650*/  LDSM.16.MT88.4 R152, [R248+0x1900] ;  /* 0x00190000f898783b */ /* 0x000ea60000004200 */
[C---:B-1----:R-:W-:Y:S01]  /*5660*/  HMMA.16816.F32 R84, R4.reuse, R8, R160 ;  /* 0x000000080454723c */ /* 0x042fe200000018a0 */
[----:B------:R-:W1:Y:S07]  /*5670*/  LDSM.16.MT88.4 R160, [R135+0x1900] ;  /* 0x0019000087a0783b */ /* 0x000e6e0000004200 */
[----:B------:R-:W-:Y:S01]  /*5680*/  HMMA.16816.F32 R88, R4, R10, R124 ;  /* 0x0000000a0458723c */ /* 0x000fe2000000187c */
[----:B------:R-:W3:Y:S07]  /*5690*/  LDSM.16.MT88.4 R8, [R248+0x5100] ;  /* 0x00510000f808783b */ /* 0x000eee0000004200 */
[C---:B--2---:R-:W-:Y:S08]  /*56a0*/  HMMA.16816.F32 R156, R128.reuse, R152, R156 ;  /* 0x00000098809c723c */ /* 0x044ff0000000189c */
[C---:B------:R-:W-:Y:S08]  /*56b0*/  HMMA.16816.F32 R152, R128.reuse, R154, R20 ;  /* 0x0000009a8098723c */ /* 0x040ff00000001814 */
[----:B-1----:R-:W-:Y:S08]  /*56c0*/  HMMA.16816.F32 R164, R128, R160, R164 ;  /* 0x000000a080a4723c */ /* 0x002ff000000018a4 */
[C---:B---3--:R-:W-:Y:S01]  /*56d0*/  HMMA.16816.F32 R92, R4.reuse, R8, R144 ;  /* 0x00000008045c723c */ /* 0x048fe20000001890 */
[----:B------:R-:W1:Y:S07]  /*56e0*/  LDSM.16.MT88.4 R144, [R251+0x1900] ;  /* 0x00190000fb90783b */ /* 0x000e6e0000004200 */
[----:B------:R-:W-:Y:S01]  /*56f0*/  HMMA.16816.F32 R96, R4, R10, R120 ;  /* 0x0000000a0460723c */ /* 0x000fe20000001878 */
[----:B------:R-:W2:Y:S07]  /*5700*/  LDSM.16.MT88.4 R8, [R251+0x5100] ;  /* 0x00510000fb08783b */ /* 0x000eae0000004200 */
[C---:B------:R-:W-:Y:S08]  /*5710*/  HMMA.16816.F32 R160, R128.reuse, R162, R16 ;  /* 0x000000a280a0723c */ /* 0x040ff00000001810 */
[----:B-1----:R-:W-:Y:S08]  /*5720*/  HMMA.16816.F32 R148, R128, R144, R148 ;  /* 0x000000908094723c */ /* 0x002ff00000001894 */
[C---:B--2---:R-:W-:Y:S01]  /*5730*/  HMMA.16816.F32 R100, R4.reuse, R8, R136 ;  /* 0x000000080464723c */ /* 0x044fe20000001888 */
[----:B------:R-:W1:Y:S07]  /*5740*/  LDSM.16.MT88.4 R136, [R250+0x1900] ;  /* 0x00190000fa88783b */ /* 0x000e6e0000004200 */
[----:B------:R-:W-:Y:S01]  /*5750*/  HMMA.16816.F32 R104, R4, R10, R108 ;  /* 0x0000000a0468723c */ /* 0x000fe2000000186c */
[----:B------:R-:W2:Y:S07]  /*5760*/  LDSM.16.MT88.4 R8, [R250+0x5100] ;  /* 0x00510000fa08783b */ /* 0x000eae0000004200 */
[C---:B------:R-:W-:Y:S08]  /*5770*/  HMMA.16816.F32 R144, R128.reuse, R146, R28 ;  /* 0x000000928090723c */ /* 0x040ff0000000181c */
[----:B-1----:R-:W-:Y:S08]  /*5780*/  HMMA.16816.F32 R140, R128, R136, R140 ;  /* 0x00000088808c723c */ /* 0x002ff0000000188c */
[C---:B--2---:R-:W-:Y:S08]  /*5790*/  HMMA.16816.F32 R108, R4.reuse, R8, R116 ;  /* 0x00000008046c723c */ /* 0x044ff00000001874 */
[----:B------:R-:W-:Y:S01]  /*57a0*/  HMMA.16816.F32 R112, R4, R10, R112 ;  /* 0x0000000a0470723c */ /* 0x000fe20000001870 */
[----:B------:R-:W1:Y:S07]  /*57b0*/  LDSM.16.MT88.4 R8, [R135+0x7100] ;  /* 0x007100008708783b */ /* 0x000e6e0000004200 */
[----:B------:R-:W-:Y:S08]  /*57c0*/  HMMA.16816.F32 R136, R128, R138, R32 ;  /* 0x0000008a8088723c */ /* 0x000ff00000001820 */
[C---:B-1----:R-:W-:Y:S08]  /*57d0*/  HMMA.16816.F32 R184, R4.reuse, R8, R184 ;  /* 0x0000000804b8723c */ /* 0x042ff000000018b8 */
[C---:B------:R-:W-:Y:S01]  /*57e0*/  HMMA.16816.F32 R176, R4.reuse, R10, R176 ;  /* 0x0000000a04b0723c */ /* 0x040fe200000018b0 */
[----:B------:R-:W1:Y:S07]  /*57f0*/  LDSM.16.MT88.4 R8, [R248+0x7100] ;  /* 0x00710000f808783b */ /* 0x000e6e0000004200 */
[C---:B-1----:R-:W-:Y:S01]  /*5800*/  HMMA.16816.F32 R120, R4.reuse, R8, R80 ;  /* 0x000000080478723c */ /* 0x042fe20000001850 */
[----:B------:R-:W-:Y:S07]  /*5810*/  LDSM.16.MT88.4 R80, [R248+0x5900] ;  /* 0x00590000f850783b */ /* 0x000fee0000004200 */
[C---:B------:R-:W-:Y:S01]  /*5820*/  HMMA.16816.F32 R116, R4.reuse, R10, R64 ;  /* 0x0000000a0474723c */ /* 0x040fe20000001840 */
[----:B------:R-:W1:Y:S04]  /*5830*/  LDSM.16.MT88.4 R8, [R251+0x7100] ;  /* 0x00710000fb08783b */ /* 0x000e680000004200 */
[----:B------:R-:W-:Y:S03]  /*5840*/  LDSM.16.MT88.4 R64, [R250+0x3900] ;  /* 0x00390000fa40783b */ /* 0x000fe60000004200 */
[C---:B-1----:R-:W-:Y:S01]  /*5850*/  HMMA.16816.F32 R124, R4.reuse, R10, R40 ;  /* 0x0000000a047c723c */ /* 0x042fe20000001828 */
[----:B------:R-:W1:Y:S07]  /*5860*/  LDSM.16.MT88.4 R40, [R135+0x3900] ;  /* 0x003900008728783b */ /* 0x000e6e0000004200 */
[----:B------:R-:W-:Y:S01]  /*5870*/  HMMA.16816.F32 R180, R4, R8, R48 ;  /* 0x0000000804b4723c */ /* 0x000fe20000001830 */
[----:B------:R-:W2:Y:S04]  /*5880*/  LDSM.16.MT88.4 R48, [R248+0x3900] ;  /* 0x00390000f830783b */ /* 0x000ea80000004200 */
[----:B------:R-:W3:Y:S03]  /*5890*/  LDSM.16.MT88.4 R8, [R250+0x7100] ;  /* 0x00710000fa08783b */ /* 0x000ee60000004200 */
[C---:B-1----:R-:W-:Y:S08]  /*58a0*/  HMMA.16816.F32 R36, R128.reuse, R40, R36 ;  /* 0x000000288024723c */ /* 0x042ff00000001824 */
[C---:B------:R-:W-:Y:S08]  /*58b0*/  HMMA.16816.F32 R40, R128.reuse, R42, R44 ;  /* 0x0000002a8028723c */ /* 0x040ff0000000182c */
[C---:B--2---:R-:W-:Y:S08]  /*58c0*/  HMMA.16816.F32 R44, R128.reuse, R48, R52 ;  /* 0x00000030802c723c */ /* 0x044ff00000001834 */
[----:B------:R-:W-:Y:S01]  /*58d0*/  HMMA.16816.F32 R48, R128, R50, R56 ;  /* 0x000000328030723c */ /* 0x000fe20000001838 */
[----:B------:R-:W1:Y:S07]  /*58e0*/  LDSM.16.MT88.4 R56, [R251+0x3900] ;  /* 0x00390000fb38783b */ /* 0x000e6e0000004200 */
[C---:B---3--:R-:W-:Y:S08]  /*58f0*/  HMMA.16816.F32 R24, R4.reuse, R8, R24 ;  /* 0x000000080418723c */ /* 0x048ff00000001818 */
[----:B------:R-:W-:Y:S01]  /*5900*/  HMMA.16816.F32 R12, R4, R10, R12 ;  /* 0x0000000a040c723c */ /* 0x000fe2000000180c */
[----:B------:R-:W-:Y:S07]  /*5910*/  LDSM.16.MT88.4 R4, [R250+0x7900] ;  /* 0x00790000fa04783b */ /* 0x000fee0000004200 */
[C---:B-1----:R-:W-:Y:S08]  /*5920*/  HMMA.16816.F32 R52, R128.reuse, R56, R60 ;  /* 0x000000388034723c */ /* 0x042ff0000000183c */
[C---:B------:R-:W-:Y:S01]  /*5930*/  HMMA.16816.F32 R60, R128.reuse, R64, R72 ;  /* 0x00000040803c723c */ /* 0x040fe20000001848 */
[----:B------:R-:W1:Y:S07]  /*5940*/  LDSM.16.MT88.4 R72, [R135+0x5900] ;  /* 0x005900008748783b */ /* 0x000e6e0000004200 */
[C---:B------:R-:W-:Y:S08]  /*5950*/  HMMA.16816.F32 R64, R128.reuse, R66, R76 ;  /* 0x000000428040723c */ /* 0x040ff0000000184c */
[C---:B------:R-:W-:Y:S08]  /*5960*/  HMMA.16816.F32 R76, R128.reuse, R80, R92 ;  /* 0x00000050804c723c */ /* 0x040ff0000000185c */
[C---:B------:R-:W-:Y:S01]  /*5970*/  HMMA.16816.F32 R80, R128.reuse, R82, R96 ;  /* 0x000000528050723c */ /* 0x040fe20000001860 */
[----:B------:R-:W2:Y:S07]  /*5980*/  LDSM.16.MT88.4 R96, [R250+0x5900] ;  /* 0x00590000fa60783b */ /* 0x000eae0000004200 */
[C---:B------:R-:W-:Y:S08]  /*5990*/  HMMA.16816.F32 R56, R128.reuse, R58, R68 ;  /* 0x0000003a8038723c */ /* 0x040ff00000001844 */
        /* <DEDUP_REMOVED lines=9> */
[C---:B--2---:R-:W-:Y:S01]  /*5a30*/  HMMA.16816.F32 R108, R128.reuse, R112, R120 ;  /* 0x00000070806c723c */ /* 0x044fe20000001878 */
[----:B------:R-:W2:Y:S07]  /*5a40*/  LDSM.16.MT88.4 R120, [R251+0x7900] ;  /* 0x00790000fb78783b */ /* 0x000eae0000004200 */
[C---:B------:R-:W-:Y:S08]  /*5a50*/  HMMA.16816.F32 R112, R128.reuse, R114, R116 ;  /* 0x000000728070723c */ /* 0x040ff00000001874 */
[C---:B-1----:R-:W-:Y:S08]  /*5a60*/  HMMA.16816.F32 R100, R128.reuse, R104, R184 ;  /* 0x000000688064723c */ /* 0x042ff000000018b8 */
[C---:B------:R-:W-:Y:S08]  /*5a70*/  HMMA.16816.F32 R104, R128.reuse, R106, R176 ;  /* 0x0000006a8068723c */ /* 0x040ff000000018b0 */
[C---:B--2---:R-:W-:Y:S08]  /*5a80*/  HMMA.16816.F32 R116, R128.reuse, R120, R180 ;  /* 0x000000788074723c */ /* 0x044ff000000018b4 */
[C---:B------:R-:W-:Y:S08]  /*5a90*/  HMMA.16816.F32 R120, R128.reuse, R122, R124 ;  /* 0x0000007a8078723c */ /* 0x040ff0000000187c */
[C---:B------:R-:W-:Y:S08]  /*5aa0*/  HMMA.16816.F32 R124, R128.reuse, R4, R24 ;  /* 0x00000004807c723c */ /* 0x040ff00000001818 */
[----:B------:R-:W-:Y:S01]  /*5ab0*/  HMMA.16816.F32 R128, R128, R6, R12 ;  /* 0x000000068080723c */ /* 0x000fe2000000180c */
[----:B------:R-:W-:Y:S07]  /*5ac0*/  @P0 BRA `(.L_x_612) ;  /* 0x000040e000000947 */ /* 0x000fee0003800000 */
[----:B------:R-:W2:Y:S04]  /*5ad0*/  LDL R8, [R1+0xc4] ;  /* 0x0000c40001087983 */ /* 0x000ea80000100800 */
[----:B------:R-:W2:Y:S04]  /*5ae0*/  LDL R9, [R1+0x7c] ;  /* 0x00007c0001097983 */ /* 0x000ea80000100800 */
[----:B------:R-:W3:Y:S04]  /*5af0*/  LDL R188, [R1+0xbc] ;  /* 0x0000bc0001bc7983 */ /* 0x000ee80000100800 */
[----:B------:R-:W3:Y:S04]  /*5b00*/  LDL R189, [R1+0xb0] ;  /* 0x0000b00001bd7983 */ /* 0x000ee80000100800 */
[----:B------:R-:W4:Y:S04]  /*5b10*/  LDL R190, [R1+0xc0] ;  /* 0x0000c00001be7983 */ /* 0x000f280000100800 */
[----:B------:R-:W4:Y:S01]  /*5b20*/  LDL R191, [R1+0xb4] ;  /* 0x0000b40001bf7983 */ /* 0x000f220000100800 */
[----:B------:R-:W-:Y:S01]  /*5b30*/  PLOP3.LUT P0, PT, PT, PT, UP1, 0x80, 0x0 ;  /* 0x000000000000781c */ /* 0x000fe20003f0f018 */
[----:B------:R-:W-:Y:S01]  /*5b40*/  IMAD.MOV.U32 R2, RZ, RZ, R132 ;  /* 0x000000ffff027224 */ /* 0x000fe200078e0084 */
[----:B------:R-:W-:-:S11]  /*5b50*/  UMOV UR5, 0x1 ;  /* 0x0000000100057882 */ /* 0x000fd60000000000 */
[----:B------:R-:W-:Y:S01]  /*5b60*/  @P0 IMAD.HI.U32 R0, R133, c[0x0][0x2c8], RZ ;  /* 0x0000b20085000a27 */ /* 0x000fe200078e00ff */
[----:B------:R-:W-:-:S03]  /*5b70*/  PLOP3.LUT P0, PT, PT, PT, UP1, 0x80, 0x0 ;  /* 0x000000000000781c */ /* 0x000fc60003f0f018 */
[----:B------:R-:W-:-:S10]  /*5b80*/  IMAD.MOV.U32 R133, RZ, RZ, R3 ;  /* 0x000000ffff857224 */ /* 0x000fd400078e0003 */
[----:B------:R-:W-:-:S05]  /*5b90*/  @P0 SHF.R.U32.HI R4, RZ, c[0x0][0x2cc], R0 ;  /* 0x0000b300ff040a19 */ /* 0x000fca0000011600 */
[----:B------:R3:W-:Y:S01]  /*5ba0*/  @P0 STL [R1+0x98], R4 ;  /* 0x0000980401000387 */ /* 0x0007e20000100800 */
[C---:B--2---:R-:W-:Y:S01]  /*5bb0*/  SHF.L.U64.HI R3, R9.reuse, 0x1, R8 ;  /* 0x0000000109037819 */ /* 0x044fe20000010208 */
[----:B------:R-:W-:-:S04]  /*5bc0*/  IMAD.SHL.U32 R0, R9, 0x2, RZ ;  /* 0x0000000209007824 */ /* 0x000fc800078e00ff */
[----:B------:R1:W-:Y:S01]  /*5bd0*/  STL [R1+0x78], R3 ;  /* 0x0000780301007387 */ /* 0x0003e20000100800 */
[----:B---3--:R-:W-:-:S03]  /*5be0*/  SHF.L.U64.HI R4, R189, 0x1, R188 ;  /* 0x00000001bd047819 */ /* 0x008fc600000102bc */
[----:B------:R2:W-:Y:S04]  /*5bf0*/  STL [R1+0xb8], R0 ;  /* 0x0000b80001007387 */ /* 0x0005e80000100800 */
[----:B------:R4:W-:Y:S01]  /*5c00*/  STL [R1+0x74], R4 ;  /* 0x0000740401007387 */ /* 0x0009e20000100800 */
[----:B-1----:R-:W-:Y:S01]  /*5c10*/  IMAD.SHL.U32 R3, R189, 0x2, RZ ;  /* 0x00000002bd037824 */ /* 0x002fe200078e00ff */
[----:B--2---:R-:W-:-:S04]  /*5c20*/  SEL R0, RZ, 0x10, P5 ;  /* 0x00000010ff007807 */ /* 0x004fc80002800000 */
[----:B------:R1:W-:Y:S01]  /*5c30*/  STL [R1+0x70], R3 ;  /* 0x0000700301007387 */ /* 0x0003e20000100800 */
[----:B----4-:R-:W-:-:S03]  /*5c40*/  SHF.L.U64.HI R4, R191, 0x1, R190 ;  /* 0x00000001bf047819 */ /* 0x010fc600000102be */
[----:B------:R2:W-:Y:S04]  /*5c50*/  STL [R1+0x8c], R0 ;  /* 0x00008c0001007387 */ /* 0x0005e80000100800 */
[----:B------:R3:W-:Y:S01]  /*5c60*/  STL [R1+0x6c], R4 ;  /* 0x00006c0401007387 */ /* 0x0007e20000100800 */
[----:B-1----:R-:W-:Y:S01]  /*5c70*/  IMAD.SHL.U32 R3, R191, 0x2, RZ ;  /* 0x00000002bf037824 */ /* 0x002fe200078e00ff */
[----:B--2---:R-:W-:-:S04]  /*5c80*/  SEL R0, RZ, 0x10, P4 ;  /* 0x00000010ff007807 */ /* 0x004fc80002000000 */
[----:B------:R3:W-:Y:S04]  /*5c90*/  STL [R1+0x68], R3 ;  /* 0x0000680301007387 */ /* 0x0007e80000100800 */
[----:B------:R3:W-:Y:S02]  /*5ca0*/  STL [R1+0x88], R0 ;  /* 0x0000880001007387 */ /* 0x0007e40000100800 */
.L_x_615:
[----:B------:R-:W2:Y:S01]  /*5cb0*/  LDL R5, [R1] ;  /* 0x0000000001057983 */ /* 0x000ea20000100800 */
[----:B------:R-:W-:Y:S04]  /*5cc0*/  DEPBAR.LE SB0, 0x0 ;  /* 0x000080000000791a */ /* 0x000fe80000000000 */
[----:B---3--:R-:W3:Y:S04]  /*5cd0*/  LDL R4, [R1+0x3c] ;  /* 0x00003c0001047983 */ /* 0x008ee80000100800 */
[----:B------:R-:W-:Y:S01]  /*5ce0*/  BAR.SYNC.DEFER_BLOCKING 0x0 ;  /* 0x0000000000007b1d */ /* 0x000fe20000010000 */
[----:B------:R-:W-:Y:S05]  /*5cf0*/  ISETP.LE.AND P0, PT, RZ, UR10, PT ;  /* 0x0000000aff007c0c */ /* 0x000fea000bf03270 */
[----:B------:R-:W4:Y:S04]  /*5d00*/  LDL R3, [R1+0x38] ;  /* 0x0000380001037983 */ /* 0x000f280000100800 */
[----:B------:R-:W4:Y:S04]  /*5d10*/  LDL R0, [R1+0x34] ;  /* 0x0000340001007983 */ /* 0x000f280000100800 */
[----:B------:R1:W5:Y:S04]  /*5d20*/  LDL R132, [R1+0x40] ;  /* 0x0000400001847983 */ /* 0x0003680000100800 */
[----:B------:R1:W1:Y:S04]  /*5d30*/  LDSM.16.M88.4 R8, [R134+0x10100] ;  /* 0x010100008608783b */ /* 0x0002680000000200 */
[----:B------:R1:W1:Y:S04]  /*5d40*/  LDSM.16.M88.4 R16, [R134+0x10900] ;  /* 0x010900008610783b */ /* 0x0002680000000200 */
[----:B------:R1:W1:Y:S04]  /*5d50*/  LDSM.16.M88.4 R24, [R134+0x11100] ;  /* 0x011100008618783b */ /* 0x0002680000000200 */
[----:B------:R1:W1:Y:S04]  /*5d60*/  LDSM.16.M88.4 R32, [R134+0x11900] ;  /* 0x011900008620783b */ /* 0x0002680000000200 */
[----:B--2---:R2:W1:Y:S04]  /*5d70*/  LDSM.16.M88.4 R176, [R5] ;  /* 0x0000000005b0783b */ /* 0x0044680000000200 */
[----:B---3--:R2:W3:Y:S04]  /*5d80*/  LDSM.16.M88.4 R180, [R4] ;  /* 0x0000000004b4783b */ /* 0x0084e80000000200 */
[----:B----4-:R2:W4:Y:S04]  /*5d90*/  LDSM.16.M88.4 R184, [R3] ;  /* 0x0000000003b8783b */ /* 0x0105280000000200 */
[----:B------:R2:W1:Y:S01]  /*5da0*/  LDSM.16.M88.4 R188, [R0] ;  /* 0x0000000000bc783b */ /* 0x0004620000000200 */
[----:B------:R-:W-:-:S05]  /*5db0*/  @!P0 BRA `(.L_x_613) ;  /* 0x000004b000008947 */ /* 0x000fca0003800000 */
[----:B--2---:R-:W2:Y:S01]  /*5dc0*/  LDL R3, [R1+0x4c] ;  /* 0x00004c0001037983 */ /* 0x004ea20000100800 */
[----:B-----5:R-:W-:Y:S03]  /*5dd0*/  LOP3.LUT R132, R132, 0xffffbfff, RZ, 0xc0, !PT ;  /* 0xffffbfff84847812 */ /* 0x020fe600078ec0ff */
[----:B----4-:R-:W4:Y:S01]  /*5de0*/  LDL R6, [R1+0x48] ;  /* 0x0000480001067983 */ /* 0x010f220000100800 */
[----:B------:R-:W-:Y:S03]  /*5df0*/  @P1 LOP3.LUT R132, R132, 0x4000, RZ, 0xfc, !PT ;  /* 0x0000400084841812 */ /* 0x000fe600078efcff */
[----:B---3--:R-:W3:Y:S04]  /*5e00*/  LDL R13, [R1+0x50] ;  /* 0x00005000010d7983 */ /* 0x008ee80000100800 */
[----:B------:R-:W-:Y:S04]  /*5e10*/  STL [R1+0x40], R132 ;  /* 0x0000408401007387 */ /* 0x000fe80000100800 */
[----:B------:R-:W3:Y:S04]  /*5e20*/  LDL R29, [R1+0xb8] ;  /* 0x0000b800011d7983 */ /* 0x000ee80000100800 */
        /* <DEDUP_REMOVED lines=8> */
[----:B------:R-:W3:Y:S01]  /*5eb0*/  LDL R30, [R1+0xa0] ;  /* 0x0000a000011e7983 */ /* 0x000ee20000100800 */
[----:B--2---:R-:W-:Y:S01]  /*5ec0*/  SHF.R.S32.HI R0, RZ, 0x1f, R3 ;  /* 0x0000001fff007819 */ /* 0x004fe20000011403 */
[C---:B------:R-:W-:Y:S04]  /*5ed0*/  IMAD.WIDE.U32 R4, R3.reuse, c[0x0][0x208], RZ ;  /* 0x0000820003047a25 */ /* 0x040fe800078e00ff */
[----:B------:R-:W-:Y:S04]  /*5ee0*/  IMAD R0, R0, c[0x0][0x208], RZ ;  /* 0x0000820000007a24 */ /* 0x000fe800078e02ff */
[----:B------:R-:W-:Y:S04]  /*5ef0*/  IMAD R0, R3, c[0x0][0x20c], R0 ;  /* 0x0000830003007a24 */ /* 0x000fe800078e0200 */
[----:B------:R-:W-:Y:S01]  /*5f00*/  IMAD.IADD R5, R5, 0x1, R0 ;  /* 0x0000000105057824 */ /* 0x000fe200078e0200 */
[----:B----4-:R-:W-:Y:S03]  /*5f10*/  SHF.R.S32.HI R0, RZ, 0x1f, R6 ;  /* 0x0000001fff007819 */ /* 0x010fe60000011406 */
        /* <DEDUP_REMOVED lines=8> */
[----:B------:R2:W-:Y:S04]  /*5fa0*/  SHFL.IDX PT, R0, R12, 0x1, 0x181f ;  /* 0x00381f000c007f89 */ /* 0x0005e800000e0000 */
[----:B------:R-:W4:Y:S04]  /*5fb0*/  SHFL.IDX PT, R5, R3, RZ, 0x181f ;  /* 0x00181fff03057589 */ /* 0x000f2800000e0000 */
[----:B------:R-:W1:Y:S01]  /*5fc0*/  SHFL.IDX PT, R3, R3, 0x1, 0x181f ;  /* 0x00381f0003037f89 */ /* 0x000e6200000e0000 */
[C---:B---3--:R-:W-:Y:S03]  /*5fd0*/  IADD3 R6, P0, R4.reuse, R29, RZ ;  /* 0x0000001d04067210 */ /* 0x048fe60007f1e0ff */
[----:B--2---:R-:W2:Y:S02]  /*5fe0*/  LDL R12, [R1+0x90] ;  /* 0x00009000010c7983 */ /* 0x004ea40000100800 */
[C---:B----4-:R-:W-:Y:S05]  /*5ff0*/  IMAD.X R7, R5.reuse, 0x1, R28, P0 ;  /* 0x0000000105077824 */ /* 0x050fea00000e061c */
[----:B------:R3:W-:Y:S02]  /*6000*/  LDGSTS.E.BYPASS.LTC128B.128 [R13], [R6.64], !P6 ;  /* 0x00000000060d7fae */ /* 0x0007e4000f101d50 */
[C---:B---3--:R-:W-:Y:S05]  /*6010*/  IADD3 R6, P0, R4.reuse, R23, RZ ;  /* 0x0000001704067210 */ /* 0x048fea0007f1e0ff */
[C---:B------:R-:W-:Y:S05]  /*6020*/  IMAD.X R7, R5.reuse, 0x1, R22, P0 ;  /* 0x0000000105077824 */ /* 0x040fea00000e0616 */
[----:B------:R3:W-:Y:S02]  /*6030*/  LDGSTS.E.BYPASS.LTC128B.128 [R21], [R6.64], !P5 ;  /* 0x0000000006157fae */ /* 0x0007e4000e901d50 */
[C---:B---3--:R-:W-:Y:S02]  /*6040*/  IADD3 R6, P0, R4.reuse, R20, RZ ;  /* 0x0000001404067210 */ /* 0x048fe40007f1e0ff */
[----:B------:R-:W3:Y:S03]  /*6050*/  LDL R21, [R1+0x8c] ;  /* 0x00008c0001157983 */ /* 0x000ee60000100800 */
[----:B------:R-:W-:Y:S05]  /*6060*/  IMAD.X R7, R5, 0x1, R15, P0 ;  /* 0x0000000105077824 */ /* 0x000fea00000e060f */
[----:B------:R4:W-:Y:S04]  /*6070*/  LDGSTS.E.BYPASS.LTC128B.128 [R14], [R6.64], !P4 ;  /* 0x00000000060e7fae */ /* 0x0009e8000e101d50 */
[----:B----4-:R-:W4:Y:S01]  /*6080*/  LDL R14, [R1+0x88] ;  /* 0x00008800010e7983 */ /* 0x010f220000100800 */
[C---:B------:R-:W-:Y:S05]  /*6090*/  IMAD.SHL.U32 R6, R31.reuse, 0x2, RZ ;  /* 0x000000021f067824 */ /* 0x040fea00078e00ff */
[----:B------:R-:W-:Y:S02]  /*60a0*/  IADD3 R4, P0, R4, R6, RZ ;  /* 0x0000000604047210 */ /* 0x000fe40007f1e0ff */
[----:B--2---:R-:W-:Y:S02]  /*60b0*/  SHF.L.U64.HI R7, R31, 0x1, R12 ;  /* 0x000000011f077819 */ /* 0x004fe4000001020c */
[----:B------:R-:W2:Y:S03]  /*60c0*/  LDL R12, [R1+0x94] ;  /* 0x00009400010c7983 */ /* 0x000ea60000100800 */
[----:B------:R-:W-:Y:S05]  /*60d0*/  IMAD.X R5, R5, 0x1, R7, P0 ;  /* 0x0000000105057824 */ /* 0x000fea00000e0607 */
[----:B------:R1:W-:Y:S02]  /*60e0*/  LDGSTS.E.BYPASS.LTC128B.128 [R30], [R4.64], !P3 ;  /* 0x00000000041e7fae */ /* 0x0003e4000d901d50 */
[----:B-1----:R-:W-:Y:S05]  /*60f0*/  IADD3 R4, P0, R0, R29, RZ ;  /* 0x0000001d00047210 */ /* 0x002fea0007f1e0ff */
[----:B------:R-:W-:Y:S05]  /*6100*/  IMAD.X R5, R3, 0x1, R28, P0 ;  /* 0x0000000103057824 */ /* 0x000fea00000e061c */
[----:B------:R3:W-:Y:S02]  /*6110*/  LDGSTS.E.BYPASS.LTC128B.128 [R13+0x1000], [R4.64], !P6 ;  /* 0x01000000040d7fae */ /* 0x0007e4000f101d50 */
[C---:B---3--:R-:W-:Y:S04]  /*6120*/  IADD3 R4, -R21.reuse, 0x10, RZ ;  /* 0x0000001015047810 */ /* 0x048fe80007ffe1ff */
[----:B------:R-:W-:Y:S04]  /*6130*/  LOP3.LUT R4, R4, 0xf, RZ, 0xc0, !PT ;  /* 0x0000000f04047812 */ /* 0x000fe800078ec0ff */
[-C--:B------:R-:W-:Y:S04]  /*6140*/  IADD3 R4, P1, P0, R4, R0.reuse, R23 ;  /* 0x0000000004047210 */ /* 0x080fe8000783e017 */
[-C--:B------:R-:W-:Y:S02]  /*6150*/  IADD3.X R5, RZ, R3.reuse, R22, P1, P0 ;  /* 0x00000003ff057210 */ /* 0x080fe40000fe0416 */
[----:B------:R-:W-:Y:S11]  /*6160*/  ISETP.NE.U32.AND P0, PT, R21, RZ, PT ;  /* 0x000000ff1500720c */ /* 0x000ff60003f05070 */
[----:B------:R-:W-:Y:S02]  /*6170*/  @!UPT UIADD3 URZ, URZ, URZ, URZ ;  /* 0x0000003f3f3ff290 */ /* 0x000fe4000fffe03f */
[----:B------:R4:W-:Y:S02]  /*6180*/  LDGSTS.E.BYPASS.LTC128B.128.ZFILL [R13+0x3000], [R4.64], P0 ;  /* 0x03000000040d7fae */ /* 0x0009e40008141d50 */
[----:B----4-:R-:W-:Y:S04]  /*6190*/  IADD3 R4, -R14, 0x10, RZ ;  /* 0x000000100e047810 */ /* 0x010fe80007ffe1ff */
[----:B------:R-:W-:Y:S04]  /*61a0*/  LOP3.LUT R4, R4, 0xf, RZ, 0xc0, !PT ;  /* 0x0000000f04047812 */ /* 0x000fe800078ec0ff */
[-C--:B------:R-:W-:Y:S04]  /*61b0*/  IADD3 R4, P1, P0, R4, R0.reuse, R20 ;  /* 0x0000000004047210 */ /* 0x080fe8000783e014 */
[-C--:B------:R-:W-:Y:S02]  /*61c0*/  IADD3.X R5, RZ, R3.reuse, R15, P1, P0 ;  /* 0x00000003ff057210 */ /* 0x080fe40000fe040f */
[----:B------:R-:W-:Y:S11]  /*61d0*/  ISETP.NE.U32.AND P0, PT, R14, RZ, PT ;  /* 0x000000ff0e00720c */ /* 0x000ff60003f05070 */
[----:B------:R-:W-:Y:S02]  /*61e0*/  @!UPT UIADD3 URZ, URZ, URZ, URZ ;  /* 0x0000003f3f3ff290 */ /* 0x000fe4000fffe03f */
[----:B------:R2:W-:Y:S02]  /*61f0*/  LDGSTS.E.BYPASS.LTC128B.128.ZFILL [R13+0x5000], [R4.64], P0 ;  /* 0x05000000040d7fae */ /* 0x0005e40008141d50 */
[----:B--2---:R-:W-:Y:S04]  /*6200*/  IADD3 R4, -R12, 0x10, RZ ;  /* 0x000000100c047810 */ /* 0x004fe80007ffe1ff */
[----:B------:R-:W-:Y:S04]  /*6210*/  LOP3.LUT R4, R4, 0xf, RZ, 0xc0, !PT ;  /* 0x0000000f04047812 */ /* 0x000fe800078ec0ff */
[----:B------:R-:W-:Y:S04]  /*6220*/  IADD3 R4, P1, P0, R4, R0, R6 ;  /* 0x0000000004047210 */ /* 0x000fe8000783e006 */
[----:B------:R-:W-:Y:S02]  /*6230*/  IADD3.X R5, RZ, R3, R7, P1, P0 ;  /* 0x00000003ff057210 */ /* 0x000fe40000fe0407 */
[----:B------:R-:W-:Y:S02]  /*6240*/  ISETP.NE.U32.AND P0, PT, R12, RZ, PT ;  /* 0x000000ff0c00720c */ /* 0x000fe40003f05070 */
[----:B------:R-:W-:Y:S11]  /*6250*/  LOP3.LUT P1, RZ, R132, 0x4000, RZ, 0xc0, !PT ;  /* 0x0000400084ff7812 */ /* 0x000ff6000782c0ff */
[----:B------:R1:W-:Y:S02]  /*6260*/  LDGSTS.E.BYPASS.LTC128B.128.ZFILL [R13+0x7000], [R4.64], P0 ;  /* 0x07000000040d7fae */ /* 0x0003e40008141d50 */
.L_x_613:
[C---:B-12---:R-:W-:Y:S01]  /*6270*/  HMMA.16816.F32 R4, R168.reuse, R8, RZ ;  /* 0x00000008a804723c */ /* 0x046fe200000018ff */
[----:B------:R-:W2:Y:S01]  /*6280*/  LDL R3, [R1+0x28] ;  /* 0x0000280001037983 */ /* 0x000ea20000100800 */
[----:B------:R-:W-:Y:S05]  /*6290*/  UISETP.GE.AND UP0, UPT, UR10, 0x1, UPT ;  /* 0x000000010a00788c */ /* 0x000fea000bf06270 */
[----:B------:R-:W0:Y:S01]  /*62a0*/  LDGDEPBAR ;  /* 0x00000000000079af */ /* 0x000e220000000000 */
[C---:B------:R-:W-:Y:S01]  /*62b0*/  HMMA.16816.F32 R8, R168.reuse, R10, RZ ;  /* 0x0000000aa808723c */ /* 0x040fe200000018ff */
[----:B------:R-:W-:Y:S04]  /*62c0*/  PLOP3.LUT P0, PT, PT, PT, UP0, 0x40, 0x0 ;  /* 0x000000000000781c */ /* 0x000fe80003f0e808 */
[----:B----4-:R-:W4:Y:S03]  /*62d0*/  LDL R0, [R1+0x24] ;  /* 0x0000240001007983 */ /* 0x010f260000100800 */
[C---:B------:R-:W-:Y:S08]  /*62e0*/  HMMA.16816.F32 R12, R168.reuse, R16, RZ ;  /* 0x00000010a80c723c */ /* 0x040ff000000018ff */
        /* <DEDUP_REMOVED lines=8> */
[C---:B---3--:R-:W-:Y:S08]  /*6370*/  HMMA.16816.F32 R12, R172.reuse, R180, R12 ;  /* 0x000000b4ac0c723c */ /* 0x048ff0000000180c */
[C---:B------:R-:W-:Y:S01]  /*6380*/  HMMA.16816.F32 R16, R172.reuse, R182, R16 ;  /* 0x000000b6ac10723c */ /* 0x040fe20000001810 */
[----:B------:R-:W3:Y:S07]  /*6390*/  LDSM.16.M88.4 R180, [R252+0x10900] ;  /* 0x01090000fcb4783b */ /* 0x000eee0000000200 */
[C---:B------:R-:W-:Y:S08]  /*63a0*/  HMMA.16816.F32 R20, R172.reuse, R184, R20 ;  /* 0x000000b8ac14723c */ /* 0x040ff00000001814 */
[C---:B------:R-:W-:Y:S01]  /*63b0*/  HMMA.16816.F32 R24, R172.reuse, R186, R24 ;  /* 0x000000baac18723c */ /* 0x040fe20000001818 */
[----:B------:R-:W-:Y:S07]  /*63c0*/  LDSM.16.M88.4 R184, [R252+0x11900] ;  /* 0x01190000fcb8783b */ /* 0x000fee0000000200 */
[C---:B------:R-:W-:Y:S01]  /*63d0*/  HMMA.16816.F32 R28, R172.reuse, R188, R28 ;  /* 0x000000bcac1c723c */ /* 0x040fe2000000181c */
[----:B------:R-:W4:Y:S06]  /*63e0*/  LDL R188, [R1+0x30] ;  /* 0x0000300001bc7983 */ /* 0x000f2c0000100800 */
[----:B------:R-:W4:Y:S01]  /*63f0*/  LDL R189, [R1+0x2c] ;  /* 0x00002c0001bd7983 */ /* 0x000f220000100800 */
[----:B------:R-:W-:Y:S08]  /*6400*/  HMMA.16816.F32 R32, R172, R190, R32 ;  /* 0x000000beac20723c */ /* 0x000ff00000001820 */
[C---:B-1----:R-:W-:Y:S08]  /*6410*/  HMMA.16816.F32 R4, R192.reuse, R176, R4 ;  /* 0x000000b0c004723c */ /* 0x042ff00000001804 */
[C---:B------:R-:W-:Y:S01]  /*6420*/  HMMA.16816.F32 R8, R192.reuse, R178, R8 ;  /* 0x000000b2c008723c */ /* 0x040fe20000001808 */
[----:B------:R-:W1:Y:S07]  /*6430*/  LDSM.16.M88.4 R176, [R252+0x11100] ;  /* 0x01110000fcb0783b */ /* 0x000e6e0000000200 */
[C---:B---3--:R-:W-:Y:S08]  /*6440*/  HMMA.16816.F32 R12, R192.reuse, R180, R12 ;  /* 0x000000b4c00c723c */ /* 0x048ff0000000180c */
[C---:B------:R-:W-:Y:S01]  /*6450*/  HMMA.16816.F32 R16, R192.reuse, R182, R16 ;  /* 0x000000b6c010723c */ /* 0x040fe20000001810 */
[----:B------:R-:W3:Y:S07]  /*6460*/  LDSM.16.M88.4 R180, [R249] ;  /* 0x00000000f9b4783b */ /* 0x000eee0000000200 */
[C---:B-1----:R-:W-:Y:S08]  /*6470*/  HMMA.16816.F32 R20, R192.reuse, R176, R20 ;  /* 0x000000b0c014723c */ /* 0x042ff00000001814 */
[C---:B------:R-:W-:Y:S01]  /*6480*/  HMMA.16816.F32 R24, R192.reuse, R178, R24 ;  /* 0x000000b2c018723c */ /* 0x040fe20000001818 */
[----:B------:R-:W1:Y:S07]  /*6490*/  LDSM.16.M88.4 R176, [R249+0x800] ;  /* 0x00080000f9b0783b */ /* 0x000e6e0000000200 */
[C---:B------:R-:W-:Y:S08]  /*64a0*/  HMMA.16816.F32 R28, R192.reuse, R184, R28 ;  /* 0x000000b8c01c723c */ /* 0x040ff0000000181c */
[----:B------:R-:W-:Y:S01]  /*64b0*/  HMMA.16816.F32 R32, R192, R186, R32 ;  /* 0x000000bac020723c */ /* 0x000fe20000001820 */
[----:B------:R-:W1:Y:S07]  /*64c0*/  LDSM.16.M88.4 R184, [R249+0x1000] ;  /* 0x00100000f9b8783b */ /* 0x000e6e0000000200 */
[C---:B---3--:R-:W-:Y:S08]  /*64d0*/  HMMA.16816.F32 R4, R196.reuse, R180, R4 ;  /* 0x000000b4c404723c */ /* 0x048ff00000001804 */
[C---:B------:R-:W-:Y:S01]  /*64e0*/  HMMA.16816.F32 R8, R196.reuse, R182, R8 ;  /* 0x000000b6c408723c */ /* 0x040fe20000001808 */
[----:B------:R-:W3:Y:S07]  /*64f0*/  LDSM.16.M88.4 R180, [R249+0x1800] ;  /* 0x00180000f9b4783b */ /* 0x000eee0000000200 */
[C---:B-1----:R-:W-:Y:S08]  /*6500*/  HMMA.16816.F32 R12, R196.reuse, R176, R12 ;  /* 0x000000b0c40c723c */ /* 0x042ff0000000180c */
[C---:B------:R-:W-:Y:S01]  /*6510*/  HMMA.16816.F32 R16, R196.reuse, R178, R16 ;  /* 0x000000b2c410723c */ /* 0x040fe20000001810 */
[----:B------:R-:W1:Y:S07]  /*6520*/  LDSM.16.M88.4 R176, [R134+0x12100] ;  /* 0x0121000086b0783b */ /* 0x000e6e0000000200 */
[C---:B------:R-:W-:Y:S08]  /*6530*/  HMMA.16816.F32 R20, R196.reuse, R184, R20 ;  /* 0x000000b8c414723c */ /* 0x040ff00000001814 */
[C---:B------:R-:W-:Y:S01]  /*6540*/  HMMA.16816.F32 R24, R196.reuse, R186, R24 ;  /* 0x000000bac418723c */ /* 0x040fe20000001818 */
[----:B------:R-:W2:Y:S07]  /*6550*/  LDSM.16.M88.4 R184, [R134+0x12900] ;  /* 0x0129000086b8783b */ /* 0x000eae0000000200 */
[C---:B---3--:R-:W-:Y:S08]  /*6560*/  HMMA.16816.F32 R28, R196.reuse, R180, R28 ;  /* 0x000000b4c41c723c */ /* 0x048ff0000000181c */
[----:B------:R-:W-:Y:S01]  /*6570*/  HMMA.16816.F32 R32, R196, R182, R32 ;  /* 0x000000b6c420723c */ /* 0x000fe20000001820 */
[----:B------:R-:W3:Y:S07]  /*6580*/  LDSM.16.M88.4 R180, [R134+0x13100] ;  /* 0x0131000086b4783b */ /* 0x000eee0000000200 */
[C---:B-1----:R-:W-:Y:S08]  /*6590*/  HMMA.16816.F32 R4, R200.reuse, R176, R4 ;  /* 0x000000b0c804723c */ /* 0x042ff00000001804 */
[C---:B------:R-:W-:Y:S01]  /*65a0*/  HMMA.16816.F32 R8, R200.reuse, R178, R8 ;  /* 0x000000b2c808723c */ /* 0x040fe20000001808 */
[----:B------:R-:W1:Y:S07]  /*65b0*/  LDSM.16.M88.4 R176, [R134+0x13900] ;  /* 0x0139000086b0783b */ /* 0x000e6e0000000200 */
[C---:B--2---:R-:W-:Y:S08]  /*65c0*/  HMMA.16816.F32 R12, R200.reuse, R184, R12 ;  /* 0x000000b8c80c723c */ /* 0x044ff0000000180c */
[C---:B------:R-:W-:Y:S08]  /*65d0*/  HMMA.16816.F32 R16, R200.reuse, R186, R16 ;  /* 0x000000bac810723c */ /* 0x040ff00000001810 */
[C---:B---3--:R-:W-:Y:S08]  /*65e0*/  HMMA.16816.F32 R20, R200.reuse, R180, R20 ;  /* 0x000000b4c814723c */ /* 0x048ff00000001814 */
[C---:B------:R-:W-:Y:S08]  /*65f0*/  HMMA.16816.F32 R24, R200.reuse, R182, R24 ;  /* 0x000000b6c818723c */ /* 0x040ff00000001818 */
[C---:B-1----:R-:W-:Y:S08]  /*6600*/  HMMA.16816.F32 R28, R200.reuse, R176, R28 ;  /* 0x000000b0c81c723c */ /* 0x042ff0000000181c */
[----:B------:R-:W-:Y:S01]  /*6610*/  HMMA.16816.F32 R32, R200, R178, R32 ;  /* 0x000000b2c820723c */ /* 0x000fe20000001820 */
[----:B------:R1:W-:Y:S06]  /*6620*/  LDSM.16.M88.4 R176, [R3] ;  /* 0x0000000003b0783b */ /* 0x0003ec0000000200 */
[----:B-1----:R-:W2:Y:S06]  /*6630*/  LDL R3, [R1+0x18] ;  /* 0x0000180001037983 */ /* 0x002eac0000100800 */
[----:B----4-:R1:W3:Y:S06]  /*6640*/  LDSM.16.M88.4 R184, [R188] ;  /* 0x00000000bcb8783b */ /* 0x0102ec0000000200 */
[----:B------:R4:W3:Y:S06]  /*6650*/  LDSM.16.M88.4 R180, [R189] ;  /* 0x00000000bdb4783b */ /* 0x0008ec0000000200 */
[----:B-1----:R-:W2:Y:S06]  /*6660*/  LDL R188, [R1+0x1c] ;  /* 0x00001c0001bc7983 */ /* 0x002eac0000100800 */
[----:B----4-:R-:W4:Y:S01]  /*6670*/  LDL R189, [R1+0x20] ;  /* 0x0000200001bd7983 */ /* 0x010f220000100800 */
[C---:B---3--:R-:W-:Y:S08]  /*6680*/  HMMA.16816.F32 R4, R204.reuse, R184, R4 ;  /* 0x000000b8cc04723c */ /* 0x048ff00000001804 */
[C---:B------:R-:W-:Y:S01]  /*6690*/  HMMA.16816.F32 R8, R204.reuse, R186, R8 ;  /* 0x000000bacc08723c */ /* 0x040fe20000001808 */
[----:B------:R1:W3:Y:S07]  /*66a0*/  LDSM.16.M88.4 R184, [R0] ;  /* 0x0000000000b8783b */ /* 0x0002ee0000000200 */
[C---:B------:R-:W-:Y:S08]  /*66b0*/  HMMA.16816.F32 R12, R204.reuse, R180, R12 ;  /* 0x000000b4cc0c723c */ /* 0x040ff0000000180c */
[C---:B------:R-:W-:Y:S01]  /*66c0*/  HMMA.16816.F32 R16, R204.reuse, R182, R16 ;  /* 0x000000b6cc10723c */ /* 0x040fe20000001810 */
[----:B------:R-:W3:Y:S07]  /*66d0*/  LDSM.16.M88.4 R180, [R252+0x12100] ;  /* 0x01210000fcb4783b */ /* 0x000eee0000000200 */
[C---:B------:R-:W-:Y:S01]  /*66e0*/  HMMA.16816.F32 R20, R204.reuse, R176, R20 ;  /* 0x000000b0cc14723c */ /* 0x040fe20000001814 */
[----:B-1----:R-:W4:Y:S07]  /*66f0*/  LDL R0, [R1+0x14] ;  /* 0x0000140001007983 */ /* 0x002f2e0000100800 */
        /* <DEDUP_REMOVED lines=24> */
[C---:B------:R-:W-:Y:S01]  /*6880*/  HMMA.16816.F32 R24, R212.reuse, R182, R24 ;  /* 0x000000b6d418723c */ /* 0x040fe20000001818 */
[----:B------:R-:W3:Y:S07]  /*6890*/  LDSM.16.M88.4 R180, [R134+0x14900] ;  /* 0x0149000086b4783b */ /* 0x000eee0000000200 */
[C---:B-1----:R-:W-:Y:S08]  /*68a0*/  HMMA.16816.F32 R28, R212.reuse, R176, R28 ;  /* 0x000000b0d41c723c */ /* 0x042ff0000000181c */
[----:B------:R-:W-:Y:S01]  /*68b0*/  HMMA.16816.F32 R32, R212, R178, R32 ;  /* 0x000000b2d420723c */ /* 0x000fe20000001820 */
[----:B------:R-:W1:Y:S07]  /*68c0*/  LDSM.16.M88.4 R176, [R134+0x15100] ;  /* 0x0151000086b0783b */ /* 0x000e6e0000000200 */
[C---:B---3--:R-:W-:Y:S08]  /*68d0*/  HMMA.16816.F32 R4, R216.reuse, R184, R4 ;  /* 0x000000b8d804723c */ /* 0x048ff00000001804 */
[C---:B------:R-:W-:Y:S01]  /*68e0*/  HMMA.16816.F32 R8, R216.reuse, R186, R8 ;  /* 0x000000bad808723c */ /* 0x040fe20000001808 */
[----:B------:R-:W3:Y:S07]  /*68f0*/  LDSM.16.M88.4 R184, [R134+0x15900] ;  /* 0x0159000086b8783b */ /* 0x000eee0000000200 */
[C---:B------:R-:W-:Y:S08]  /*6900*/  HMMA.16816.F32 R12, R216.reuse, R180, R12 ;  /* 0x000000b4d80c723c */ /* 0x040ff0000000180c */
[C---:B------:R-:W-:Y:S08]  /*6910*/  HMMA.16816.F32 R16, R216.reuse, R182, R16 ;  /* 0x000000b6d810723c */ /* 0x040ff00000001810 */
[C---:B-1----:R-:W-:Y:S08]  /*6920*/  HMMA.16816.F32 R20, R216.reuse, R176, R20 ;  /* 0x000000b0d814723c */ /* 0x042ff00000001814 */
[C---:B------:R-:W-:Y:S08]  /*6930*/  HMMA.16816.F32 R24, R216.reuse, R178, R24 ;  /* 0x000000b2d818723c */ /* 0x040ff00000001818 */
[C---:B---3--:R-:W-:Y:S08]  /*6940*/  HMMA.16816.F32 R28, R216.reuse, R184, R28 ;  /* 0x000000b8d81c723c */ /* 0x048ff0000000181c */
[----:B------:R-:W-:Y:S01]  /*6950*/  HMMA.16816.F32 R32, R216, R186, R32 ;  /* 0x000000bad820723c */ /* 0x000fe20000001820 */
[----:B--2---:R1:W-:Y:S06]  /*6960*/  LDSM.16.M88.4 R184, [R3] ;  /* 0x0000000003b8783b */ /* 0x0043ec0000000200 */
[----:B-1----:R-:W2:Y:S06]  /*6970*/  LDL R3, [R1+0x8] ;  /* 0x0000080001037983 */ /* 0x002eac0000100800 */
[----:B------:R1:W-:Y:S06]  /*6980*/  LDSM.16.M88.4 R176, [R188] ;  /* 0x00000000bcb0783b */ /* 0x0003ec0000000200 */
[----:B----4-:R3:W4:Y:S06]  /*6990*/  LDSM.16.M88.4 R180, [R189] ;  /* 0x00000000bdb4783b */ /* 0x01072c0000000200 */
[----:B-1----:R-:W2:Y:S06]  /*69a0*/  LDL R188, [R1+0xc] ;  /* 0x00000c0001bc7983 */ /* 0x002eac0000100800 */
[----:B---3--:R-:W3:Y:S01]  /*69b0*/  LDL R189, [R1+0x10] ;  /* 0x0000100001bd7983 */ /* 0x008ee20000100800 */
[C---:B----4-:R-:W-:Y:S08]  /*69c0*/  HMMA.16816.F32 R4, R220.reuse, R180, R4 ;  /* 0x000000b4dc04723c */ /* 0x050ff00000001804 */
[C---:B------:R-:W-:Y:S01]  /*69d0*/  HMMA.16816.F32 R8, R220.reuse, R182, R8 ;  /* 0x000000b6dc08723c */ /* 0x040fe20000001808 */
[----:B------:R1:W4:Y:S07]  /*69e0*/  LDSM.16.M88.4 R180, [R0] ;  /* 0x0000000000b4783b */ /* 0x00032e0000000200 */
[C---:B------:R-:W-:Y:S08]  /*69f0*/  HMMA.16816.F32 R12, R220.reuse, R176, R12 ;  /* 0x000000b0dc0c723c */ /* 0x040ff0000000180c */
[C---:B------:R-:W-:Y:S01]  /*6a00*/  HMMA.16816.F32 R16, R220.reuse, R178, R16 ;  /* 0x000000b2dc10723c */ /* 0x040fe20000001810 */
[----:B------:R-:W4:Y:S07]  /*6a10*/  LDSM.16.M88.4 R176, [R252+0x14100] ;  /* 0x01410000fcb0783b */ /* 0x000f2e0000000200 */
[C---:B------:R-:W-:Y:S01]  /*6a20*/  HMMA.16816.F32 R20, R220.reuse, R184, R20 ;  /* 0x000000b8dc14723c */ /* 0x040fe20000001814 */
[----:B-1----:R-:W3:Y:S07]  /*6a30*/  LDL R0, [R1+0x4] ;  /* 0x0000040001007983 */ /* 0x002eee0000100800 */
        /* <DEDUP_REMOVED lines=35> */
[C---:B------:R-:W-:Y:S08]  /*6c70*/  HMMA.16816.F32 R24, R232.reuse, R186, R24 ;  /* 0x000000bae818723c */ /* 0x040ff00000001818 */
[C---:B----4-:R-:W-:Y:S08]  /*6c80*/  HMMA.16816.F32 R28, R232.reuse, R180, R28 ;  /* 0x000000b4e81c723c */ /* 0x050ff0000000181c */
[----:B------:R-:W-:Y:S01]  /*6c90*/  HMMA.16816.F32 R32, R232, R182, R32 ;  /* 0x000000b6e820723c */ /* 0x000fe20000001820 */
[----:B--2---:R-:W-:Y:S06]  /*6ca0*/  LDSM.16.M88.4 R180, [R3] ;  /* 0x0000000003b4783b */ /* 0x004fec0000000200 */
[----:B------:R-:W-:Y:S06]  /*6cb0*/  LDSM.16.M88.4 R184, [R188] ;  /* 0x00000000bcb8783b */ /* 0x000fec0000000200 */
[----:B---3--:R1:W2:Y:S02]  /*6cc0*/  LDSM.16.M88.4 R176, [R189] ;  /* 0x00000000bdb0783b */ /* 0x0082a40000000200 */
[----:B-1---5:R-:W-:Y:S01]  /*6cd0*/  MOV R189, R132 ;  /* 0x0000008400bd7202 */ /* 0x022fe20000000f00 */
[C---:B--2---:R-:W-:Y:S08]  /*6ce0*/  HMMA.16816.F32 R4, R236.reuse, R176, R4 ;  /* 0x000000b0ec04723c */ /* 0x044ff00000001804 */
[C---:B------:R-:W-:Y:S01]  /*6cf0*/  HMMA.16816.F32 R8, R236.reuse, R178, R8 ;  /* 0x000000b2ec08723c */ /* 0x040fe20000001808 */
[----:B------:R-:W1:Y:S07]  /*6d00*/  LDSM.16.M88.4 R176, [R0] ;  /* 0x0000000000b0783b */ /* 0x000e6e0000000200 */
[C---:B------:R-:W-:Y:S08]  /*6d10*/  HMMA.16816.F32 R12, R236.reuse, R184, R12 ;  /* 0x000000b8ec0c723c */ /* 0x040ff0000000180c */
[C---:B------:R-:W-:Y:S01]  /*6d20*/  HMMA.16816.F32 R16, R236.reuse, R186, R16 ;  /* 0x000000baec10723c */ /* 0x040fe20000001810 */
[----:B------:R-:W2:Y:S07]  /*6d30*/  LDSM.16.M88.4 R184, [R252+0x16100] ;  /* 0x01610000fcb8783b */ /* 0x000eae0000000200 */
[C---:B------:R-:W-:Y:S08]  /*6d40*/  HMMA.16816.F32 R20, R236.reuse, R180, R20 ;  /* 0x000000b4ec14723c */ /* 0x040ff00000001814 */
[C---:B------:R-:W-:Y:S01]  /*6d50*/  HMMA.16816.F32 R24, R236.reuse, R182, R24 ;  /* 0x000000b6ec18723c */ /* 0x040fe20000001818 */
[----:B------:R-:W3:Y:S07]  /*6d60*/  LDSM.16.M88.4 R180, [R252+0x16900] ;  /* 0x01690000fcb4783b */ /* 0x000eee0000000200 */
[C---:B-1----:R-:W-:Y:S08]  /*6d70*/  HMMA.16816.F32 R28, R236.reuse, R176, R28 ;  /* 0x000000b0ec1c723c */ /* 0x042ff0000000181c */
[----:B------:R-:W-:Y:S01]  /*6d80*/  HMMA.16816.F32 R32, R236, R178, R32 ;  /* 0x000000b2ec20723c */ /* 0x000fe20000001820 */
[----:B------:R-:W1:Y:S07]  /*6d90*/  LDSM.16.M88.4 R176, [R252+0x17100] ;  /* 0x01710000fcb0783b */ /* 0x000e6e0000000200 */
[C---:B--2---:R-:W-:Y:S08]  /*6da0*/  HMMA.16816.F32 R4, R240.reuse, R184, R4 ;  /* 0x000000b8f004723c */ /* 0x044ff00000001804 */
[C---:B------:R-:W-:Y:S01]  /*6db0*/  HMMA.16816.F32 R8, R240.reuse, R186, R8 ;  /* 0x000000baf008723c */ /* 0x040fe20000001808 */
[----:B------:R-:W2:Y:S07]  /*6dc0*/  LDSM.16.M88.4 R184, [R252+0x17900] ;  /* 0x01790000fcb8783b */ /* 0x000eae0000000200 */
[C---:B---3--:R-:W-:Y:S08]  /*6dd0*/  HMMA.16816.F32 R12, R240.reuse, R180, R12 ;  /* 0x000000b4f00c723c */ /* 0x048ff0000000180c */
        /* <DEDUP_REMOVED lines=11> */
[----:B------:R-:W-:Y:S05]  /*6e90*/  DEPBAR.LE SB0, 0x0 ;  /* 0x000080000000791a */ /* 0x000fea0000000000 */
[----:B------:R-:W-:Y:S01]  /*6ea0*/  BAR.SYNC.DEFER_BLOCKING 0x0 ;  /* 0x0000000000007b1d */ /* 0x000fe20000010000 */
[C---:B-1----:R-:W-:Y:S08]  /*6eb0*/  HMMA.16816.F32 R12, R244.reuse, R176, R12 ;  /* 0x000000b0f40c723c */ /* 0x042ff0000000180c */
[C---:B------:R-:W-:Y:S08]  /*6ec0*/  HMMA.16816.F32 R16, R244.reuse, R178, R16 ;  /* 0x000000b2f410723c */ /* 0x040ff00000001810 */
[C---:B--2---:R-:W-:Y:S08]  /*6ed0*/  HMMA.16816.F32 R20, R244.reuse, R184, R20 ;  /* 0x000000b8f414723c */ /* 0x044ff00000001814 */
[C---:B------:R-:W-:Y:S08]  /*6ee0*/  HMMA.16816.F32 R24, R244.reuse, R186, R24 ;  /* 0x000000baf418723c */ /* 0x040ff00000001818 */
[C---:B---3--:R-:W-:Y:S08]  /*6ef0*/  HMMA.16816.F32 R28, R244.reuse, R180, R28 ;  /* 0x000000b4f41c723c */ /* 0x048ff0000000181c */
[----:B------:R-:W-:Y:S01]  /*6f00*/  HMMA.16816.F32 R32, R244, R182, R32 ;  /* 0x000000b6f420723c */ /* 0x000fe20000001820 */
[----:B------:R-:W-:-:S07]  /*6f10*/  @P0 BRA `(.L_x_614) ;  /* 0x000005e000000947 */ /* 0x000fce0003800000 */
[----:B------:R-:W2:Y:S01]  /*6f20*/  LDL R0, [R1+0x84] ;  /* 0x0000840001007983 */ /* 0x000ea20000100800 */
[----:B------:R-:W-:Y:S01]  /*6f30*/  ULEA UR6, UR10, UR12, 0x6 ;  /* 0x0000000c0a067291 */ /* 0x000fe2000f8e303f */
[----:B------:R-:W-:Y:S01]  /*6f40*/  IMAD.MOV.U32 R178, RZ, RZ, RZ ;  /* 0x000000ffffb27224 */ /* 0x000fe200078e00ff */
[----:B------:R-:W-:Y:S01]  /*6f50*/  LOP3.LUT R189, R189, 0xffffbfff, RZ, 0xc0, !PT ;  /* 0xffffbfffbdbd7812 */ /* 0x000fe200078ec0ff */
[----:B------:R1:W-:Y:S03]  /*6f60*/  STL [R1+0xc8], R2 ;  /* 0x0000c80201007387 */ /* 0x0003e60000100800 */
[----:B------:R-:W-:Y:S01]  /*6f70*/  IMAD.U32 R3, RZ, RZ, UR6 ;  /* 0x00000006ff037e24 */ /* 0x000fe2000f8e00ff */
[----:B------:R-:W3:Y:S01]  /*6f80*/  LDL R183, [R1+0x78] ;  /* 0x0000780001b77983 */ /* 0x000ee20000100800 */
[----:B------:R-:W-:Y:S03]  /*6f90*/  @P2 LOP3.LUT R189, R189, 0x4000, RZ, 0xfc, !PT ;  /* 0x00004000bdbd2812 */ /* 0x000fe600078efcff */
[----:B------:R-:W4:Y:S01]  /*6fa0*/  LDL R182, [R1+0x44] ;  /* 0x0000440001b67983 */ /* 0x000f220000100800 */
[----:B------:R-:W-:Y:S03]  /*6fb0*/  LOP3.LUT R189, R189, 0xffff7fff, RZ, 0xc0, !PT ;  /* 0xffff7fffbdbd7812 */ /* 0x000fe600078ec0ff */
[----:B------:R-:W3:Y:S01]  /*6fc0*/  LDL R186, [R1+0x70] ;  /* 0x0000700001ba7983 */ /* 0x000ee20000100800 */
[----:B------:R-:W-:Y:S03]  /*6fd0*/  @P1 LOP3.LUT R189, R189, 0x8000, RZ, 0xfc, !PT ;  /* 0x00008000bdbd1812 */ /* 0x000fe600078efcff */
[----:B------:R-:W3:Y:S01]  /*6fe0*/  LDL R187, [R1+0x74] ;  /* 0x0000740001bb7983 */ /* 0x000ee20000100800 */
[----:B------:R-:W-:Y:S03]  /*6ff0*/  LOP3.LUT R189, R189, 0xfffeffff, RZ, 0xc0, !PT ;  /* 0xfffeffffbdbd7812 */ /* 0x000fe600078ec0ff */
[----:B------:R-:W3:Y:S01]  /*7000*/  LDL R185, [R1+0x68] ;  /* 0x0000680001b97983 */ /* 0x000ee20000100800 */
[----:B------:R-:W-:Y:S03]  /*7010*/  @P5 LOP3.LUT R189, R189, 0x10000, RZ, 0xfc, !PT ;  /* 0x00010000bdbd5812 */ /* 0x000fe600078efcff */
[----:B------:R-:W3:Y:S04]  /*7020*/  LDL R190, [R1+0x6c] ;  /* 0x00006c0001be7983 */ /* 0x000ee80000100800 */
[----:B-1----:R-:W3:Y:S01]  /*7030*/  LDL R2, [R1+0xb8] ;  /* 0x0000b80001027983 */ /* 0x002ee20000100800 */
        /* <DEDUP_REMOVED lines=12> */
[----:B------:R1:W2:Y:S02]  /*7100*/  @!P1 LDG.E R178, [R176.64] ;  /* 0x00000010b0b29981 */ /* 0x0002a4000c1e1900 */
[----:B------:R-:W-:Y:S04]  /*7110*/  IMAD R0, R0, c[0x0][0x1e0], RZ ;  /* 0x0000780000007a24 */ /* 0x000fe800078e02ff */
[C---:B------:R-:W-:Y:S02]  /*7120*/  IMAD R0, R179.reuse, c[0x0][0x1e4], R0 ;  /* 0x00007900b3007a24 */ /* 0x040fe400078e0200 */
[----:B-1----:R-:W-:Y:S04]  /*7130*/  IMAD.WIDE.U32 R176, R179, c[0x0][0x1e0], RZ ;  /* 0x00007800b3b07a25 */ /* 0x002fe800078e00ff */
[----:B------:R-:W-:Y:S01]  /*7140*/  IMAD.IADD R177, R177, 0x1, R0 ;  /* 0x00000001b1b17824 */ /* 0x000fe200078e0200 */
[----:B--2---:R-:W-:Y:S01]  /*7150*/  STL [R1+0x48], R178 ;  /* 0x000048b201007387 */ /* 0x004fe20000100800 */
[----:B------:R-:W-:Y:S02]  /*7160*/  SHF.R.S32.HI R3, RZ, 0x1f, R178 ;  /* 0x0000001fff037819 */ /* 0x000fe400000114b2 */
[----:B------:R-:W-:Y:S01]  /*7170*/  IMAD.WIDE.U32 R176, R178, c[0x0][0x1f0], R176 ;  /* 0x00007c00b2b07a25 */ /* 0x000fe200078e00b0 */
[----:B------:R-:W2:Y:S03]  /*7180*/  LDL R184, [R1+0x8c] ;  /* 0x00008c0001b87983 */ /* 0x000ea60000100800 */
[----:B------:R-:W-:Y:S01]  /*7190*/  IMAD R3, R3, c[0x0][0x1f0], RZ ;  /* 0x00007c0003037a24 */ /* 0x000fe200078e02ff */
[----:B------:R-:W-:Y:S01]  /*71a0*/  IADD3 R0, P0, R176, UR22, RZ ;  /* 0x00000016b0007c10 */ /* 0x000fe2000ff1e0ff */
[----:B------:R-:W2:Y:S02]  /*71b0*/  LDL R188, [R1+0x94] ;  /* 0x0000940001bc7983 */ /* 0x000ea40000100800 */
[----:B------:R-:W-:Y:S02]  /*71c0*/  IMAD R3, R178, c[0x0][0x1f4], R3 ;  /* 0x00007d00b2037a24 */ /* 0x000fe400078e0203 */
[----:B------:R-:W2:Y:S03]  /*71d0*/  LDL R191, [R1+0x88] ;  /* 0x0000880001bf7983 */ /* 0x000ea60000100800 */
[----:B------:R-:W-:Y:S02]  /*71e0*/  IADD3.X R3, R177, UR20, R3, P0, !PT ;  /* 0x00000014b1037c10 */ /* 0x000fe400087fe403 */
[C---:B------:R-:W-:Y:S04]  /*71f0*/  LEA R177, P0, R0.reuse, c[0x0][0x1c8], 0x1 ;  /* 0x0000720000b17a11 */ /* 0x040fe800078008ff */
[----:B------:R-:W-:Y:S01]  /*7200*/  LEA.HI.X R3, R0, c[0x0][0x1cc], R3, 0x1, P0 ;  /* 0x0000730000037a11 */ /* 0x000fe200000f0c03 */
[----:B------:R-:W3:Y:S04]  /*7210*/  SHFL.IDX PT, R132, R177, RZ, 0x181f ;  /* 0x00181fffb1847589 */ /* 0x000ee800000e0000 */
[----:B------:R-:W1:Y:S04]  /*7220*/  SHFL.IDX PT, R176, R3, RZ, 0x181f ;  /* 0x00181fff03b07589 */ /* 0x000e6800000e0000 */
[----:B------:R-:W2:Y:S04]  /*7230*/  SHFL.IDX PT, R0, R177, 0x1, 0x181f ;  /* 0x00381f00b1007f89 */ /* 0x000ea800000e0000 */
[----:B------:R-:W2:Y:S01]  /*7240*/  SHFL.IDX PT, R3, R3, 0x1, 0x181f ;  /* 0x00381f0003037f89 */ /* 0x000ea200000e0000 */
[----:B---3--:R-:W-:Y:S05]  /*7250*/  IADD3 R178, P0, R132, R2, RZ ;  /* 0x0000000284b27210 */ /* 0x008fea0007f1e0ff */
[----:B-1----:R-:W-:Y:S05]  /*7260*/  IMAD.X R179, R176, 0x1, R183, P0 ;  /* 0x00000001b0b37824 */ /* 0x002fea00000e06b7 */
[----:B----4-:R1:W-:Y:S02]  /*7270*/  LDGSTS.E.BYPASS.LTC128B.128 [R182+0x10100], [R178.64], !P6 ;  /* 0x10100000b2b67fae */ /* 0x0103e4000f101d50 */
[----:B-1----:R-:W-:Y:S05]  /*7280*/  IADD3 R178, P0, R132, R186, RZ ;  /* 0x000000ba84b27210 */ /* 0x002fea0007f1e0ff */
[----:B------:R-:W-:Y:S01]  /*7290*/  IMAD.X R179, R176, 0x1, R187, P0 ;  /* 0x00000001b0b37824 */ /* 0x000fe200000e06bb */
[----:B------:R-:W-:Y:S04]  /*72a0*/  IADD3 R180, P0, R132, R185, RZ ;  /* 0x000000b984b47210 */ /* 0x000fe80007f1e0ff */
[----:B------:R1:W-:Y:S01]  /*72b0*/  LDGSTS.E.BYPASS.LTC128B.128 [R182+0x12100], [R178.64], !P5 ;  /* 0x12100000b2b67fae */ /* 0x0003e2000e901d50 */
[----:B------:R-:W-:Y:S05]  /*72c0*/  IMAD.X R181, R176, 0x1, R190, P0 ;  /* 0x00000001b0b57824 */ /* 0x000fea00000e06be */
[----:B------:R3:W-:Y:S04]  /*72d0*/  LDGSTS.E.BYPASS.LTC128B.128 [R182+0x14100], [R180.64], !P4 ;  /* 0x14100000b4b67fae */ /* 0x0007e8000e101d50 */
[----:B-1----:R-:W3:Y:S04]  /*72e0*/  LDL R179, [R1+0x58] ;  /* 0x0000580001b37983 */ /* 0x002ee80000100800 */
[----:B------:R-:W4:Y:S04]  /*72f0*/  LDL R178, [R1+0x90] ;  /* 0x0000900001b27983 */ /* 0x000f280000100800 */
[----:B------:R1:W-:Y:S01]  /*7300*/  STL [R1+0x40], R189 ;  /* 0x000040bd01007387 */ /* 0x0003e20000100800 */
[C---:B---3--:R-:W-:Y:S01]  /*7310*/  IMAD.SHL.U32 R180, R179.reuse, 0x2, RZ ;  /* 0x00000002b3b47824 */ /* 0x048fe200078e00ff */
[----:B----4-:R-:W-:Y:S04]  /*7320*/  SHF.L.U64.HI R181, R179, 0x1, R178 ;  /* 0x00000001b3b57819 */ /* 0x010fe800000102b2 */
[----:B------:R-:W-:Y:S05]  /*7330*/  IADD3 R178, P0, R132, R180, RZ ;  /* 0x000000b484b27210 */ /* 0x000fea0007f1e0ff */
[----:B------:R-:W-:Y:S01]  /*7340*/  IMAD.X R179, R176, 0x1, R181, P0 ;  /* 0x00000001b0b37824 */ /* 0x000fe200000e06b5 */
[----:B--2---:R-:W-:Y:S02]  /*7350*/  IADD3 R176, P0, R0, R2, RZ ;  /* 0x0000000200b07210 */ /* 0x004fe40007f1e0ff */
[----:B------:R1:W5:Y:S03]  /*7360*/  LDL.LU R2, [R1+0xc8] ;  /* 0x0000c80001027983 */ /* 0x0003660000300800 */
[----:B------:R-:W-:Y:S01]  /*7370*/  IMAD.X R177, R3, 0x1, R183, P0 ;  /* 0x0000000103b17824 */ /* 0x000fe200000e06b7 */
[----:B------:R2:W-:Y:S04]  /*7380*/  LDGSTS.E.BYPASS.LTC128B.128 [R182+0x16100], [R178.64], !P3 ;  /* 0x16100000b2b67fae */ /* 0x0005e8000d901d50 */
[----:B------:R3:W-:Y:S01]  /*7390*/  LDGSTS.E.BYPASS.LTC128B.128 [R182+0x11100], [R176.64], !P6 ;  /* 0x11100000b0b67fae */ /* 0x0007e2000f101d50 */
[----:B--2---:R-:W-:Y:S02]  /*73a0*/  IADD3 R178, -R191, 0x10, RZ ;  /* 0x00000010bfb27810 */ /* 0x004fe40007ffe1ff */
[----:B---3--:R-:W-:Y:S02]  /*73b0*/  IADD3 R176, -R184, 0x10, RZ ;  /* 0x00000010b8b07810 */ /* 0x008fe40007ffe1ff */
[----:B------:R-:W-:Y:S02]  /*73c0*/  LOP3.LUT R178, R178, 0xf, RZ, 0xc0, !PT ;  /* 0x0000000fb2b27812 */ /* 0x000fe400078ec0ff */
[----:B------:R-:W-:Y:S04]  /*73d0*/  LOP3.LUT R176, R176, 0xf, RZ, 0xc0, !PT ;  /* 0x0000000fb0b07812 */ /* 0x000fe800078ec0ff */
[-C--:B------:R-:W-:Y:S04]  /*73e0*/  IADD3 R176, P2, P0, R176, R0.reuse, R186 ;  /* 0x00000000b0b07210 */ /* 0x080fe8000785e0ba */
[-C--:B------:R-:W-:Y:S02]  /*73f0*/  IADD3.X R177, RZ, R3.reuse, R187, P2, P0 ;  /* 0x00000003ffb17210 */ /* 0x080fe400017e04bb */
[----:B------:R-:W-:Y:S02]  /*7400*/  ISETP.NE.U32.AND P0, PT, R184, RZ, PT ;  /* 0x000000ffb800720c */ /* 0x000fe40003f05070 */
[-C--:B------:R-:W-:Y:S04]  /*7410*/  IADD3 R178, P2, P1, R178, R0.reuse, R185 ;  /* 0x00000000b2b27210 */ /* 0x080fe8000795e0b9 */
[-C--:B------:R-:W-:Y:S02]  /*7420*/  IADD3.X R179, RZ, R3.reuse, R190, P2, P1 ;  /* 0x00000003ffb37210 */ /* 0x080fe400017e24be */
[C---:B------:R-:W-:Y:S02]  /*7430*/  LOP3.LUT P1, RZ, R189.reuse, 0x8000, RZ, 0xc0, !PT ;  /* 0x00008000bdff7812 */ /* 0x040fe4000782c0ff */
[----:B------:R-:W-:Y:S03]  /*7440*/  LOP3.LUT P2, RZ, R189, 0x4000, RZ, 0xc0, !PT ;  /* 0x00004000bdff7812 */ /* 0x000fe6000784c0ff */
[----:B------:R2:W-:Y:S02]  /*7450*/  LDGSTS.E.BYPASS.LTC128B.128.ZFILL [R182+0x13100], [R176.64], P0 ;  /* 0x13100000b0b67fae */ /* 0x0005e40008141d50 */
[----:B--2---:R-:W-:Y:S04]  /*7460*/  IADD3 R176, -R188, 0x10, RZ ;  /* 0x00000010bcb07810 */ /* 0x004fe80007ffe1ff */
[----:B------:R-:W-:Y:S04]  /*7470*/  LOP3.LUT R176, R176, 0xf, RZ, 0xc0, !PT ;  /* 0x0000000fb0b07812 */ /* 0x000fe800078ec0ff */
[----:B------:R-:W-:Y:S04]  /*7480*/  IADD3 R176, P5, P0, R176, R0, R180 ;  /* 0x00000000b0b07210 */ /* 0x000fe800078be0b4 */
[----:B------:R-:W-:Y:S02]  /*7490*/  IADD3.X R177, RZ, R3, R181, P5, P0 ;  /* 0x00000003ffb17210 */ /* 0x000fe40002fe04b5 */
[----:B------:R-:W-:Y:S02]  /*74a0*/  ISETP.NE.U32.AND P0, PT, R191, RZ, PT ;  /* 0x000000ffbf00720c */ /* 0x000fe40003f05070 */
[----:B------:R-:W-:Y:S11]  /*74b0*/  LOP3.LUT P5, RZ, R189, 0x10000, RZ, 0xc0, !PT ;  /* 0x00010000bdff7812 */ /* 0x000ff600078ac0ff */
[----:B------:R1:W-:Y:S01]  /*74c0*/  LDGSTS.E.BYPASS.LTC128B.128.ZFILL [R182+0x15100], [R178.64], P0 ;  /* 0x15100000b2b67fae */ /* 0x0003e20008141d50 */
[----:B------:R-:W-:Y:S11]  /*74d0*/  ISETP.NE.U32.AND P0, PT, R188, RZ, PT ;  /* 0x000000ffbc00720c */ /* 0x000ff60003f05070 */
[----:B------:R-:W-:Y:S02]  /*74e0*/  @!UPT UIADD3 URZ, URZ, URZ, URZ ;  /* 0x0000003f3f3ff290 */ /* 0x000fe4000fffe03f */
[----:B------:R1:W-:Y:S02]  /*74f0*/  LDGSTS.E.BYPASS.LTC128B.128.ZFILL [R182+0x17100], [R176.64], P0 ;  /* 0x17100000b0b67fae */ /* 0x0003e40008141d50 */
.L_x_614:
[----:B------:R-:W2:Y:S01]  /*7500*/  LDL R132, [R1+0x98] ;  /* 0x0000980001847983 */ /* 0x000ea20000100800 */
[----:B------:R-:W-:Y:S01]  /*7510*/  PLOP3.LUT P0, PT, PT, PT, UP1, 0x80, 0x0 ;  /* 0x000000000000781c */ /* 0x000fe20003f0f018 */
[----:B------:R-:W-:Y:S01]  /*7520*/  UIMAD UR6, UR10, -0x40, UR5 ;  /* 0xffffffc00a0678a4 */ /* 0x000fe2000f8e0205 */
[----:B-1----:R-:W-:Y:S01]  /*7530*/  MOV R178, R189 ;  /* 0x000000bd00b27202 */ /* 0x002fe20000000f00 */
[----:B------:R1:W2:Y:S01]  /*7540*/  LDL R0, [R1+0x9c] ;  /* 0x00009c0001007983 */ /* 0x0002a20000100800 */
[----:B------:R-:W-:Y:S02]  /*7550*/  UISETP.GT.AND UP0, UPT, UR10, UR4, UPT ;  /* 0x000000040a00728c */ /* 0x000fe4000bf04270 */
[----:B------:R-:W-:Y:S01]  /*7560*/  LOP3.LUT R178, R178, 0xfff7ffff, RZ, 0xc0, !PT ;  /* 0xfff7ffffb2b27812 */ /* 0x000fe200078ec0ff */
[----:B------:R-:W3:Y:S01]  /*7570*/  LDL R3, [R1+0xac] ;  /* 0x0000ac0001037983 */ /* 0x000ee20000100800 */
[----:B------:R-:W-:Y:S02]  /*7580*/  UIADD3 UR10, UR10, -0x1, URZ ;  /* 0xffffffff0a0a7890 */ /* 0x000fe4000fffe03f */
[----:B------:R-:W-:Y:S01]  /*7590*/  @P6 LOP3.LUT R178, R178, 0x80000, RZ, 0xfc, !PT ;  /* 0x00080000b2b26812 */ /* 0x000fe200078efcff */
[----:B------:R-:W4:Y:S03]  /*75a0*/  LDL.LU R177, [R1+0x54] ;  /* 0x0000540001b17983 */ /* 0x000f260000300800 */
[----:B------:R-:W-:Y:S01]  /*75b0*/  LOP3.LUT R178, R178, 0xfffbffff, RZ, 0xc0, !PT ;  /* 0xfffbffffb2b27812 */ /* 0x000fe200078ec0ff */
[----:B------:R-:W0:Y:S03]  /*75c0*/  LDGDEPBAR ;  /* 0x00000000000079af */ /* 0x000e260000000000 */
[----:B------:R-:W-:Y:S04]  /*75d0*/  @P5 LOP3.LUT R178, R178, 0x40000, RZ, 0xfc, !PT ;  /* 0x00040000b2b25812 */ /* 0x000fe800078efcff */
[----:B------:R-:W-:Y:S04]  /*75e0*/  LOP3.LUT R178, R178, 0xfffdffff, RZ, 0xc0, !PT ;  /* 0xfffdffffb2b27812 */ /* 0x000fe800078ec0ff */
[----:B------:R-:W-:Y:S04]  /*75f0*/  @P4 LOP3.LUT R178, R178, 0x20000, RZ, 0xfc, !PT ;  /* 0x00020000b2b24812 */ /* 0x000fe800078efcff */
[----:B------:R-:W-:Y:S04]  /*7600*/  LOP3.LUT R178, R178, 0xfffeffff, RZ, 0xc0, !PT ;  /* 0xfffeffffb2b27812 */ /* 0x000fe800078ec0ff */
[----:B------:R-:W-:Y:S04]  /*7610*/  @P3 LOP3.LUT R178, R178, 0x10000, RZ, 0xfc, !PT ;  /* 0x00010000b2b23812 */ /* 0x000fe800078efcff */
[----:B------:R-:W-:Y:S04]  /*7620*/  LOP3.LUT R178, R178, 0xffff7fff, RZ, 0xc0, !PT ;  /* 0xffff7fffb2b27812 */ /* 0x000fe800078ec0ff */
[----:B------:R-:W-:Y:S04]  /*7630*/  @P2 LOP3.LUT R178, R178, 0x8000, RZ, 0xfc, !PT ;  /* 0x00008000b2b22812 */ /* 0x000fe800078efcff */
[----:B------:R-:W-:Y:S04]  /*7640*/  LOP3.LUT R178, R178, 0xffffbfff, RZ, 0xc0, !PT ;  /* 0xffffbfffb2b27812 */ /* 0x000fe800078ec0ff */
[----:B------:R-:W-:Y:S04]  /*7650*/  @P1 LOP3.LUT R178, R178, 0x4000, RZ, 0xfc, !PT ;  /* 0x00004000b2b21812 */ /* 0x000fe800078efcff */
[----:B------:R-:W-:Y:S02]  /*7660*/  LOP3.LUT R178, R178, 0xffefffff, RZ, 0xc0, !PT ;  /* 0xffefffffb2b27812 */ /* 0x000fe400078ec0ff */
[----:B--2---:R-:W-:Y:S05]  /*7670*/  @P0 MOV R0, R132 ;  /* 0x0000008400000202 */ /* 0x004fea0000000f00 */
[----:B------:R-:W2:Y:S08]  /*7680*/  SHFL.IDX PT, R176, R0, RZ, 0x1c1f ;  /* 0x001c1fff00b07589 */ /* 0x000eb000000e0000 */
[----:B------:R1:W2:Y:S02]  /*7690*/  SHFL.IDX PT, R132, R0, 0x1, 0x1c1f ;  /* 0x003c1f0000847f89 */ /* 0x0002a400000e0000 */
[----:B-1----:R-:W-:Y:S04]  /*76a0*/  MOV R0, UR7 ;  /* 0x0000000700007c02 */ /* 0x002fe80008000f00 */
[----:B---3--:R-:W-:Y:S04]  /*76b0*/  IADD3 R0, R0, UR6, -R3 ;  /* 0x0000000600007c10 */ /* 0x008fe8000fffe803 */
[----:B------:R-:W-:Y:S04]  /*76c0*/  IADD3 R3, R0, -UR13, RZ ;  /* 0x8000000d00037c10 */ /* 0x000fe8000fffe0ff */
[C---:B--2---:R-:W-:Y:S02]  /*76d0*/  IADD3 R0, R3.reuse, R176, RZ ;  /* 0x000000b003007210 */ /* 0x044fe40007ffe0ff */
[----:B------:R-:W-:Y:S02]  /*76e0*/  IADD3 R3, R3, R132, RZ ;  /* 0x0000008403037210 */ /* 0x000fe40007ffe0ff */
[C---:B------:R-:W-:Y:S02]  /*76f0*/  ISETP.GT.AND P0, PT, R0.reuse, RZ, PT ;  /* 0x000000ff0000720c */ /* 0x040fe40003f04270 */
[----:B------:R-:W-:Y:S02]  /*7700*/  ISETP.GT.AND P6, PT, R0, 0x20, PT ;  /* 0x000000200000780c */ /* 0x000fe40003fc4270 */
[----:B------:R-:W-:Y:S02]  /*7710*/  FSEL R4, R4, -INF , P0 ;  /* 0xff80000004047808 */ /* 0x000fe40000000000 */
[C---:B------:R-:W-:Y:S02]  /*7720*/  ISETP.GT.AND P0, PT, R0.reuse, 0x1, PT ;  /* 0x000000010000780c */ /* 0x040fe40003f04270 */
[C---:B------:R-:W-:Y:S02]  /*7730*/  ISETP.GT.AND P5, PT, R0.reuse, 0x28, PT ;  /* 0x000000280000780c */ /* 0x040fe40003fa4270 */
[----:B------:R-:W-:Y:S02]  /*7740*/  FSEL R5, R5, -INF , P0 ;  /* 0xff80000005057808 */ /* 0x000fe40000000000 */
[C---:B------:R-:W-:Y:S02]  /*7750*/  ISETP.GT.AND P0, PT, R3.reuse, RZ, PT ;  /* 0x000000ff0300720c */ /* 0x040fe40003f04270 */
[----:B------:R-:W-:Y:S02]  /*7760*/  ISETP.GT.AND P4, PT, R0, 0x29, PT ;  /* 0x000000290000780c */ /* 0x000fe40003f84270 */
[----:B------:R-:W-:Y:S02]  /*7770*/  FSEL R6, R6, -INF , P0 ;  /* 0xff80000006067808 */ /* 0x000fe40000000000 */
[----:B------:R-:W-:Y:S02]  /*7780*/  ISETP.GT.AND P0, PT, R3, 0x1, PT ;  /* 0x000000010300780c */ /* 0x000fe40003f04270 */
[----:B------:R-:W-:Y:S02]  /*7790*/  @P6 LOP3.LUT R178, R178, 0x100000, RZ, 0xfc, !PT ;  /* 0x00100000b2b26812 */ /* 0x000fe400078efcff */
[----:B------:R-:W-:Y:S02]  /*77a0*/  FSEL R7, R7, -INF , P0 ;  /* 0xff80000007077808 */ /* 0x000fe40000000000 */
[C---:B------:R-:W-:Y:S01]  /*77b0*/  ISETP.GT.AND P0, PT, R0.reuse, 0x8, PT ;  /* 0x000000080000780c */ /* 0x040fe20003f04270 */
[----:B------:R-:W-:Y:S01]  /*77c0*/  STL [R1+0x40], R178 ;  /* 0x000040b201007387 */ /* 0x000fe20000100800 */
[----:B------:R-:W-:Y:S02]  /*77d0*/  ISETP.GT.AND P6, PT, R0, 0x9, PT ;  /* 0x000000090000780c */ /* 0x000fe40003fc4270 */
[----:B------:R-:W-:Y:S02]  /*77e0*/  FSEL R8, R8, -INF , P0 ;  /* 0xff80000008087808 */ /* 0x000fe40000000000 */
[----:B------:R-:W-:Y:S02]  /*77f0*/  ISETP.GT.AND P0, PT, R3, 0x8, PT ;  /* 0x000000080300780c */ /* 0x000fe40003f04270 */
[----:B------:R-:W-:Y:S02]  /*7800*/  FSEL R9, R9, -INF , P6 ;  /* 0xff80000009097808 */ /* 0x000fe40003000000 */
[----:B------:R-:W-:Y:S02]  /*7810*/  FSEL R10, R10, -INF , P0 ;  /* 0xff8000000a0a7808 */ /* 0x000fe40000000000 */
[----:B------:R-:W-:Y:S02]  /*7820*/  ISETP.GT.AND P0, PT, R3, 0x9, PT ;  /* 0x000000090300780c */ /* 0x000fe40003f04270 */
[C---:B------:R-:W-:Y:S02]  /*7830*/  ISETP.GT.AND P6, PT, R0.reuse, 0x11, PT ;  /* 0x000000110000780c */ /* 0x040fe40003fc4270 */
[----:B------:R-:W-:Y:S02]  /*7840*/  FSEL R11, R11, -INF , P0 ;  /* 0xff8000000b0b7808 */ /* 0x000fe40000000000 */
[----:B------:R-:W-:Y:S02]  /*7850*/  ISETP.GT.AND P0, PT, R0, 0x10, PT ;  /* 0x000000100000780c */ /* 0x000fe40003f04270 */
[----:B------:R-:W-:Y:S02]  /*7860*/  FSEL R13, R13, -INF , P6 ;  /* 0xff8000000d0d7808 */ /* 0x000fe40003000000 */
[----:B------:R-:W-:Y:S02]  /*7870*/  FSEL R12, R12, -INF , P0 ;  /* 0xff8000000c0c7808 */ /* 0x000fe40000000000 */
[C---:B------:R-:W-:Y:S02]  /*7880*/  ISETP.GT.AND P0, PT, R3.reuse, 0x10, PT ;  /* 0x000000100300780c */ /* 0x040fe40003f04270 */
[----:B------:R-:W-:Y:S02]  /*7890*/  ISETP.GT.AND P1, PT, R0, 0x31, PT ;  /* 0x000000310000780c */ /* 0x000fe40003f24270 */
[----:B------:R-:W-:Y:S02]  /*78a0*/  FSEL R14, R14, -INF , P0 ;  /* 0xff8000000e0e7808 */ /* 0x000fe40000000000 */
[----:B------:R-:W-:Y:S02]  /*78b0*/  ISETP.GT.AND P0, PT, R3, 0x11, PT ;  /* 0x000000110300780c */ /* 0x000fe40003f04270 */
[C---:B------:R-:W-:Y:S02]  /*78c0*/  ISETP.GT.AND P2, PT, R0.reuse, 0x38, PT ;  /* 0x000000380000780c */ /* 0x040fe40003f44270 */
[----:B------:R-:W-:Y:S02]  /*78d0*/  FSEL R15, R15, -INF , P0 ;  /* 0xff8000000f0f7808 */ /* 0x000fe40000000000 */
[C---:B------:R-:W-:Y:S02]  /*78e0*/  ISETP.GT.AND P0, PT, R0.reuse, 0x19, PT ;  /* 0x000000190000780c */ /* 0x040fe40003f04270 */
[C---:B------:R-:W-:Y:S02]  /*78f0*/  ISETP.GT.AND P3, PT, R0.reuse, 0x39, PT ;  /* 0x000000390000780c */ /* 0x040fe40003f64270 */
[----:B------:R-:W-:Y:S02]  /*7900*/  FSEL R17, R17, -INF , P0 ;  /* 0xff80000011117808 */ /* 0x000fe40000000000 */
[C---:B------:R-:W-:Y:S02]  /*7910*/  ISETP.GT.AND P0, PT, R3.reuse, 0x18, PT ;  /* 0x000000180300780c */ /* 0x040fe40003f04270 */
[----:B------:R-:W-:Y:S02]  /*7920*/  ISETP.GT.AND P6, PT, R0, 0x18, PT ;  /* 0x000000180000780c */ /* 0x000fe40003fc4270 */
[----:B------:R-:W-:Y:S02]  /*7930*/  FSEL R18, R18, -INF , P0 ;  /* 0xff80000012127808 */ /* 0x000fe40000000000 */
[----:B------:R-:W-:Y:S02]  /*7940*/  ISETP.GT.AND P0, PT, R3, 0x19, PT ;  /* 0x000000190300780c */ /* 0x000fe40003f04270 */
[----:B------:R-:W-:Y:S02]  /*7950*/  FSEL R16, R16, -INF , P6 ;  /* 0xff80000010107808 */ /* 0x000fe40003000000 */
[----:B------:R-:W-:Y:S02]  /*7960*/  FSEL R19, R19, -INF , P0 ;  /* 0xff80000013137808 */ /* 0x000fe40000000000 */
[----:B------:R-:W-:Y:S02]  /*7970*/  ISETP.GT.AND P0, PT, R0, 0x21, PT ;  /* 0x000000210000780c */ /* 0x000fe40003f04270 */
[----:B------:R-:W-:Y:S02]  /*7980*/  LOP3.LUT P6, RZ, R178, 0x100000, RZ, 0xc0, !PT ;  /* 0x00100000b2ff7812 */ /* 0x000fe400078cc0ff */
[----:B------:R-:W-:Y:S02]  /*7990*/  FSEL R21, R21, -INF , P0 ;  /* 0xff80000015157808 */ /* 0x000fe40000000000 */
[C---:B------:R-:W-:Y:S02]  /*79a0*/  ISETP.GT.AND P0, PT, R3.reuse, 0x20, PT ;  /* 0x000000200300780c */ /* 0x040fe40003f04270 */
[----:B------:R-:W-:Y:S02]  /*79b0*/  FSEL R20, R20, -INF , P6 ;  /* 0xff80000014147808 */ /* 0x000fe40003000000 */
[----:B------:R-:W-:Y:S02]  /*79c0*/  FSEL R22, R22, -INF , P0 ;  /* 0xff80000016167808 */ /* 0x000fe40000000000 */
[----:B------:R-:W-:Y:S02]  /*79d0*/  ISETP.GT.AND P0, PT, R3, 0x21, PT ;  /* 0x000000210300780c */ /* 0x000fe40003f04270 */
[----:B------:R-:W-:Y:S02]  /*79e0*/  FSEL R24, R24, -INF , P5 ;  /* 0xff80000018187808 */ /* 0x000fe40002800000 */
[----:B------:R-:W-:Y:S02]  /*79f0*/  FSEL R23, R23, -INF , P0 ;  /* 0xff80000017177808 */ /* 0x000fe40000000000 */
[----:B------:R-:W-:Y:S02]  /*7a00*/  ISETP.GT.AND P0, PT, R0, 0x30, PT ;  /* 0x000000300000780c */ /* 0x000fe40003f04270 */
[----:B-----5:R-:W-:Y:S02]  /*7a10*/  FMNMX.FTZ R0, R4, R2, !PT ;  /* 0x0000000204007209 */ /* 0x020fe40007810000 */
[----:B------:R-:W-:Y:S02]  /*7a20*/  FSEL R25, R25, -INF , P4 ;  /* 0xff80000019197808 */ /* 0x000fe40002000000 */
        /* <DEDUP_REMOVED lines=9> */
[----:B------:R-:W-:Y:S02]  /*7ac0*/  ISETP.GT.AND P0, PT, R3, 0x28, PT ;  /* 0x000000280300780c */ /* 0x000fe40003f04270 */
        /* <DEDUP_REMOVED lines=15> */
[----:B------:R-:W-:Y:S02]  /*7bc0*/  LOP3.LUT P6, RZ, R178, 0x80000, RZ, 0xc0, !PT ;  /* 0x00080000b2ff7812 */ /* 0x000fe400078cc0ff */
[----:B------:R-:W-:Y:S02]  /*7bd0*/  FMNMX.FTZ R0, R32, R0, !PT ;  /* 0x0000000020007209 */ /* 0x000fe40007810000 */
[C---:B------:R-:W-:Y:S02]  /*7be0*/  LOP3.LUT P5, RZ, R178.reuse, 0x40000, RZ, 0xc0, !PT ;  /* 0x00040000b2ff7812 */ /* 0x040fe400078ac0ff */
[----:B------:R-:W-:Y:S02]  /*7bf0*/  FMNMX.FTZ R0, R33, R0, !PT ;  /* 0x0000000021007209 */ /* 0x000fe40007810000 */
[C---:B------:R-:W-:Y:S02]  /*7c00*/  LOP3.LUT P4, RZ, R178.reuse, 0x20000, RZ, 0xc0, !PT ;  /* 0x00020000b2ff7812 */ /* 0x040fe4000788c0ff */
[C---:B------:R-:W-:Y:S01]  /*7c10*/  LOP3.LUT P3, RZ, R178.reuse, 0x10000, RZ, 0xc0, !PT ;  /* 0x00010000b2ff7812 */ /* 0x040fe2000786c0ff */
[----:B------:R-:W1:Y:S01]  /*7c20*/  SHFL.BFLY PT, R132, R0, 0x2, 0x1f ;  /* 0x0c401f0000847f89 */ /* 0x000e6200000e0000 */
[C---:B------:R-:W-:Y:S02]  /*7c30*/  LOP3.LUT P2, RZ, R178.reuse, 0x8000, RZ, 0xc0, !PT ;  /* 0x00008000b2ff7812 */ /* 0x040fe4000784c0ff */
[----:B------:R-:W-:Y:S02]  /*7c40*/  LOP3.LUT P1, RZ, R178, 0x4000, RZ, 0xc0, !PT ;  /* 0x00004000b2ff7812 */ /* 0x000fe4000782c0ff */
[----:B-1----:R-:W-:Y:S05]  /*7c50*/  FMNMX.FTZ R0, R132, R0, !PT ;  /* 0x0000000084007209 */ /* 0x002fea0007810000 */
[----:B------:R-:W1:Y:S02]  /*7c60*/  SHFL.BFLY PT, R132, R0, 0x1, 0x1f ;  /* 0x0c201f0000847f89 */ /* 0x000e6400000e0000 */
[----:B-1----:R-:W-:Y:S04]  /*7c70*/  FMNMX.FTZ R132, R0, R132, !PT ;  /* 0x0000008400847209 */ /* 0x002fe80007810000 */
[C---:B------:R-:W-:Y:S04]  /*7c80*/  FSETP.NEU.FTZ.AND P0, PT, R132.reuse, -INF , PT ;  /* 0xff8000008400780b */ /* 0x040fe80003f1d000 */
[----:B------:R-:W-:Y:S05]  /*7c90*/  FSEL R0, R132, RZ, P0 ;  /* 0x000000ff84007208 */ /* 0x000fea0000000000 */
[----:B------:R-:W-:Y:S02]  /*7ca0*/  FADD.FTZ R0, -R0, R2 ;  /* 0x0000000200007221 */ /* 0x000fe40000010100 */
[----:B------:R-:W-:Y:S02]  /*7cb0*/  FMUL.FTZ R2, R132, c[0x0][0x2d0] ;  /* 0x0000b40084027a20 */ /* 0x000fe40000410000 */
[----:B------:R-:W-:Y:S03]  /*7cc0*/  FMUL.FTZ R0, R0, c[0x0][0x2d0] ;  /* 0x0000b40000007a20 */ /* 0x000fe60000410000 */
[----:B------:R-:W-:Y:S02]  /*7cd0*/  FSEL R2, R2, RZ, P0 ;  /* 0x000000ff02027208 */ /* 0x000fe40000000000 */
[C---:B------:R-:W-:Y:S03]  /*7ce0*/  ISETP.GT.AND P0, PT, R3.reuse, 0x38, PT ;  /* 0x000000380300780c */ /* 0x040fe60003f04270 */
[--C-:B------:R-:W-:Y:S01]  /*7cf0*/  FFMA.FTZ R4, R4, c[0x0][0x2d0], -R2.reuse ;  /* 0x0000b40004047a23 */ /* 0x100fe20000010802 */
[----:B------:R-:W-:Y:S01]  /*7d00*/  FSEL R34, R34, -INF , P0 ;  /* 0xff80000022227808 */ /* 0x000fe20000000000 */
[--C-:B------:R-:W-:Y:S01]  /*7d10*/  FFMA.FTZ R189, R12, c[0x0][0x2d0], -R2.reuse ;  /* 0x0000b4000cbd7a23 */ /* 0x100fe20000010802 */
[----:B------:R-:W-:Y:S01]  /*7d20*/  ISETP.GT.AND P0, PT, R3, 0x39, PT ;  /* 0x000000390300780c */ /* 0x000fe20003f04270 */
[--C-:B------:R-:W-:Y:S02]  /*7d30*/  FFMA.FTZ R188, R13, c[0x0][0x2d0], -R2.reuse ;  /* 0x0000b4000dbc7a23 */ /* 0x100fe40000010802 */
[--C-:B------:R-:W-:Y:S01]  /*7d40*/  FFMA.FTZ R187, R16, c[0x0][0x2d0], -R2.reuse ;  /* 0x0000b40010bb7a23 */ /* 0x100fe20000010802 */
[----:B------:R-:W-:Y:S01]  /*7d50*/  MUFU.EX2 R4, R4 ;  /* 0x0000000400047308 */ /* 0x000fe20000000800 */
[--C-:B------:R-:W-:Y:S02]  /*7d60*/  FFMA.FTZ R182, R17, c[0x0][0x2d0], -R2.reuse ;  /* 0x0000b40011b67a23 */ /* 0x100fe40000010802 */
[--C-:B------:R-:W-:Y:S02]  /*7d70*/  FFMA.FTZ R28, R28, c[0x0][0x2d0], -R2.reuse ;  /* 0x0000b4001c1c7a23 */ /* 0x100fe40000010802 */
[--C-:B------:R-:W-:Y:S02]  /*7d80*/  FFMA.FTZ R29, R29, c[0x0][0x2d0], -R2.reuse ;  /* 0x0000b4001d1d7a23 */ /* 0x100fe40000010802 */
[--C-:B------:R-:W-:Y:S02]  /*7d90*/  FFMA.FTZ R32, R32, c[0x0][0x2d0], -R2.reuse ;  /* 0x0000b40020207a23 */ /* 0x100fe40000010802 */
        /* <DEDUP_REMOVED lines=8> */
[----:B------:R-:W-:Y:S05]  /*7e20*/  FFMA.FTZ R25, R25, c[0x0][0x2d0], -R2 ;  /* 0x0000b40019197a23 */ /* 0x000fea0000010802 */
[----:B------:R-:W4:Y:S10]  /*7e30*/  MUFU.EX2 R2, R0 ;  /* 0x0000000000027308 */ /* 0x000f340000000800 */
[----:B------:R-:W1:Y:S10]  /*7e40*/  MUFU.EX2 R8, R8 ;  /* 0x0000000800087308 */ /* 0x000e740000000800 */
[----:B------:R-:W2:Y:S01]  /*7e50*/  MUFU.EX2 R9, R9 ;  /* 0x0000000900097308 */ /* 0x000ea20000000800 */
[C---:B----4-:R-:W-:Y:S02]  /*7e60*/  FFMA.FTZ R0, R2.reuse, R177, R4 ;  /* 0x000000b102007223 */ /* 0x050fe40000010004 */
[----:B------:R-:W-:Y:S02]  /*7e70*/  FMUL.FTZ R12, R2, R156 ;  /* 0x0000009c020c7220 */ /* 0x000fe40000410000 */
[C---:B------:R-:W-:Y:S01]  /*7e80*/  FADD.FTZ R0, R176.reuse, R0 ;  /* 0x00000000b0007221 */ /* 0x040fe20000010000 */
[----:B------:R-:W-:Y:S01]  /*7e90*/  F2FP.PACK_AB R176, R176, R4 ;  /* 0x00000004b0b0723e */ /* 0x000fe200000000ff */
[C---:B------:R-:W-:Y:S01]  /*7ea0*/  FMUL.FTZ R13, R2.reuse, R157 ;  /* 0x0000009d020d7220 */ /* 0x040fe20000410000 */
[----:B------:R-:W-:Y:S01]  /*7eb0*/  FSEL R4, R35, -INF , P0 ;  /* 0xff80000023047808 */ /* 0x000fe20000000000 */
[----:B------:R-:W-:Y:S01]  /*7ec0*/  FMUL.FTZ R16, R2, R152 ;  /* 0x0000009802107220 */ /* 0x000fe20000410000 */
[----:B------:R-:W-:Y:S01]  /*7ed0*/  MOV R35, R20 ;  /* 0x0000001400237202 */ /* 0x000fe20000000f00 */
[----:B-1----:R-:W-:Y:S02]  /*7ee0*/  FADD.FTZ R0, R8, R0 ;  /* 0x0000000008007221 */ /* 0x002fe40000010000 */
[C---:B------:R-:W-:Y:S02]  /*7ef0*/  FMUL.FTZ R17, R2.reuse, R153 ;  /* 0x0000009902117220 */ /* 0x040fe40000410000 */
[C---:B------:R-:W-:Y:S02]  /*7f00*/  FMUL.FTZ R20, R2.reuse, R148 ;  /* 0x0000009402147220 */ /* 0x040fe40000410000 */
[C---:B------:R-:W-:Y:S02]  /*7f10*/  FMUL.FTZ R36, R2.reuse, R36 ;  /* 0x0000002402247220 */ /* 0x040fe40000410000 */
[----:B------:R-:W-:Y:S02]  /*7f20*/  FMUL.FTZ R37, R2, R37 ;  /* 0x0000002502257220 */ /* 0x000fe40000410000 */
[C---:B--2---:R-:W-:Y:S01]  /*7f30*/  FADD.FTZ R181, R9.reuse, R0 ;  /* 0x0000000009b57221 */ /* 0x044fe20000010000 */
[----:B------:R-:W-:Y:S01]  /*7f40*/  FMNMX.FTZ R0, R6, R133, !PT ;  /* 0x0000008506007209 */ /* 0x000fe20007810000 */
[C---:B------:R-:W-:Y:S01]  /*7f50*/  FMUL.FTZ R40, R2.reuse, R40 ;  /* 0x0000002802287220 */ /* 0x040fe20000410000 */
[----:B------:R-:W-:Y:S01]  /*7f60*/  F2FP.PACK_AB R178, R9, R8 ;  /* 0x0000000809b2723e */ /* 0x000fe200000000ff */
[C---:B------:R-:W-:Y:S01]  /*7f70*/  FMUL.FTZ R8, R2.reuse, R160 ;  /* 0x000000a002087220 */ /* 0x040fe20000410000 */
[----:B------:R-:W-:Y:S01]  /*7f80*/  FMNMX.FTZ R0, R7, R0, !PT ;  /* 0x0000000007007209 */ /* 0x000fe20007810000 */
[C---:B------:R-:W-:Y:S02]  /*7f90*/  FMUL.FTZ R9, R2.reuse, R161 ;  /* 0x000000a102097220 */ /* 0x040fe40000410000 */
[----:B------:R-:W-:Y:S01]  /*7fa0*/  FMUL.FTZ R41, R2, R41 ;  /* 0x0000002902297220 */ /* 0x000fe20000410000 */
[----:B------:R-:W-:Y:S01]  /*7fb0*/  FMNMX.FTZ R0, R10, R0, !PT ;  /* 0x000000000a007209 */ /* 0x000fe20007810000 */
[C---:B------:R-:W-:Y:S02]  /*7fc0*/  FMUL.FTZ R44, R2.reuse, R44 ;  /* 0x0000002c022c7220 */ /* 0x040fe40000410000 */
        /* <DEDUP_REMOVED lines=36> */
[----:B------:R-:W-:Y:S01]  /*8210*/  FMUL.FTZ R93, R2, R93 ;  /* 0x0000005d025d7220 */ /* 0x000fe20000410000 */
[----:B------:R-:W-:Y:S01]  /*8220*/  FMNMX.FTZ R0, R4, R0, !PT ;  /* 0x0000000004007209 */ /* 0x000fe20007810000 */
[C---:B------:R-:W-:Y:S02]  /*8230*/  FMUL.FTZ R96, R2.reuse, R96 ;  /* 0x0000006002607220 */ /* 0x040fe40000410000 */
[C---:B------:R-:W-:Y:S02]  /*8240*/  FMUL.FTZ R97, R2.reuse, R97 ;  /* 0x0000006102617220 */ /* 0x040fe40000410000 */
[----:B------:R-:W1:Y:S01]  /*8250*/  SHFL.BFLY PT, R3, R0, 0x2, 0x1f ;  /* 0x0c401f0000037f89 */ /* 0x000e6200000e0000 */
        /* <DEDUP_REMOVED lines=12> */
[----:B-1----:R-:W-:Y:S01]  /*8320*/  FMNMX.FTZ R0, R0, R3, !PT ;  /* 0x0000000300007209 */ /* 0x002fe20007810000 */
[C---:B------:R-:W-:Y:S02]  /*8330*/  FMUL.FTZ R124, R2.reuse, R124 ;  /* 0x0000007c027c7220 */ /* 0x040fe40000410000 */
[C---:B------:R-:W-:Y:S02]  /*8340*/  FMUL.FTZ R125, R2.reuse, R125 ;  /* 0x0000007d027d7220 */ /* 0x040fe40000410000 */
[----:B------:R-:W1:Y:S01]  /*8350*/  SHFL.BFLY PT, R3, R0, 0x1, 0x1f ;  /* 0x0c201f0000037f89 */ /* 0x000e6200000e0000 */
[C---:B------:R-:W-:Y:S02]  /*8360*/  FMUL.FTZ R128, R2.reuse, R128 ;  /* 0x0000008002807220 */ /* 0x040fe40000410000 */
[----:B------:R-:W-:Y:S01]  /*8370*/  FMUL.FTZ R129, R2, R129 ;  /* 0x0000008102817220 */ /* 0x000fe20000410000 */
[----:B-1----:R-:W-:Y:S04]  /*8380*/  FMNMX.FTZ R3, R3, R0, !PT ;  /* 0x0000000003037209 */ /* 0x002fe80007810000 */
[C---:B------:R-:W-:Y:S01]  /*8390*/  FSETP.NEU.FTZ.AND P0, PT, R3.reuse, -INF , PT ;  /* 0xff8000000300780b */ /* 0x040fe20003f1d000 */
[C---:B------:R-:W-:Y:S03]  /*83a0*/  FMUL.FTZ R5, R3.reuse, c[0x0][0x2d0] ;  /* 0x0000b40003057a20 */ /* 0x040fe60000410000 */
[----:B------:R-:W-:Y:S02]  /*83b0*/  FSEL R0, R3, RZ, P0 ;  /* 0x000000ff03007208 */ /* 0x000fe40000000000 */
[----:B------:R-:W-:Y:S02]  /*83c0*/  FSEL R5, R5, RZ, P0 ;  /* 0x000000ff05057208 */ /* 0x000fe40000000000 */
[----:B------:R-:W-:Y:S01]  /*83d0*/  PLOP3.LUT P0, PT, PT, PT, UP0, 0x80, 0x0 ;  /* 0x000000000000781c */ /* 0x000fe20003f0f008 */
[----:B------:R-:W-:Y:S02]  /*83e0*/  FADD.FTZ R0, -R0, R133 ;  /* 0x0000008500007221 */ /* 0x000fe40000010100 */
[--C-:B------:R-:W-:Y:S02]  /*83f0*/  FFMA.FTZ R177, R6, c[0x0][0x2d0], -R5.reuse ;  /* 0x0000b40006b17a23 */ /* 0x100fe40000010805 */
[----:B------:R-:W2:Y:S01]  /*8400*/  LDL.LU R6, [R1+0x80] ;  /* 0x0000800001067983 */ /* 0x000ea20000300800 */
[----:B------:R-:W-:Y:S02]  /*8410*/  FMUL.FTZ R0, R0, c[0x0][0x2d0] ;  /* 0x0000b40000007a20 */ /* 0x000fe40000410000 */
[--C-:B------:R-:W-:Y:S01]  /*8420*/  FFMA.FTZ R34, R34, c[0x0][0x2d0], -R5.reuse ;  /* 0x0000b40022227a23 */ /* 0x100fe20000010805 */
[----:B------:R-:W-:Y:S01]  /*8430*/  MUFU.EX2 R177, R177 ;  /* 0x000000b100b17308 */ /* 0x000fe20000000800 */
[--C-:B------:R-:W-:Y:S01]  /*8440*/  FFMA.FTZ R186, R15, c[0x0][0x2d0], -R5.reuse ;  /* 0x0000b4000fba7a23 */ /* 0x100fe20000010805 */
[----:B------:R-:W-:Y:S01]  /*8450*/  MOV R15, R24 ;  /* 0x00000018000f7202 */ /* 0x000fe20000000f00 */
[--C-:B------:R-:W-:Y:S01]  /*8460*/  FFMA.FTZ R183, R18, c[0x0][0x2d0], -R5.reuse ;  /* 0x0000b40012b77a23 */ /* 0x100fe20000010805 */
[----:B------:R-:W-:Y:S01]  /*8470*/  MOV R18, R21 ;  /* 0x0000001500127202 */ /* 0x000fe20000000f00 */
[--C-:B------:R-:W-:Y:S02]  /*8480*/  FFMA.FTZ R179, R10, c[0x0][0x2d0], -R5.reuse ;  /* 0x0000b4000ab37a23 */ /* 0x100fe40000010805 */
[--C-:B------:R-:W-:Y:S01]  /*8490*/  FFMA.FTZ R190, R23, c[0x0][0x2d0], -R5.reuse ;  /* 0x0000b40017be7a23 */ /* 0x100fe20000010805 */
[----:B------:R-:W-:Y:S01]  /*84a0*/  MOV R23, R32 ;  /* 0x0000002000177202 */ /* 0x000fe20000000f00 */
[----:B------:R-:W-:Y:S01]  /*84b0*/  FMUL.FTZ R32, R2, R136 ;  /* 0x0000008802207220 */ /* 0x000fe20000410000 */
[----:B------:R-:W1:Y:S01]  /*84c0*/  MUFU.EX2 R0, R0 ;  /* 0x0000000000007308 */ /* 0x000e620000000800 */
[--C-:B------:R-:W-:Y:S02]  /*84d0*/  FFMA.FTZ R26, R26, c[0x0][0x2d0], -R5.reuse ;  /* 0x0000b4001a1a7a23 */ /* 0x100fe40000010805 */
[--C-:B------:R-:W-:Y:S02]  /*84e0*/  FFMA.FTZ R30, R30, c[0x0][0x2d0], -R5.reuse ;  /* 0x0000b4001e1e7a23 */ /* 0x100fe40000010805 */
[--C-:B------:R-:W-:Y:S02]  /*84f0*/  FFMA.FTZ R31, R31, c[0x0][0x2d0], -R5.reuse ;  /* 0x0000b4001f1f7a23 */ /* 0x100fe40000010805 */
[----:B------:R-:W-:Y:S01]  /*8500*/  FMUL.FTZ R21, R2, R149 ;  /* 0x0000009502157220 */ /* 0x000fe20000410000 */
[----:B------:R-:W-:Y:S01]  /*8510*/  MOV R149, R15 ;  /* 0x0000000f00957202 */ /* 0x000fe20000000f00 */
[--C-:B------:R-:W-:Y:S01]  /*8520*/  FFMA.FTZ R7, R7, c[0x0][0x2d0], -R5.reuse ;  /* 0x0000b40007077a23 */ /* 0x100fe20000010805 */
[----:B------:R-:W-:Y:S01]  /*8530*/  MUFU.EX2 R152, R179 ;  /* 0x000000b300987308 */ /* 0x000fe20000000800 */
[--C-:B------:R-:W-:Y:S01]  /*8540*/  FFMA.FTZ R180, R11, c[0x0][0x2d0], -R5.reuse ;  /* 0x0000b4000bb47a23 */ /* 0x100fe20000010805 */
[----:B------:R-:W-:Y:S01]  /*8550*/  MOV R161, R30 ;  /* 0x0000001e00a17202 */ /* 0x000fe20000000f00 */
        /* <DEDUP_REMOVED lines=8> */
[----:B------:R-:W-:Y:S01]  /*85e0*/  FMUL.FTZ R33, R2, R137 ;  /* 0x0000008902217220 */ /* 0x000fe20000410000 */
[----:B------:R-:W3:Y:S01]  /*85f0*/  MUFU.EX2 R156, R180 ;  /* 0x000000b4009c7308 */ /* 0x000ee20000000800 */
[----:B------:R-:W-:Y:S01]  /*8600*/  FFMA.FTZ R11, R4, c[0x0][0x2d0], -R5 ;  /* 0x0000b400040b7a23 */ /* 0x000fe20000010805 */
[----:B------:R-:W-:Y:S01]  /*8610*/  MOV R148, R19 ;  /* 0x0000001300947202 */ /* 0x000fe20000000f00 */
[----:B------:R-:W-:Y:S01]  /*8620*/  FMUL.FTZ R5, R2, R165 ;  /* 0x000000a502057220 */ /* 0x000fe20000410000 */
[----:B------:R-:W-:Y:S01]  /*8630*/  MOV R165, R34 ;  /* 0x0000002200a57202 */ /* 0x000fe20000000f00 */
[C---:B-1----:R-:W-:Y:S01]  /*8640*/  FMUL.FTZ R34, R0.reuse, R138 ;  /* 0x0000008a00227220 */ /* 0x042fe20000410000 */
[----:B------:R-:W-:Y:S01]  /*8650*/  MOV R157, R22 ;  /* 0x00000016009d7202 */ /* 0x000fe20000000f00 */
[C---:B------:R-:W-:Y:S01]  /*8660*/  FMUL.FTZ R15, R0.reuse, R159 ;  /* 0x0000009f000f7220 */ /* 0x040fe20000410000 */
[----:B------:R-:W-:Y:S01]  /*8670*/  MOV R159, R18 ;  /* 0x00000012009f7202 */ /* 0x000fe20000000f00 */
[C---:B------:R-:W-:Y:S01]  /*8680*/  FMUL.FTZ R18, R0.reuse, R154 ;  /* 0x0000009a00127220 */ /* 0x040fe20000410000 */
[----:B------:R-:W-:Y:S01]  /*8690*/  MOV R154, R35 ;  /* 0x00000023009a7202 */ /* 0x000fe20000000f00 */
[----:B------:R-:W-:Y:S01]  /*86a0*/  FMUL.FTZ R35, R0, R139 ;  /* 0x0000008b00237220 */ /* 0x000fe20000410000 */
[----:B------:R-:W-:Y:S01]  /*86b0*/  MUFU.EX2 R149, R149 ;  /* 0x0000009500957308 */ /* 0x000fe20000000800 */
[----:B------:R-:W1:Y:S01]  /*86c0*/  LDSM.16.MT88.4 R136, [R135+0x100] ;  /* 0x000100008788783b */ /* 0x000e620000004200 */
[C---:B------:R-:W-:Y:S02]  /*86d0*/  FMUL.FTZ R29, R2.reuse, R141 ;  /* 0x0000008d021d7220 */ /* 0x040fe40000410000 */
[C---:B------:R-:W-:Y:S01]  /*86e0*/  FMUL.FTZ R4, R2.reuse, R164 ;  /* 0x000000a402047220 */ /* 0x040fe20000410000 */
[----:B------:R-:W-:Y:S01]  /*86f0*/  MOV R164, R28 ;  /* 0x0000001c00a47202 */ /* 0x000fe20000000f00 */
[C---:B------:R-:W-:Y:S02]  /*8700*/  FMUL.FTZ R28, R2.reuse, R140 ;  /* 0x0000008c021c7220 */ /* 0x040fe40000410000 */
[C---:B------:R-:W-:Y:S02]  /*8710*/  FMUL.FTZ R24, R2.reuse, R144 ;  /* 0x0000009002187220 */ /* 0x040fe40000410000 */
[----:B------:R-:W-:Y:S01]  /*8720*/  FMUL.FTZ R25, R2, R145 ;  /* 0x0000009102197220 */ /* 0x000fe20000410000 */
[----:B------:R-:W-:Y:S01]  /*8730*/  MUFU.EX2 R144, R182 ;  /* 0x000000b600907308 */ /* 0x000fe20000000800 */
[----:B---3--:R-:W-:Y:S01]  /*8740*/  F2FP.PACK_AB R179, R156, R152 ;  /* 0x000000989cb3723e */ /* 0x008fe200000000ff */
        /* <DEDUP_REMOVED lines=8> */
[----:B------:R3:W4:Y:S01]  /*87d0*/  MUFU.EX2 R2, R7 ;  /* 0x0000000700027308 */ /* 0x0007220000000800 */
[C---:B------:R-:W-:Y:S02]  /*87e0*/  FMUL.FTZ R22, R0.reuse, R150 ;  /* 0x0000009600167220 */ /* 0x040fe40000410000 */
[C---:B------:R-:W-:Y:S02]  /*87f0*/  FMUL.FTZ R26, R0.reuse, R146 ;  /* 0x00000092001a7220 */ /* 0x040fe40000410000 */
[C---:B------:R-:W-:Y:S02]  /*8800*/  FMUL.FTZ R30, R0.reuse, R142 ;  /* 0x0000008e001e7220 */ /* 0x040fe40000410000 */
[C---:B------:R-:W-:Y:S02]  /*8810*/  FMUL.FTZ R31, R0.reuse, R143 ;  /* 0x0000008f001f7220 */ /* 0x040fe40000410000 */
[C---:B------:R-:W-:Y:S01]  /*8820*/  FMUL.FTZ R38, R0.reuse, R38 ;  /* 0x0000002600267220 */ /* 0x040fe20000410000 */
[----:B------:R-:W-:Y:S01]  /*8830*/  LDSM.16.MT88.4 R140, [R135+0x900] ;  /* 0x00090000878c783b */ /* 0x000fe20000004200 */
        /* <DEDUP_REMOVED lines=9> */
[C---:B---3--:R-:W-:Y:S01]  /*88d0*/  FMUL.FTZ R7, R0.reuse, R167 ;  /* 0x000000a700077220 */ /* 0x048fe20000410000 */
[----:B------:R-:W-:Y:S01]  /*88e0*/  MOV R167, R27 ;  /* 0x0000001b00a77202 */ /* 0x000fe20000000f00 */
        /* <DEDUP_REMOVED lines=49> */
[----:B--2---:R-:W-:Y:S01]  /*8c00*/  FFMA.FTZ R133, R0, R6, R177 ;  /* 0x0000000600857223 */ /* 0x004fe200000100b1 */
[----:B----4-:R-:W-:Y:S01]  /*8c10*/  F2FP.PACK_AB R177, R2, R177 ;  /* 0x000000b102b1723e */ /* 0x010fe200000000ff */
[C---:B------:R-:W-:Y:S01]  /*8c20*/  FMUL.FTZ R6, R0.reuse, R166 ;  /* 0x000000a600067220 */ /* 0x040fe20000410000 */
[----:B------:R-:W-:Y:S01]  /*8c30*/  MOV R166, R23 ;  /* 0x0000001700a67202 */ /* 0x000fe20000000f00 */
[----:B------:R-:W-:Y:S02]  /*8c40*/  FMUL.FTZ R23, R0, R151 ;  /* 0x0000009700177220 */ /* 0x000fe40000410000 */
[----:B------:R-:W-:Y:S02]  /*8c50*/  FADD.FTZ R153, R2, R133 ;  /* 0x0000008502997221 */ /* 0x000fe40000010000 */
[----:B------:R-:W2:Y:S01]  /*8c60*/  MUFU.EX2 R133, R189 ;  /* 0x000000bd00857308 */ /* 0x000ea20000000800 */
[C---:B-1----:R-:W-:Y:S08]  /*8c70*/  HMMA.16816.F32 R4, R176.reuse, R136, R4 ;  /* 0x00000088b004723c */ /* 0x042ff00000001804 */
[C---:B------:R-:W-:Y:S01]  /*8c80*/  HMMA.16816.F32 R8, R176.reuse, R138, R8 ;  /* 0x0000008ab008723c */ /* 0x040fe20000001808 */
[----:B------:R-:W1:Y:S01]  /*8c90*/  LDSM.16.MT88.4 R136, [R248+0x100] ;  /* 0x00010000f888783b */ /* 0x000e620000004200 */
[----:B------:R-:W-:Y:S10]  /*8ca0*/  MUFU.EX2 R189, R161 ;  /* 0x000000a100bd7308 */ /* 0x000ff40000000800 */
[----:B------:R-:W3:Y:S01]  /*8cb0*/  MUFU.EX2 R2, R188 ;  /* 0x000000bc00027308 */ /* 0x000ee20000000800 */
[----:B--2---:R-:W-:Y:S09]  /*8cc0*/  FADD.FTZ R0, R133, R181 ;  /* 0x000000b585007221 */ /* 0x004ff20000010000 */
[----:B------:R-:W2:Y:S10]  /*8cd0*/  MUFU.EX2 R188, R160 ;  /* 0x000000a000bc7308 */ /* 0x000eb40000000800 */
[----:B------:R-:W-:Y:S01]  /*8ce0*/  MUFU.EX2 R181, R191 ;  /* 0x000000bf00b57308 */ /* 0x000fe20000000800 */
[----:B---3--:R-:W-:Y:S04]  /*8cf0*/  FADD.FTZ R0, R2, R0 ;  /* 0x0000000002007221 */ /* 0x008fe80000010000 */
[----:B------:R-:W-:Y:S01]  /*8d00*/  FADD.FTZ R0, R145, R0 ;  /* 0x0000000091007221 */ /* 0x000fe20000010000 */
[C---:B-1----:R-:W-:Y:S03]  /*8d10*/  HMMA.16816.F32 R12, R176.reuse, R136, R12 ;  /* 0x00000088b00c723c */ /* 0x042fe6000000180c */
[----:B------:R-:W-:Y:S05]  /*8d20*/  FADD.FTZ R0, R144, R0 ;  /* 0x0000000090007221 */ /* 0x000fea0000010000 */
        /* <DEDUP_REMOVED lines=45> */
[----:B------:R-:W-:Y:S03]  /*9000*/  F2FP.PACK_AB R137, R186, R185 ;  /* 0x000000b9ba89723e */ /* 0x000fe600000000ff */
[----:B------:R-:W-:Y:S02]  /*9010*/  F2FP.PACK_AB R138, R144, R145 ;  /* 0x00000091908a723e */ /* 0x000fe400000000ff */
[----:B------:R-:W3:Y:S02]  /*9020*/  LDSM.16.MT88.4 R144, [R248+0x900] ;  /* 0x00090000f890783b */ /* 0x000ee40000004200 */
[----:B------:R-:W4:Y:S01]  /*9030*/  MUFU.EX2 R2, R159 ;  /* 0x0000009f00027308 */ /* 0x000f220000000800 */
[----:B------:R-:W-:Y:S02]  /*9040*/  F2FP.PACK_AB R139, R184, R183 ;  /* 0x000000b7b88b723e */ /* 0x000fe400000000ff */
[----:B--2---:R-:W-:Y:S05]  /*9050*/  F2FP.PACK_AB R177, R188, R189 ;  /* 0x000000bdbcb1723e */ /* 0x004fea00000000ff */
[C---:B------:R-:W-:Y:S02]  /*9060*/  HMMA.16816.F32 R4, R136.reuse, R140, R4 ;  /* 0x0000008c8804723c */ /* 0x040fe40000001804 */
[----:B------:R-:W-:Y:S03]  /*9070*/  MUFU.EX2 R176, R167 ;  /* 0x000000a700b07308 */ /* 0x000fe60000000800 */
[----:B-1----:R-:W-:Y:S03]  /*9080*/  FADD.FTZ R0, R133, R0 ;  /* 0x0000000085007221 */ /* 0x002fe60000010000 */
[C---:B------:R-:W-:Y:S01]  /*9090*/  HMMA.16816.F32 R8, R136.reuse, R142, R8 ;  /* 0x0000008e8808723c */ /* 0x040fe20000001808 */
[----:B------:R-:W1:Y:S03]  /*90a0*/  LDSM.16.MT88.4 R140, [R251+0x900] ;  /* 0x00090000fb8c783b */ /* 0x000e660000004200 */
[----:B------:R-:W-:Y:S01]  /*90b0*/  MUFU.EX2 R178, R157 ;  /* 0x0000009d00b27308 */ /* 0x000fe20000000800 */
[----:B----4-:R-:W-:Y:S04]  /*90c0*/  FADD.FTZ R0, R2, R0 ;  /* 0x0000000002007221 */ /* 0x010fe80000010000 */
[----:B------:R-:W-:Y:S04]  /*90d0*/  FADD.FTZ R0, R149, R0 ;  /* 0x0000000095007221 */ /* 0x000fe80000010000 */
[C---:B------:R-:W-:Y:S01]  /*90e0*/  FADD.FTZ R0, R148.reuse, R0 ;  /* 0x0000000094007221 */ /* 0x040fe20000010000 */
        /* <DEDUP_REMOVED lines=46> */
[----:B------:R-:W3:Y:S03]  /*93d0*/  LDSM.16.MT88.4 R148, [R251+0x1100] ;  /* 0x00110000fb94783b */ /* 0x000ee60000004200 */
[----:B------:R-:W-:Y:S02]  /*93e0*/  F2FP.PACK_AB R136, R2, R133 ;  /* 0x000000850288723e */ /* 0x000fe400000000ff */
[----:B------:R-:W-:Y:S01]  /*93f0*/  F2FP.PACK_AB R137, R182, R181 ;  /* 0x000000b5b689723e */ /* 0x000fe200000000ff */
[----:B------:R-:W4:Y:S01]  /*9400*/  MUFU.EX2 R2, R162 ;  /* 0x000000a200027308 */ /* 0x000f220000000800 */
[----:B------:R-:W-:Y:S07]  /*9410*/  F2FP.PACK_AB R139, R190, R180 ;  /* 0x000000b4be8b723e */ /* 0x000fee00000000ff */
[C---:B-1----:R-:W-:Y:S02]  /*9420*/  HMMA.16816.F32 R4, R136.reuse, R140, R4 ;  /* 0x0000008c8804723c */ /* 0x042fe40000001804 */
[----:B------:R-:W1:Y:S06]  /*9430*/  MUFU.EX2 R133, R166 ;  /* 0x000000a600857308 */ /* 0x000e6c0000000800 */
[C---:B------:R-:W-:Y:S01]  /*9440*/  HMMA.16816.F32 R8, R136.reuse, R142, R8 ;  /* 0x0000008e8808723c */ /* 0x040fe20000001808 */
[----:B------:R-:W3:Y:S03]  /*9450*/  LDSM.16.MT88.4 R140, [R250+0x1100] ;  /* 0x00110000fa8c783b */ /* 0x000ee60000004200 */
[----:B----4-:R-:W-:Y:S05]  /*9460*/  FADD.FTZ R0, R2, R0 ;  /* 0x0000000002007221 */ /* 0x010fea0000010000 */
[----:B------:R-:W-:Y:S01]  /*9470*/  LDSM.16.MT88.4 R160, [R135+0x1900] ;  /* 0x0019000087a0783b */ /* 0x000fe20000004200 */
[C---:B--2---:R-:W-:Y:S03]  /*9480*/  HMMA.16816.F32 R12, R136.reuse, R144, R12 ;  /* 0x00000090880c723c */ /* 0x044fe6000000180c */
[C---:B------:R-:W-:Y:S01]  /*9490*/  FADD.FTZ R0, R176.reuse, R0 ;  /* 0x00000000b0007221 */ /* 0x040fe20000010000 */
[----:B------:R-:W-:Y:S01]  /*94a0*/  F2FP.PACK_AB R176, R176, R2 ;  /* 0x00000002b0b0723e */ /* 0x000fe200000000ff */
[----:B------:R-:W-:Y:S02]  /*94b0*/  FADD.FTZ R2, R152, R153 ;  /* 0x0000009998027221 */ /* 0x000fe40000010000 */
[----:B------:R-:W-:Y:S01]  /*94c0*/  LDSM.16.MT88.4 R152, [R248+0x1900] ;  /* 0x00190000f898783b */ /* 0x000fe20000004200 */
[C---:B------:R-:W-:Y:S04]  /*94d0*/  HMMA.16816.F32 R16, R136.reuse, R146, R16 ;  /* 0x000000928810723c */ /* 0x040fe80000001810 */
[----:B-1----:R-:W-:Y:S03]  /*94e0*/  FADD.FTZ R0, R133, R0 ;  /* 0x0000000085007221 */ /* 0x002fe60000010000 */
[----:B------:R-:W1:Y:S01]  /*94f0*/  LDSM.16.MT88.4 R144, [R135+0x3100] ;  /* 0x003100008790783b */ /* 0x000e620000004200 */
[C---:B---3--:R-:W-:Y:S04]  /*9500*/  HMMA.16816.F32 R20, R136.reuse, R148, R20 ;  /* 0x000000948814723c */ /* 0x048fe80000001814 */
[C---:B------:R-:W-:Y:S01]  /*9510*/  FADD.FTZ R0, R178.reuse, R0 ;  /* 0x00000000b2007221 */ /* 0x040fe20000010000 */
[----:B------:R-:W-:Y:S02]  /*9520*/  F2FP.PACK_AB R178, R178, R133 ;  /* 0x00000085b2b2723e */ /* 0x000fe400000000ff */
[----:B------:R-:W2:Y:S01]  /*9530*/  MUFU.EX2 R133, R164 ;  /* 0x000000a400857308 */ /* 0x000ea20000000800 */
[C---:B------:R-:W-:Y:S01]  /*9540*/  HMMA.16816.F32 R24, R136.reuse, R150, R24 ;  /* 0x000000968818723c */ /* 0x040fe20000001818 */
[----:B------:R-:W3:Y:S07]  /*9550*/  LDSM.16.MT88.4 R148, [R248+0x3100] ;  /* 0x00310000f894783b */ /* 0x000eee0000004200 */
[C---:B------:R-:W-:Y:S01]  /*9560*/  HMMA.16816.F32 R28, R136.reuse, R140, R28 ;  /* 0x0000008c881c723c */ /* 0x040fe2000000181c */
[----:B------:R4:W-:Y:S07]  /*9570*/  STL [R1+0x54], R0 ;  /* 0x0000540001007387 */ /* 0x0009ee0000100800 */
[C---:B------:R-:W-:Y:S01]  /*9580*/  HMMA.16816.F32 R32, R136.reuse, R142, R32 ;  /* 0x0000008e8820723c */ /* 0x040fe20000001820 */
[----:B------:R-:W3:Y:S03]  /*9590*/  LDSM.16.MT88.4 R140, [R251+0x3100] ;  /* 0x00310000fb8c783b */ /* 0x000ee60000004200 */
[----:B--2---:R-:W-:Y:S04]  /*95a0*/  F2FP.PACK_AB R179, R133, R187 ;  /* 0x000000bb85b3723e */ /* 0x004fe800000000ff */
[C---:B-1----:R-:W-:Y:S04]  /*95b0*/  HMMA.16816.F32 R36, R136.reuse, R144, R36 ;  /* 0x000000908824723c */ /* 0x042fe80000001824 */
[----:B----4-:R-:W-:Y:S01]  /*95c0*/  FADD.FTZ R0, R156, R2 ;  /* 0x000000029c007221 */ /* 0x010fe20000010000 */
[----:B------:R-:W-:Y:S03]  /*95d0*/  MOV R2, R132 ;  /* 0x0000008400027202 */ /* 0x000fe60000000f00 */
[----:B------:R-:W-:Y:S01]  /*95e0*/  FADD.FTZ R0, R185, R0 ;  /* 0x00000000b9007221 */ /* 0x000fe20000010000 */
[C---:B------:R-:W-:Y:S01]  /*95f0*/  HMMA.16816.F32 R40, R136.reuse, R146, R40 ;  /* 0x000000928828723c */ /* 0x040fe20000001828 */
[----:B------:R-:W1:Y:S02]  /*9600*/  LDSM.16.MT88.4 R144, [R250+0x3100] ;  /* 0x00310000fa90783b */ /* 0x000e640000004200 */
[----:B------:R-:W-:Y:S05]  /*9610*/  FADD.FTZ R0, R186, R0 ;  /* 0x00000000ba007221 */ /* 0x000fea0000010000 */
[C---:B---3--:R-:W-:Y:S04]  /*9620*/  HMMA.16816.F32 R44, R136.reuse, R148, R44 ;  /* 0x00000094882c723c */ /* 0x048fe8000000182c */
[----:B------:R-:W-:Y:S04]  /*9630*/  FADD.FTZ R0, R183, R0 ;  /* 0x00000000b7007221 */ /* 0x000fe80000010000 */
[C---:B------:R-:W-:Y:S01]  /*9640*/  HMMA.16816.F32 R48, R136.reuse, R150, R48 ;  /* 0x000000968830723c */ /* 0x040fe20000001830 */
[----:B------:R-:W2:Y:S03]  /*9650*/  LDSM.16.MT88.4 R148, [R135+0x5100] ;  /* 0x005100008794783b */ /* 0x000ea60000004200 */
[----:B------:R-:W-:Y:S04]  /*9660*/  FADD.FTZ R0, R184, R0 ;  /* 0x00000000b8007221 */ /* 0x000fe80000010000 */
[C---:B------:R-:W-:Y:S04]  /*9670*/  HMMA.16816.F32 R52, R136.reuse, R140, R52 ;  /* 0x0000008c8834723c */ /* 0x040fe80000001834 */
[----:B------:R-:W-:Y:S04]  /*9680*/  FADD.FTZ R0, R181, R0 ;  /* 0x00000000b5007221 */ /* 0x000fe80000010000 */
[C---:B------:R-:W-:Y:S01]  /*9690*/  HMMA.16816.F32 R56, R136.reuse, R142, R56 ;  /* 0x0000008e8838723c */ /* 0x040fe20000001838 */
[----:B------:R-:W3:Y:S03]  /*96a0*/  LDSM.16.MT88.4 R140, [R248+0x5100] ;  /* 0x00510000f88c783b */ /* 0x000ee60000004200 */
[----:B------:R-:W-:Y:S04]  /*96b0*/  FADD.FTZ R0, R182, R0 ;  /* 0x00000000b6007221 */ /* 0x000fe80000010000 */
[----:B------:R-:W-:Y:S01]  /*96c0*/  FADD.FTZ R0, R180, R0 ;  /* 0x00000000b4007221 */ /* 0x000fe20000010000 */
[C---:B-1----:R-:W-:Y:S03]  /*96d0*/  HMMA.16816.F32 R60, R136.reuse, R144, R60 ;  /* 0x00000090883c723c */ /* 0x042fe6000000183c */
[----:B------:R-:W-:Y:S04]  /*96e0*/  FADD.FTZ R0, R190, R0 ;  /* 0x00000000be007221 */ /* 0x000fe80000010000 */
[----:B------:R-:W-:Y:S01]  /*96f0*/  FADD.FTZ R0, R189, R0 ;  /* 0x00000000bd007221 */ /* 0x000fe20000010000 */
[C---:B------:R-:W-:Y:S01]  /*9700*/  HMMA.16816.F32 R64, R136.reuse, R146, R64 ;  /* 0x000000928840723c */ /* 0x040fe20000001840 */
[----:B------:R-:W1:Y:S03]  /*9710*/  LDSM.16.MT88.4 R144, [R251+0x5100] ;  /* 0x00510000fb90783b */ /* 0x000e660000004200 */
[----:B------:R-:W-:Y:S04]  /*9720*/  FADD.FTZ R0, R188, R0 ;  /* 0x00000000bc007221 */ /* 0x000fe80000010000 */
[C---:B--2---:R-:W-:Y:S04]  /*9730*/  HMMA.16816.F32 R68, R136.reuse, R148, R68 ;  /* 0x000000948844723c */ /* 0x044fe80000001844 */
[----:B------:R-:W-:Y:S04]  /*9740*/  FADD.FTZ R0, R187, R0 ;  /* 0x00000000bb007221 */ /* 0x000fe80000010000 */
[C---:B------:R-:W-:Y:S01]  /*9750*/  HMMA.16816.F32 R72, R136.reuse, R150, R72 ;  /* 0x000000968848723c */ /* 0x040fe20000001848 */
[----:B------:R-:W2:Y:S03]  /*9760*/  LDSM.16.MT88.4 R148, [R250+0x5100] ;  /* 0x00510000fa94783b */ /* 0x000ea60000004200 */
[----:B------:R-:W-:Y:S01]  /*9770*/  FADD.FTZ R0, R133, R0 ;  /* 0x0000000085007221 */ /* 0x000fe20000010000 */
[----:B------:R-:W-:Y:S03]  /*9780*/  MOV R133, R3 ;  /* 0x0000000300857202 */ /* 0x000fe60000000f00 */
[C---:B---3--:R-:W-:Y:S01]  /*9790*/  HMMA.16816.F32 R76, R136.reuse, R140, R76 ;  /* 0x0000008c884c723c */ /* 0x048fe2000000184c */
[----:B------:R-:W-:Y:S07]  /*97a0*/  STL [R1+0x80], R0 ;  /* 0x0000800001007387 */ /* 0x000fee0000100800 */
        /* <DEDUP_REMOVED lines=17> */
[----:B------:R-:W-:Y:S01]  /*98c0*/  HMMA.16816.F32 R128, R136, R142, R128 ;  /* 0x0000008e8880723c */ /* 0x000fe20000001880 */
[----:B------:R-:W2:Y:S07]  /*98d0*/  LDSM.16.MT88.4 R136, [R250+0x1900] ;  /* 0x00190000fa88783b */ /* 0x000eae0000004200 */
[C---:B------:R-:W-:Y:S01]  /*98e0*/  HMMA.16816.F32 R164, R176.reuse, R160, R4 ;  /* 0x000000a0b0a4723c */ /* 0x040fe20000001804 */
[----:B------:R-:W3:Y:S07]  /*98f0*/  LDSM.16.MT88.4 R4, [R135+0x3900] ;  /* 0x003900008704783b */ /* 0x000eee0000004200 */
[C---:B------:R-:W-:Y:S01]  /*9900*/  HMMA.16816.F32 R160, R176.reuse, R162, R8 ;  /* 0x000000a2b0a0723c */ /* 0x040fe20000001808 */
[----:B------:R-:W4:Y:S07]  /*9910*/  LDSM.16.MT88.4 R8, [R248+0x3900] ;  /* 0x00390000f808783b */ /* 0x000f2e0000004200 */
[C---:B------:R-:W-:Y:S01]  /*9920*/  HMMA.16816.F32 R156, R176.reuse, R152, R12 ;  /* 0x00000098b09c723c */ /* 0x040fe2000000180c */
[----:B------:R-:W3:Y:S07]  /*9930*/  LDSM.16.MT88.4 R12, [R251+0x3900] ;  /* 0x00390000fb0c783b */ /* 0x000eee0000004200 */
[C---:B------:R-:W-:Y:S01]  /*9940*/  HMMA.16816.F32 R152, R176.reuse, R154, R16 ;  /* 0x0000009ab098723c */ /* 0x040fe20000001810 */
[----:B------:R-:W4:Y:S07]  /*9950*/  LDSM.16.MT88.4 R16, [R250+0x3900] ;  /* 0x00390000fa10783b */ /* 0x000f2e0000004200 */
[C---:B-1----:R-:W-:Y:S08]  /*9960*/  HMMA.16816.F32 R148, R176.reuse, R144, R20 ;  /* 0x00000090b094723c */ /* 0x042ff00000001814 */
[C---:B------:R-:W-:Y:S08]  /*9970*/  HMMA.16816.F32 R144, R176.reuse, R146, R24 ;  /* 0x00000092b090723c */ /* 0x040ff00000001818 */
[C---:B--2---:R-:W-:Y:S08]  /*9980*/  HMMA.16816.F32 R140, R176.reuse, R136, R28 ;  /* 0x00000088b08c723c */ /* 0x044ff0000000181c */
[C---:B------:R-:W-:Y:S08]  /*9990*/  HMMA.16816.F32 R136, R176.reuse, R138, R32 ;  /* 0x0000008ab088723c */ /* 0x040ff00000001820 */
[C---:B---3--:R-:W-:Y:S08]  /*99a0*/  HMMA.16816.F32 R36, R176.reuse, R4, R36 ;  /* 0x00000004b024723c */ /* 0x048ff00000001824 */
[C---:B------:R-:W-:Y:S01]  /*99b0*/  HMMA.16816.F32 R40, R176.reuse, R6, R40 ;  /* 0x00000006b028723c */ /* 0x040fe20000001828 */
[----:B------:R-:W1:Y:S07]  /*99c0*/  LDSM.16.MT88.4 R4, [R135+0x5900] ;  /* 0x005900008704783b */ /* 0x000e6e0000004200 */
[C---:B----4-:R-:W-:Y:S08]  /*99d0*/  HMMA.16816.F32 R44, R176.reuse, R8, R44 ;  /* 0x00000008b02c723c */ /* 0x050ff0000000182c */
[C---:B------:R-:W-:Y:S01]  /*99e0*/  HMMA.16816.F32 R48, R176.reuse, R10, R48 ;  /* 0x0000000ab030723c */ /* 0x040fe20000001830 */
[----:B------:R-:W2:Y:S07]  /*99f0*/  LDSM.16.MT88.4 R8, [R248+0x5900] ;  /* 0x00590000f808783b */ /* 0x000eae0000004200 */
[C---:B------:R-:W-:Y:S08]  /*9a00*/  HMMA.16816.F32 R52, R176.reuse, R12, R52 ;  /* 0x0000000cb034723c */ /* 0x040ff00000001834 */
        /* <DEDUP_REMOVED lines=26> */
.L_x_612:
[----:B------:R-:W-:-:S13]  /*9bb0*/  ISETP.LE.AND P0, PT, RZ, UR10, PT ;  /* 0x0000000aff007c0c */ /* 0x000fda000bf03270 */
[----:B------:R-:W-:Y:S05]  /*9bc0*/  @!P0 BRA `(.L_x_616) ;  /* 0x000037c000008947 */ /* 0x000fea0003800000 */
[----:B------:R-:W2:Y:S04]  /*9bd0*/  LDL.LU R4, [R1+0xc4] ;  /* 0x0000c40001047983 */ /* 0x000ea80000300800 */
[----:B------:R-:W2:Y:S01]  /*9be0*/  LDL.LU R0, [R1+0x7c] ;  /* 0x00007c0001007983 */ /* 0x000ea20000300800 */
[----:B------:R-:W-:Y:S01]  /*9bf0*/  IMAD.MOV.U32 R133, RZ, RZ, R3 ;  /* 0x000000ffff857224 */ /* 0x000fe200078e0003 */
[C---:B--2---:R-:W-:Y:S01]  /*9c00*/  SHF.L.U64.HI R4, R0.reuse, 0x1, R4 ;  /* 0x0000000100047819 */ /* 0x044fe20000010204 */
[----:B------:R-:W-:Y:S02]  /*9c10*/  IMAD.SHL.U32 R2, R0, 0x2, RZ ;  /* 0x0000000200027824 */ /* 0x000fe400078e00ff */
[----:B------:R-:W-:Y:S02]  /*9c20*/  IMAD.MOV.U32 R0, RZ, RZ, R132 ;  /* 0x000000ffff007224 */ /* 0x000fe400078e0084 */
[----:B------:R1:W-:Y:S04]  /*9c30*/  STL [R1+0x74], R4 ;  /* 0x0000740401007387 */ /* 0x0003e80000100800 */
[----:B------:R2:W-:Y:S04]  /*9c40*/  STL [R1+0x70], R2 ;  /* 0x0000700201007387 */ /* 0x0005e80000100800 */
[----:B------:R-:W3:Y:S04]  /*9c50*/  LDL.LU R9, [R1+0xbc] ;  /* 0x0000bc0001097983 */ /* 0x000ee80000300800 */
[----:B------:R-:W3:Y:S04]  /*9c60*/  LDL.LU R8, [R1+0xb0] ;  /* 0x0000b00001087983 */ /* 0x000ee80000300800 */
[----:B------:R-:W2:Y:S04]  /*9c70*/  LDL.LU R7, [R1+0xc0] ;  /* 0x0000c00001077983 */ /* 0x000ea80000300800 */
[----:B------:R-:W2:Y:S04]  /*9c80*/  LDL.LU R6, [R1+0xb4] ;  /* 0x0000b40001067983 */ /* 0x000ea80000300800 */
[----:B------:R-:W4:Y:S04]  /*9c90*/  LDL.LU R5, [R1+0x90] ;  /* 0x0000900001057983 */ /* 0x000f280000300800 */
[----:B-1----:R-:W4:Y:S01]  /*9ca0*/  LDL.LU R4, [R1+0x58] ;  /* 0x0000580001047983 */ /* 0x002f220000300800 */
[----:B---3--:R-:W-:-:S02]  /*9cb0*/  SHF.L.U64.HI R9, R8, 0x1, R9 ;  /* 0x0000000108097819 */ /* 0x008fc40000010209 */
[----:B------:R-:W-:-:S03]  /*9cc0*/  SHF.L.U32 R3, R8, 0x1, RZ ;  /* 0x0000000108037819 */ /* 0x000fc600000006ff */
[----:B------:R-:W-:Y:S01]  /*9cd0*/  STL [R1+0x6c], R9 ;  /* 0x00006c0901007387 */ /* 0x000fe20000100800 */
[----:B--2---:R-:W-:-:S03]  /*9ce0*/  SHF.L.U64.HI R2, R6, 0x1, R7 ;  /* 0x0000000106027819 */ /* 0x004fc60000010207 */
[----:B------:R4:W-:Y:S01]  /*9cf0*/  STL [R1+0x68], R3 ;  /* 0x0000680301007387 */ /* 0x0009e20000100800 */
[----:B------:R-:W-:-:S03]  /*9d00*/  IMAD.SHL.U32 R6, R6, 0x2, RZ ;  /* 0x0000000206067824 */ /* 0x000fc600078e00ff */
[----:B------:R1:W-:Y:S04]  /*9d10*/  STL [R1+0x64], R2 ;  /* 0x0000640201007387 */ /* 0x0003e80000100800 */
[----:B------:R2:W-:Y:S01]  /*9d20*/  STL [R1+0x60], R6 ;  /* 0x0000600601007387 */ /* 0x0005e20000100800 */
[C---:B----4-:R-:W-:Y:S02]  /*9d30*/  SHF.L.U64.HI R3, R4.reuse, 0x1, R5 ;  /* 0x0000000104037819 */ /* 0x050fe40000010205 */
[----:B-1----:R-:W-:-:S05]  /*9d40*/  SHF.L.U32 R2, R4, 0x1, RZ ;  /* 0x0000000104027819 */ /* 0x002fca00000006ff */
[----:B------:R2:W-:Y:S04]  /*9d50*/  STL [R1+0x58], R2 ;  /* 0x0000580201007387 */ /* 0x0005e80000100800 */
[----:B------:R2:W-:Y:S01]  /*9d60*/  STL [R1+0x5c], R3 ;  /* 0x00005c0301007387 */ /* 0x0005e20000100800 */
[----:B------:R-:W-:Y:S05]  /*9d70*/  BRA `(.L_x_617) ;  /* 0x0000045000007947 */ /* 0x000fea0003800000 */
.L_x_619:
[----:B------:R-:W2:Y:S01]  /*9d80*/  LDL R2, [R1+0x84] ;  /* 0x0000840001027983 */ /* 0x000ea20000100800 */
[----:B------:R-:W-:Y:S01]  /*9d90*/  ULEA UR4, UR10, UR12, 0x6 ;  /* 0x0000000c0a047291 */ /* 0x000fe2000f8e303f */
[----:B------:R-:W-:Y:S02]  /*9da0*/  IMAD.MOV.U32 R178, RZ, RZ, RZ ;  /* 0x000000ffffb27224 */ /* 0x000fe400078e00ff */
[----:B------:R-:W3:Y:S03]  /*9db0*/  LDL R186, [R1+0x70] ;  /* 0x0000700001ba7983 */ /* 0x000ee60000100800 */
[----:B------:R-:W-:Y:S01]  /*9dc0*/  IMAD.U32 R3, RZ, RZ, UR4 ;  /* 0x00000004ff037e24 */ /* 0x000fe2000f8e00ff */
[----:B------:R-:W4:Y:S04]  /*9dd0*/  LDL R187, [R1+0x74] ;  /* 0x0000740001bb7983 */ /* 0x000f280000100800 */
        /* <DEDUP_REMOVED lines=63> */
.L_x_617:
        /* <DEDUP_REMOVED lines=10> */
[----:B--2---:R-:W2:Y:S04]  /*a270*/  LDL R6, [R1] ;  /* 0x0000000001067983 */ /* 0x004ea80000100800 */
[----:B-1----:R-:W2:Y:S04]  /*a280*/  LDL R40, [R1+0x70] ;  /* 0x0000700001287983 */ /* 0x002ea80000100800 */
[----:B------:R-:W2:Y:S04]  /*a290*/  LDL R39, [R1+0x74] ;  /* 0x0000740001277983 */ /* 0x000ea80000100800 */
        /* <DEDUP_REMOVED lines=27> */
[----:B--2---:R1:W-:Y:S03]  /*a450*/  LDSM.16.M88.4 R176, [R6] ;  /* 0x0000000006b0783b */ /* 0x0043e60000000200 */
[----:B------:R-:W-:Y:S02]  /*a460*/  LEA.HI.X R28, R2, c[0x0][0x1fc], R28, 0x1, P0 ;  /* 0x00007f00021c7a11 */ /* 0x000fe400000f0c1c */
[----:B------:R-:W2:Y:S04]  /*a470*/  SHFL.IDX PT, R2, R20, RZ, 0x181f ;  /* 0x00181fff14027589 */ /* 0x000ea800000e0000 */
[----:B------:R-:W3:Y:S04]  /*a480*/  SHFL.IDX PT, R3, R28, RZ, 0x181f ;  /* 0x00181fff1c037589 */ /* 0x000ee800000e0000 */
[----:B------:R-:W-:Y:S04]  /*a490*/  LDSM.16.M88.4 R180, [R30] ;  /* 0x000000001eb4783b */ /* 0x000fe80000000200 */
[----:B------:R-:W-:Y:S04]  /*a4a0*/  LDSM.16.M88.4 R184, [R23] ;  /* 0x0000000017b8783b */ /* 0x000fe80000000200 */
[----:B------:R4:W-:Y:S01]  /*a4b0*/  LDSM.16.M88.4 R188, [R22] ;  /* 0x0000000016bc783b */ /* 0x0009e20000000200 */
[C---:B-1----:R-:W-:Y:S03]  /*a4c0*/  HMMA.16816.F32 R4, R168.reuse, R8, RZ ;  /* 0x00000008a804723c */ /* 0x042fe600000018ff */
[----:B------:R-:W1:Y:S01]  /*a4d0*/  SHFL.IDX PT, R20, R20, 0x1, 0x181f ;  /* 0x00381f0014147f89 */ /* 0x000e6200000e0000 */
[C---:B--2---:R-:W-:Y:S03]  /*a4e0*/  IADD3 R12, P0, R2.reuse, R40, RZ ;  /* 0x00000028020c7210 */ /* 0x044fe60007f1e0ff */
[----:B------:R-:W2:Y:S01]  /*a4f0*/  SHFL.IDX PT, R28, R28, 0x1, 0x181f ;  /* 0x00381f001c1c7f89 */ /* 0x000ea200000e0000 */
[C---:B------:R-:W-:Y:S01]  /*a500*/  HMMA.16816.F32 R8, R168.reuse, R10, RZ ;  /* 0x0000000aa808723c */ /* 0x040fe200000018ff */
[C---:B---3--:R-:W-:Y:S05]  /*a510*/  IMAD.X R13, R3.reuse, 0x1, R39, P0 ;  /* 0x00000001030d7824 */ /* 0x048fea00000e0627 */
[----:B------:R-:W-:Y:S01]  /*a520*/  @!PT LDS RZ, [RZ] ;  /* 0x00000000fffff984 */ /* 0x000fe20000000800 */
[----:B------:R3:W-:Y:S04]  /*a530*/  LDGSTS.E.BYPASS.LTC128B.128 [R29], [R12.64], !P6 ;  /* 0x000000000c1d7fae */ /* 0x0007e8000f101d50 */
[----:B---3--:R-:W3:Y:S02]  /*a540*/  LDL R12, [R1+0xa8] ;  /* 0x0000a800010c7983 */ /* 0x008ee40000100800 */
[C---:B------:R-:W-:Y:S02]  /*a550*/  IADD3 R14, P0, R2.reuse, R38, RZ ;  /* 0x00000026020e7210 */ /* 0x040fe40007f1e0ff */
[----:B------:R-:W3:Y:S03]  /*a560*/  LDL R13, [R1+0xa4] ;  /* 0x0000a400010d7983 */ /* 0x000ee60000100800 */
[C---:B------:R-:W-:Y:S01]  /*a570*/  IMAD.X R15, R3.reuse, 0x1, R37, P0 ;  /* 0x00000001030f7824 */ /* 0x040fe200000e0625 */
[C---:B----4-:R-:W-:Y:S05]  /*a580*/  IADD3 R22, P0, R2.reuse, R36, RZ ;  /* 0x0000002402167210 */ /* 0x050fea0007f1e0ff */
[C---:B------:R-:W-:Y:S01]  /*a590*/  IMAD.X R23, R3.reuse, 0x1, R0, P0 ;  /* 0x0000000103177824 */ /* 0x040fe200000e0600 */
[-C--:B------:R-:W-:Y:S05]  /*a5a0*/  IADD3 R30, P0, R2, R21.reuse, RZ ;  /* 0x00000015021e7210 */ /* 0x080fea0007f1e0ff */
[----:B------:R-:W-:Y:S01]  /*a5b0*/  IMAD.X R31, R3, 0x1, R132, P0 ;  /* 0x00000001031f7824 */ /* 0x000fe200000e0684 */
[----:B-1----:R-:W-:Y:S02]  /*a5c0*/  IADD3 R2, P0, R20, R40, RZ ;  /* 0x0000002814027210 */ /* 0x002fe40007f1e0ff */
[----:B------:R1:W5:Y:S03]  /*a5d0*/  LDL.LU R40, [R1+0xdc] ;  /* 0x0000dc0001287983 */ /* 0x0003660000300800 */
[----:B--2---:R-:W-:Y:S01]  /*a5e0*/  IMAD.X R3, R28, 0x1, R39, P0 ;  /* 0x000000011c037824 */ /* 0x004fe200000e0627 */
[----:B---3--:R2:W-:Y:S04]  /*a5f0*/  LDGSTS.E.BYPASS.LTC128B.128 [R12], [R14.64], !P5 ;  /* 0x000000000e0c7fae */ /* 0x0085e8000e901d50 */
[----:B------:R2:W-:Y:S02]  /*a600*/  LDGSTS.E.BYPASS.LTC128B.128 [R13], [R22.64], !P4 ;  /* 0x00000000160d7fae */ /* 0x0005e4000e101d50 */
[C---:B--2---:R-:W-:Y:S02]  /*a610*/  HMMA.16816.F32 R12, R168.reuse, R16, RZ ;  /* 0x00000010a80c723c */ /* 0x044fe400000018ff */
[----:B------:R-:W2:Y:S01]  /*a620*/  LDL R17, [R1+0xa0] ;  /* 0x0000a00001117983 */ /* 0x000ea20000100800 */
[----:B------:R-:W-:Y:S03]  /*a630*/  IADD3 R22, P0, R20, R38, RZ ;  /* 0x0000002614167210 */ /* 0x000fe60007f1e0ff */
[----:B------:R1:W5:Y:S02]  /*a640*/  LDL.LU R39, [R1+0xd8] ;  /* 0x0000d80001277983 */ /* 0x0003640000300800 */
[----:B------:R-:W-:Y:S02]  /*a650*/  IMAD.X R23, R28, 0x1, R37, P0 ;  /* 0x000000011c177824 */ /* 0x000fe400000e0625 */
[----:B------:R1:W5:Y:S04]  /*a660*/  LDL.LU R38, [R1+0xd4] ;  /* 0x0000d40001267983 */ /* 0x0003680000300800 */
[----:B------:R1:W5:Y:S04]  /*a670*/  LDL.LU R37, [R1+0xd0] ;  /* 0x0000d00001257983 */ /* 0x0003680000300800 */
[----:B--2---:R2:W-:Y:S04]  /*a680*/  LDGSTS.E.BYPASS.LTC128B.128 [R17], [R30.64], !P3 ;  /* 0x000000001e117fae */ /* 0x0045e8000d901d50 */
[----:B------:R3:W-:Y:S04]  /*a690*/  LDGSTS.E.BYPASS.LTC128B.128 [R29+0x1000], [R2.64], !P6 ;  /* 0x01000000021d7fae */ /* 0x0007e8000f101d50 */
[----:B------:R4:W-:Y:S01]  /*a6a0*/  LDGSTS.E.BYPASS.LTC128B.128 [R29+0x3000], [R22.64], !P5 ;  /* 0x03000000161d7fae */ /* 0x0009e2000e901d50 */
[C---:B--2---:R-:W-:Y:S01]  /*a6b0*/  HMMA.16816.F32 R16, R168.reuse, R18, RZ ;  /* 0x00000012a810723c */ /* 0x044fe200000018ff */
[----:B---3--:R-:W-:Y:S02]  /*a6c0*/  IADD3 R2, P0, R20, R36, RZ ;  /* 0x0000002414027210 */ /* 0x008fe40007f1e0ff */
[----:B------:R1:W5:Y:S03]  /*a6d0*/  LDL.LU R36, [R1+0xcc] ;  /* 0x0000cc0001247983 */ /* 0x0003660000300800 */
[----:B------:R-:W-:Y:S02]  /*a6e0*/  IMAD.X R3, R28, 0x1, R0, P0 ;  /* 0x000000011c037824 */ /* 0x000fe400000e0600 */
        /* <DEDUP_REMOVED lines=202> */
.L_x_618:
        /* <DEDUP_REMOVED lines=435> */
[-C--:B------:R-:W-:Y:S01]  /*cec0*/  MOV R3, R2.reuse ;  /* 0x0000000200037202 */ /* 0x080fe20000000f00 */
[C---:B------:R-:W-:Y:S01]  /*ced0*/  HMMA.16816.F32 R56, R136.reuse, R142, R56 ;  /* 0x0000008e8838723c */ /* 0x040fe20000001838 */
[----:B------:R-:W1:Y:S03]  /*cee0*/  LDSM.16.MT88.4 R140, [R248+0x5100] ;  /* 0x00510000f88c783b */ /* 0x000e660000004200 */
[----:B------:R-:W-:Y:S04]  /*cef0*/  MOV R133, R2 ;  /* 0x0000000200857202 */ /* 0x000fe80000000f00 */
        /* <DEDUP_REMOVED lines=73> */
.L_x_616:
        /* <DEDUP_REMOVED lines=157> */
.L_x_610:
        /* <DEDUP_REMOVED lines=197> */
.L_x_621:
        /* <DEDUP_REMOVED lines=9> */
[----:B------:R-:W-:Y:S01]  /*ea40*/  UIMAD UR10, UR8, UR6, URZ ;  /* 0x00000006080a72a4 */ /* 0x000fe2000f8e023f */
[----:B------:R-:W-:Y:S01]  /*ea50*/  LEA.HI R6, R47, R57, RZ, 0x3 ;  /* 0x000000392f067211 */ /* 0x000fe200078f18ff */
[----:B------:R-:W-:Y:S01]  /*ea60*/  USHF.R.S32.HI UR11, URZ, 0x1f, UR14 ;  /* 0x0000001f3f0b7899 */ /* 0x000fe2000801140e */
[----:B------:R-:W-:Y:S01]  /*ea70*/  SHF.R.S32.HI R2, RZ, 0x1f, R3 ;  /* 0x0000001fff027819 */ /* 0x000fe20000011403 */
[----:B------:R-:W-:Y:S01]  /*ea80*/  IMAD.IADD R4, R40, 0x1, -R0 ;  /* 0x0000000128047824 */ /* 0x000fe200078e0a00 */
[----:B------:R-:W-:Y:S01]  /*ea90*/  LEA.HI R0, R22, R22, RZ, 0x1 ;  /* 0x0000001616007211 */ /* 0x000fe200078f08ff */
[----:B------:R-:W-:Y:S01]  /*eaa0*/  ULDC.64 UR4, c[0x0][0x3a0] ;  /* 0x0000e80000047ab9 */ /* 0x000fe20000000a00 */
        /* <DEDUP_REMOVED lines=8> */
[----:B------:R-:W-:Y:S01]  /*eb30*/  UIMAD.WIDE.U32 UR12, UR9, UR6, UR12 ;  /* 0x00000006090c72a5 */ /* 0x000fe2000f8e000c */
[----:B------:R-:W-:Y:S01]  /*eb40*/  IMAD R15, R4, 0x10, R2 ;  /* 0x00000010040f7824 */ /* 0x000fe200078e0202 */
[----:B------:R-:W-:Y:S01]  /*eb50*/  UIMAD UR10, UR9, UR7, UR10 ;  /* 0x00000007090a72a4 */ /* 0x000fe2000f8e020a */
[----:B------:R-:W-:Y:S01]  /*eb60*/  LOP3.LUT R4, R6, 0xfffffff8, RZ, 0xc0, !PT ;  /* 0xfffffff806047812 */ /* 0x000fe200078ec0ff */
[----:B------:R-:W-:Y:S01]  /*eb70*/  USEL UR11, UR11, URZ, !UP1 ;  /* 0x0000003f0b0b7287 */ /* 0x000fe2000c800000 */
[----:B------:R-:W-:Y:S01]  /*eb80*/  IMAD R0, R0, 0x8, R15 ;  /* 0x0000000800007824 */ /* 0x000fe200078e020f */
[----:B------:R-:W-:Y:S01]  /*eb90*/  ULDC.64 UR6, c[0x0][0x498] ;  /* 0x0001260000067ab9 */ /* 0x000fe20000000a00 */
[----:B------:R-:W-:Y:S01]  /*eba0*/  SHF.R.S32.HI R14, RZ, 0x3, R6 ;  /* 0x00000003ff0e7819 */ /* 0x000fe20000011406 */
[----:B------:R-:W-:Y:S01]  /*ebb0*/  UIMAD.WIDE.U32 UR18, UR20, UR4, URZ ;  /* 0x00000004141272a5 */ /* 0x000fe2000f8e003f */
        /* <DEDUP_REMOVED lines=20> */
[----:B------:R-:W-:Y:S01]  /*ed00*/  BSSY B0, `(.L_x_622) ;  /* 0x0000068000007945 */ /* 0x000fe20003800000 */
[----:B------:R-:W-:Y:S01]  /*ed10*/  UIADD3 UR19, UR19, UR15, URZ ;  /* 0x0000000f13137290 */ /* 0x000fe2000fffe03f */
[----:B------:R-:W-:Y:S01]  /*ed20*/  IMAD R4, R3, c[0x0][0x4e8], R2 ;  /* 0x00013a0003047a24 */ /* 0x000fe200078e0202 */
[----:B------:R-:W-:Y:S01]  /*ed30*/  IADD3 R2, P0, R0, UR12, RZ ;  /* 0x0000000c00027c10 */ /* 0x000fe2000ff1e0ff */
[----:B------:R-:W-:Y:S01]  /*ed40*/  IMAD.U32 R3, RZ, RZ, UR7 ;  /* 0x00000007ff037e24 */ /* 0x000fe2000f8e00ff */
[----:B------:R-:W-:-:S02]  /*ed50*/  UIMAD UR5, UR9, UR5, UR8 ;  /* 0x00000005090572a4 */ /* 0x000fc4000f8e0208 */
[----:B------:R-:W-:Y:S01]  /*ed60*/  SHF.R.S32.HI R0, RZ, 0x1f, R4 ;  /* 0x0000001fff007819 */ /* 0x000fe20000011404 */
[----:B------:R-:W-:Y:S01]  /*ed70*/  UIMAD.WIDE.U32 UR18, UR9, UR4, UR18 ;  /* 0x00000004091272a5 */ /* 0x000fe2000f8e0012 */
[----:B------:R-:W-:Y:S01]  /*ed80*/  IADD3.X R3, R5, UR13, R3, P0, !PT ;  /* 0x0000000d05037c10 */ /* 0x000fe200087fe403 */
[----:B------:R-:W-:Y:S01]  /*ed90*/  IMAD.SHL.U32 R5, R14, 0x40, RZ ;  /* 0x000000400e057824 */ /* 0x000fe200078e00ff */
[----:B------:R-:W-:Y:S01]  /*eda0*/  ULDC.64 UR6, c[0x0][0x3f0] ;  /* 0x0000fc0000067ab9 */ /* 0x000fe20000000a00 */
[----:B------:R-:W-:Y:S01]  /*edb0*/  IMAD R0, R0, c[0x0][0x488], RZ ;  /* 0x0001220000007a24 */ /* 0x000fe200078e02ff */
[----:B------:R-:W-:Y:S01]  /*edc0*/  UIMAD UR11, UR11, UR6, URZ ;  /* 0x000000060b0b72a4 */ /* 0x000fe2000f8e023f */
[C---:B------:R-:W-:Y:S01]  /*edd0*/  IMAD.WIDE.U32 R2, R4.reuse, c[0x0][0x488], R2 ;  /* 0x0001220004027a25 */ /* 0x040fe200078e0002 */
[----:B------:R-:W-:Y:S01]  /*ede0*/  LOP3.LUT R5, R5, 0x1c0, RZ, 0xc0, !PT ;  /* 0x000001c005057812 */ /* 0x000fe200078ec0ff */
[----:B------:R-:W-:Y:S02]  /*edf0*/  UIADD3 UR19, UR19, UR5, URZ ;  /* 0x0000000513137290 */ /* 0x000fe4000fffe03f */
[----:B------:R-:W-:Y:S01]  /*ee00*/  IMAD R9, R4, c[0x0][0x48c], R0 ;  /* 0x0001230004097a24 */ /* 0x000fe200078e0200 */
[----:B------:R-:W-:Y:S01]  /*ee10*/  SHF.R.U32.HI R8, RZ, 0x3, R5 ;  /* 0x00000003ff087819 */ /* 0x000fe20000011605 */
[----:B------:R-:W-:Y:S01]  /*ee20*/  IMAD.SHL.U32 R4, R7, 0x8, RZ ;  /* 0x0000000807047824 */ /* 0x000fe200078e00ff */
[C---:B------:R-:W-:Y:S01]  /*ee30*/  LEA R7, P0, R2.reuse, c[0x0][0x450], 0x2 ;  /* 0x0001140002077a11 */ /* 0x040fe200078010ff */
[----:B------:R-:W-:Y:S01]  /*ee40*/  IMAD.IADD R3, R3, 0x1, R9 ;  /* 0x0000000103037824 */ /* 0x000fe200078e0209 */
[----:B------:R-:W-:Y:S01]  /*ee50*/  UIMAD UR7, UR14, UR7, UR11 ;  /* 0x000000070e0772a4 */ /* 0x000fe2000f8e020b */
[----:B------:R-:W-:Y:S01]  /*ee60*/  IMAD.MOV.U32 R0, RZ, RZ, R6 ;  /* 0x000000ffff007224 */ /* 0x000fe200078e0006 */
[----:B------:R-:W-:Y:S01]  /*ee70*/  LOP3.LUT R5, R5, 0x38, R4, 0xf8, !PT ;  /* 0x0000003805057812 */ /* 0x000fe200078ef804 */
[----:B------:R-:W-:Y:S01]  /*ee80*/  UIMAD.WIDE.U32 UR14, UR14, UR6, UR18 ;  /* 0x000000060e0e72a5 */ /* 0x000fe2000f8e0012 */
[----:B------:R-:W-:Y:S01]  /*ee90*/  @P1 SHF.R.U32.HI R0, RZ, c[0x0][0x4f0], R10 ;  /* 0x00013c00ff001a19 */ /* 0x000fe2000001160a */
[----:B------:R-:W-:Y:S01]  /*eea0*/  SHFL.IDX PT, R12, R7, RZ, 0x1c1f ;  /* 0x001c1fff070c7589 */ /* 0x000fe200000e0000 */
[----:B------:R-:W-:Y:S01]  /*eeb0*/  LOP3.LUT R17, R5, R8, RZ, 0x3c, !PT ;  /* 0x0000000805117212 */ /* 0x000fe200078e3cff */
[----:B------:R-:W-:Y:S01]  /*eec0*/  UIADD3 UR7, UR15, UR7, URZ ;  /* 0x000000070f077290 */ /* 0x000fe2000fffe03f */
[----:B------:R-:W-:Y:S01]  /*eed0*/  LEA.HI.X R5, R2, c[0x0][0x454], R3, 0x2, P0 ;  /* 0x0001150002057a11 */ /* 0x000fe200000f1403 */
[----:B------:R1:W-:Y:S01]  /*eee0*/  SHFL.IDX PT, R10, R7, 0x1, 0x1c1f ;  /* 0x003c1f00070a7f89 */ /* 0x0003e200000e0000 */
[--C-:B------:R-:W-:Y:S01]  /*eef0*/  SHF.R.S32.HI R9, RZ, 0x1f, R0.reuse ;  /* 0x0000001fff097819 */ /* 0x100fe20000011400 */
[----:B------:R-:W-:Y:S01]  /*ef00*/  IMAD.MOV R8, RZ, RZ, -R0 ;  /* 0x000000ffff087224 */ /* 0x000fe200078e0a00 */
[----:B------:R-:W-:Y:S01]  /*ef10*/  MOV R2, UR14 ;  /* 0x0000000e00027c02 */ /* 0x000fe20008000f00 */
[----:B------:R-:W2:Y:S01]  /*ef20*/  SHFL.IDX PT, R13, R5, RZ, 0x1c1f ;  /* 0x001c1fff050d7589 */ /* 0x000ea200000e0000 */
[----:B------:R-:W-:-:S02]  /*ef30*/  IMAD.U32 R3, RZ, RZ, UR15 ;  /* 0x0000000fff037e24 */ /* 0x000fc4000f8e00ff */
[----:B------:R-:W-:Y:S01]  /*ef40*/  IMAD.U32 R3, RZ, RZ, UR7 ;  /* 0x00000007ff037e24 */ /* 0x000fe2000f8e00ff */
[----:B------:R3:W4:Y:S01]  /*ef50*/  SHFL.IDX PT, R11, R5, 0x1, 0x1c1f ;  /* 0x003c1f00050b7f89 */ /* 0x00072200000e0000 */
[----:B------:R-:W-:Y:S02]  /*ef60*/  IMAD R6, R8, c[0x0][0x4e8], R6 ;  /* 0x00013a0008067a24 */ /* 0x000fe400078e0206 */
[----:B------:R-:W-:-:S04]  /*ef70*/  IMAD.WIDE.U32 R2, R0, c[0x0][0x3e0], R2 ;  /* 0x0000f80000027a25 */ /* 0x000fc800078e0002 */
[----:B-1----:R-:W-:-:S04]  /*ef80*/  IMAD R7, R9, c[0x0][0x3e0], RZ ;  /* 0x0000f80009077a24 */ /* 0x002fc800078e02ff */
[----:B------:R-:W-:Y:S01]  /*ef90*/  IMAD R7, R0, c[0x0][0x3e4], R7 ;  /* 0x0000f90000077a24 */ /* 0x000fe200078e0207 */
[----:B------:R-:W-:Y:S01]  /*efa0*/  SHF.R.S32.HI R0, RZ, 0x1f, R6 ;  /* 0x0000001fff007819 */ /* 0x000fe20000011406 */
[----:B---3--:R-:W-:-:S03]  /*efb0*/  IMAD R5, R28, 0x80, R15 ;  /* 0x000000801c057824 */ /* 0x008fc600078e020f */
[----:B------:R-:W-:Y:S01]  /*efc0*/  IADD3 R3, R3, R7, RZ ;  /* 0x0000000703037210 */ /* 0x000fe20007ffe0ff */
[----:B------:R-:W-:Y:S02]  /*efd0*/  IMAD R0, R0, c[0x0][0x3d8], RZ ;  /* 0x0000f60000007a24 */ /* 0x000fe400078e02ff */
[----:B------:R-:W-:Y:S01]  /*efe0*/  IMAD R28, R28, 0x80, R14 ;  /* 0x000000801c1c7824 */ /* 0x000fe200078e020e */
[C---:B------:R-:W-:Y:S01]  /*eff0*/  IADD3 R8, R5.reuse, 0x8, RZ ;  /* 0x0000000805087810 */ /* 0x040fe20007ffe0ff */
[----:B------:R-:W-:Y:S01]  /*f000*/  IMAD.WIDE.U32 R2, R6, c[0x0][0x3d8], R2 ;  /* 0x0000f60006027a25 */ /* 0x000fe200078e0002 */
[-C--:B------:R-:W-:Y:S02]  /*f010*/  ISETP.GE.OR P0, PT, R5, R29.reuse, P2 ;  /* 0x0000001d0500720c */ /* 0x080fe40001706670 */
[----:B------:R-:W-:Y:S01]  /*f020*/  ISETP.GE.OR P2, PT, R8, R29, P2 ;  /* 0x0000001d0800720c */ /* 0x000fe20001746670 */
[----:B------:R-:W-:-:S05]  /*f030*/  IMAD.SHL.U32 R5, R18, 0x8, RZ ;  /* 0x0000000812057824 */ /* 0x000fca00078e00ff */
[----:B------:R-:W-:Y:S01]  /*f040*/  LOP3.LUT R7, R17, 0x7ffffe00, R5, 0xf8, !PT ;  /* 0x7ffffe0011077812 */ /* 0x000fe200078ef805 */
[----:B------:R-:W-:-:S04]  /*f050*/  IMAD R5, R6, c[0x0][0x3dc], R0 ;  /* 0x0000f70006057a24 */ /* 0x000fc800078e0200 */
[----:B------:R-:W-:Y:S01]  /*f060*/  IMAD.SHL.U32 R0, R7, 0x2, RZ ;  /* 0x0000000207007824 */ /* 0x000fe200078e00ff */
[----:B--2---:R1:W-:Y:S01]  /*f070*/  @!P0 ST.E [R12.64], R52 ;  /* 0x000000340c008985 */ /* 0x0043e2000c101910 */
[----:B------:R-:W-:Y:S01]  /*f080*/  IMAD.IADD R3, R3, 0x1, R5 ;  /* 0x0000000103037824 */ /* 0x000fe200078e0205 */
[C---:B------:R-:W-:Y:S02]  /*f090*/  LEA R31, P0, R2.reuse, c[0x0][0x380], 0x1 ;  /* 0x0000e000021f7a11 */ /* 0x040fe400078008ff */
[----:B----4-:R1:W-:Y:S02]  /*f0a0*/  @!P2 ST.E [R10.64], R53 ;  /* 0x000000350a00a985 */ /* 0x0103e4000c101910 */
[----:B------:R-:W-:Y:S02]  /*f0b0*/  LEA.HI.X R30, R2, c[0x0][0x384], R3, 0x1, P0 ;  /* 0x0000e100021e7a11 */ /* 0x000fe400000f0c03 */
[----:B------:R1:W2:Y:S01]  /*f0c0*/  LDS.128 R44, [R0+0x1080] ;  /* 0x00108000002c7984 */ /* 0x0002a20000000c00 */
[----:B------:R-:W-:-:S03]  /*f0d0*/  ISETP.GE.AND P0, PT, R28, R29, PT ;  /* 0x0000001d1c00720c */ /* 0x000fc60003f06270 */
        /* <DEDUP_REMOVED lines=42> */
.L_x_623:
[----:B--234-:R-:W-:Y:S05]  /*f380*/  BSYNC B0 ;  /* 0x0000000000007941 */ /* 0x01cfea0003800000 */
.L_x_622:
        /* <DEDUP_REMOVED lines=30> */
.L_x_625:
[----:B------:R-:W-:Y:S05]  /*f570*/  BSYNC B0 ;  /* 0x0000000000007941 */ /* 0x000fea0003800000 */
.L_x_624:
        /* <DEDUP_REMOVED lines=30> */
.L_x_627:
[----:B------:R-:W-:Y:S05]  /*f760*/  BSYNC B0 ;  /* 0x0000000000007941 */ /* 0x000fea0003800000 */
.L_x_626:
        /* <DEDUP_REMOVED lines=31> */
.L_x_620:
        /* <DEDUP_REMOVED lines=31> */
.L_x_628:
        /* <DEDUP_REMOVED lines=13> */
[----:B------:R-:W-:Y:S02]  /*fc20*/  ULDC.64 UR4, c[0x0][0x490] ;  /* 0x0001240000047ab9 */ /* 0x000fe40000000a00 */
[----:B------:R-:W-:Y:S02]  /*fc30*/  UIMAD UR7, UR8, UR4, URZ ;  /* 0x00000004080772a4 */ /* 0x000fe4000f8e023f */
[----:B------:R-:W-:Y:S01]  /*fc40*/  ISETP.NE.AND P0, PT, R0, 0x1, PT ;  /* 0x000000010000780c */ /* 0x000fe20003f05270 */
[----:B------:R-:W-:Y:S01]  /*fc50*/  UMOV UR12, UR10 ;  /* 0x0000000a000c7c82 */ /* 0x000fe20008000000 */
[----:B------:R-:W-:Y:S01]  /*fc60*/  IMAD.MOV.U32 R0, RZ, RZ, R3 ;  /* 0x000000ffff007224 */ /* 0x000fe200078e0003 */
        /* <DEDUP_REMOVED lines=25> */
.L_x_630:
[----:B------:R-:W-:Y:S05]  /*fe00*/  BSYNC B0 ;  /* 0x0000000000007941 */ /* 0x000fea0003800000 */
.L_x_629:
        /* <DEDUP_REMOVED lines=77> */
.L_x_632:
[----:B------:R-:W-:Y:S05]  /*102e0*/  BSYNC B0 ;  /* 0x0000000000007941 */ /* 0x000fea0003800000 */
.L_x_631:
        /* <DEDUP_REMOVED lines=27> */
.L_x_634:
[----:B------:R-:W-:Y:S05]  /*104a0*/  BSYNC B0 ;  /* 0x0000000000007941 */ /* 0x000fea0003800000 */
.L_x_633:
        /* <DEDUP_REMOVED lines=27> */
.L_x_636:
[----:B------:R-:W-:Y:S05]  /*10660*/  BSYNC B0 ;  /* 0x0000000000007941 */ /* 0x000fea0003800000 */
.L_x_635:
        /* <DEDUP_REMOVED lines=28> */
.L_x_637:
        /* <DEDUP_REMOVED lines=13> */
.L_x_1777:


//--------------------- .text._ZN7cutlass13device_kernelIN5flash19enable_sm80_to_sm89INS1_16FlashAttnFwdSm80INS1_25CollectiveMainloopFwdSm80ILi8ELi1ELb0EN4cute5tupleIJNS5_1CILi128EEENS7_ILi32EEENS7_ILi256EEEEEELi256ENS_6half_tEfNS_4arch4Sm80ELb1ELb0ELb0ELb1ELb1ELb1ELb1ELb0EEENS1_21CollectiveEpilogueFwdINS6_IJS8_SA_S9_EEENS6_IJNS7_ILi1EEESI_SI_EEESC_SE_Li256ELb1ELb1ELb0ELb0EEENS1_19SingleTileSchedulerILb1ELb0ELb1ELi128EEEEEEEEEvNT_6ParamsE --------------------------
	.section	.text._ZN7cutlass13device_kernelIN5flash19enable_sm80_to_sm89INS1_16FlashAttnFwdSm80INS1_25CollectiveMainloopFwdSm80ILi8ELi1ELb0EN4cute5tupleIJNS5_1CILi128EEENS7_ILi32EEENS7_ILi256EEEEEELi256ENS_6half_tEfNS_4arch4Sm80ELb1ELb0ELb0ELb1ELb1ELb1ELb1ELb0EEENS1_21CollectiveEpilogueFwdINS6_IJS8_SA_S9_EEENS6_IJNS7_ILi1EEESI_SI_EEESC_SE_Li256ELb1ELb1ELb0ELb0EEENS1_19SingleTileSchedulerILb1ELb0ELb1ELi128EEEEEEEEEvNT_6ParamsE,"ax",@progbits
	.sectioninfo	@"SHI_REGISTERS=251"
	.align	128
.text._ZN7cutlass13device_kernelIN5flash19enable_sm80_to_sm89INS1_16FlashAttnFwdSm80INS1_25CollectiveMainloopFwdSm80ILi8ELi1ELb0EN4cute5tupleIJNS5_1CILi128EEENS7_ILi32EEENS7_ILi256EEEEEELi256ENS_6half_tEfNS_4arch4Sm80ELb1ELb0ELb0ELb1ELb1ELb1ELb1ELb0EEENS1_21CollectiveEpilogueFwdINS6_IJS8_SA_S9_EEENS6_IJNS7_ILi1EEESI_SI_EEESC_SE_Li256ELb1ELb1ELb0ELb0EEENS1_19SingleTileSchedulerILb1ELb0ELb1ELi128EEEEEEEEEvNT_6ParamsE:
        .type           _ZN7cutlass13device_kernelIN5flash19enable_sm80_to_sm89INS1_16FlashAttnFwdSm80INS1_25CollectiveMainloopFwdSm80ILi8ELi1ELb0EN4cute5tupleIJNS5_1CILi128EEENS7_ILi32EEENS7_ILi256EEEEEELi256ENS_6half_tEfNS_4arch4Sm80ELb1ELb0ELb0ELb1ELb1ELb1ELb1ELb0EEENS1_21CollectiveEpilogueFwdINS6_IJS8_SA_S9_EEENS6_IJNS7_ILi1EEESI_SI_EEESC_SE_Li256ELb1ELb1ELb0ELb0EEENS1_19SingleTileSchedulerILb1ELb0ELb1ELi128EEEEEEEEEvNT_6ParamsE,@function
        .size           _ZN7cutlass13device_kernelIN5flash19enable_sm80_to_sm89INS1_16FlashAttnFwdSm80INS1_25CollectiveMainloopFwdSm80ILi8ELi1ELb0EN4cute5tupleIJNS5_1CILi128EEENS7_ILi32EEENS7_ILi256EEEEEELi256ENS_6half_tEfNS_4arch4Sm80ELb1ELb0ELb0ELb1ELb1ELb1ELb1ELb0EEENS1_21CollectiveEpilogueFwdINS6_IJS8_SA_S9_EEENS6_IJNS7_ILi1EEESI_SI_EEESC_SE_Li256ELb1ELb1ELb0ELb0EEENS1_19SingleTileSchedulerILb1ELb0ELb1ELi128EEEEEEEEEvNT_6ParamsE,(.L_x_1778 - _ZN7cutlass13device_kernelIN5flash19enable_sm80_to_sm89INS1_16FlashAttnFwdSm80INS1_25CollectiveMainloopFwdSm80ILi8ELi1ELb0EN4cute5tupleIJNS5_1CILi128EEENS7_ILi32EEENS7_ILi256EEEEEELi256ENS_6half_tEfNS_4arch4Sm80ELb1ELb0ELb0ELb1ELb1ELb1ELb1ELb0EEENS1_21CollectiveEpilogueFwdINS6_IJS8_SA_S9_EEENS6_IJNS7_ILi1EEESI_SI_EEESC_SE_Li256ELb1ELb1ELb0ELb0EEENS1_19SingleTileSchedulerILb1ELb0ELb1ELi128EEEEEEEEEvNT_6ParamsE)
        .other          _ZN7cutlass13device_kernelIN5flash19enable_sm80_to_sm89INS1_16FlashAttnFwdSm80INS1_25CollectiveMainloopFwdSm80ILi8ELi1ELb0EN4cute5tupleIJNS5_1CILi128EEENS7_ILi32EEENS7_ILi256EEEEEELi256ENS_6half_tEfNS_4arch4Sm80ELb1ELb0ELb0ELb1ELb1ELb1ELb1ELb0EEENS1_21CollectiveEpilogueFwdINS6_IJS8_SA_S9_EEENS6_IJNS7_ILi1EEESI_SI_EEESC_SE_Li256ELb1ELb1ELb0ELb0EEENS1_19SingleTileSchedulerILb1ELb0ELb1ELi128EEEEEEEEEvNT_6ParamsE,@"STO_CUDA_ENTRY STV_DEFAULT"
_ZN7cutlass13device_kernelIN5flash19enable_sm80_to_sm89INS1_16FlashAttnFwdSm80INS1_25CollectiveMainloopFwdSm80ILi8ELi1ELb0EN4cute5tupleIJNS5_1CILi128EEENS7_ILi32EEENS7_ILi256EEEEEELi256ENS_6half_tEfNS_4arch4Sm80ELb1ELb0ELb0ELb1ELb1ELb1ELb1ELb0EEENS1_21CollectiveEpilogueFwdINS6_IJS8_SA_S9_EEENS6_IJNS7_ILi1EEESI_SI_EEESC_SE_Li256ELb1ELb1ELb0ELb0EEENS1_19SingleTileSchedulerILb1ELb0ELb1ELi128EEEEEEEEEvNT_6ParamsE:
        /* <DEDUP_REMOVED lines=20> */
.L_x_639:
        /* <DEDUP_REMOVED lines=13> */
.L_x_641:
[----:B------:R-:W-:Y:S02]  /*0210*/  ULDC UR5, c[0x0][0x54c] ;  /* 0x0001530000057ab9 */ /* 0x000fe40000000800 */
.L_x_640:
[----:B------:R-:W-:Y:S02]  /*0220*/  ULDC UR4, c[0x0][0x548] ;  /* 0x0001520000047ab9 */ /* 0x000fe40000000800 */
[----:B------:R-:W-:-:S02]  /*0230*/  USHF.L.U32 UR15, UR14, 0x7, URZ ;  /* 0x000000070e0f7899 */ /* 0x000fc4000800063f */
[----:B------:R-:W-:-:S04]  /*0240*/  UIMAD UR4, UR5, UR4, URZ ;  /* 0x00000004050472a4 */ /* 0x000fc8000f8e023f */
[----:B------:R-:W-:-:S04]  /*0250*/  UISETP.GE.AND UP0, UPT, UR15, UR4, UPT ;  /* 0x000000040f00728c */ /* 0x000fc8000bf06270 */
[----:B------:R-:W-:Y:S01]  /*0260*/  USEL UR21, UR21, 0xffffffff, !UP0 ;  /* 0xffffffff15157887 */ /* 0x000fe2000c000000 */
[----:B------:R-:W-:Y:S05]  /*0270*/  BRA `(.L_x_642) ;  /* 0x000001b000007947 */ /* 0x000fea0003800000 */
.L_x_638:
        /* <DEDUP_REMOVED lines=8> */
.L_x_643:
        /* <DEDUP_REMOVED lines=13> */
.L_x_645:
[----:B------:R-:W-:Y:S02]  /*03d0*/  ULDC UR5, c[0x0][0x54c] ;  /* 0x0001530000057ab9 */ /* 0x000fe40000000800 */
.L_x_644:
[----:B------:R-:W-:Y:S02]  /*03e0*/  ULDC UR4, c[0x0][0x548] ;  /* 0x0001520000047ab9 */ /* 0x000fe40000000800 */
[----:B------:R-:W-:-:S02]  /*03f0*/  USHF.L.U32 UR15, UR14, 0x7, URZ ;  /* 0x000000070e0f7899 */ /* 0x000fc4000800063f */
[----:B------:R-:W-:-:S04]  /*0400*/  UIMAD UR4, UR5, UR4, URZ ;  /* 0x00000004050472a4 */ /* 0x000fc8000f8e023f */
[----:B------:R-:W-:-:S04]  /*0410*/  UISETP.GE.AND UP0, UPT, UR15, UR4, UPT ;  /* 0x000000040f00728c */ /* 0x000fc8000bf06270 */
[----:B------:R-:W-:-:S06]  /*0420*/  USEL UR21, UR21, 0xffffffff, !UP0 ;  /* 0xffffffff15157887 */ /* 0x000fcc000c000000 */
.L_x_642:
        /* <DEDUP_REMOVED lines=64> */
.L_x_646:
        /* <DEDUP_REMOVED lines=10> */
.L_x_647:
[----:B------:R-:W-:Y:S05]  /*08d0*/  @!P4 BRA `(.L_x_648) ;  /* 0x000000500000c947 */ /* 0x000fea0003800000 */
[----:B-1--4-:R-:W4:Y:S04]  /*08e0*/  LDG.E R0, [R8.64] ;  /* 0x0000001808007981 */ /* 0x012f28000c1e1900 */
[----:B---3--:R-:W3:Y:S01]  /*08f0*/  LDG.E R3, [R8.64+0x4] ;  /* 0x0000041808037981 */ /* 0x008ee2000c1e1900 */
[----:B----4-:R-:W1:Y:S08]  /*0900*/  R2UR UR19, R0 ;  /* 0x00000000001373c2 */ /* 0x010e7000000e0000 */
[----:B---3--:R-:W1:Y:S02]  /*0910*/  R2UR UR4, R3 ;  /* 0x00000000030473c2 */ /* 0x008e6400000e0000 */
[----:B-1----:R-:W-:-:S06]  /*0920*/  UIADD3 UR19, -UR19, UR4, URZ ;  /* 0x0000000413137290 */ /* 0x002fcc000fffe13f */
.L_x_648:
        /* <DEDUP_REMOVED lines=12> */
[----:B------:R-:W-:Y:S02]  /*09f0*/  ULDC UR7, c[0x0][0x2c4] ;  /* 0x0000b10000077ab9 */ /* 0x000fe40000000800 */
[----:B------:R-:W-:Y:S02]  /*0a00*/  UISETP.NE.AND UP2, UPT, UR7, 0x1, UPT ;  /* 0x000000010700788c */ /* 0x000fe4000bf45270 */
[----:B------:R-:W-:-:S09]  /*0a10*/  UIADD3 UR7, -UR16, UR19, URZ ;  /* 0x0000001310077290 */ /* 0x000fd2000fffe13f */
[----:B------:R-:W-:Y:S01]  /*0a20*/  @UP2 UIADD3 UR22, UR15, 0x7f, URZ ;  /* 0x0000007f0f162890 */ /* 0x000fe2000fffe03f */
[----:B----4-:R-:W4:Y:S08]  /*0a30*/  @P0 R2UR UR4, R0 ;  /* 0x00000000000403c2 */ /* 0x010f3000000e0000 */
[----:B---3--:R-:W4:Y:S02]  /*0a40*/  @P0 R2UR UR5, R3 ;  /* 0x00000000030503c2 */ /* 0x008f2400000e0000 */
[----:B----4-:R-:W-:-:S03]  /*0a50*/  @UP3 UIADD3 UR18, -UR4, UR5, URZ ;  /* 0x0000000504123290 */ /* 0x010fc6000fffe13f */
[----:B------:R-:W-:Y:S02]  /*0a60*/  ULDC.64 UR4, c[0x0][0x2c8] ;  /* 0x0000b20000047ab9 */ /* 0x000fe40000000a00 */
[----:B------:R-:W-:Y:S02]  /*0a70*/  UIMAD.WIDE.U32 UR22, UR22, UR4, URZ ;  /* 0x00000004161672a5 */ /* 0x000fe4000f8e003f */
[----:B------:R-:W-:Y:S02]  /*0a80*/  UIADD3 UR11, UR7, UR18, URZ ;  /* 0x00000012070b7290 */ /* 0x000fe4000fffe03f */
[----:B------:R-:W-:Y:S02]  /*0a90*/  UIADD3 UR4, UR15, 0x7f, URZ ;  /* 0x0000007f0f047890 */ /* 0x000fe4000fffe03f */
[----:B--2---:R-:W-:Y:S02]  /*0aa0*/  UIADD3 UR9, UR11, 0x20, -UR20 ;  /* 0x000000200b097890 */ /* 0x004fe4000fffe814 */
[----:B------:R-:W-:-:S02]  /*0ab0*/  @UP2 USHF.R.U32.HI UR4, URZ, UR5, UR23 ;  /* 0x000000053f042299 */ /* 0x000fc40008011617 */
[----:B------:R-:W-:Y:S02]  /*0ac0*/  UIADD3 UR10, UR11, 0x1f, URZ ;  /* 0x0000001f0b0a7890 */ /* 0x000fe4000fffe03f */
[----:B------:R-:W-:Y:S02]  /*0ad0*/  UIADD3 UR5, UR9, UR4, URZ ;  /* 0x0000000409057290 */ /* 0x000fe4000fffe03f */
[----:B------:R-:W-:Y:S02]  /*0ae0*/  USHF.R.S32.HI UR8, URZ, 0x1f, UR10 ;  /* 0x0000001f3f087899 */ /* 0x000fe4000801140a */
[----:B------:R-:W-:Y:S02]  /*0af0*/  USHF.R.S32.HI UR4, URZ, 0x1f, UR5 ;  /* 0x0000001f3f047899 */ /* 0x000fe40008011405 */
[----:B------:R-:W-:Y:S02]  /*0b00*/  ULEA.HI UR10, UR8, UR10, URZ, 0x5 ;  /* 0x0000000a080a7291 */ /* 0x000fe4000f8f283f */
[----:B------:R-:W-:-:S02]  /*0b10*/  ULEA.HI UR4, UR4, UR5, URZ, 0x5 ;  /* 0x0000000504047291 */ /* 0x000fc4000f8f283f */
[----:B------:R-:W-:Y:S02]  /*0b20*/  USHF.R.S32.HI UR10, URZ, 0x5, UR10 ;  /* 0x000000053f0a7899 */ /* 0x000fe4000801140a */
[----:B------:R-:W-:-:S04]  /*0b30*/  USHF.R.S32.HI UR4, URZ, 0x5, UR4 ;  /* 0x000000053f047899 */ /* 0x000fc80008011404 */
[----:B------:R-:W-:-:S04]  /*0b40*/  UISETP.LT.AND UP0, UPT, UR10, UR4, UPT ;  /* 0x000000040a00728c */ /* 0x000fc8000bf01270 */
[----:B------:R-:W-:Y:S02]  /*0b50*/  USEL UR5, UR10, UR4, UP0 ;  /* 0x000000040a057287 */ /* 0x000fe40008000000 */
[----:B------:R-:W-:Y:S02]  /*0b60*/  UIADD3 UR4, -UR7, URZ, URZ ;  /* 0x0000003f07047290 */ /* 0x000fe4000fffe13f */
[----:B------:R-:W-:Y:S02]  /*0b70*/  ULEA UR7, UR5, -UR7, 0x5 ;  /* 0x8000000705077291 */ /* 0x000fe4000f8e283f */
[----:B------:R-:W-:Y:S02]  /*0b80*/  UISETP.LT.AND UP1, UPT, URZ, UR4, UPT ;  /* 0x000000043f00728c */ /* 0x000fe4000bf21270 */
[----:B------:R-:W-:Y:S02]  /*0b90*/  UISETP.LT.AND UP0, UPT, UR7, UR18, UPT ;  /* 0x000000120700728c */ /* 0x000fe4000bf01270 */
[----:B------:R-:W-:-:S02]  /*0ba0*/  USEL UR4, URZ, UR4, !UP1 ;  /* 0x000000043f047287 */ /* 0x000fc4000c800000 */
[----:B------:R-:W-:Y:S02]  /*0bb0*/  USEL UR5, UR7, UR18, UP0 ;  /* 0x0000001207057287 */ /* 0x000fe40008000000 */
[----:B------:R-:W-:Y:S02]  /*0bc0*/  USHF.R.U32.HI UR8, URZ, 0x5, UR4 ;  /* 0x000000053f087899 */ /* 0x000fe40008011604 */
[----:B------:R-:W-:-:S05]  /*0bd0*/  UISETP.GT.AND UP0, UPT, UR5, UR4, UPT ;  /* 0x000000040500728c */ /* 0x000fca000bf04270 */
[----:B------:R-:W-:-:S06]  /*0be0*/  UMOV UR7, UR8 ;  /* 0x0000000800077c82 */ /* 0x000fcc0008000000 */
        /* <DEDUP_REMOVED lines=18> */
[----:B------:R1:W2:Y:S01]  /*0d10*/  @P1 LDG.E R4, [R8.64] ;  /* 0x0000001808041981 */ /* 0x0002a2000c1e1900 */
        /* <DEDUP_REMOVED lines=91> */
.L_x_651:
[----:B------:R-:W-:Y:S05]  /*12d0*/  BSYNC B0 ;  /* 0x0000000000007941 */ /* 0x000fea0003800000 */
.L_x_650:
        /* <DEDUP_REMOVED lines=128> */
.L_x_670:
        /* <DEDUP_REMOVED lines=29> */
[C---:B------:R-:W-:Y:S04]  /*1cb0*/  LEA R0, P0, R4.reuse, c[0x0][0x1c8], 0x1 ;  /* 0x0000720004007a11 */ /* 0x040fe800078008ff */
[----:B------:R-:W-:Y:S04]  /*1cc0*/  IADD3.X R3, R5, UR31, R2, P1, !PT ;  /* 0x0000001f05037c10 */ /* 0x000fe80008ffe402 */
[----:B------:R-:W-:Y:S01]  /*1cd0*/  LEA.HI.X R4, R4, c[0x0][0x1cc], R3, 0x1, P0 ;  /* 0x0000730004047a11 */ /* 0x000fe200000f0c03 */
[----:B---345:R-:W-:-:S05]  /*1ce0*/  @!P6 BRA `(.L_x_653) ;  /* 0x000026000000e947 */ /* 0x038fca0003800000 */
        /* <DEDUP_REMOVED lines=52> */
.L_x_656:
[----:B------:R-:W-:Y:S05]  /*2030*/  BSYNC B0 ;  /* 0x0000000000007941 */ /* 0x000fea0003800000 */
.L_x_655:
[----:B------:R2:W3:Y:S04]  /*2040*/  SHFL.IDX PT, R55, R4, RZ, 0x181f ;  /* 0x00181fff04377589 */ /* 0x0004e800000e0000 */
[----:B------:R2:W4:Y:S01]  /*2050*/  SHFL.IDX PT, R53, R0, RZ, 0x181f ;  /* 0x00181fff00357589 */ /* 0x00052200000e0000 */
[----:B------:R-:W-:-:S05]  /*2060*/  @P2 BRA `(.L_x_657) ;  /* 0x0000243000002947 */ /* 0x000fca0003800000 */
[----:B------:R-:W-:Y:S01]  /*2070*/  ISETP.GE.AND P0, PT, R16, c[0x0][0x1d4], PT ;  /* 0x0000750010007a0c */ /* 0x000fe20003f06270 */
[----:B-----5:R-:W-:Y:S01]  /*2080*/  IMAD.MOV.U32 R13, RZ, RZ, R44 ;  /* 0x000000ffff0d7224 */ /* 0x020fe200078e002c */
[----:B------:R-:W-:Y:S01]  /*2090*/  MOV R8, R45 ;  /* 0x0000002d00087202 */ /* 0x000fe20000000f00 */
[----:B--2---:R-:W-:Y:S01]  /*20a0*/  IMAD.MOV.U32 R0, RZ, RZ, R19 ;  /* 0x000000ffff007224 */ /* 0x004fe200078e0013 */
        /* <DEDUP_REMOVED lines=74> */
.L_x_659:
[----:B------:R-:W-:Y:S05]  /*2550*/  BSYNC B0 ;  /* 0x0000000000007941 */ /* 0x000fea0003800000 */
.L_x_658:
        /* <DEDUP_REMOVED lines=57> */
.L_x_661:
[----:B------:R-:W-:Y:S05]  /*28f0*/  BSYNC B0 ;  /* 0x0000000000007941 */ /* 0x000fea0003800000 */
.L_x_660:
        /* <DEDUP_REMOVED lines=57> */
.L_x_663:
[----:B------:R-:W-:Y:S05]  /*2c90*/  BSYNC B0 ;  /* 0x0000000000007941 */ /* 0x000fea0003800000 */
.L_x_662:
        /* <DEDUP_REMOVED lines=57> */
.L_x_654:
        /* <DEDUP_REMOVED lines=29> */
.L_x_665:
[----:B------:R-:W-:Y:S05]  /*3200*/  BSYNC B0 ;  /* 0x0000000000007941 */ /* 0x000fea0003800000 */
.L_x_664:
[----:B------:R2:W3:Y:S04]  /*3210*/  SHFL.IDX PT, R123, R4, RZ, 0x181f ;  /* 0x00181fff047b7589 */ /* 0x0004e800000e0000 */
[----:B------:R2:W4:Y:S01]  /*3220*/  SHFL.IDX PT, R122, R0, RZ, 0x181f ;  /* 0x00181fff007a7589 */ /* 0x00052200000e0000 */
[----:B------:R-:W-:-:S05]  /*3230*/  @P2 BRA `(.L_x_657) ;  /* 0x0000126000002947 */ /* 0x000fca0003800000 */
[----:B------:R-:W-:Y:S01]  /*3240*/  ISETP.GE.AND P0, PT, R16, c[0x0][0x1d4], PT ;  /* 0x0000750010007a0c */ /* 0x000fe20003f06270 */
[----:B-----5:R-:W-:Y:S01]  /*3250*/  IMAD.MOV.U32 R8, RZ, RZ, R54 ;  /* 0x000000ffff087224 */ /* 0x020fe200078e0036 */
[----:B--2---:R-:W-:Y:S01]  /*3260*/  MOV R4, R26 ;  /* 0x0000001a00047202 */ /* 0x004fe20000000f00 */
        /* <DEDUP_REMOVED lines=39> */
[----:B---34-:R-:W-:Y:S01]  /*34e0*/  @!P1 IMAD.WIDE R132, R51, 0x2, R122 ;  /* 0x0000000233849825 */ /* 0x018fe200078e027a */
        /* <DEDUP_REMOVED lines=99> */
.L_x_667:
[----:B------:R-:W-:Y:S05]  /*3b20*/  BSYNC B0 ;  /* 0x0000000000007941 */ /* 0x000fea0003800000 */
.L_x_666:
[----:B------:R-:W-:Y:S11]  /*3b30*/  ISETP.GE.AND P0, PT, R11, c[0x0][0x1d4], PT ;  /* 0x000075000b007a0c */ /* 0x000ff60003f06270 */
[----:B------:R-:W-:Y:S02]  /*3b40*/  @!UPT UIADD3 URZ, URZ, URZ, URZ ;  /* 0x0000003f3f3ff290 */ /* 0x000fe4000fffe03f */
[----:B------:R-:W-:-:S05]  /*3b50*/  @P0 BRA `(.L_x_657) ;  /* 0x0000094000000947 */ /* 0x000fca0003800000 */
[----:B------:R-:W-:Y:S01]  /*3b60*/  SEL R125, R86, R125, !P4 ;  /* 0x0000007d567d7207 */ /* 0x000fe20006000000 */
[----:B-1----:R-:W1:Y:S01]  /*3b70*/  LDS.128 R20, [R84+0xc080] ;  /* 0x00c0800054147984 */ /* 0x002e620000000c00 */
        /* <DEDUP_REMOVED lines=119> */
.L_x_653:
[----:B------:R1:W2:Y:S01]  /*42f0*/  SHFL.IDX PT, R3, R4, RZ, 0x181f ;  /* 0x00181fff04037589 */ /* 0x0002a200000e0000 */
[----:B------:R-:W-:Y:S03]  /*4300*/  IADD3 R64, -R68, UR18, RZ ;  /* 0x0000001244407c10 */ /* 0x000fe6000fffe1ff */
[----:B------:R1:W3:Y:S01]  /*4310*/  SHFL.IDX PT, R13, R0, RZ, 0x181f ;  /* 0x00181fff000d7589 */ /* 0x0002e200000e0000 */
[----:B------:R-:W-:Y:S04]  /*4320*/  IMNMX R64, R64, 0x20, PT ;  /* 0x0000002040407817 */ /* 0x000fe80003800200 */
[----:B------:R-:W-:Y:S11]  /*4330*/  ISETP.GT.AND P0, PT, R64, R105, PT ;  /* 0x000000694000720c */ /* 0x000ff60003f04270 */
[----:B------:R-:W-:Y:S02]  /*4340*/  @!UPT UIADD3 URZ, URZ, URZ, URZ ;  /* 0x0000003f3f3ff290 */ /* 0x000fe4000fffe03f */
[----:B------:R-:W-:-:S05]  /*4350*/  @!P0 BRA `(.L_x_657) ;  /* 0x0000014000008947 */ /* 0x000fca0003800000 */
[C---:B------:R-:W-:Y:S02]  /*4360*/  ISETP.GE.AND P0, PT, R16.reuse, c[0x0][0x1d4], PT ;  /* 0x0000750010007a0c */ /* 0x040fe40003f06270 */
[----:B------:R-:W-:Y:S11]  /*4370*/  ISETP.GE.AND P2, PT, R11, c[0x0][0x1d4], PT ;  /* 0x000075000b007a0c */ /* 0x000ff60003f46270 */
[----:B-1----:R-:W1:Y:S01]  /*4380*/  @!P0 LDS.128 R4, [R99+0xc080] ;  /* 0x00c0800063048984 */ /* 0x002e620000000c00 */
[C---:B---3--:R-:W-:Y:S04]  /*4390*/  @!P0 LEA R30, P1, R16.reuse, R13, 0x1 ;  /* 0x0000000d101e8211 */ /* 0x048fe800078208ff */
[----:B--2---:R-:W-:Y:S02]  /*43a0*/  @!P0 LEA.HI.X R31, R16, R3, R17, 0x1, P1 ;  /* 0x00000003101f8211 */ /* 0x004fe400008f0c11 */
        /* <DEDUP_REMOVED lines=15> */
.L_x_657:
[----:B------:R-:W-:Y:S05]  /*44a0*/  BSYNC B1 ;  /* 0x0000000000017941 */ /* 0x000fea0003800000 */
.L_x_652:
[----:B------:R-:W-:Y:S01]  /*44b0*/  IMAD.IADD R68, R77, 0x1, -R68 ;  /* 0x000000014d447824 */ /* 0x000fe200078e0a44 */
[----:B------:R-:W-:Y:S04]  /*44c0*/  BSSY B0, `(.L_x_668) ;  /* 0x000003c000007945 */ /* 0x000fe80003800000 */
[----:B------:R-:W-:Y:S11]  /*44d0*/  ISETP.GE.AND P0, PT, R68, 0x1, PT ;  /* 0x000000014400780c */ /* 0x000ff60003f06270 */
[----:B------:R-:W-:Y:S02]  /*44e0*/  @!UPT UIADD3 URZ, URZ, URZ, URZ ;  /* 0x0000003f3f3ff290 */ /* 0x000fe4000fffe03f */
[----:B-12---:R-:W-:Y:S01]  /*44f0*/  @P0 IMAD.WIDE R4, R98, 0x20, R118 ;  /* 0x0000002062040825 */ /* 0x006fe200078e0276 */
        /* <DEDUP_REMOVED lines=29> */
[----:B---3--:R-:W-:Y:S02]  /*46d0*/  LEA.HI.X R13, R3, c[0x0][0x1fc], R0, 0x1, P0 ;  /* 0x00007f00030d7a11 */ /* 0x008fe400000f0c00 */
[----:B------:R1:W2:Y:S01]  /*46e0*/  SHFL.IDX PT, R3, R2, RZ, 0x181f ;  /* 0x00181fff02037589 */ /* 0x0002a200000e0000 */
[----:B------:R-:W-:Y:S03]  /*46f0*/  ISETP.GT.AND P0, PT, R64, R105, PT ;  /* 0x000000694000720c */ /* 0x000fe60003f04270 */
[----:B------:R-:W3:Y:S01]  /*4700*/  SHFL.IDX PT, R13, R13, RZ, 0x181f ;  /* 0x00181fff0d0d7589 */ /* 0x000ee200000e0000 */
[----:B------:R-:W-:Y:S04]  /*4710*/  DEPBAR.LE SB0, 0x0 ;  /* 0x000080000000791a */ /* 0x000fe80000000000 */
[----:B------:R-:W-:Y:S06]  /*4720*/  BAR.SYNC.DEFER_BLOCKING 0x0 ;  /* 0x0000000000007b1d */ /* 0x000fec0000010000 */
[----:B------:R-:W-:-:S05]  /*4730*/  @!P0 BRA `(.L_x_669) ;  /* 0x0000014000008947 */ /* 0x000fca0003800000 */
[C---:B-12---:R-:W-:Y:S02]  /*4740*/  ISETP.GE.AND P0, PT, R16.reuse, c[0x0][0x1d4], PT ;  /* 0x0000750010007a0c */ /* 0x046fe40003f06270 */
[----:B------:R-:W-:Y:S11]  /*4750*/  ISETP.GE.AND P2, PT, R11, c[0x0][0x1d4], PT ;  /* 0x000075000b007a0c */ /* 0x000ff60003f46270 */
[----:B------:R-:W1:Y:S01]  /*4760*/  @!P0 LDS.128 R4, [R99+0x8080] ;  /* 0x0080800063048984 */ /* 0x000e620000000c00 */
[C---:B-----5:R-:W-:Y:S04]  /*4770*/  @!P0 LEA R30, P1, R16.reuse, R3, 0x1 ;  /* 0x00000003101e8211 */ /* 0x060fe800078208ff */
        /* <DEDUP_REMOVED lines=16> */
.L_x_669:
[----:B-12---:R-:W-:Y:S05]  /*4880*/  BSYNC B0 ;  /* 0x0000000000007941 */ /* 0x006fea0003800000 */
.L_x_668:
        /* <DEDUP_REMOVED lines=25> */
.L_x_649:
[----:B-1----:R-:W-:Y:S01]  /*4a20*/  UIADD3 UR6, UR15, 0x7f, URZ ;  /* 0x0000007f0f067890 */ /* 0x002fe2000fffe03f */
[----:B------:R-:W-:Y:S01]  /*4a30*/  PLOP3.LUT P2, PT, PT, PT, PT, 0x80, 0x0 ;  /* 0x000000000000781c */ /* 0x000fe20003f4f070 */
[----:B------:R-:W-:Y:S01]  /*4a40*/  ULDC.64 UR4, c[0x0][0x2c8] ;  /* 0x0000b20000047ab9 */ /* 0x000fe20000000a00 */
[----:B------:R-:W-:Y:S01]  /*4a50*/  IMAD.MOV.U32 R3, RZ, RZ, RZ ;  /* 0x000000ffff037224 */ /* 0x000fe200078e00ff */
[----:B------:R-:W-:Y:S01]  /*4a60*/  UIMAD.WIDE.U32 UR18, UR6, UR4, URZ ;  /* 0x00000004061272a5 */ /* 0x000fe2000f8e003f */
[----:B------:R-:W-:Y:S01]  /*4a70*/  IMAD.MOV.U32 R130, RZ, RZ, RZ ;  /* 0x000000ffff827224 */ /* 0x000fe200078e00ff */
[----:B------:R-:W-:Y:S01]  /*4a80*/  CS2R R128, SRZ ;  /* 0x0000000000807805 */ /* 0x000fe2000001ff00 */
[----:B------:R-:W-:Y:S01]  /*4a90*/  CS2R R126, SRZ ;  /* 0x00000000007e7805 */ /* 0x000fe2000001ff00 */
[----:B------:R-:W-:Y:S01]  /*4aa0*/  @UP2 USHF.R.U32.HI UR6, URZ, UR5, UR19 ;  /* 0x000000053f062299 */ /* 0x000fe20008011613 */
[----:B------:R-:W-:Y:S01]  /*4ab0*/  CS2R R124, SRZ ;  /* 0x00000000007c7805 */ /* 0x000fe2000001ff00 */
[----:B----4-:R-:W-:Y:S01]  /*4ac0*/  CS2R R122, SRZ ;  /* 0x00000000007a7805 */ /* 0x010fe2000001ff00 */
[----:B------:R-:W-:Y:S01]  /*4ad0*/  CS2R R120, SRZ ;  /* 0x0000000000787805 */ /* 0x000fe2000001ff00 */
[----:B------:R-:W-:Y:S01]  /*4ae0*/  UIADD3 UR6, UR9, UR6, URZ ;  /* 0x0000000609067290 */ /* 0x000fe2000fffe03f */
[----:B------:R-:W-:Y:S01]  /*4af0*/  CS2R R118, SRZ ;  /* 0x0000000000767805 */ /* 0x000fe2000001ff00 */
[----:B------:R-:W-:Y:S01]  /*4b00*/  CS2R R116, SRZ ;  /* 0x0000000000747805 */ /* 0x000fe2000001ff00 */
[----:B------:R-:W-:Y:S01]  /*4b10*/  CS2R R114, SRZ ;  /* 0x0000000000727805 */ /* 0x000fe2000001ff00 */
[----:B------:R-:W-:Y:S01]  /*4b20*/  USHF.R.S32.HI UR4, URZ, 0x1f, UR6 ;  /* 0x0000001f3f047899 */ /* 0x000fe20008011406 */
[----:B------:R-:W-:Y:S01]  /*4b30*/  CS2R R112, SRZ ;  /* 0x0000000000707805 */ /* 0x000fe2000001ff00 */
[----:B------:R-:W-:Y:S01]  /*4b40*/  CS2R R110, SRZ ;  /* 0x00000000006e7805 */ /* 0x000fe2000001ff00 */
[----:B------:R-:W-:Y:S01]  /*4b50*/  CS2R R108, SRZ ;  /* 0x00000000006c7805 */ /* 0x000fe2000001ff00 */
[----:B------:R-:W-:Y:S01]  /*4b60*/  ULEA.HI UR4, UR4, UR6, URZ, 0x5 ;  /* 0x0000000604047291 */ /* 0x000fe2000f8f283f */
[----:B------:R-:W-:Y:S01]  /*4b70*/  CS2R R106, SRZ ;  /* 0x00000000006a7805 */ /* 0x000fe2000001ff00 */
[----:B------:R-:W-:Y:S01]  /*4b80*/  CS2R R104, SRZ ;  /* 0x0000000000687805 */ /* 0x000fe2000001ff00 */
[----:B------:R-:W-:Y:S01]  /*4b90*/  CS2R R102, SRZ ;  /* 0x0000000000667805 */ /* 0x000fe2000001ff00 */
[----:B------:R-:W-:Y:S01]  /*4ba0*/  USHF.R.S32.HI UR4, URZ, 0x5, UR4 ;  /* 0x000000053f047899 */ /* 0x000fe20008011404 */
[----:B------:R-:W-:Y:S01]  /*4bb0*/  CS2R R100, SRZ ;  /* 0x0000000000647805 */ /* 0x000fe2000001ff00 */
[----:B------:R-:W-:Y:S01]  /*4bc0*/  CS2R R98, SRZ ;  /* 0x0000000000627805 */ /* 0x000fe2000001ff00 */
[----:B------:R-:W-:Y:S01]  /*4bd0*/  CS2R R96, SRZ ;  /* 0x0000000000607805 */ /* 0x000fe2000001ff00 */
[----:B------:R-:W-:Y:S01]  /*4be0*/  UISETP.LT.AND UP0, UPT, UR10, UR4, UPT ;  /* 0x000000040a00728c */ /* 0x000fe2000bf01270 */
[----:B------:R-:W-:Y:S01]  /*4bf0*/  CS2R R94, SRZ ;  /* 0x00000000005e7805 */ /* 0x000fe2000001ff00 */
[----:B------:R-:W-:Y:S01]  /*4c00*/  CS2R R92, SRZ ;  /* 0x00000000005c7805 */ /* 0x000fe2000001ff00 */
[----:B------:R-:W-:Y:S01]  /*4c10*/  CS2R R90, SRZ ;  /* 0x00000000005a7805 */ /* 0x000fe2000001ff00 */
[----:B------:R-:W-:Y:S01]  /*4c20*/  USEL UR10, UR10, UR4, UP0 ;  /* 0x000000040a0a7287 */ /* 0x000fe20008000000 */
[----:B------:R-:W-:Y:S01]  /*4c30*/  CS2R R88, SRZ ;  /* 0x0000000000587805 */ /* 0x000fe2000001ff00 */
[----:B------:R-:W-:Y:S01]  /*4c40*/  CS2R R86, SRZ ;  /* 0x0000000000567805 */ /* 0x000fe2000001ff00 */
[----:B------:R-:W-:Y:S01]  /*4c50*/  CS2R R84, SRZ ;  /* 0x0000000000547805 */ /* 0x000fe2000001ff00 */
[----:B------:R-:W-:Y:S01]  /*4c60*/  UISETP.GE.AND UP0, UPT, UR10, 0x1, UPT ;  /* 0x000000010a00788c */ /* 0x000fe2000bf06270 */
[----:B------:R-:W-:Y:S01]  /*4c70*/  CS2R R82, SRZ ;  /* 0x0000000000527805 */ /* 0x000fe2000001ff00 */
[----:B------:R-:W-:Y:S01]  /*4c80*/  CS2R R80, SRZ ;  /* 0x0000000000507805 */ /* 0x000fe2000001ff00 */
[----:B------:R-:W-:Y:S01]  /*4c90*/  CS2R R78, SRZ ;  /* 0x00000000004e7805 */ /* 0x000fe2000001ff00 */
[----:B------:R-:W-:Y:S01]  /*4ca0*/  CS2R R76, SRZ ;  /* 0x00000000004c7805 */ /* 0x000fe2000001ff00 */
[----:B------:R-:W-:Y:S01]  /*4cb0*/  CS2R R74, SRZ ;  /* 0x00000000004a7805 */ /* 0x000fe2000001ff00 */
[----:B------:R-:W-:Y:S01]  /*4cc0*/  PLOP3.LUT P0, PT, PT, PT, UP0, 0x80, 0x0 ;  /* 0x000000000000781c */ /* 0x000fe20003f0f008 */
        /* <DEDUP_REMOVED lines=51> */
[-C--:B------:R-:W-:Y:S01]  /*5000*/  LEA.HI R64, R47, R62.reuse, RZ, 0x3 ;  /* 0x0000003e2f407211 */ /* 0x080fe200078f18ff */
[----:B------:R-:W-:Y:S01]  /*5010*/  UIMAD UR6, UR6, UR4, URZ ;  /* 0x00000004060672a4 */ /* 0x000fe2000f8e023f */
[----:B------:R-:W-:Y:S01]  /*5020*/  PLOP3.LUT P1, PT, PT, PT, UP2, 0x80, 0x0 ;  /* 0x000000000000781c */ /* 0x000fe20003f2f028 */
[----:B------:R-:W-:Y:S01]  /*5030*/  UIMAD.WIDE.U32 UR8, UR17, UR4, URZ ;  /* 0x00000004110872a5 */ /* 0x000fe2000f8e003f */
[----:B------:R-:W-:Y:S01]  /*5040*/  LOP3.LUT R65, R64, 0xfffffff8, RZ, 0xc0, !PT ;  /* 0xfffffff840417812 */ /* 0x000fe200078ec0ff */
[----:B------:R-:W-:Y:S01]  /*5050*/  UIMAD UR17, UR17, UR5, UR6 ;  /* 0x00000005111172a4 */ /* 0x000fe2000f8e0206 */
[----:B------:R-:W-:Y:S01]  /*5060*/  SHF.R.S32.HI R64, RZ, 0x3, R64 ;  /* 0x00000003ff407819 */ /* 0x000fe20000011440 */
[----:B------:R-:W-:Y:S01]  /*5070*/  BSSY B0, `(.L_x_672) ;  /* 0x0000064000007945 */ /* 0x000fe20003800000 */
[----:B------:R-:W-:Y:S01]  /*5080*/  ULDC.64 UR6, c[0x0][0x348] ;  /* 0x0000d20000067ab9 */ /* 0x000fe20000000a00 */
[----:B------:R-:W-:Y:S01]  /*5090*/  IMAD.IADD R65, R62, 0x1, -R65 ;  /* 0x000000013e417824 */ /* 0x000fe200078e0a41 */
[----:B------:R-:W-:Y:S01]  /*50a0*/  UISETP.NE.U32.AND UP0, UPT, URZ, UR6, UPT ;  /* 0x000000063f00728c */ /* 0x000fe2000bf05070 */
[----:B------:R-:W-:Y:S01]  /*50b0*/  PLOP3.LUT P0, PT, PT, PT, UP2, 0x80, 0x0 ;  /* 0x000000000000781c */ /* 0x000fe20003f0f028 */
[----:B------:R-:W-:Y:S01]  /*50c0*/  ULDC.64 UR4, c[0x0][0x1b8] ;  /* 0x00006e0000047ab9 */ /* 0x000fe20000000a00 */
[----:B------:R-:W-:Y:S01]  /*50d0*/  IMAD R220, R65, 0x20, R64 ;  /* 0x0000002041dc7824 */ /* 0x000fe200078e0240 */
[----:B------:R-:W-:Y:S01]  /*50e0*/  UISETP.NE.AND.EX UP0, UPT, URZ, UR7, UPT, UP0 ;  /* 0x000000073f00728c */ /* 0x000fe2000bf05300 */
[-C--:B------:R-:W-:Y:S01]  /*50f0*/  LEA.HI R67, R47, R62.reuse, RZ, 0x4 ;  /* 0x0000003e2f437211 */ /* 0x080fe200078f20ff */
[----:B------:R-:W-:Y:S01]  /*5100*/  USHF.R.S32.HI UR7, URZ, 0x1f, UR21 ;  /* 0x0000001f3f077899 */ /* 0x000fe20008011415 */
[----:B------:R-:W-:Y:S01]  /*5110*/  IMAD.SHL.U32 R121, R64, 0x40, RZ ;  /* 0x0000004040797824 */ /* 0x000fe200078e00ff */
[----:B------:R-:W-:Y:S01]  /*5120*/  UIADD3 UR9, UR9, UR17, URZ ;  /* 0x0000001109097290 */ /* 0x000fe2000fffe03f */
[----:B------:R-:W-:Y:S01]  /*5130*/  IADD3 R0, R220, UR15, RZ ;  /* 0x0000000fdc007c10 */ /* 0x000fe2000fffe0ff */
[----:B------:R-:W-:Y:S01]  /*5140*/  UIMAD UR6, UR12, UR4, URZ ;  /* 0x000000040c0672a4 */ /* 0x000fe2000f8e023f */
[----:B------:R-:W-:Y:S01]  /*5150*/  IMAD.SHL.U32 R46, R65, 0x8, RZ ;  /* 0x00000008412e7824 */ /* 0x000fe200078e00ff */
[----:B------:R-:W-:Y:S01]  /*5160*/  USEL UR7, UR7, URZ, !UP0 ;  /* 0x0000003f07077287 */ /* 0x000fe2000c000000 */
[----:B------:R-:W-:Y:S01]  /*5170*/  LEA.HI R119, R47, R62, RZ, 0x6 ;  /* 0x0000003e2f777211 */ /* 0x000fe200078f30ff */
[----:B------:R-:W-:Y:S01]  /*5180*/  UIMAD UR6, UR13, UR5, UR6 ;  /* 0x000000050d0672a4 */ /* 0x000fe2000f8e0206 */
[----:B-1----:R-:W-:Y:S01]  /*5190*/  @P1 IMAD.HI.U32 R3, R0, c[0x0][0x2c8], RZ ;  /* 0x0000b20000031a27 */ /* 0x002fe200078e00ff */
[----:B------:R-:W-:Y:S01]  /*51a0*/  UIMAD.WIDE.U32 UR18, UR13, UR4, UR8 ;  /* 0x000000040d1272a5 */ /* 0x000fe2000f8e0008 */
[----:B------:R-:W-:Y:S01]  /*51b0*/  LOP3.LUT R121, R121, 0x1c0, RZ, 0xc0, !PT ;  /* 0x000001c079797812 */ /* 0x000fe200078ec0ff */
[----:B------:R-:W-:Y:S01]  /*51c0*/  USEL UR8, UR21, URZ, !UP0 ;  /* 0x0000003f15087287 */ /* 0x000fe2000c000000 */
[----:B------:R-:W-:Y:S01]  /*51d0*/  IMAD.MOV.U32 R8, RZ, RZ, R0 ;  /* 0x000000ffff087224 */ /* 0x000fe200078e0000 */
[----:B------:R-:W-:Y:S01]  /*51e0*/  ULDC.64 UR4, c[0x0][0x1c0] ;  /* 0x0000700000047ab9 */ /* 0x000fe20000000a00 */
        /* <DEDUP_REMOVED lines=10> */
[----:B------:R-:W-:Y:S01]  /*5290*/  ULDC UR7, c[0x0][0x2c4] ;  /* 0x0000b10000077ab9 */ /* 0x000fe20000000800 */
[----:B------:R-:W-:Y:S01]  /*52a0*/  IMAD R4, R3, c[0x0][0x2c4], R0 ;  /* 0x0000b10003047a24 */ /* 0x000fe200078e0200 */
[----:B------:R-:W-:Y:S01]  /*52b0*/  UIADD3 UR5, UR9, UR5, URZ ;  /* 0x0000000509057290 */ /* 0x000fe2000fffe03f */
[----:B------:R-:W-:Y:S01]  /*52c0*/  IMAD.U32 R7, RZ, RZ, UR9 ;  /* 0x00000009ff077e24 */ /* 0x000fe2000f8e00ff */
[----:B------:R-:W-:Y:S01]  /*52d0*/  LOP3.LUT R3, R67, 0xfffffff0, RZ, 0xc0, !PT ;  /* 0xfffffff043037812 */ /* 0x000fe200078ec0ff */
[----:B------:R-:W-:Y:S01]  /*52e0*/  IMAD.U32 R6, RZ, RZ, UR8 ;  /* 0x00000008ff067e24 */ /* 0x000fe2000f8e00ff */
[----:B------:R-:W-:Y:S01]  /*52f0*/  UIMAD UR7, UR20, UR7, URZ ;  /* 0x00000007140772a4 */ /* 0x000fe2000f8e023f */
[----:B------:R-:W-:Y:S01]  /*5300*/  IMAD R5, R8, c[0x0][0x1b4], R5 ;  /* 0x00006d0008057a24 */ /* 0x000fe200078e0205 */
[----:B------:R-:W-:Y:S01]  /*5310*/  IADD3 R50, R46, 0xc0, RZ ;  /* 0x000000c02e327810 */ /* 0x000fe20007ffe0ff */
[----:B------:R-:W-:Y:S01]  /*5320*/  IMAD.U32 R7, RZ, RZ, UR5 ;  /* 0x00000005ff077e24 */ /* 0x000fe2000f8e00ff */
[----:B------:R-:W-:Y:S01]  /*5330*/  SHF.R.U32.HI R120, RZ, 0x3, R121 ;  /* 0x00000003ff787819 */ /* 0x000fe20000011679 */
[----:B------:R-:W-:Y:S01]  /*5340*/  IMAD.IADD R3, R62, 0x1, -R3 ;  /* 0x000000013e037824 */ /* 0x000fe200078e0a03 */
[----:B------:R-:W-:Y:S01]  /*5350*/  ISETP.GE.AND P4, PT, R46, c[0x0][0x198], PT ;  /* 0x000066002e007a0c */ /* 0x000fe20003f86270 */
[----:B------:R-:W-:Y:S01]  /*5360*/  IMAD.WIDE.U32 R8, R8, c[0x0][0x1b0], R6 ;  /* 0x00006c0008087a25 */ /* 0x000fe200078e0006 */
[----:B------:R-:W-:-:S02]  /*5370*/  SHF.R.S32.HI R7, RZ, 0x1f, R4 ;  /* 0x0000001fff077819 */ /* 0x000fc40000011404 */
[----:B------:R-:W-:Y:S01]  /*5380*/  SHF.R.S32.HI R44, RZ, 0x1f, R3 ;  /* 0x0000001fff2c7819 */ /* 0x000fe20000011403 */
[----:B------:R-:W-:Y:S01]  /*5390*/  IMAD.IADD R9, R9, 0x1, R5 ;  /* 0x0000000109097824 */ /* 0x000fe200078e0205 */
[----:B------:R-:W-:Y:S01]  /*53a0*/  IADD3 R6, R64, UR15, RZ ;  /* 0x0000000f40067c10 */ /* 0x000fe2000fffe0ff */
[----:B------:R-:W-:Y:S01]  /*53b0*/  IMAD R7, R7, c[0x0][0x1a8], RZ ;  /* 0x00006a0007077a24 */ /* 0x000fe200078e02ff */
[----:B------:R-:W-:Y:S01]  /*53c0*/  LEA.HI R44, R44, R3, RZ, 0x3 ;  /* 0x000000032c2c7211 */ /* 0x000fe200078f18ff */
[----:B------:R-:W-:Y:S01]  /*53d0*/  IMAD.SHL.U32 R119, R119, 0x8, RZ ;  /* 0x0000000877777824 */ /* 0x000fe200078e00ff */
[----:B------:R-:W-:Y:S01]  /*53e0*/  ISETP.GE.AND P6, PT, R6, UR7, PT ;  /* 0x0000000706007c0c */ /* 0x000fe2000bfc6270 */
[----:B------:R-:W-:Y:S01]  /*53f0*/  IMAD R7, R4, c[0x0][0x1ac], R7 ;  /* 0x00006b0004077a24 */ /* 0x000fe200078e0207 */
[----:B------:R-:W-:Y:S01]  /*5400*/  LOP3.LUT R0, R44, 0xfffffff8, RZ, 0xc0, !PT ;  /* 0xfffffff82c007812 */ /* 0x000fe200078ec0ff */
[----:B------:R-:W-:Y:S01]  /*5410*/  IMAD.WIDE.U32 R4, R4, c[0x0][0x1a8], R8 ;  /* 0x00006a0004047a25 */ /* 0x000fe200078e0008 */
[----:B------:R-:W-:-:S02]  /*5420*/  ISETP.GE.AND P3, PT, R60, c[0x0][0x198], PT ;  /* 0x000066003c007a0c */ /* 0x000fc40003f66270 */
[----:B------:R-:W-:Y:S01]  /*5430*/  ISETP.GE.AND P5, PT, R50, c[0x0][0x198], PT ;  /* 0x0000660032007a0c */ /* 0x000fe20003fa6270 */
[----:B------:R-:W-:Y:S01]  /*5440*/  IMAD.IADD R5, R5, 0x1, R7 ;  /* 0x0000000105057824 */ /* 0x000fe200078e0207 */
[C---:B------:R-:W-:Y:S01]  /*5450*/  LEA R14, P0, R4.reuse, c[0x0][0x160], 0x1 ;  /* 0x00005800040e7a11 */ /* 0x040fe200078008ff */
[----:B------:R-:W-:Y:S01]  /*5460*/  IMAD.IADD R0, R3, 0x1, -R0 ;  /* 0x0000000103007824 */ /* 0x000fe200078e0a00 */
[----:B------:R-:W-:Y:S02]  /*5470*/  LOP3.LUT R3, R121, 0x38, R46, 0xf8, !PT ;  /* 0x0000003879037812 */ /* 0x000fe400078ef82e */
[----:B------:R-:W-:Y:S01]  /*5480*/  LEA.HI.X R5, R4, c[0x0][0x164], R5, 0x1, P0 ;  /* 0x0000590004057a11 */ /* 0x000fe200000f0c05 */
[----:B------:R1:W4:Y:S01]  /*5490*/  SHFL.IDX PT, R12, R14, RZ, 0x181f ;  /* 0x00181fff0e0c7589 */ /* 0x00032200000e0000 */
[----:B------:R-:W-:Y:S02]  /*54a0*/  ISETP.GE.AND P0, PT, R51, c[0x0][0x198], PT ;  /* 0x0000660033007a0c */ /* 0x000fe40003f06270 */
[----:B------:R-:W-:Y:S01]  /*54b0*/  LOP3.LUT R4, R3, R120, RZ, 0x3c, !PT ;  /* 0x0000007803047212 */ /* 0x000fe200078e3cff */
[----:B------:R-:W-:Y:S01]  /*54c0*/  IMAD.MOV.U32 R3, RZ, RZ, 0x20 ;  /* 0x00000020ff037424 */ /* 0x000fe200078e00ff */
[----:B------:R-:W-:Y:S01]  /*54d0*/  LOP3.LUT R119, R119, 0xfffffe00, RZ, 0xc0, !PT ;  /* 0xfffffe0077777812 */ /* 0x000fe200078ec0ff */
[----:B---3--:R1:W3:Y:S01]  /*54e0*/  SHFL.IDX PT, R13, R5, RZ, 0x181f ;  /* 0x00181fff050d7589 */ /* 0x0082e200000e0000 */
[----:B------:R-:W-:-:S03]  /*54f0*/  P2R R11, PR, RZ, 0x40 ;  /* 0x00000040ff0b7803 */ /* 0x000fc60000000000 */
        /* <DEDUP_REMOVED lines=27> */
.L_x_673:
[----:B-1-34-:R-:W-:Y:S05]  /*56b0*/  BSYNC B0 ;  /* 0x0000000000007941 */ /* 0x01afea0003800000 */
.L_x_672:
        /* <DEDUP_REMOVED lines=26> */
.L_x_675:
[----:B------:R-:W-:Y:S05]  /*5860*/  BSYNC B0 ;  /* 0x0000000000007941 */ /* 0x000fea0003800000 */
.L_x_674:
[----:B------:R-:W-:Y:S01]  /*5870*/  IADD3 R4, R6, 0x40, RZ ;  /* 0x0000004006047810 */ /* 0x000fe20007ffe0ff */
[----:B--2---:R2:W4:Y:S01]  /*5880*/  SHFL.IDX PT, R17, R5, 0x2, 0x181f ;  /* 0x00581f0005117f89 */ /* 0x00452200000e0000 */
[----:B------:R-:W-:Y:S02]  /*5890*/  BSSY B0, `(.L_x_676) ;  /* 0x0000018000007945 */ /* 0x000fe40003800000 */
[----:B------:R-:W-:Y:S01]  /*58a0*/  ISETP.GE.AND P1, PT, R4, UR7, PT ;  /* 0x0000000704007c0c */ /* 0x000fe2000bf26270 */
[----:B------:R2:W1:Y:S03]  /*58b0*/  SHFL.IDX PT, R16, R14, 0x2, 0x181f ;  /* 0x00581f000e107f89 */ /* 0x00046600000e0000 */
[----:B------:R-:W-:-:S09]  /*58c0*/  P2R R4, PR, RZ, 0x2 ;  /* 0x00000002ff047803 */ /* 0x000fd20000000000 */
[----:B------:R-:W-:Y:S05]  /*58d0*/  @P1 BRA `(.L_x_677) ;  /* 0x0000013000001947 */ /* 0x000fea0003800000 */
[----:B------:R-:W-:Y:S01]  /*58e0*/  SHF.R.S32.HI R13, RZ, 0x1f, R60 ;  /* 0x0000001fff0d7819 */ /* 0x000fe2000001143c */
[----:B---3--:R-:W-:Y:S01]  /*58f0*/  IMAD.SHL.U32 R12, R61, 0x2, RZ ;  /* 0x000000023d0c7824 */ /* 0x008fe200078e00ff */
[----:B------:R-:W-:Y:S01]  /*5900*/  SHF.R.S32.HI R8, RZ, 0x1f, R51 ;  /* 0x0000001fff087819 */ /* 0x000fe20000011433 */
[----:B-1--4-:R-:W-:Y:S01]  /*5910*/  IMAD.WIDE R18, R46, 0x2, R16 ;  /* 0x000000022e127825 */ /* 0x012fe200078e0210 */
        /* <DEDUP_REMOVED lines=15> */
.L_x_677:
[----:B------:R-:W-:Y:S05]  /*5a10*/  BSYNC B0 ;  /* 0x0000000000007941 */ /* 0x000fea0003800000 */
.L_x_676:
[----:B------:R-:W-:Y:S01]  /*5a20*/  IADD3 R8, R6, 0x60, RZ ;  /* 0x0000006006087810 */ /* 0x000fe20007ffe0ff */
[----:B-1-3--:R-:W-:Y:S01]  /*5a30*/  SHFL.IDX PT, R12, R14, 0x3, 0x181f ;  /* 0x00781f000e0c7f89 */ /* 0x00afe200000e0000 */
[----:B------:R-:W-:Y:S01]  /*5a40*/  IMAD.MOV.U32 R219, RZ, RZ, c[0x0][0x2b8] ;  /* 0x0000ae00ffdb7624 */ /* 0x000fe200078e00ff */
[----:B------:R-:W-:Y:S01]  /*5a50*/  LOP3.LUT R7, R7, 0xfffffffe, RZ, 0xc0, !PT ;  /* 0xfffffffe07077812 */ /* 0x000fe200078ec0ff */
[----:B------:R-:W-:Y:S01]  /*5a60*/  USHF.R.S32.HI UR6, URZ, 0x1f, UR17 ;  /* 0x0000001f3f067899 */ /* 0x000fe20008011411 */
[----:B------:R-:W-:Y:S01]  /*5a70*/  ISETP.GE.AND P6, PT, R8, UR7, PT ;  /* 0x0000000708007c0c */ /* 0x000fe2000bfc6270 */
[----:B------:R1:W3:Y:S01]  /*5a80*/  SHFL.IDX PT, R13, R5, 0x3, 0x181f ;  /* 0x00781f00050d7f89 */ /* 0x0002e200000e0000 */
[----:B------:R-:W-:Y:S01]  /*5a90*/  ISETP.NE.AND P1, PT, R219, 0x1, PT ;  /* 0x00000001db00780c */ /* 0x000fe20003f25270 */
[----:B------:R-:W-:Y:S01]  /*5aa0*/  ULDC.64 UR4, c[0x0][0x2b0] ;  /* 0x0000ac0000047ab9 */ /* 0x000fe20000000a00 */
[----:B------:R-:W-:Y:S01]  /*5ab0*/  IMAD.MOV.U32 R221, RZ, RZ, RZ ;  /* 0x000000ffffdd7224 */ /* 0x000fe200078e00ff */
[----:B------:R-:W-:-:S02]  /*5ac0*/  UIMAD UR6, UR6, UR4, URZ ;  /* 0x00000004060672a4 */ /* 0x000fc4000f8e023f */
[----:B------:R-:W-:Y:S02]  /*5ad0*/  UIMAD.WIDE.U32 UR8, UR17, UR4, URZ ;  /* 0x00000004110872a5 */ /* 0x000fe4000f8e003f */
[----:B------:R-:W-:-:S03]  /*5ae0*/  UIMAD UR6, UR17, UR5, UR6 ;  /* 0x00000005110672a4 */ /* 0x000fc6000f8e0206 */
[----:B------:R-:W-:Y:S01]  /*5af0*/  ULDC.64 UR4, c[0x0][0x1e8] ;  /* 0x00007a0000047ab9 */ /* 0x000fe20000000a00 */
[----:B----4-:R-:W-:Y:S01]  /*5b00*/  @!P6 SHF.R.S32.HI R17, RZ, 0x1f, R60 ;  /* 0x0000001fff11e819 */ /* 0x010fe2000001143c */
[----:B------:R-:W-:Y:S01]  /*5b10*/  @!P6 IMAD.SHL.U32 R8, R61, 0x2, RZ ;  /* 0x000000023d08e824 */ /* 0x000fe200078e00ff */
[----:B------:R-:W-:Y:S01]  /*5b20*/  @!P6 SHF.R.S32.HI R10, RZ, 0x1f, R51 ;  /* 0x0000001fff0ae819 */ /* 0x000fe20000011433 */
[----:B------:R-:W-:Y:S01]  /*5b30*/  UIADD3 UR6, UR9, UR6, URZ ;  /* 0x0000000609067290 */ /* 0x000fe2000fffe03f */
[----:B------:R-:W-:Y:S02]  /*5b40*/  @!P6 LEA.HI R17, R17, R60, RZ, 0x3 ;  /* 0x0000003c1111e211 */ /* 0x000fe400078f18ff */
[----:B------:R-:W-:Y:S02]  /*5b50*/  @!P6 LEA.HI R15, R10, R51, RZ, 0x3 ;  /* 0x000000330a0fe211 */ /* 0x000fe400078f18ff */
[----:B------:R-:W-:Y:S02]  /*5b60*/  @!P6 LOP3.LUT R17, R17, 0xfffffff8, RZ, 0xc0, !PT ;  /* 0xfffffff81111e812 */ /* 0x000fe400078ec0ff */
[----:B------:R-:W-:Y:S01]  /*5b70*/  @!P6 LOP3.LUT R15, R15, 0xfffffff8, RZ, 0xc0, !PT ;  /* 0xfffffff80f0fe812 */ /* 0x000fe200078ec0ff */
[----:B-12---:R-:W-:Y:S01]  /*5b80*/  IMAD.U32 R5, RZ, RZ, UR10 ;  /* 0x0000000aff057e24 */ /* 0x006fe2000f8e00ff */
[----:B------:R-:W-:Y:S01]  /*5b90*/  @P1 LOP3.LUT R7, R7, 0x1, RZ, 0xfc, !PT ;  /* 0x0000000107071812 */ /* 0x000fe200078efcff */
[----:B---3--:R-:W-:-:S04]  /*5ba0*/  @!P6 IMAD.WIDE R18, R46, 0x2, R12 ;  /* 0x000000022e12e825 */ /* 0x008fc800078e020c */
[----:B------:R-:W-:Y:S01]  /*5bb0*/  IMAD R222, R5, 0x20, R220 ;  /* 0x0000002005de7824 */ /* 0x000fe200078e02dc */
[----:B------:R-:W-:Y:S01]  /*5bc0*/  @!P6 SHF.R.S32.HI R5, RZ, 0x1f, R50 ;  /* 0x0000001fff05e819 */ /* 0x000fe20000011432 */
[--C-:B------:R-:W-:Y:S01]  /*5bd0*/  @!P6 IMAD.WIDE R16, R17, 0x2, R12.reuse ;  /* 0x000000021110e825 */ /* 0x100fe200078e020c */
[----:B------:R-:W-:Y:S01]  /*5be0*/  @!PT LDS RZ, [RZ] ;  /* 0x00000000fffff984 */ /* 0x000fe20000000800 */
[----:B------:R1:W-:Y:S02]  /*5bf0*/  @!P6 LDGSTS.E.BYPASS.LTC128B.128 [R8+0x13080], [R18.64], !P4 ;  /* 0x130800001208efae */ /* 0x0003e4000e101d58 */
[----:B------:R-:W-:Y:S01]  /*5c00*/  @!P6 LEA.HI R5, R5, R50, RZ, 0x3 ;  /* 0x000000320505e211 */ /* 0x000fe200078f18ff */
[----:B------:R-:W-:Y:S01]  /*5c10*/  @!P6 IMAD.WIDE R14, R15, 0x2, R12 ;  /* 0x000000020f0ee825 */ /* 0x000fe200078e020c */
[----:B------:R-:W-:Y:S01]  /*5c20*/  IADD3 R222, R222, -0x20, RZ ;  /* 0xffffffe0dede7810 */ /* 0x000fe20007ffe0ff */
[----:B------:R1:W-:Y:S01]  /*5c30*/  @!P6 LDGSTS.E.BYPASS.LTC128B.128 [R8+0x17080], [R16.64], !P3 ;  /* 0x170800001008efae */ /* 0x0003e2000d901d58 */
[----:B------:R-:W-:-:S03]  /*5c40*/  @!P6 LOP3.LUT R7, R5, 0xfffffff8, RZ, 0xc0, !PT ;  /* 0xfffffff80507e812 */ /* 0x000fc600078ec0ff */
[----:B------:R2:W-:Y:S01]  /*5c50*/  @!P6 LDGSTS.E.BYPASS.LTC128B.128 [R8+0x1b080], [R14.64], !P0 ;  /* 0x1b0800000e08efae */ /* 0x0005e2000c101d58 */
[C---:B------:R-:W-:Y:S01]  /*5c60*/  ISETP.GE.AND P0, PT, R222.reuse, UR11, PT ;  /* 0x0000000bde007c0c */ /* 0x040fe2000bf06270 */
[----:B------:R-:W-:Y:S01]  /*5c70*/  @!P6 IMAD.WIDE R12, R7, 0x2, R12 ;  /* 0x00000002070ce825 */ /* 0x000fe200078e020c */
[----:B------:R-:W-:Y:S02]  /*5c80*/  IADD3 R222, R222, UR16, RZ ;  /* 0x00000010dede7c10 */ /* 0x000fe4000fffe0ff */
[----:B------:R-:W-:Y:S02]  /*5c90*/  ISETP.GT.OR P0, PT, R220, 0x1f, P0 ;  /* 0x0000001fdc00780c */ /* 0x000fe40000704670 */
[----:B------:R3:W-:Y:S01]  /*5ca0*/  @!P6 LDGSTS.E.BYPASS.LTC128B.128 [R8+0x1f080], [R12.64], !P5 ;  /* 0x1f0800000c08efae */ /* 0x0007e2000e901d58 */
[----:B------:R-:W-:-:S03]  /*5cb0*/  @P1 IMAD.HI.U32 R10, R222, c[0x0][0x2bc], RZ ;  /* 0x0000af00de0a1a27 */ /* 0x000fc600078e00ff */
[----:B------:R-:W0:Y:S01]  /*5cc0*/  LDGDEPBAR ;  /* 0x00000000000079af */ /* 0x000e220000000000 */
[----:B------:R-:W-:Y:S01]  /*5cd0*/  IMAD.MOV.U32 R5, RZ, RZ, R222 ;  /* 0x000000ffff057224 */ /* 0x000fe200078e00de */
[----:B------:R-:W-:-:S05]  /*5ce0*/  @P1 SHF.R.U32.HI R5, RZ, c[0x0][0x2c0], R10 ;  /* 0x0000b000ff051a19 */ /* 0x000fca000001160a */
[----:B------:R-:W-:-:S04]  /*5cf0*/  @!P0 IADD3 R10, P1, R5, UR8, RZ ;  /* 0x00000008050a8c10 */ /* 0x000fc8000ff3e0ff */
[----:B------:R-:W-:Y:S02]  /*5d00*/  @!P0 LEA.HI.X.SX32 R7, R5, UR6, 0x1, P1 ;  /* 0x0000000605078c11 */ /* 0x000fe400088f0eff */
[----:B--2---:R-:W-:-:S04]  /*5d10*/  @!P0 LEA R14, P1, R10, c[0x0][0x2a0], 0x2 ;  /* 0x0000a8000a0e8a11 */ /* 0x004fc800078210ff */
        /* <DEDUP_REMOVED lines=10> */
[----:B------:R-:W-:Y:S01]  /*5dc0*/  ULEA UR22, UR10, 0xffffffe0, 0x5 ;  /* 0xffffffe00a167891 */ /* 0x000fe2000f8e283f */
[----:B---3--:R-:W-:Y:S01]  /*5dd0*/  IMAD.WIDE.U32 R12, R222, c[0x0][0x1e0], RZ ;  /* 0x00007800de0c7a25 */ /* 0x008fe200078e00ff */
[----:B------:R-:W-:Y:S01]  /*5de0*/  SHF.R.S32.HI R66, RZ, 0x1f, R222 ;  /* 0x0000001fff427819 */ /* 0x000fe200000114de */
[----:B------:R-:W-:Y:S01]  /*5df0*/  UIADD3 UR17, UR19, UR17, URZ ;  /* 0x0000001113117290 */ /* 0x000fe2000fffe03f */
[----:B------:R-:W-:Y:S01]  /*5e00*/  ISETP.GE.AND P3, PT, R51, c[0x0][0x1d4], PT ;  /* 0x0000750033007a0c */ /* 0x000fe20003f66270 */
[----:B------:R-:W-:Y:S01]  /*5e10*/  UIADD3 UR22, UR11, -UR22, URZ ;  /* 0x800000160b167290 */ /* 0x000fe2000fffe03f */
[----:B------:R-:W-:Y:S01]  /*5e20*/  ISETP.GE.AND P2, PT, R50, c[0x0][0x1d4], PT ;  /* 0x0000750032007a0c */ /* 0x000fe20003f46270 */
[----:B------:R-:W-:Y:S01]  /*5e30*/  IMAD R5, R66, c[0x0][0x1e0], RZ ;  /* 0x0000780042057a24 */ /* 0x000fe200078e02ff */
[----:B------:R-:W-:Y:S01]  /*5e40*/  ULDC.64 UR4, c[0x0][0x210] ;  /* 0x0000840000047ab9 */ /* 0x000fe20000000a00 */
[----:B------:R-:W-:Y:S01]  /*5e50*/  LEA.HI R49, R47, R62, RZ, 0x5 ;  /* 0x0000003e2f317211 */ /* 0x000fe200078f28ff */
[----:B------:R-:W-:Y:S01]  /*5e60*/  UIMAD UR12, UR12, UR4, URZ ;  /* 0x000000040c0c72a4 */ /* 0x000fe2000f8e023f */
[----:B------:R-:W-:Y:S01]  /*5e70*/  IMAD R5, R222, c[0x0][0x1e4], R5 ;  /* 0x00007900de057a24 */ /* 0x000fe200078e0205 */
[----:B------:R-:W-:Y:S01]  /*5e80*/  IADD3 R10, -R64, UR22, RZ ;  /* 0x00000016400a7c10 */ /* 0x000fe2000fffe1ff */
[----:B------:R-:W-:Y:S01]  /*5e90*/  UIMAD.WIDE.U32 UR26, UR13, UR4, URZ ;  /* 0x000000040d1a72a5 */ /* 0x000fe2000f8e003f */
[----:B------:R-:W-:Y:S01]  /*5ea0*/  SHF.R.S32.HI R48, RZ, 0x5, R49 ;  /* 0x00000005ff307819 */ /* 0x000fe20000011431 */
[----:B------:R-:W-:Y:S01]  /*5eb0*/  IMAD.IADD R13, R13, 0x1, R5 ;  /* 0x000000010d0d7824 */ /* 0x000fe200078e0205 */
[----:B------:R-:W-:Y:S01]  /*5ec0*/  UIMAD UR12, UR13, UR5, UR12 ;  /* 0x000000050d0c72a4 */ /* 0x000fe2000f8e020c */
[----:B------:R-:W-:-:S03]  /*5ed0*/  IMAD.U32 R5, RZ, RZ, UR13 ;  /* 0x0000000dff057e24 */ /* 0x000fc6000f8e00ff */
[----:B------:R-:W-:Y:S01]  /*5ee0*/  UIADD3 UR12, UR27, UR12, URZ ;  /* 0x0000000c1b0c7290 */ /* 0x000fe2000fffe03f */
[----:B--2---:R-:W-:Y:S01]  /*5ef0*/  SHF.R.S32.HI R45, RZ, 0x1f, R221 ;  /* 0x0000001fff2d7819 */ /* 0x004fe200000114dd */
[----:B------:R-:W-:-:S04]  /*5f00*/  IMAD.WIDE.U32 R12, R221, c[0x0][0x1f0], R12 ;  /* 0x00007c00dd0c7a25 */ /* 0x000fc800078e000c */
[----:B-1----:R-:W-:Y:S02]  /*5f10*/  IMAD R8, R45, c[0x0][0x1f0], RZ ;  /* 0x00007c002d087a24 */ /* 0x002fe400078e02ff */
        /* <DEDUP_REMOVED lines=9> */
[----:B------:R-:W-:Y:S02]  /*5fb0*/  LEA.HI.X R13, R8, c[0x0][0x1cc], R7, 0x1, P1 ;  /* 0x00007300080d7a11 */ /* 0x000fe400008f0c07 */
[----:B------:R-:W-:-:S04]  /*5fc0*/  ISETP.GT.AND P1, PT, R220, 0x1f, PT ;  /* 0x0000001fdc00780c */ /* 0x000fc80003f24270 */
[----:B------:R-:W1:Y:S05]  /*5fd0*/  SHFL.IDX PT, R13, R13, RZ, 0x181f ;  /* 0x00181fff0d0d7589 */ /* 0x000e6a00000e0000 */
[----:B------:R-:W-:Y:S02]  /*5fe0*/  @P0 SHF.R.S32.HI R7, RZ, 0x1f, R60 ;  /* 0x0000001fff070819 */ /* 0x000fe4000001143c */
[----:B------:R-:W-:Y:S02]  /*5ff0*/  @P0 SHF.R.S32.HI R10, RZ, 0x1f, R51 ;  /* 0x0000001fff0a0819 */ /* 0x000fe40000011433 */
[----:B------:R-:W-:Y:S02]  /*6000*/  @P0 SHF.R.S32.HI R5, RZ, 0x1f, R50 ;  /* 0x0000001fff050819 */ /* 0x000fe40000011432 */
[----:B------:R-:W-:-:S02]  /*6010*/  @P0 LEA.HI R8, R7, R60, RZ, 0x3 ;  /* 0x0000003c07080211 */ /* 0x000fc400078f18ff */
[----:B------:R-:W-:Y:S01]  /*6020*/  @P0 LEA.HI R7, R10, R51, RZ, 0x3 ;  /* 0x000000330a070211 */ /* 0x000fe200078f18ff */
[----:B------:R-:W-:Y:S01]  /*6030*/  @P0 IMAD.SHL.U32 R10, R61, 0x2, RZ ;  /* 0x000000023d0a0824 */ /* 0x000fe200078e00ff */
        /* <DEDUP_REMOVED lines=18> */
.L_x_678:
        /* <DEDUP_REMOVED lines=30> */
[----:B------:R-:W-:Y:S01]  /*6340*/  @P0 SHF.R.U32.HI R5, RZ, c[0x0][0x2cc], R6 ;  /* 0x0000b300ff050a19 */ /* 0x000fe20000011606 */
[----:B------:R-:W-:-:S03]  /*6350*/  IMAD.MOV.U32 R6, RZ, RZ, R14 ;  /* 0x000000ffff067224 */ /* 0x000fc600078e000e */
[----:B------:R-:W-:Y:S01]  /*6360*/  SHF.R.S32.HI R8, RZ, 0x1f, R5 ;  /* 0x0000001fff087819 */ /* 0x000fe20000011405 */
[----:B------:R-:W-:-:S04]  /*6370*/  IMAD.WIDE.U32 R6, R5, c[0x0][0x280], R6 ;  /* 0x0000a00005067a25 */ /* 0x000fc800078e0006 */
[C---:B------:R-:W-:Y:S02]  /*6380*/  IMAD R10, R8.reuse, c[0x0][0x280], RZ ;  /* 0x0000a000080a7a24 */ /* 0x040fe400078e02ff */
[----:B------:R-:W-:Y:S02]  /*6390*/  IMAD R8, R8, c[0x0][0x290], RZ ;  /* 0x0000a40008087a24 */ /* 0x000fe400078e02ff */
[C---:B------:R-:W-:Y:S02]  /*63a0*/  IMAD R10, R5.reuse, c[0x0][0x284], R10 ;  /* 0x0000a100050a7a24 */ /* 0x040fe400078e020a */
[----:B------:R-:W-:-:S03]  /*63b0*/  IMAD.WIDE.U32 R16, R5, c[0x0][0x290], R16 ;  /* 0x0000a40005107a25 */ /* 0x000fc600078e0010 */
[----:B------:R-:W-:Y:S01]  /*63c0*/  IADD3 R14, R7, R10, RZ ;  /* 0x0000000a070e7210 */ /* 0x000fe20007ffe0ff */
[----:B------:R-:W-:Y:S01]  /*63d0*/  IMAD R13, R5, c[0x0][0x294], R8 ;  /* 0x0000a500050d7a24 */ /* 0x000fe200078e0208 */
[----:B------:R-:W-:-:S04]  /*63e0*/  LEA R10, P0, R6, c[0x0][0x270], 0x1 ;  /* 0x00009c00060a7a11 */ /* 0x000fc800078008ff */
[----:B------:R-:W-:Y:S01]  /*63f0*/  LEA.HI.X R14, R6, c[0x0][0x274], R14, 0x1, P0 ;  /* 0x00009d00060e7a11 */ /* 0x000fe200000f0c0e */
[----:B------:R1:W2:Y:S01]  /*6400*/  SHFL.IDX PT, R18, R10, RZ, 0x181f ;  /* 0x00181fff0a127589 */ /* 0x0002a200000e0000 */
[----:B------:R-:W-:Y:S02]  /*6410*/  IADD3 R13, R17, R13, RZ ;  /* 0x0000000d110d7210 */ /* 0x000fe40007ffe0ff */
[C---:B------:R-:W-:Y:S01]  /*6420*/  LEA R8, P0, R16.reuse, c[0x0][0x288], 0x1 ;  /* 0x0000a20010087a11 */ /* 0x040fe200078008ff */
[----:B------:R1:W3:Y:S03]  /*6430*/  SHFL.IDX PT, R19, R14, RZ, 0x181f ;  /* 0x00181fff0e137589 */ /* 0x0002e600000e0000 */
[----:B------:R-:W-:Y:S02]  /*6440*/  LEA.HI.X R13, R16, c[0x0][0x28c], R13, 0x1, P0 ;  /* 0x0000a300100d7a11 */ /* 0x000fe400000f0c0d */
[----:B------:R-:W-:Y:S01]  /*6450*/  ISETP.NE.AND P0, PT, R11, RZ, PT ;  /* 0x000000ff0b00720c */ /* 0x000fe20003f05270 */
[----:B------:R1:W4:Y:S04]  /*6460*/  SHFL.IDX PT, R16, R8, RZ, 0x181f ;  /* 0x00181fff08107589 */ /* 0x00032800000e0000 */
[----:B------:R1:W1:Y:S08]  /*6470*/  SHFL.IDX PT, R17, R13, RZ, 0x181f ;  /* 0x00181fff0d117589 */ /* 0x00027000000e0000 */
        /* <DEDUP_REMOVED lines=41> */
.L_x_682:
[----:B------:R-:W-:Y:S05]  /*6710*/  BSYNC B0 ;  /* 0x0000000000007941 */ /* 0x000fea0003800000 */
.L_x_681:
        /* <DEDUP_REMOVED lines=78> */
.L_x_684:
[----:B------:R-:W-:Y:S05]  /*6c00*/  BSYNC B0 ;  /* 0x0000000000007941 */ /* 0x000fea0003800000 */
.L_x_683:
        /* <DEDUP_REMOVED lines=80> */
.L_x_686:
[----:B------:R-:W-:Y:S05]  /*7110*/  BSYNC B0 ;  /* 0x0000000000007941 */ /* 0x000fea0003800000 */
.L_x_685:
        /* <DEDUP_REMOVED lines=77> */
.L_x_688:
[----:B------:R-:W-:Y:S05]  /*75f0*/  BSYNC B0 ;  /* 0x0000000000007941 */ /* 0x000fea0003800000 */
.L_x_687:
        /* <DEDUP_REMOVED lines=79> */
.L_x_692:
[----:B------:R-:W-:Y:S05]  /*7af0*/  BSYNC B0 ;  /* 0x0000000000007941 */ /* 0x000fea0003800000 */
.L_x_691:
        /* <DEDUP_REMOVED lines=46> */
.L_x_694:
[----:B------:R-:W-:Y:S05]  /*7de0*/  BSYNC B0 ;  /* 0x0000000000007941 */ /* 0x000fea0003800000 */
.L_x_693:
        /* <DEDUP_REMOVED lines=46> */
.L_x_696:
[----:B------:R-:W-:Y:S05]  /*80d0*/  BSYNC B0 ;  /* 0x0000000000007941 */ /* 0x000fea0003800000 */
.L_x_695:
        /* <DEDUP_REMOVED lines=45> */
.L_x_690:
[----:B------:R-:W-:Y:S05]  /*83b0*/  BSYNC B1 ;  /* 0x0000000000017941 */ /* 0x000fea0003800000 */
.L_x_689:
        /* <DEDUP_REMOVED lines=49> */
.L_x_700:
[----:B------:R-:W-:Y:S05]  /*86d0*/  BSYNC B0 ;  /* 0x0000000000007941 */ /* 0x000fea0003800000 */
.L_x_699:
        /* <DEDUP_REMOVED lines=46> */
.L_x_702:
[----:B------:R-:W-:Y:S05]  /*89c0*/  BSYNC B0 ;  /* 0x0000000000007941 */ /* 0x000fea0003800000 */
.L_x_701:
        /* <DEDUP_REMOVED lines=46> */
.L_x_704:
[----:B------:R-:W-:Y:S05]  /*8cb0*/  BSYNC B0 ;  /* 0x0000000000007941 */ /* 0x000fea0003800000 */
.L_x_703:
        /* <DEDUP_REMOVED lines=45> */
.L_x_698:
[----:B------:R-:W-:Y:S05]  /*8f90*/  BSYNC B1 ;  /* 0x0000000000017941 */ /* 0x000fea0003800000 */
.L_x_697:
        /* <DEDUP_REMOVED lines=49> */
.L_x_708:
[----:B------:R-:W-:Y:S05]  /*92b0*/  BSYNC B0 ;  /* 0x0000000000007941 */ /* 0x000fea0003800000 */
.L_x_707:
        /* <DEDUP_REMOVED lines=46> */
.L_x_710:
[----:B------:R-:W-:Y:S05]  /*95a0*/  BSYNC B0 ;  /* 0x0000000000007941 */ /* 0x000fea0003800000 */
.L_x_709:
        /* <DEDUP_REMOVED lines=46> */
.L_x_712:
[----:B------:R-:W-:Y:S05]  /*9890*/  BSYNC B0 ;  /* 0x0000000000007941 */ /* 0x000fea0003800000 */
.L_x_711:
        /* <DEDUP_REMOVED lines=45> */
.L_x_706:
[----:B------:R-:W-:Y:S05]  /*9b70*/  BSYNC B1 ;  /* 0x0000000000017941 */ /* 0x000fea0003800000 */
.L_x_705:
        /* <DEDUP_REMOVED lines=48> */
.L_x_715:
[----:B------:R-:W-:Y:S05]  /*9e80*/  BSYNC B0 ;  /* 0x0000000000007941 */ /* 0x000fea0003800000 */
.L_x_714:
        /* <DEDUP_REMOVED lines=46> */
.L_x_717:
[----:B------:R-:W-:Y:S05]  /*a170*/  BSYNC B0 ;  /* 0x0000000000007941 */ /* 0x000fea0003800000 */
.L_x_716:
        /* <DEDUP_REMOVED lines=46> */
.L_x_719:
[----:B------:R-:W-:Y:S05]  /*a460*/  BSYNC B0 ;  /* 0x0000000000007941 */ /* 0x000fea0003800000 */
.L_x_718:
        /* <DEDUP_REMOVED lines=46> */
.L_x_680:
[----:B------:R-:W-:Y:S01]  /*a750*/  PLOP3.LUT P0, PT, PT, PT, UP2, 0x80, 0x0 ;  /* 0x000000000000781c */ /* 0x000fe20003f0f028 */
[----:B------:R-:W-:Y:S01]  /*a760*/  IMAD.MOV.U32 R15, RZ, RZ, R7 ;  /* 0x000000ffff0f7224 */ /* 0x000fe200078e0007 */
[----:B------:R-:W-:Y:S01]  /*a770*/  MOV R13, R17 ;  /* 0x00000011000d7202 */ /* 0x000fe20000000f00 */
        /* <DEDUP_REMOVED lines=18> */
[C---:B------:R-:W-:Y:S02]  /*a8a0*/  IMAD R6, R5.reuse, c[0x0][0x284], R6 ;  /* 0x0000a10005067a24 */ /* 0x040fe400078e0206 */
[----:B------:R-:W-:-:S04]  /*a8b0*/  IMAD.WIDE.U32 R12, R5, c[0x0][0x290], R12 ;  /* 0x0000a400050c7a25 */ /* 0x000fc800078e000c */
[----:B------:R-:W-:Y:S02]  /*a8c0*/  IMAD.IADD R6, R15, 0x1, R6 ;  /* 0x000000010f067824 */ /* 0x000fe400078e0206 */
[----:B------:R-:W-:-:S03]  /*a8d0*/  IMAD R5, R5, c[0x0][0x294], R8 ;  /* 0x0000a50005057a24 */ /* 0x000fc600078e0208 */
[----:B------:R-:W-:Y:S01]  /*a8e0*/  LEA.HI.X R6, R14, c[0x0][0x274], R6, 0x1, P0 ;  /* 0x00009d000e067a11 */ /* 0x000fe200000f0c06 */
[----:B------:R-:W-:Y:S01]  /*a8f0*/  IMAD.IADD R5, R13, 0x1, R5 ;  /* 0x000000010d057824 */ /* 0x000fe200078e0205 */
[C---:B------:R-:W-:Y:S01]  /*a900*/  LEA R8, P0, R12.reuse, c[0x0][0x288], 0x1 ;  /* 0x0000a2000c087a11 */ /* 0x040fe200078008ff */
[----:B------:R1:W2:Y:S03]  /*a910*/  SHFL.IDX PT, R14, R7, RZ, 0x181f ;  /* 0x00181fff070e7589 */ /* 0x0002a600000e0000 */
[----:B------:R-:W-:Y:S01]  /*a920*/  LEA.HI.X R5, R12, c[0x0][0x28c], R5, 0x1, P0 ;  /* 0x0000a3000c057a11 */ /* 0x000fe200000f0c05 */
[----:B------:R1:W3:Y:S01]  /*a930*/  SHFL.IDX PT, R15, R6, RZ, 0x181f ;  /* 0x00181fff060f7589 */ /* 0x0002e200000e0000 */
[----:B------:R-:W-:-:S03]  /*a940*/  ISETP.NE.AND P0, PT, R11, RZ, PT ;  /* 0x000000ff0b00720c */ /* 0x000fc60003f05270 */
[----:B------:R1:W4:Y:S04]  /*a950*/  SHFL.IDX PT, R12, R8, RZ, 0x181f ;  /* 0x00181fff080c7589 */ /* 0x00032800000e0000 */
[----:B------:R1:W1:Y:S06]  /*a960*/  SHFL.IDX PT, R13, R5, RZ, 0x181f ;  /* 0x00181fff050d7589 */ /* 0x00026c00000e0000 */
[----:B------:R-:W-:Y:S05]  /*a970*/  @P0 BRA `(.L_x_721) ;  /* 0x0000015000000947 */ /* 0x000fea0003800000 */
[----:B------:R-:W-:Y:S01]  /*a980*/  ISETP.GE.AND P0, PT, R46, c[0x0][0x27c], PT ;  /* 0x00009f002e007a0c */ /* 0x000fe20003f06270 */
[----:B------:R-:W-:Y:S01]  /*a990*/  CS2R R106, SRZ ;  /* 0x00000000006a7805 */ /* 0x000fe2000001ff00 */
[----:B------:R-:W-:Y:S01]  /*a9a0*/  CS2R R104, SRZ ;  /* 0x0000000000687805 */ /* 0x000fe2000001ff00 */
[----:B------:R-:W-:Y:S01]  /*a9b0*/  CS2R R102, SRZ ;  /* 0x0000000000667805 */ /* 0x000fe2000001ff00 */
[----:B------:R-:W-:-:S09]  /*a9c0*/  CS2R R100, SRZ ;  /* 0x0000000000647805 */ /* 0x000fd2000001ff00 */
[----:B--23--:R-:W-:-:S04]  /*a9d0*/  @!P0 IMAD.WIDE R18, R46, 0x2, R14 ;  /* 0x000000022e128825 */ /* 0x00cfc800078e020e */
        /* <DEDUP_REMOVED lines=15> */
.L_x_721:
[----:B------:R-:W-:Y:S05]  /*aad0*/  BSYNC B0 ;  /* 0x0000000000007941 */ /* 0x000fea0003800000 */
.L_x_720:
[----:B------:R-:W-:Y:S01]  /*aae0*/  ISETP.NE.AND P0, PT, R9, RZ, PT ;  /* 0x000000ff0900720c */ /* 0x000fe20003f05270 */
[----:B-1---5:R-:W-:Y:S01]  /*aaf0*/  IMAD.MOV.U32 R10, RZ, RZ, R88 ;  /* 0x000000ffff0a7224 */ /* 0x022fe200078e0058 */
[----:B------:R-:W-:Y:S01]  /*ab00*/  MOV R9, R89 ;  /* 0x0000005900097202 */ /* 0x000fe20000000f00 */
[----:B----4-:R-:W-:Y:S01]  /*ab10*/  IMAD.MOV.U32 R12, RZ, RZ, R90 ;  /* 0x000000ffff0c7224 */ /* 0x010fe200078e005a */
[----:B---3--:R-:W-:Y:S01]  /*ab20*/  MOV R15, R87 ;  /* 0x00000057000f7202 */ /* 0x008fe20000000f00 */
[----:B------:R-:W-:Y:S01]  /*ab30*/  IMAD.MOV.U32 R11, RZ, RZ, R91 ;  /* 0x000000ffff0b7224 */ /* 0x000fe200078e005b */
[----:B------:R-:W-:Y:S01]  /*ab40*/  PRMT R117, R9, 0x5410, R10 ;  /* 0x0000541009757816 */ /* 0x000fe2000000000a */
[----:B------:R-:W-:Y:S01]  /*ab50*/  IMAD.MOV.U32 R9, RZ, RZ, R105 ;  /* 0x000000ffff097224 */ /* 0x000fe200078e0069 */
[----:B------:R-:W-:Y:S01]  /*ab60*/  MOV R10, R104 ;  /* 0x00000068000a7202 */ /* 0x000fe20000000f00 */
[----:B------:R-:W-:Y:S01]  /*ab70*/  IMAD.MOV.U32 R16, RZ, RZ, R86 ;  /* 0x000000ffff107224 */ /* 0x000fe200078e0056 */
[----:B------:R-:W-:Y:S01]  /*ab80*/  PRMT R118, R11, 0x5410, R12 ;  /* 0x000054100b767816 */ /* 0x000fe2000000000c */
[----:B--2---:R-:W-:Y:S01]  /*ab90*/  IMAD.MOV.U32 R14, RZ, RZ, R84 ;  /* 0x000000ffff0e7224 */ /* 0x004fe200078e0054 */
[----:B------:R-:W-:Y:S01]  /*aba0*/  PRMT R127, R9, 0x5410, R10 ;  /* 0x00005410097f7816 */ /* 0x000fe2000000000a */
[----:B------:R-:W-:Y:S01]  /*abb0*/  IMAD.MOV.U32 R9, RZ, RZ, R85 ;  /* 0x000000ffff097224 */ /* 0x000fe200078e0055 */
[----:B------:R-:W-:Y:S01]  /*abc0*/  PRMT R116, R15, 0x5410, R16 ;  /* 0x000054100f747816 */ /* 0x000fe20000000010 */
        /* <DEDUP_REMOVED lines=8> */
[----:B------:R1:W2:Y:S01]  /*ac50*/  SHFL.IDX PT, R13, R6, 0x1, 0x181f ;  /* 0x00381f00060d7f89 */ /* 0x0002a200000e0000 */
[----:B------:R-:W-:Y:S01]  /*ac60*/  BSSY B0, `(.L_x_722) ;  /* 0x0000023000007945 */ /* 0x000fe20003800000 */
[----:B------:R-:W-:Y:S01]  /*ac70*/  PRMT R126, R15, 0x5410, R16 ;  /* 0x000054100f7e7816 */ /* 0x000fe20000000010 */
[----:B------:R-:W-:Y:S01]  /*ac80*/  CS2R R56, SRZ ;  /* 0x0000000000387805 */ /* 0x000fe2000001ff00 */
[----:B------:R1:W3:Y:S01]  /*ac90*/  SHFL.IDX PT, R12, R7, 0x1, 0x181f ;  /* 0x00381f00070c7f89 */ /* 0x0002e200000e0000 */
[----:B------:R-:W-:Y:S01]  /*aca0*/  PRMT R125, R9, 0x5410, R14 ;  /* 0x00005410097d7816 */ /* 0x000fe2000000000e */
[----:B------:R-:W-:Y:S01]  /*acb0*/  CS2R R74, SRZ ;  /* 0x00000000004a7805 */ /* 0x000fe2000001ff00 */
[----:B------:R-:W-:Y:S01]  /*acc0*/  CS2R R72, SRZ ;  /* 0x0000000000487805 */ /* 0x000fe2000001ff00 */
[----:B------:R1:W4:Y:S01]  /*acd0*/  SHFL.IDX PT, R11, R5, 0x1, 0x181f ;  /* 0x00381f00050b7f89 */ /* 0x00032200000e0000 */
[----:B------:R-:W-:Y:S01]  /*ace0*/  CS2R R54, SRZ ;  /* 0x0000000000367805 */ /* 0x000fe2000001ff00 */
[----:B------:R-:W-:Y:S01]  /*acf0*/  CS2R R52, SRZ ;  /* 0x0000000000347805 */ /* 0x000fe2000001ff00 */
[----:B------:R-:W-:Y:S01]  /*ad00*/  CS2R R70, SRZ ;  /* 0x0000000000467805 */ /* 0x000fe2000001ff00 */
[----:B------:R1:W1:Y:S01]  /*ad10*/  SHFL.IDX PT, R10, R8, 0x1, 0x181f ;  /* 0x00381f00080a7f89 */ /* 0x00026200000e0000 */
[----:B------:R-:W-:Y:S01]  /*ad20*/  CS2R R68, SRZ ;  /* 0x0000000000447805 */ /* 0x000fe2000001ff00 */
        /* <DEDUP_REMOVED lines=22> */
.L_x_723:
[----:B------:R-:W-:Y:S05]  /*ae90*/  BSYNC B0 ;  /* 0x0000000000007941 */ /* 0x000fea0003800000 */
.L_x_722:
[----:B------:R-:W-:Y:S01]  /*aea0*/  ISETP.NE.AND P0, PT, R4, RZ, PT ;  /* 0x000000ff0400720c */ /* 0x000fe20003f05270 */
[----:B-1--45:R-:W-:Y:S01]  /*aeb0*/  IMAD.MOV.U32 R11, RZ, RZ, R58 ;  /* 0x000000ffff0b7224 */ /* 0x032fe200078e003a */
[----:B------:R-:W-:Y:S01]  /*aec0*/  MOV R4, R57 ;  /* 0x0000003900047202 */ /* 0x000fe20000000f00 */
[----:B------:R-:W-:Y:S01]  /*aed0*/  IMAD.MOV.U32 R10, RZ, RZ, R59 ;  /* 0x000000ffff0a7224 */ /* 0x000fe200078e003b */
[----:B------:R1:W4:Y:S01]  /*aee0*/  SHFL.IDX PT, R15, R6, 0x2, 0x181f ;  /* 0x00581f00060f7f89 */ /* 0x00032200000e0000 */
        /* <DEDUP_REMOVED lines=9> */
[----:B------:R1:W3:Y:S01]  /*af80*/  SHFL.IDX PT, R14, R7, 0x2, 0x181f ;  /* 0x00581f00070e7f89 */ /* 0x0002e200000e0000 */
        /* <DEDUP_REMOVED lines=14> */
[----:B---3--:R1:W3:Y:S01]  /*b070*/  SHFL.IDX PT, R12, R8, 0x2, 0x181f ;  /* 0x00581f00080c7f89 */ /* 0x0082e200000e0000 */
        /* <DEDUP_REMOVED lines=10> */
[----:B----4-:R-:W-:Y:S01]  /*b120*/  ISETP.GE.AND P0, PT, R46, c[0x0][0x27c], PT ;  /* 0x00009f002e007a0c */ /* 0x010fe20003f06270 */
[----:B------:R-:W-:Y:S01]  /*b130*/  CS2R R38, SRZ ;  /* 0x0000000000267805 */ /* 0x000fe2000001ff00 */
[----:B------:R-:W-:Y:S01]  /*b140*/  CS2R R36, SRZ ;  /* 0x0000000000247805 */ /* 0x000fe2000001ff00 */
[----:B------:R-:W-:Y:S01]  /*b150*/  CS2R R30, SRZ ;  /* 0x00000000001e7805 */ /* 0x000fe2000001ff00 */
[----:B------:R-:W-:-:S09]  /*b160*/  CS2R R28, SRZ ;  /* 0x00000000001c7805 */ /* 0x000fd2000001ff00 */
[----:B------:R-:W-:-:S04]  /*b170*/  @!P0 IMAD.WIDE R16, R46, 0x2, R14 ;  /* 0x000000022e108825 */ /* 0x000fc800078e020e */
[----:B--23--:R-:W-:Y:S01]  /*b180*/  @!P0 IMAD.WIDE R10, R46, 0x2, R12 ;  /* 0x000000022e0a8825 */ /* 0x00cfe200078e020c */
        /* <DEDUP_REMOVED lines=14> */
.L_x_725:
[----:B----4-:R-:W-:Y:S05]  /*b270*/  BSYNC B0 ;  /* 0x0000000000007941 */ /* 0x010fea0003800000 */
.L_x_724:
[----:B-----5:R-:W-:Y:S01]  /*b280*/  IMAD.MOV.U32 R9, RZ, RZ, R40 ;  /* 0x000000ffff097224 */ /* 0x020fe200078e0028 */
[----:B------:R-:W-:Y:S01]  /*b290*/  MOV R4, R41 ;  /* 0x0000002900047202 */ /* 0x000fe20000000f00 */
[----:B--2---:R-:W-:Y:S01]  /*b2a0*/  IMAD.MOV.U32 R11, RZ, RZ, R42 ;  /* 0x000000ffff0b7224 */ /* 0x004fe200078e002a */
[----:B------:R2:W4:Y:S01]  /*b2b0*/  SHFL.IDX PT, R77, R6, 0x3, 0x181f ;  /* 0x00781f00064d7f89 */ /* 0x00052200000e0000 */
[----:B------:R-:W-:Y:S01]  /*b2c0*/  IMAD.MOV.U32 R10, RZ, RZ, R43 ;  /* 0x000000ffff0a7224 */ /* 0x000fe200078e002b */
[----:B------:R-:W-:Y:S01]  /*b2d0*/  PRMT R93, R4, 0x5410, R9 ;  /* 0x00005410045d7816 */ /* 0x000fe20000000009 */
[----:B------:R-:W-:Y:S01]  /*b2e0*/  IMAD.MOV.U32 R4, RZ, RZ, R37 ;  /* 0x000000ffff047224 */ /* 0x000fe200078e0025 */
[----:B------:R-:W-:Y:S01]  /*b2f0*/  MOV R9, R36 ;  /* 0x0000002400097202 */ /* 0x000fe20000000f00 */
[----:B------:R1:W3:Y:S01]  /*b300*/  SHFL.IDX PT, R79, R5, 0x3, 0x181f ;  /* 0x00781f00054f7f89 */ /* 0x0002e200000e0000 */
        /* <DEDUP_REMOVED lines=17> */
[----:B-12---:R-:W-:Y:S01]  /*b420*/  IMAD.MOV.U32 R6, RZ, RZ, R31 ;  /* 0x000000ffff067224 */ /* 0x006fe200078e001f */
[----:B------:R-:W-:Y:S01]  /*b430*/  CS2R R20, SRZ ;  /* 0x0000000000147805 */ /* 0x000fe2000001ff00 */
[----:B------:R-:W-:Y:S01]  /*b440*/  CS2R R18, SRZ ;  /* 0x0000000000127805 */ /* 0x000fe2000001ff00 */
[----:B------:R-:W-:Y:S01]  /*b450*/  CS2R R16, SRZ ;  /* 0x0000000000107805 */ /* 0x000fe2000001ff00 */
[----:B------:R-:W-:Y:S01]  /*b460*/  CS2R R14, SRZ ;  /* 0x00000000000e7805 */ /* 0x000fe2000001ff00 */
[----:B------:R-:W-:Y:S01]  /*b470*/  IMAD.MOV.U32 R5, RZ, RZ, R28 ;  /* 0x000000ffff057224 */ /* 0x000fe200078e001c */
[----:B---3--:R-:W-:Y:S01]  /*b480*/  CS2R R12, SRZ ;  /* 0x00000000000c7805 */ /* 0x008fe2000001ff00 */
[----:B------:R-:W-:-:S03]  /*b490*/  MOV R7, R30 ;  /* 0x0000001e00077202 */ /* 0x000fc60000000f00 */
        /* <DEDUP_REMOVED lines=8> */
[----:B----4-:R-:W-:-:S04]  /*b520*/  @!P0 IMAD.WIDE R8, R46, 0x2, R76 ;  /* 0x000000022e088825 */ /* 0x010fc800078e024c */
        /* <DEDUP_REMOVED lines=15> */
.L_x_727:
[----:B------:R-:W-:Y:S05]  /*b620*/  BSYNC B0 ;  /* 0x0000000000007941 */ /* 0x000fea0003800000 */
.L_x_726:
        /* <DEDUP_REMOVED lines=21> */
[----:B----4-:R-:W-:Y:S01]  /*b780*/  PRMT R78, R78, 0x5410, R4 ;  /* 0x000054104e4e7816 */ /* 0x010fe20000000004 */
        /* <DEDUP_REMOVED lines=111> */
.L_x_731:
[----:B------:R-:W-:Y:S05]  /*be80*/  BSYNC B0 ;  /* 0x0000000000007941 */ /* 0x000fea0003800000 */
.L_x_730:
        /* <DEDUP_REMOVED lines=12> */
[----:B------:R-:W-:Y:S01]  /*bf50*/  SHF.L.U32 R7, R7, 0x7, RZ ;  /* 0x0000000707077819 */ /* 0x000fe200000006ff */
[--C-:B------:R-:W-:Y:S01]  /*bf60*/  HADD2.F32 R124, -RZ, R117.reuse.H0_H0 ;  /* 0x20000075ff7c7230 */ /* 0x100fe20000004100 */
[----:B------:R-:W-:Y:S01]  /*bf70*/  SHF.R.S32.HI R4, RZ, 0x1f, R5 ;  /* 0x0000001fff047819 */ /* 0x000fe20000011405 */
[----:B------:R-:W-:Y:S01]  /*bf80*/  HADD2.F32 R117, -RZ, R117.H1_H1 ;  /* 0x30000075ff757230 */ /* 0x000fe20000004100 */
[----:B------:R-:W-:-:S02]  /*bf90*/  SHF.L.U32 R6, R5, 0x3, RZ ;  /* 0x0000000305067819 */ /* 0x000fc400000006ff */
[----:B------:R-:W-:Y:S02]  /*bfa0*/  LEA.HI R4, R4, R5, RZ, 0x3 ;  /* 0x0000000504047211 */ /* 0x000fe400078f18ff */
[C---:B------:R-:W-:Y:S02]  /*bfb0*/  LOP3.LUT R9, R121.reuse, 0x38, R9, 0xf8, !PT ;  /* 0x0000003879097812 */ /* 0x040fe400078ef809 */
[----:B------:R-:W-:Y:S02]  /*bfc0*/  LOP3.LUT R121, R121, 0x38, R6, 0xf8, !PT ;  /* 0x0000003879797812 */ /* 0x000fe400078ef806 */
[----:B------:R-:W-:Y:S02]  /*bfd0*/  SHF.L.U32 R4, R4, 0xa, RZ ;  /* 0x0000000a04047819 */ /* 0x000fe400000006ff */
[----:B------:R-:W-:Y:S02]  /*bfe0*/  LOP3.LUT R7, R7, 0x7fffe000, RZ, 0xc0, !PT ;  /* 0x7fffe00007077812 */ /* 0x000fe400078ec0ff */
[----:B------:R-:W-:-:S02]  /*bff0*/  LOP3.LUT R8, R9, R120, RZ, 0x3c, !PT ;  /* 0x0000007809087212 */ /* 0x000fc400078e3cff */
        /* <DEDUP_REMOVED lines=82> */
.L_x_729:
[----:B------:R-:W-:Y:S05]  /*c520*/  BSYNC B1 ;  /* 0x0000000000017941 */ /* 0x000fea0003800000 */
.L_x_728:
        /* <DEDUP_REMOVED lines=25> */
[----:B------:R-:W-:Y:S01]  /*c6c0*/  HADD2.F32 R107, -RZ, R112.H0_H0 ;  /* 0x20000070ff6b7230 */ /* 0x000fe20000004100 */
[----:B------:R-:W-:Y:S01]  /*c6d0*/  LOP3.LUT R87, R87, R88, RZ, 0x3c, !PT ;  /* 0x0000005857577212 */ /* 0x000fe200078e3cff */
[--C-:B------:R-:W-:Y:S01]  /*c6e0*/  HADD2.F32 R113, -RZ, R114.reuse.H1_H1 ;  /* 0x30000072ff717230 */ /* 0x100fe20000004100 */
[----:B------:R-:W-:Y:S01]  /*c6f0*/  LOP3.LUT R7, R89, 0x38, R4, 0xf8, !PT ;  /* 0x0000003859077812 */ /* 0x000fe200078ef804 */
[----:B------:R-:W-:Y:S01]  /*c700*/  HADD2.F32 R115, -RZ, R114.H0_H0 ;  /* 0x20000072ff737230 */ /* 0x000fe20000004100 */
[----:B------:R-:W-:-:S02]  /*c710*/  SHF.L.U32 R5, R5, 0xa, RZ ;  /* 0x0000000a05057819 */ /* 0x000fc400000006ff */
[----:B------:R-:W-:Y:S02]  /*c720*/  IADD3 R87, R84, R87, RZ ;  /* 0x0000005754577210 */ /* 0x000fe40007ffe0ff */
[----:B------:R-:W-:Y:S02]  /*c730*/  LOP3.LUT R4, R7, R88, RZ, 0x3c, !PT ;  /* 0x0000005807047212 */ /* 0x000fe400078e3cff */
        /* <DEDUP_REMOVED lines=8> */
[--C-:B------:R-:W-:Y:S01]  /*c7c0*/  SHF.R.U64 R69, R74, 0x10, R75.reuse ;  /* 0x000000104a457819 */ /* 0x100fe2000000124b */
[----:B------:R-:W2:Y:S01]  /*c7d0*/  LDS.128 R4, [R85+0x10080] ;  /* 0x0100800055047984 */ /* 0x000ea20000000c00 */
[----:B------:R-:W-:Y:S01]  /*c7e0*/  SHF.R.U32.HI R74, RZ, 0x10, R75 ;  /* 0x00000010ff4a7819 */ /* 0x000fe2000001164b */
[----:B------:R-:W-:Y:S01]  /*c7f0*/  HADD2.F32 R90, -RZ, R90.H0_H0 ;  /* 0x2000005aff5a7230 */ /* 0x000fe20000004100 */
[--C-:B------:R-:W-:Y:S01]  /*c800*/  SHF.R.U64 R72, R72, 0x10, R73.reuse ;  /* 0x0000001048487819 */ /* 0x100fe20000001249 */
[----:B------:R-:W-:Y:S01]  /*c810*/  HADD2.F32 R69, -RZ, R69.H0_H0 ;  /* 0x20000045ff457230 */ /* 0x000fe20000004100 */
        /* <DEDUP_REMOVED lines=17> */
[----:B------:R-:W-:Y:S01]  /*c930*/  HADD2.F32 R104, -RZ, R4.H0_H0 ;  /* 0x20000004ff687230 */ /* 0x000fe20000004100 */
[-C--:B------:R-:W-:Y:S01]  /*c940*/  FFMA.FTZ R116, R103, R118.reuse, R116 ;  /* 0x0000007667747223 */ /* 0x080fe20000010074 */
[----:B------:R-:W-:Y:S01]  /*c950*/  HADD2.F32 R103, -RZ, R112.H1_H1 ;  /* 0x30000070ff677230 */ /* 0x000fe20000004100 */
[----:B------:R-:W-:Y:S01]  /*c960*/  FFMA.FTZ R102, R75, R118, -R102 ;  /* 0x000000764b667223 */ /* 0x000fe20000010866 */
[--C-:B------:R-:W-:Y:S01]  /*c970*/  HADD2.F32 R10, -RZ, R11.reuse.H0_H0 ;  /* 0x2000000bff0a7230 */ /* 0x100fe20000004100 */
[----:B------:R-:W-:Y:S01]  /*c980*/  FMUL.FTZ R111, R104, R111 ;  /* 0x0000006f686f7220 */ /* 0x000fe20000410000 */
[----:B------:R-:W-:Y:S01]  /*c990*/  HADD2.F32 R105, -RZ, R4.H1_H1 ;  /* 0x30000004ff697230 */ /* 0x000fe20000004100 */
        /* <DEDUP_REMOVED lines=43> */
.L_x_735:
[----:B------:R-:W-:Y:S05]  /*cc50*/  BSYNC B0 ;  /* 0x0000000000007941 */ /* 0x000fea0003800000 */
.L_x_734:
        /* <DEDUP_REMOVED lines=16> */
[----:B------:R-:W-:-:S02]  /*cd60*/  LOP3.LUT R9, R89, 0x38, R9, 0xf8, !PT ;  /* 0x0000003859097812 */ /* 0x000fc400078ef809 */
[----:B------:R-:W-:Y:S02]  /*cd70*/  SHF.L.U32 R6, R5, 0x3, RZ ;  /* 0x0000000305067819 */ /* 0x000fe400000006ff */
[----:B------:R-:W-:Y:S02]  /*cd80*/  LEA.HI R4, R4, R5, RZ, 0x3 ;  /* 0x0000000504047211 */ /* 0x000fe400078f18ff */
[----:B------:R-:W-:Y:S02]  /*cd90*/  LOP3.LUT R7, R7, 0x7fffe000, RZ, 0xc0, !PT ;  /* 0x7fffe00007077812 */ /* 0x000fe400078ec0ff */
[----:B------:R-:W-:Y:S02]  /*cda0*/  LOP3.LUT R8, R9, R88, RZ, 0x3c, !PT ;  /* 0x0000005809087212 */ /* 0x000fe400078e3cff */
[----:B------:R-:W-:Y:S02]  /*cdb0*/  LOP3.LUT R89, R89, 0x38, R6, 0xf8, !PT ;  /* 0x0000003859597812 */ /* 0x000fe400078ef806 */
[----:B------:R-:W-:-:S02]  /*cdc0*/  SHF.L.U32 R4, R4, 0xa, RZ ;  /* 0x0000000a04047819 */ /* 0x000fc400000006ff */
[--C-:B------:R-:W-:Y:S02]  /*cdd0*/  IADD3 R7, R8, R7, R84.reuse ;  /* 0x0000000708077210 */ /* 0x100fe40007ffe054 */
        /* <DEDUP_REMOVED lines=81> */
.L_x_733:
[----:B------:R-:W-:Y:S05]  /*d2f0*/  BSYNC B1 ;  /* 0x0000000000017941 */ /* 0x000fea0003800000 */
.L_x_732:
        /* <DEDUP_REMOVED lines=64> */
[----:B------:R-:W-:Y:S01]  /*d700*/  HADD2.F32 R8, -RZ, R10.H0_H0 ;  /* 0x2000000aff087230 */ /* 0x000fe20000004100 */
[----:B------:R-:W-:Y:S01]  /*d710*/  FFMA.FTZ R84, R71, R86, R84 ;  /* 0x0000005647547223 */ /* 0x000fe20000010054 */
[----:B------:R-:W-:Y:S01]  /*d720*/  HADD2.F32 R71, -RZ, R96.H1_H1 ;  /* 0x30000060ff477230 */ /* 0x000fe20000004100 */
[C---:B------:R-:W-:Y:S01]  /*d730*/  FMUL.FTZ R58, R5.reuse, R58 ;  /* 0x0000003a053a7220 */ /* 0x040fe20000410000 */
[----:B------:R-:W-:Y:S01]  /*d740*/  HADD2.F32 R69, -RZ, R10.H1_H1 ;  /* 0x3000000aff457230 */ /* 0x000fe20000004100 */
[----:B------:R-:W-:Y:S01]  /*d750*/  FFMA.FTZ R5, R5, R90, R88 ;  /* 0x0000005a05057223 */ /* 0x000fe20000010058 */
[--C-:B------:R-:W-:Y:S01]  /*d760*/  HADD2.F32 R72, -RZ, R4.reuse.H0_H0 ;  /* 0x20000004ff487230 */ /* 0x100fe20000004100 */
[----:B------:R-:W-:Y:S01]  /*d770*/  FMUL.FTZ R88, R8, R71 ;  /* 0x0000004708587220 */ /* 0x000fe20000410000 */
[--C-:B------:R-:W-:Y:S01]  /*d780*/  HADD2.F32 R10, -RZ, R11.reuse.H0_H0 ;  /* 0x2000000bff0a7230 */ /* 0x100fe20000004100 */
[----:B------:R-:W-:Y:S01]  /*d790*/  FFMA.FTZ R70, R39, R86, -R70 ;  /* 0x0000005627467223 */ /* 0x000fe20000010846 */
[----:B------:R-:W-:Y:S01]  /*d7a0*/  HADD2.F32 R73, -RZ, R4.H1_H1 ;  /* 0x30000004ff497230 */ /* 0x000fe20000004100 */
[C---:B------:R-:W-:Y:S01]  /*d7b0*/  FMUL.FTZ R95, R72.reuse, R95 ;  /* 0x0000005f485f7220 */ /* 0x040fe20000410000 */
[--C-:B------:R-:W-:Y:S01]  /*d7c0*/  HADD2.F32 R4, -RZ, R6.reuse.H0_H0 ;  /* 0x20000006ff047230 */ /* 0x100fe20000004100 */
[----:B------:R-:W-:Y:S01]  /*d7d0*/  FFMA.FTZ R37, R72, R100, R37 ;  /* 0x0000006448257223 */ /* 0x000fe20000010025 */
        /* <DEDUP_REMOVED lines=36> */
.L_x_739:
[----:B------:R-:W-:Y:S05]  /*da20*/  BSYNC B0 ;  /* 0x0000000000007941 */ /* 0x000fea0003800000 */
.L_x_738:
[----:B------:R-:W-:-:S13]  /*da30*/  ISETP.GE.AND P0, PT, R60, c[0x0][0x27c], PT ;  /* 0x00009f003c007a0c */ /* 0x000fda0003f06270 */
[----:B------:R-:W-:Y:S05]  /*da40*/  @P0 BRA `(.L_x_737) ;  /* 0x0000067000000947 */ /* 0x000fea0003800000 */
[----:B-1----:R-:W-:Y:S01]  /*da50*/  SHF.R.S32.HI R7, RZ, 0x1f, R60 ;  /* 0x0000001fff077819 */ /* 0x002fe2000001143c */
[----:B------:R-:W-:Y:S01]  /*da60*/  HADD2.F32 R58, -RZ, R92.H0_H0 ;  /* 0x2000005cff3a7230 */ /* 0x000fe20000004100 */
[----:B------:R-:W-:Y:S01]  /*da70*/  SHF.R.U64 R30, R40, 0x10, R41 ;  /* 0x00000010281e7819 */ /* 0x000fe20000001229 */
[----:B------:R-:W-:Y:S01]  /*da80*/  HADD2.F32 R70, -RZ, R94.H0_H0 ;  /* 0x2000005eff467230 */ /* 0x000fe20000004100 */
[CC--:B------:R-:W-:Y:S02]  /*da90*/  LEA.HI R9, R7.reuse, R60.reuse, RZ, 0x3 ;  /* 0x0000003c07097211 */ /* 0x0c0fe400078f18ff */
[----:B------:R-:W-:Y:S01]  /*daa0*/  LEA.HI R7, R7, R60, RZ, 0x6 ;  /* 0x0000003c07077211 */ /* 0x000fe200078f30ff */
[----:B------:R-:W-:Y:S01]  /*dab0*/  HADD2.F32 R30, -RZ, R30.H0_H0 ;  /* 0x2000001eff1e7230 */ /* 0x000fe20000004100 */
[----:B------:R-:W-:Y:S02]  /*dac0*/  LEA.HI.SX32 R5, R9, R54, 0x1d ;  /* 0x0000003609057211 */ /* 0x000fe400078feaff */
[----:B------:R-:W-:-:S02]  /*dad0*/  SHF.L.U32 R7, R7, 0x7, RZ ;  /* 0x0000000707077819 */ /* 0x000fc400000006ff */
[----:B------:R-:W-:Y:S02]  /*dae0*/  SHF.R.S32.HI R4, RZ, 0x1f, R5 ;  /* 0x0000001fff047819 */ /* 0x000fe40000011405 */
[----:B------:R-:W-:Y:S02]  /*daf0*/  LOP3.LUT R9, R57, 0x38, R9, 0xf8, !PT ;  /* 0x0000003839097812 */ /* 0x000fe400078ef809 */
[----:B------:R-:W-:Y:S02]  /*db00*/  SHF.L.U32 R6, R5, 0x3, RZ ;  /* 0x0000000305067819 */ /* 0x000fe400000006ff */
[----:B------:R-:W-:Y:S02]  /*db10*/  LEA.HI R4, R4, R5, RZ, 0x3 ;  /* 0x0000000504047211 */ /* 0x000fe400078f18ff */
[----:B------:R-:W-:Y:S02]  /*db20*/  LOP3.LUT R7, R7, 0x7fffe000, RZ, 0xc0, !PT ;  /* 0x7fffe00007077812 */ /* 0x000fe400078ec0ff */
[----:B------:R-:W-:-:S02]  /*db30*/  LOP3.LUT R8, R9, R56, RZ, 0x3c, !PT ;  /* 0x0000003809087212 */ /* 0x000fc400078e3cff */
[----:B------:R-:W-:Y:S02]  /*db40*/  LOP3.LUT R57, R57, 0x38, R6, 0xf8, !PT ;  /* 0x0000003839397812 */ /* 0x000fe400078ef806 */
[----:B------:R-:W-:Y:S02]  /*db50*/  SHF.L.U32 R4, R4, 0xa, RZ ;  /* 0x0000000a04047819 */ /* 0x000fe400000006ff */
[----:B------:R-:W-:Y:S02]  /*db60*/  IADD3 R7, R8, R7, R52 ;  /* 0x0000000708077210 */ /* 0x000fe40007ffe034 */
[----:B------:R-:W-:Y:S01]  /*db70*/  LOP3.LUT R56, R57, R56, RZ, 0x3c, !PT ;  /* 0x0000003839387212 */ /* 0x000fe200078e3cff */
[--C-:B------:R-:W-:Y:S01]  /*db80*/  HADD2.F32 R57, -RZ, R93.reuse.H0_H0 ;  /* 0x2000005dff397230 */ /* 0x100fe20000004100 */
[----:B------:R-:W-:Y:S01]  /*db90*/  LOP3.LUT R5, R4, 0x7fffe000, RZ, 0xc0, !PT ;  /* 0x7fffe00004057812 */ /* 0x000fe200078ec0ff */
[----:B------:R-:W-:Y:S01]  /*dba0*/  HADD2.F32 R93, -RZ, R93.H1_H1 ;  /* 0x3000005dff5d7230 */ /* 0x000fe20000004100 */
[----:B------:R-:W-:-:S02]  /*dbb0*/  SHF.L.U32 R28, R7, 0x1, RZ ;  /* 0x00000001071c7819 */ /* 0x000fc400000006ff */
[----:B------:R-:W-:Y:S02]  /*dbc0*/  IADD3 R5, R56, R5, R52 ;  /* 0x0000000538057210 */ /* 0x000fe40007ffe034 */
        /* <DEDUP_REMOVED lines=8> */
[----:B------:R-:W-:-:S02]  /*dc50*/  SHF.R.U32.HI R33, RZ, 0x10, R33 ;  /* 0x00000010ff217819 */ /* 0x000fc40000011621 */
[----:B------:R-:W-:Y:S02]  /*dc60*/  SHF.R.U32.HI R35, RZ, 0x10, R35 ;  /* 0x00000010ff237819 */ /* 0x000fe40000011623 */
[--C-:B------:R-:W-:Y:S01]  /*dc70*/  SHF.R.U64 R32, R42, 0x10, R43.reuse ;  /* 0x000000102a207819 */ /* 0x100fe2000000122b */
[----:B------:R-:W-:Y:S01]  /*dc80*/  HADD2.F32 R56, -RZ, R33.H0_H0 ;  /* 0x20000021ff387230 */ /* 0x000fe20000004100 */
[----:B------:R-:W-:Y:S01]  /*dc90*/  SHF.R.U32.HI R42, RZ, 0x10, R43 ;  /* 0x00000010ff2a7819 */ /* 0x000fe2000001162b */
[----:B------:R-:W-:Y:S02]  /*dca0*/  HADD2.F32 R72, -RZ, R35.H0_H0 ;  /* 0x20000023ff487230 */ /* 0x000fe40000004100 */
[----:B------:R-:W-:Y:S02]  /*dcb0*/  HADD2.F32 R33, -RZ, R94.H1_H1 ;  /* 0x3000005eff217230 */ /* 0x000fe40000004100 */
[----:B------:R-:W-:Y:S02]  /*dcc0*/  HADD2.F32 R74, -RZ, R42.H0_H0 ;  /* 0x2000002aff4a7230 */ /* 0x000fe40000004100 */
[----:B-1----:R-:W-:-:S02]  /*dcd0*/  HADD2.F32 R36, -RZ, R9.H0_H0 ;  /* 0x20000009ff247230 */ /* 0x002fc40000004100 */
[----:B------:R-:W-:Y:S02]  /*dce0*/  HADD2.F32 R37, -RZ, R9.H1_H1 ;  /* 0x30000009ff257230 */ /* 0x000fe40000004100 */
        /* <DEDUP_REMOVED lines=61> */
.L_x_737:
[----:B------:R-:W-:Y:S05]  /*e0c0*/  BSYNC B1 ;  /* 0x0000000000017941 */ /* 0x000fea0003800000 */
.L_x_736:
        /* <DEDUP_REMOVED lines=80> */
[----:B------:R-:W-:Y:S01]  /*e5d0*/  HADD2.F32 R42, -RZ, R6.H1_H1 ;  /* 0x30000006ff2a7230 */ /* 0x000fe20000004100 */
[C---:B------:R-:W-:Y:S01]  /*e5e0*/  FMUL.FTZ R39, R4.reuse, R39 ;  /* 0x0000002704277220 */ /* 0x040fe20000410000 */
[--C-:B------:R-:W-:Y:S01]  /*e5f0*/  HADD2.F32 R6, -RZ, R7.reuse.H0_H0 ;  /* 0x20000007ff067230 */ /* 0x100fe20000004100 */
[----:B------:R-:W-:Y:S01]  /*e600*/  FFMA.FTZ R15, R4, R53, R56 ;  /* 0x00000035040f7223 */ /* 0x000fe20000010038 */
        /* <DEDUP_REMOVED lines=11> */
[----:B------:R-:W-:-:S02]  /*e6c0*/  FMUL.FTZ R4, R36, R12 ;  /* 0x0000000c24047220 */ /* 0x000fc40000410000 */
        /* <DEDUP_REMOVED lines=17> */
.L_x_741:
[----:B------:R-:W-:Y:S05]  /*e7e0*/  BSYNC B0 ;  /* 0x0000000000007941 */ /* 0x000fea0003800000 */
.L_x_740:
        /* <DEDUP_REMOVED lines=105> */
.L_x_713:
[----:B------:R-:W-:Y:S05]  /*ee80*/  BSYNC B2 ;  /* 0x0000000000027941 */ /* 0x000fea0003800000 */
.L_x_679:
        /* <DEDUP_REMOVED lines=19> */
[----:B------:R-:W-:Y:S01]  /*efc0*/  SHF.R.S32.HI R9, RZ, 0x1f, R60 ;  /* 0x0000001fff097819 */ /* 0x000fe2000001143c */
[----:B------:R-:W-:Y:S01]  /*efd0*/  IMAD R4, R45, c[0x0][0x218], RZ ;  /* 0x000086002d047a24 */ /* 0x000fe200078e02ff */
[----:B------:R-:W-:Y:S01]  /*efe0*/  UISETP.GE.AND UP0, UPT, UR10, 0x2, UPT ;  /* 0x000000020a00788c */ /* 0x000fe2000bf06270 */
[----:B------:R-:W-:Y:S01]  /*eff0*/  IMAD R217, R11, 0x200, R8 ;  /* 0x000002000bd97824 */ /* 0x000fe200078e0208 */
[----:B------:R-:W-:Y:S01]  /*f000*/  LEA.HI R198, R9, R60, RZ, 0x3 ;  /* 0x0000003c09c67211 */ /* 0x000fe200078f18ff */
[----:B------:R-:W-:Y:S01]  /*f010*/  IMAD.WIDE.U32 R6, R221, c[0x0][0x218], R6 ;  /* 0x00008600dd067a25 */ /* 0x000fe200078e0006 */
[----:B------:R-:W-:-:S02]  /*f020*/  SHF.R.S32.HI R8, RZ, 0x1f, R51 ;  /* 0x0000001fff087819 */ /* 0x000fc40000011433 */
[----:B------:R-:W-:Y:S01]  /*f030*/  LOP3.LUT R198, R198, 0xfffffff8, RZ, 0xc0, !PT ;  /* 0xfffffff8c6c67812 */ /* 0x000fe200078ec0ff */
[----:B------:R-:W-:Y:S01]  /*f040*/  IMAD.SHL.U32 R217, R217, 0x2, RZ ;  /* 0x00000002d9d97824 */ /* 0x000fe200078e00ff */
[----:B------:R-:W-:Y:S01]  /*f050*/  BAR.SYNC.DEFER_BLOCKING 0x0 ;  /* 0x0000000000007b1d */ /* 0x000fe20000010000 */
[----:B------:R-:W-:Y:S01]  /*f060*/  IMAD R4, R221, c[0x0][0x21c], R4 ;  /* 0x00008700dd047a24 */ /* 0x000fe200078e0204 */
[----:B------:R-:W-:Y:S01]  /*f070*/  SHF.R.S32.HI R9, RZ, 0x1f, R50 ;  /* 0x0000001fff097819 */ /* 0x000fe20000011432 */
[----:B------:R-:W-:Y:S01]  /*f080*/  IMAD.SHL.U32 R11, R11, 0x8, RZ ;  /* 0x000000080b0b7824 */ /* 0x000fe200078e00ff */
[C---:B------:R-:W-:Y:S01]  /*f090*/  IADD3 R5, R217.reuse, 0xc080, RZ ;  /* 0x0000c080d9057810 */ /* 0x040fe20007ffe0ff */
[----:B------:R-:W-:Y:S01]  /*f0a0*/  IMAD.SHL.U32 R45, R44, 0x40, RZ ;  /* 0x000000402c2d7824 */ /* 0x000fe200078e00ff */
[----:B------:R-:W-:Y:S02]  /*f0b0*/  IADD3 R216, R217, 0xc0a0, RZ ;  /* 0x0000c0a0d9d87810 */ /* 0x000fe40007ffe0ff */
[----:B------:R-:W-:-:S02]  /*f0c0*/  @P0 IADD3 R216, R5, -0x20, RZ ;  /* 0xffffffe005d80810 */ /* 0x000fc40007ffe0ff */
[----:B------:R-:W-:Y:S02]  /*f0d0*/  IADD3 R5, P0, R6, UR26, RZ ;  /* 0x0000001a06057c10 */ /* 0x000fe4000ff1e0ff */
[----:B------:R-:W-:Y:S02]  /*f0e0*/  LOP3.LUT R11, R0, 0x8, R11, 0xf8, !PT ;  /* 0x00000008000b7812 */ /* 0x000fe400078ef80b */
[----:B------:R-:W-:Y:S02]  /*f0f0*/  IADD3.X R6, R7, UR12, R4, P0, !PT ;  /* 0x0000000c07067c10 */ /* 0x000fe400087fe404 */
[----:B------:R-:W-:Y:S02]  /*f100*/  LEA R4, P0, R5, c[0x0][0x1f8], 0x1 ;  /* 0x00007e0005047a11 */ /* 0x000fe400078008ff */
[----:B------:R-:W-:Y:S01]  /*f110*/  SHF.R.U32.HI R44, RZ, 0x3, R0 ;  /* 0x00000003ff2c7819 */ /* 0x000fe20000011600 */
[----:B------:R-:W-:Y:S01]  /*f120*/  IMAD.MOV.U32 R0, RZ, RZ, 0x40 ;  /* 0x00000040ff007424 */ /* 0x000fe200078e00ff */
[----:B------:R-:W-:Y:S01]  /*f130*/  LOP3.LUT R45, R45, 0xfffffe00, RZ, 0xc0, !PT ;  /* 0xfffffe002d2d7812 */ /* 0x000fe200078ec0ff */
[----:B------:R-:W-:Y:S01]  /*f140*/  SHFL.IDX PT, R24, R4, RZ, 0x181f ;  /* 0x00181fff04187589 */ /* 0x000fe200000e0000 */
[----:B------:R-:W-:-:S02]  /*f150*/  LEA.HI.X R5, R5, c[0x0][0x1fc], R6, 0x1, P0 ;  /* 0x00007f0005057a11 */ /* 0x000fc400000f0c06 */
[----:B------:R-:W-:Y:S01]  /*f160*/  LOP3.LUT R44, R11, R44, RZ, 0x3c, !PT ;  /* 0x0000002c0b2c7212 */ /* 0x000fe200078e3cff */
[----:B------:R-:W-:Y:S01]  /*f170*/  IMAD R7, R48, 0x400, R45 ;  /* 0x0000040030077824 */ /* 0x000fe200078e022d */
[----:B------:R-:W-:Y:S01]  /*f180*/  LOP3.LUT P0, RZ, R65, 0x4, RZ, 0xc0, !PT ;  /* 0x0000000441ff7812 */ /* 0x000fe2000780c0ff */
[----:B------:R-:W1:Y:S01]  /*f190*/  SHFL.IDX PT, R25, R5, RZ, 0x181f ;  /* 0x00181fff05197589 */ /* 0x000e6200000e0000 */
[----:B------:R-:W-:Y:S01]  /*f1a0*/  LEA.HI R197, R8, R51, RZ, 0x3 ;  /* 0x0000003308c57211 */ /* 0x000fe200078f18ff */
[----:B------:R-:W-:Y:S01]  /*f1b0*/  IMAD.IADD R218, R44, 0x1, R7 ;  /* 0x000000012cda7824 */ /* 0x000fe200078e0207 */
[----:B------:R-:W-:Y:S01]  /*f1c0*/  SEL R0, R0, 0xffffffc0, !P0 ;  /* 0xffffffc000007807 */ /* 0x000fe20004000000 */
[----:B------:R-:W-:Y:S01]  /*f1d0*/  LDSM.16.M88.4 R12, [R217+0xc080] ;  /* 0x00c08000d90c783b */ /* 0x000fe20000000200 */
[----:B------:R-:W-:Y:S01]  /*f1e0*/  ISETP.LT.AND P0, PT, R64, UR22, PT ;  /* 0x0000001640007c0c */ /* 0x000fe2000bf01270 */
[----:B------:R-:W-:Y:S01]  /*f1f0*/  IMAD.SHL.U32 R218, R218, 0x2, RZ ;  /* 0x00000002dada7824 */ /* 0x000fe200078e00ff */
[----:B------:R-:W-:Y:S01]  /*f200*/  LEA.HI R196, R9, R50, RZ, 0x3 ;  /* 0x0000003209c47211 */ /* 0x000fe200078f18ff */
[----:B------:R-:W-:Y:S01]  /*f210*/  LDSM.16.M88.4 R20, [R217+0xc880] ;  /* 0x00c88000d914783b */ /* 0x000fe20000000200 */
[----:B------:R-:W-:Y:S01]  /*f220*/  ISETP.GE.OR P6, PT, R46, c[0x0][0x1d4], !P0 ;  /* 0x000075002e007a0c */ /* 0x000fe200047c6670 */
[--C-:B------:R-:W-:Y:S01]  /*f230*/  IMAD R214, R2, 0x2, R218.reuse ;  /* 0x0000000202d67824 */ /* 0x100fe200078e02da */
[----:B------:R-:W-:Y:S01]  /*f240*/  LOP3.LUT R197, R197, 0xfffffff8, RZ, 0xc0, !PT ;  /* 0xfffffff8c5c57812 */ /* 0x000fe200078ec0ff */
[----:B------:R-:W2:Y:S01]  /*f250*/  LDSM.16.M88.4 R4, [R218+0x10080] ;  /* 0x01008000da04783b */ /* 0x000ea20000000200 */
[----:B------:R-:W-:Y:S01]  /*f260*/  LOP3.LUT R196, R196, 0xfffffff8, RZ, 0xc0, !PT ;  /* 0xfffffff8c4c47812 */ /* 0x000fe200078ec0ff */
[----:B------:R-:W-:Y:S01]  /*f270*/  IMAD R213, R3, 0x2, R218 ;  /* 0x0000000203d57824 */ /* 0x000fe200078e02da */
[----:B------:R-:W-:Y:S01]  /*f280*/  IADD3 R207, R216, 0x800, RZ ;  /* 0x00000800d8cf7810 */ /* 0x000fe20007ffe0ff */
[----:B------:R-:W-:Y:S01]  /*f290*/  LDSM.16.M88.4 R40, [R216] ;  /* 0x00000000d828783b */ /* 0x000fe20000000200 */
[----:B------:R-:W-:Y:S01]  /*f2a0*/  IMAD.IADD R212, R217, 0x1, R0 ;  /* 0x00000001d9d47824 */ /* 0x000fe200078e0200 */
[----:B------:R-:W-:Y:S01]  /*f2b0*/  SHF.R.S32.HI R199, RZ, 0x1f, R196 ;  /* 0x0000001fffc77819 */ /* 0x000fe200000114c4 */
[----:B------:R-:W-:Y:S01]  /*f2c0*/  IMAD R211, R3, 0x2, R214 ;  /* 0x0000000203d37824 */ /* 0x000fe200078e02d6 */
[----:B------:R-:W-:Y:S01]  /*f2d0*/  LDSM.16.M88.4 R36, [R216+0x800] ;  /* 0x00080000d824783b */ /* 0x000fe20000000200 */
[----:B------:R-:W-:Y:S01]  /*f2e0*/  IMAD.IADD R206, R0, 0x1, R216 ;  /* 0x0000000100ce7824 */ /* 0x000fe200078e02d8 */
[----:B------:R-:W-:Y:S01]  /*f2f0*/  SHF.R.S32.HI R0, RZ, 0x1f, R197 ;  /* 0x0000001fff007819 */ /* 0x000fe200000114c5 */
[----:B-1----:R-:W-:Y:S01]  /*f300*/  IMAD.WIDE R16, R46, 0x2, R24 ;  /* 0x000000022e107825 */ /* 0x002fe200078e0218 */
[----:B------:R-:W1:Y:S01]  /*f310*/  LDSM.16.M88.4 R32, [R214+0x10080] ;  /* 0x01008000d620783b */ /* 0x000e620000000200 */
[----:B------:R-:W-:-:S02]  /*f320*/  IADD3 R205, R216, 0x1000, RZ ;  /* 0x00001000d8cd7810 */ /* 0x000fc40007ffe0ff */
        /* <DEDUP_REMOVED lines=8> */
[C---:B------:R-:W-:Y:S02]  /*f3b0*/  IADD3 R203, R216.reuse, 0x2000, RZ ;  /* 0x00002000d8cb7810 */ /* 0x040fe40007ffe0ff */
[C---:B------:R-:W-:Y:S02]  /*f3c0*/  IADD3 R202, R216.reuse, 0x2800, RZ ;  /* 0x00002800d8ca7810 */ /* 0x040fe40007ffe0ff */
[----:B------:R-:W-:-:S02]  /*f3d0*/  IADD3 R201, R216, 0x3000, RZ ;  /* 0x00003000d8c97810 */ /* 0x000fc40007ffe0ff */
[----:B------:R-:W-:Y:S02]  /*f3e0*/  IADD3 R200, R216, 0x3800, RZ ;  /* 0x00003800d8c87810 */ /* 0x000fe40007ffe0ff */
[----:B------:R3:W-:Y:S01]  /*f3f0*/  LDGSTS.E.BYPASS.LTC128B.128 [R223+0x9080], [R10.64], !P6 ;  /* 0x090800000adf7fae */ /* 0x0007e2000f101d58 */
[----:B------:R-:W-:Y:S02]  /*f400*/  ISETP.GE.OR P6, PT, R51, c[0x0][0x1d4], !P0 ;  /* 0x0000750033007a0c */ /* 0x000fe400047c6670 */
[----:B------:R-:W-:Y:S01]  /*f410*/  ISETP.GE.OR P0, PT, R50, c[0x0][0x1d4], !P0 ;  /* 0x0000750032007a0c */ /* 0x000fe20004706670 */
[----:B------:R-:W-:Y:S01]  /*f420*/  IMAD.WIDE R50, R196, 0x2, R24 ;  /* 0x00000002c4327825 */ /* 0x000fe200078e0218 */
[C---:B--2---:R-:W-:Y:S09]  /*f430*/  HMMA.16816.F32 R16, R4.reuse, R12, RZ ;  /* 0x0000000c0410723c */ /* 0x044ff200000018ff */
[----:B------:R2:W-:Y:S04]  /*f440*/  LDGSTS.E.BYPASS.LTC128B.128 [R223+0xa080], [R26.64], !P6 ;  /* 0x0a0800001adf7fae */ /* 0x0005e8000f101d58 */
        /* <DEDUP_REMOVED lines=107> */
[C---:B---3--:R-:W-:Y:S07]  /*fb00*/  HMMA.16816.F32 R4, R36.reuse, R28, R8 ;  /* 0x0000001c2404723c */ /* 0x048fee0000001808 */
[----:B------:R-:W-:Y:S01]  /*fb10*/  SHF.R.S32.HI R9, RZ, 0x1f, R46 ;  /* 0x0000001fff097819 */ /* 0x000fe2000001142e */
[----:B------:R-:W-:Y:S01]  /*fb20*/  HMMA.16816.F32 R40, R36, R30, R40 ;  /* 0x0000001e2428723c */ /* 0x000fe20000001828 */
[----:B------:R-:W-:Y:S01]  /*fb30*/  SHF.R.S32.HI R11, RZ, 0x1f, R198 ;  /* 0x0000001fff0b7819 */ /* 0x000fe200000114c6 */
[----:B------:R-:W-:Y:S06]  /*fb40*/  BAR.SYNC.DEFER_BLOCKING 0x0 ;  /* 0x0000000000007b1d */ /* 0x000fec0000010000 */
[----:B------:R-:W-:Y:S05]  /*fb50*/  @P0 BRA `(.L_x_742) ;  /* 0x000002b000000947 */ /* 0x000fea0003800000 */
[----:B----4-:R-:W-:Y:S01]  /*fb60*/  ULEA UR4, UR10, UR16, 0x5 ;  /* 0x000000100a047291 */ /* 0x010fe2000f8e283f */
        /* <DEDUP_REMOVED lines=42> */
.L_x_742:
[----:B----4-:R-:W-:Y:S01]  /*fe10*/  LOP3.LUT R49, R49, 0xffffffe0, RZ, 0xc0, !PT ;  /* 0xffffffe031317812 */ /* 0x010fe200078ec0ff */
[----:B------:R-:W-:Y:S01]  /*fe20*/  UMOV UR4, 0xffffffe0 ;  /* 0xffffffe000047882 */ /* 0x000fe20000000000 */
[----:B------:R-:W-:Y:S01]  /*fe30*/  LEA.HI R21, R47, R62, RZ, 0x2 ;  /* 0x0000003e2f157211 */ /* 0x000fe200078f10ff */
[----:B------:R-:W-:Y:S01]  /*fe40*/  UIMAD UR4, UR10, UR4, 0x21 ;  /* 0x000000210a0474a4 */ /* 0x000fe2000f8e0204 */
[----:B-1----:R-:W-:Y:S01]  /*fe50*/  SHF.R.S32.HI R11, RZ, 0x1f, R48 ;  /* 0x0000001fff0b7819 */ /* 0x002fe20000011430 */
[C---:B------:R-:W-:Y:S01]  /*fe60*/  IMAD.IADD R0, R62.reuse, 0x1, -R49 ;  /* 0x000000013e007824 */ /* 0x040fe200078e0a31 */
[----:B------:R-:W-:Y:S01]  /*fe70*/  LOP3.LUT R21, R21, 0xfffffffc, RZ, 0xc0, !PT ;  /* 0xfffffffc15157812 */ /* 0x000fe200078ec0ff */
[----:B------:R-:W-:Y:S01]  /*fe80*/  IMAD.IADD R215, R45, 0x1, R44 ;  /* 0x000000012dd77824 */ /* 0x000fe200078e022c */
[----:B------:R-:W-:Y:S01]  /*fe90*/  LEA.HI R11, R11, R48, RZ, 0x3 ;  /* 0x000000300b0b7211 */ /* 0x000fe200078f18ff */
[----:B------:R-:W-:Y:S01]  /*fea0*/  @UP2 USHF.L.U32 UR14, UR14, 0x7, URZ ;  /* 0x000000070e0e2899 */ /* 0x000fe2000800063f */
[----:B------:R-:W-:Y:S01]  /*feb0*/  SHF.R.S32.HI R9, RZ, 0x1f, R0 ;  /* 0x0000001fff097819 */ /* 0x000fe20000011400 */
[----:B------:R-:W-:Y:S01]  /*fec0*/  IMAD.IADD R62, R62, 0x1, -R21 ;  /* 0x000000013e3e7824 */ /* 0x000fe200078e0a15 */
[----:B------:R-:W-:Y:S01]  /*fed0*/  LOP3.LUT R11, R11, 0xffffff8, RZ, 0xc0, !PT ;  /* 0x0ffffff80b0b7812 */ /* 0x000fe200078ec0ff */
[----:B------:R-:W-:Y:S01]  /*fee0*/  IMAD.SHL.U32 R215, R215, 0x2, RZ ;  /* 0x00000002d7d77824 */ /* 0x000fe200078e00ff */
[----:B------:R-:W-:Y:S01]  /*fef0*/  LEA.HI R8, R9, R0, RZ, 0x2 ;  /* 0x0000000009087211 */ /* 0x000fe200078f10ff */
[----:B------:R-:W0:Y:S01]  /*ff00*/  LDGDEPBAR ;  /* 0x00000000000079af */ /* 0x000e220000000000 */
[----:B------:R-:W-:Y:S01]  /*ff10*/  LEA.HI R9, R62, R62, RZ, 0x1 ;  /* 0x0000003e3e097211 */ /* 0x000fe200078f08ff */
[----:B------:R-:W-:Y:S01]  /*ff20*/  IMAD.IADD R11, R48, 0x1, -R11 ;  /* 0x00000001300b7824 */ /* 0x000fe200078e0a0b */
[----:B------:R-:W-:Y:S01]  /*ff30*/  PLOP3.LUT P0, PT, PT, PT, UP2, 0x80, 0x0 ;  /* 0x000000000000781c */ /* 0x000fe20003f0f028 */
[--C-:B------:R-:W-:Y:S01]  /*ff40*/  IMAD R210, R2, 0x2, R215.reuse ;  /* 0x0000000202d27824 */ /* 0x100fe200078e02d7 */
[C---:B------:R-:W-:Y:S01]  /*ff50*/  LEA.HI.SX32 R10, R8.reuse, UR15, 0x1e ;  /* 0x0000000f080a7c11 */ /* 0x040fe2000f8ff2ff */
[----:B------:R-:W-:Y:S01]  /*ff60*/  LDSM.16.MT88.4 R132, [R215+0x8080] ;  /* 0x00808000d784783b */ /* 0x000fe20000004200 */
[----:B------:R-:W-:Y:S01]  /*ff70*/  LOP3.LUT R9, R9, 0x1ffffffe, RZ, 0xc0, !PT ;  /* 0x1ffffffe09097812 */ /* 0x000fe200078ec0ff */
[----:B------:R-:W-:Y:S01]  /*ff80*/  IMAD R209, R3, 0x2, R215 ;  /* 0x0000000203d17824 */ /* 0x000fe200078e02d7 */
[----:B------:R-:W-:Y:S01]  /*ff90*/  LOP3.LUT R227, R8, 0x7ffffffc, RZ, 0xc0, !PT ;  /* 0x7ffffffc08e37812 */ /* 0x000fe200078ec0ff */
[----:B------:R-:W-:Y:S01]  /*ffa0*/  IMAD R10, R11, 0x10, R10 ;  /* 0x000000100b0a7824 */ /* 0x000fe200078e020a */
[----:B------:R-:W-:Y:S01]  /*ffb0*/  LDSM.16.MT88.4 R140, [R210+0x8080] ;  /* 0x00808000d28c783b */ /* 0x000fe20000004200 */
[----:B------:R-:W-:-:S02]  /*ffc0*/  IMAD.IADD R9, R62, 0x1, -R9 ;  /* 0x000000013e097824 */ /* 0x000fc400078e0a09 */
[----:B------:R-:W-:Y:S01]  /*ffd0*/  IMAD.IADD R227, R0, 0x1, -R227 ;  /* 0x0000000100e37824 */ /* 0x000fe200078e0ae3 */
[----:B------:R-:W-:Y:S01]  /*ffe0*/  LDSM.16.MT88.4 R48, [R210+0x9080] ;  /* 0x00908000d230783b */ /* 0x000fe20000004200 */
[----:B------:R-:W-:Y:S02]  /*fff0*/  IMAD R226, R9, 0x8, R10 ;  /* 0x0000000809e27824 */ /* 0x000fe400078e020a */
[----:B------:R-:W-:Y:S01]  /*10000*/  IMAD.U32 R0, RZ, RZ, UR4 ;  /* 0x00000004ff007e24 */ /* 0x000fe2000f8e00ff */
[----:B------:R-:W-:Y:S01]  /*10010*/  LDSM.16.MT88.4 R72, [R215+0xa080] ;  /* 0x00a08000d748783b */ /* 0x000fe20000004200 */
[----:B------:R-:W-:Y:S01]  /*10020*/  @P0 IMAD.HI.U32 R9, R226, c[0x0][0x2c8], RZ ;  /* 0x0000b200e2090a27 */ /* 0x000fe200078e00ff */
[----:B------:R-:W-:Y:S01]  /*10030*/  PLOP3.LUT P0, PT, PT, PT, UP2, 0x80, 0x0 ;  /* 0x000000000000781c */ /* 0x000fe20003f0f028 */
[----:B------:R-:W-:Y:S01]  /*10040*/  ULDC.64 UR4, c[0x0][0x2c8] ;  /* 0x0000b20000047ab9 */ /* 0x000fe20000000a00 */
[----:B------:R-:W-:Y:S01]  /*10050*/  LDSM.16.MT88.4 R56, [R209+0x9080] ;  /* 0x00908000d138783b */ /* 0x000fe20000004200 */
[----:B------:R-:W-:-:S02]  /*10060*/  IMAD.MOV.U32 R11, RZ, RZ, R226 ;  /* 0x000000ffff0b7224 */ /* 0x000fc400078e00e2 */
[----:B------:R-:W-:Y:S01]  /*10070*/  IMAD.SHL.U32 R227, R227, 0x2, RZ ;  /* 0x00000002e3e37824 */ /* 0x000fe200078e00ff */
[----:B------:R-:W-:Y:S01]  /*10080*/  LDSM.16.MT88.4 R80, [R210+0xa080] ;  /* 0x00a08000d250783b */ /* 0x000fe20000004200 */
[----:B------:R-:W-:-:S03]  /*10090*/  IMAD R208, R3, 0x2, R210 ;  /* 0x0000000203d07824 */ /* 0x000fc600078e02d2 */
[C---:B------:R-:W-:Y:S01]  /*100a0*/  IADD3 R0, -R227.reuse, UR11, R0 ;  /* 0x0000000be3007c10 */ /* 0x040fe2000fffe100 */
[----:B------:R-:W-:Y:S02]  /*100b0*/  LDSM.16.MT88.4 R88, [R209+0xa080] ;  /* 0x00a08000d158783b */ /* 0x000fe40000004200 */
[----:B------:R-:W-:Y:S02]  /*100c0*/  @P0 SHF.R.U32.HI R11, RZ, c[0x0][0x2cc], R9 ;  /* 0x0000b300ff0b0a19 */ /* 0x000fe40000011609 */
[----:B------:R-:W-:Y:S01]  /*100d0*/  IADD3 R10, R0, -UR20, RZ ;  /* 0x80000014000a7c10 */ /* 0x000fe2000fffe0ff */
[----:B------:R-:W-:Y:S01]  /*100e0*/  LDSM.16.MT88.4 R32, [R208+0x8080] ;  /* 0x00808000d020783b */ /* 0x000fe20000004200 */
[----:B------:R-:W-:Y:S01]  /*100f0*/  IADD3 R0, -R227, UR22, RZ ;  /* 0x00000016e3007c10 */ /* 0x000fe2000fffe1ff */
[----:B------:R-:W-:Y:S02]  /*10100*/  UIMAD.WIDE.U32 UR22, UR14, UR4, URZ ;  /* 0x000000040e1672a5 */ /* 0x000fe4000f8e003f */
[----:B------:R-:W1:Y:S04]  /*10110*/  SHFL.IDX PT, R9, R11, RZ, 0x1c1f ;  /* 0x001c1fff0b097589 */ /* 0x000e6800000e0000 */
[----:B------:R-:W2:Y:S01]  /*10120*/  SHFL.IDX PT, R11, R11, 0x1, 0x1c1f ;  /* 0x003c1f000b0b7f89 */ /* 0x000ea200000e0000 */
[----:B------:R-:W-:-:S02]  /*10130*/  @UP2 UMOV UR7, UR23 ;  /* 0x0000001700072c82 */ /* 0x000fc40008000000 */
[----:B------:R-:W-:Y:S01]  /*10140*/  @UP2 USHF.R.U32.HI UR15, URZ, UR5, UR7 ;  /* 0x000000053f0f2299 */ /* 0x000fe20008011607 */
[----:B------:R-:W-:Y:S01]  /*10150*/  LDSM.16.MT88.4 R64, [R208+0x9080] ;  /* 0x00908000d040783b */ /* 0x000fe20000004200 */
[----:B------:R-:W-:Y:S02]  /*10160*/  UIADD3 UR7, UR10, -0x2, URZ ;  /* 0xfffffffe0a077890 */ /* 0x000fe4000fffe03f */
[----:B------:R-:W-:Y:S01]  /*10170*/  UIADD3 UR15, UR15, UR11, -UR20 ;  /* 0x0000000b0f0f7290 */ /* 0x000fe2000fffe814 */
[----:B------:R-:W-:Y:S03]  /*10180*/  LDSM.16.MT88.4 R96, [R208+0xa080] ;  /* 0x00a08000d060783b */ /* 0x000fe60000004200 */
[----:B------:R-:W-:Y:S01]  /*10190*/  USHF.R.S32.HI UR4, URZ, 0x1f, UR15 ;  /* 0x0000001f3f047899 */ /* 0x000fe2000801140f */
[----:B------:R-:W-:Y:S03]  /*101a0*/  LDSM.16.MT88.4 R104, [R215+0xb080] ;  /* 0x00b08000d768783b */ /* 0x000fe60000004200 */
[----:B------:R-:W-:Y:S01]  /*101b0*/  ULEA.HI UR4, UR4, UR15, URZ, 0x5 ;  /* 0x0000000f04047291 */ /* 0x000fe2000f8f283f */
[----:B------:R-:W-:Y:S03]  /*101c0*/  LDSM.16.MT88.4 R112, [R210+0xb080] ;  /* 0x00b08000d270783b */ /* 0x000fe60000004200 */
[----:B------:R-:W-:Y:S01]  /*101d0*/  USHF.R.S32.HI UR4, URZ, 0x5, UR4 ;  /* 0x000000053f047899 */ /* 0x000fe20008011404 */
[C---:B-1----:R-:W-:Y:S01]  /*101e0*/  IMAD.IADD R9, R10.reuse, 0x1, R9 ;  /* 0x000000010a097824 */ /* 0x042fe200078e0209 */
[----:B------:R-:W-:Y:S01]  /*101f0*/  LDSM.16.MT88.4 R120, [R209+0xb080] ;  /* 0x00b08000d178783b */ /* 0x000fe20000004200 */
[----:B--2---:R-:W-:-:S03]  /*10200*/  IMAD.IADD R11, R10, 0x1, R11 ;  /* 0x000000010a0b7824 */ /* 0x004fc600078e020b */
[C---:B------:R-:W-:Y:S01]  /*10210*/  IMNMX R9, R0.reuse, R9, PT ;  /* 0x0000000900097217 */ /* 0x040fe20003800200 */
[----:B------:R-:W-:Y:S01]  /*10220*/  LDSM.16.MT88.4 R188, [R209+0x8880] ;  /* 0x00888000d1bc783b */ /* 0x000fe20000004200 */
[----:B------:R-:W-:Y:S02]  /*10230*/  IMNMX R235, RZ, UR4, !PT ;  /* 0x00000004ffeb7c17 */ /* 0x000fe4000f800200 */
[C---:B------:R-:W-:Y:S01]  /*10240*/  ISETP.GT.AND P0, PT, R9.reuse, RZ, PT ;  /* 0x000000ff0900720c */ /* 0x040fe20003f04270 */
[----:B------:R-:W-:Y:S01]  /*10250*/  LDSM.16.MT88.4 R184, [R208+0x8880] ;  /* 0x00888000d0b8783b */ /* 0x000fe20000004200 */
[----:B------:R-:W-:Y:S02]  /*10260*/  IMNMX R0, R0, R11, PT ;  /* 0x0000000b00007217 */ /* 0x000fe40003800200 */
[----:B------:R-:W-:Y:S01]  /*10270*/  FSEL R23, R16, -INF , P0 ;  /* 0xff80000010177808 */ /* 0x000fe20000000000 */
[----:B------:R-:W-:Y:S01]  /*10280*/  LDSM.16.MT88.4 R180, [R210+0x9880] ;  /* 0x00988000d2b4783b */ /* 0x000fe20000004200 */
[----:B------:R-:W-:-:S03]  /*10290*/  ISETP.GT.AND P0, PT, R9, 0x1, PT ;  /* 0x000000010900780c */ /* 0x000fc60003f04270 */
[----:B------:R-:W-:Y:S01]  /*102a0*/  LDSM.16.MT88.4 R176, [R209+0x9880] ;  /* 0x00988000d1b0783b */ /* 0x000fe20000004200 */
[----:B------:R-:W-:Y:S02]  /*102b0*/  FSEL R22, R17, -INF , P0 ;  /* 0xff80000011167808 */ /* 0x000fe40000000000 */
[C---:B------:R-:W-:Y:S01]  /*102c0*/  ISETP.GT.AND P0, PT, R9.reuse, 0x8, PT ;  /* 0x000000080900780c */ /* 0x040fe20003f04270 */
[----:B------:R-:W-:Y:S03]  /*102d0*/  LDSM.16.MT88.4 R172, [R208+0x9880] ;  /* 0x00988000d0ac783b */ /* 0x000fe60000004200 */
        /* <DEDUP_REMOVED lines=12> */
[----:B------:R-:W-:Y:S02]  /*103a0*/  ISETP.GT.AND P0, PT, R9, 0x18, PT ;  /* 0x000000180900780c */ /* 0x000fe40003f04270 */
[----:B------:R-:W-:Y:S02]  /*103b0*/  FMNMX.FTZ R5, R23, R22, !PT ;  /* 0x0000001617057209 */ /* 0x000fe40007810000 */
[----:B------:R-:W-:Y:S02]  /*103c0*/  FSEL R12, R40, -INF , P0 ;  /* 0xff800000280c7808 */ /* 0x000fe40000000000 */
[----:B------:R-:W-:Y:S02]  /*103d0*/  ISETP.GT.AND P0, PT, R9, 0x19, PT ;  /* 0x000000190900780c */ /* 0x000fe40003f04270 */
[----:B------:R-:W-:-:S02]  /*103e0*/  FMNMX.FTZ R5, R20, R5, !PT ;  /* 0x0000000514057209 */ /* 0x000fc40007810000 */
[----:B------:R-:W-:Y:S02]  /*103f0*/  FSEL R10, R41, -INF , P0 ;  /* 0xff800000290a7808 */ /* 0x000fe40000000000 */
[----:B------:R-:W-:Y:S02]  /*10400*/  ISETP.GT.AND P0, PT, R0, RZ, PT ;  /* 0x000000ff0000720c */ /* 0x000fe40003f04270 */
[----:B------:R-:W-:Y:S02]  /*10410*/  FMNMX.FTZ R5, R8, R5, !PT ;  /* 0x0000000508057209 */ /* 0x000fe40007810000 */
[----:B------:R-:W-:Y:S02]  /*10420*/  FSEL R18, R18, -INF , P0 ;  /* 0xff80000012127808 */ /* 0x000fe40000000000 */
[----:B------:R-:W-:Y:S02]  /*10430*/  ISETP.GT.AND P0, PT, R0, 0x1, PT ;  /* 0x000000010000780c */ /* 0x000fe40003f04270 */
[----:B------:R-:W-:-:S02]  /*10440*/  FMNMX.FTZ R5, R16, R5, !PT ;  /* 0x0000000510057209 */ /* 0x000fc40007810000 */
[----:B------:R-:W-:Y:S02]  /*10450*/  FSEL R21, R19, -INF , P0 ;  /* 0xff80000013157808 */ /* 0x000fe40000000000 */
[----:B------:R-:W-:Y:S02]  /*10460*/  ISETP.GT.AND P0, PT, R0, 0x8, PT ;  /* 0x000000080000780c */ /* 0x000fe40003f04270 */
        /* <DEDUP_REMOVED lines=8> */
[----:B------:R-:W-:Y:S02]  /*104f0*/  FMNMX.FTZ R6, R19, R24, !PT ;  /* 0x0000001813067209 */ /* 0x000fe40007810000 */
[----:B------:R-:W-:-:S02]  /*10500*/  ISETP.GT.AND P0, PT, R0, 0x11, PT ;  /* 0x000000110000780c */ /* 0x000fc40003f04270 */
[----:B------:R-:W-:Y:S02]  /*10510*/  FMNMX.FTZ R6, R5, R6, !PT ;  /* 0x0000000605067209 */ /* 0x000fe40007810000 */
[----:B------:R-:W-:Y:S02]  /*10520*/  FSEL R13, R7, -INF , P0 ;  /* 0xff800000070d7808 */ /* 0x000fe40000000000 */
[----:B------:R-:W-:Y:S02]  /*10530*/  ISETP.GT.AND P0, PT, R0, 0x18, PT ;  /* 0x000000180000780c */ /* 0x000fe40003f04270 */
[----:B------:R-:W-:Y:S02]  /*10540*/  FMNMX.FTZ R6, R15, R6, !PT ;  /* 0x000000060f067209 */ /* 0x000fe40007810000 */
[----:B------:R-:W-:Y:S02]  /*10550*/  FSEL R11, R42, -INF , P0 ;  /* 0xff8000002a0b7808 */ /* 0x000fe40000000000 */
        /* <DEDUP_REMOVED lines=13> */
[----:B-1----:R-:W-:-:S03]  /*10630*/  FMNMX.FTZ R0, R25, R0, !PT ;  /* 0x0000000019007209 */ /* 0x002fc60007810000 */
[----:B------:R-:W1:Y:S01]  /*10640*/  LDSM.16.MT88.4 R24, [R209+0x8080] ;  /* 0x00808000d118783b */ /* 0x000e620000004200 */
        /* <DEDUP_REMOVED lines=10> */
[----:B------:R-:W-:Y:S01]  /*106f0*/  ISETP.LE.AND P0, PT, R235, UR7, PT ;  /* 0x00000007eb007c0c */ /* 0x000fe2000bf03270 */
[----:B------:R-:W-:Y:S01]  /*10700*/  FFMA.FTZ R150, R20, c[0x0][0x2d0], -R17 ;  /* 0x0000b40014967a23 */ /* 0x000fe20000010811 */
[----:B------:R-:W-:Y:S01]  /*10710*/  MUFU.EX2 R149, R149 ;  /* 0x0000009500957308 */ /* 0x000fe20000000800 */
[----:B------:R-:W-:-:S02]  /*10720*/  FFMA.FTZ R193, R18, c[0x0][0x2d0], -R8 ;  /* 0x0000b40012c17a23 */ /* 0x000fc40000010808 */
[--C-:B------:R-:W-:Y:S02]  /*10730*/  FFMA.FTZ R194, R21, c[0x0][0x2d0], -R8.reuse ;  /* 0x0000b40015c27a23 */ /* 0x100fe40000010808 */
[--C-:B------:R-:W-:Y:S02]  /*10740*/  FFMA.FTZ R195, R19, c[0x0][0x2d0], -R8.reuse ;  /* 0x0000b40013c37a23 */ /* 0x100fe40000010808 */
[----:B------:R-:W-:Y:S01]  /*10750*/  FFMA.FTZ R2, R5, c[0x0][0x2d0], -R8 ;  /* 0x0000b40005027a23 */ /* 0x000fe20000010808 */
[----:B------:R-:W-:Y:S01]  /*10760*/  MUFU.EX2 R192, R192 ;  /* 0x000000c000c07308 */ /* 0x000fe20000000800 */
[--C-:B------:R-:W-:Y:S02]  /*10770*/  FFMA.FTZ R224, R4, c[0x0][0x2d0], -R17.reuse ;  /* 0x0000b40004e07a23 */ /* 0x100fe40000010811 */
[----:B------:R-:W2:Y:S01]  /*10780*/  LDSM.16.MT88.4 R4, [R208+0xb080] ;  /* 0x00b08000d004783b */ /* 0x000ea20000004200 */
[--C-:B------:R-:W-:Y:S02]  /*10790*/  FFMA.FTZ R3, R16, c[0x0][0x2d0], -R17.reuse ;  /* 0x0000b40010037a23 */ /* 0x100fe40000010811 */
[----:B------:R-:W-:-:S02]  /*107a0*/  FFMA.FTZ R225, R12, c[0x0][0x2d0], -R17 ;  /* 0x0000b4000ce17a23 */ /* 0x000fc40000010811 */
[----:B------:R-:W3:Y:S01]  /*107b0*/  MUFU.EX2 R151, R151 ;  /* 0x0000009700977308 */ /* 0x000ee20000000800 */
[----:B------:R-:W-:Y:S02]  /*107c0*/  FFMA.FTZ R228, R10, c[0x0][0x2d0], -R17 ;  /* 0x0000b4000ae47a23 */ /* 0x000fe40000010811 */
[--C-:B------:R-:W-:Y:S01]  /*107d0*/  FFMA.FTZ R229, R15, c[0x0][0x2d0], -R8.reuse ;  /* 0x0000b4000fe57a23 */ /* 0x100fe20000010808 */
[----:B------:R-:W4:Y:S01]  /*107e0*/  LDSM.16.MT88.4 R16, [R215+0x8880] ;  /* 0x00888000d710783b */ /* 0x000f220000004200 */
[--C-:B------:R-:W-:Y:S02]  /*107f0*/  FFMA.FTZ R230, R13, c[0x0][0x2d0], -R8.reuse ;  /* 0x0000b4000de67a23 */ /* 0x100fe40000010808 */
[--C-:B------:R-:W-:Y:S01]  /*10800*/  FFMA.FTZ R231, R11, c[0x0][0x2d0], -R8.reuse ;  /* 0x0000b4000be77a23 */ /* 0x100fe20000010808 */
[----:B------:R-:W5:Y:S01]  /*10810*/  MUFU.EX2 R150, R150 ;  /* 0x0000009600967308 */ /* 0x000f620000000800 */
[----:B------:R-:W-:Y:S01]  /*10820*/  FFMA.FTZ R232, R9, c[0x0][0x2d0], -R8 ;  /* 0x0000b40009e87a23 */ /* 0x000fe20000010808 */
[----:B------:R-:W1:Y:S04]  /*10830*/  LDSM.16.MT88.4 R12, [R210+0x8880] ;  /* 0x00888000d20c783b */ /* 0x000e680000004200 */
[----:B------:R-:W1:Y:S02]  /*10840*/  LDSM.16.MT88.4 R8, [R215+0x9880] ;  /* 0x00988000d708783b */ /* 0x000e640000004200 */
[----:B------:R-:W-:Y:S01]  /*10850*/  MUFU.EX2 R193, R193 ;  /* 0x000000c100c17308 */ /* 0x000fe20000000800 */
[----:B---3--:R-:W-:Y:S01]  /*10860*/  F2FP.PACK_AB R128, R151, R192 ;  /* 0x000000c09780723e */ /* 0x008fe200000000ff */
[----:B------:R-:W-:-:S06]  /*10870*/  FADD.FTZ R151, R192, R151 ;  /* 0x00000097c0977221 */ /* 0x000fcc0000010000 */
[----:B------:R-:W3:Y:S01]  /*10880*/  MUFU.EX2 R194, R194 ;  /* 0x000000c200c27308 */ /* 0x000ee20000000800 */
[----:B-----5:R-:W-:Y:S01]  /*10890*/  F2FP.PACK_AB R130, R149, R150 ;  /* 0x000000969582723e */ /* 0x020fe200000000ff */
[----:B------:R-:W-:-:S04]  /*108a0*/  FADD.FTZ R150, R150, R151 ;  /* 0x0000009796967221 */ /* 0x000fc80000010000 */
[----:B------:R-:W-:Y:S02]  /*108b0*/  FADD.FTZ R150, R149, R150 ;  /* 0x0000009695967221 */ /* 0x000fe40000010000 */
[----:B------:R-:W-:Y:S08]  /*108c0*/  MUFU.EX2 R195, R195 ;  /* 0x000000c300c37308 */ /* 0x000ff00000000800 */
[----:B------:R-:W5:Y:S01]  /*108d0*/  MUFU.EX2 R2, R2 ;  /* 0x0000000200027308 */ /* 0x000f620000000800 */
[----:B---3--:R-:W-:Y:S01]  /*108e0*/  F2FP.PACK_AB R129, R194, R193 ;  /* 0x000000c1c281723e */ /* 0x008fe200000000ff */
[----:B------:R-:W-:-:S06]  /*108f0*/  FADD.FTZ R194, R193, R194 ;  /* 0x000000c2c1c27221 */ /* 0x000fcc0000010000 */
[----:B------:R-:W-:Y:S01]  /*10900*/  MUFU.EX2 R3, R3 ;  /* 0x0000000300037308 */ /* 0x000fe20000000800 */
[----:B-----5:R-:W-:-:S07]  /*10910*/  F2FP.PACK_AB R131, R2, R195 ;  /* 0x000000c30283723e */ /* 0x020fce00000000ff */
[----:B------:R-:W3:Y:S01]  /*10920*/  MUFU.EX2 R224, R224 ;  /* 0x000000e000e07308 */ /* 0x000ee20000000800 */
        /* <DEDUP_REMOVED lines=13> */
[----:B------:R-:W2:Y:S06]  /*10a00*/  MUFU.EX2 R232, R232 ;  /* 0x000000e800e87308 */ /* 0x000eac0000000800 */
[C---:B-1----:R-:W-:Y:S08]  /*10a10*/  HMMA.16816.F32 R20, R128.reuse, R24, RZ ;  /* 0x000000188014723c */ /* 0x042ff000000018ff */
        /* <DEDUP_REMOVED lines=23> */
[C---:B--2---:R-:W-:Y:S07]  /*10b90*/  HMMA.16816.F32 R124, R128.reuse, R4, RZ ;  /* 0x00000004807c723c */ /* 0x044fee00000018ff */
[----:B---3--:R-:W-:Y:S01]  /*10ba0*/  F2FP.PACK_AB R4, R224, R3 ;  /* 0x00000003e004723e */ /* 0x008fe200000000ff */
[----:B------:R-:W-:Y:S01]  /*10bb0*/  HMMA.16816.F32 R128, R128, R6, RZ ;  /* 0x000000068080723c */ /* 0x000fe200000018ff */
[----:B-----5:R-:W-:Y:S01]  /*10bc0*/  F2FP.PACK_AB R5, R230, R229 ;  /* 0x000000e5e605723e */ /* 0x020fe200000000ff */
[----:B------:R-:W-:-:S02]  /*10bd0*/  FADD.FTZ R3, R3, R150 ;  /* 0x0000009603037221 */ /* 0x000fc40000010000 */
[----:B------:R-:W-:Y:S02]  /*10be0*/  FADD.FTZ R229, R229, R2 ;  /* 0x00000002e5e57221 */ /* 0x000fe40000010000 */
[----:B------:R-:W-:Y:S01]  /*10bf0*/  FADD.FTZ R224, R224, R3 ;  /* 0x00000003e0e07221 */ /* 0x000fe20000010000 */
[----:B------:R-:W-:Y:S01]  /*10c00*/  F2FP.PACK_AB R6, R228, R225 ;  /* 0x000000e1e406723e */ /* 0x000fe200000000ff */
[----:B------:R-:W-:Y:S01]  /*10c10*/  FADD.FTZ R230, R230, R229 ;  /* 0x000000e5e6e67221 */ /* 0x000fe20000010000 */
[----:B------:R-:W-:Y:S01]  /*10c20*/  F2FP.PACK_AB R7, R232, R231 ;  /* 0x000000e7e807723e */ /* 0x000fe200000000ff */
        /* <DEDUP_REMOVED lines=11> */
[C---:B------:R-:W-:Y:S01]  /*10ce0*/  HMMA.16816.F32 R40, R4.reuse, R10, R40 ;  /* 0x0000000a0428723c */ /* 0x040fe20000001828 */
[----:B------:R-:W3:Y:S07]  /*10cf0*/  LDSM.16.MT88.4 R8, [R208+0xb880] ;  /* 0x00b88000d008783b */ /* 0x000eee0000004200 */
        /* <DEDUP_REMOVED lines=23> */
[C---:B------:R-:W-:Y:S08]  /*10e70*/  HMMA.16816.F32 R120, R4.reuse, R14, R120 ;  /* 0x0000000e0478723c */ /* 0x040ff00000001878 */
[C---:B---3--:R-:W-:Y:S08]  /*10e80*/  HMMA.16816.F32 R124, R4.reuse, R8, R124 ;  /* 0x00000008047c723c */ /* 0x048ff0000000187c */
[----:B------:R-:W-:Y:S01]  /*10e90*/  HMMA.16816.F32 R128, R4, R10, R128 ;  /* 0x0000000a0480723c */ /* 0x000fe20000001880 */
[----:B------:R-:W-:Y:S07]  /*10ea0*/  @!P0 BRA `(.L_x_743) ;  /* 0x0000246000008947 */ /* 0x000fee0003800000 */
[----:B------:R-:W1:Y:S01]  /*10eb0*/  S2R R2, SR_TID.X ;  /* 0x0000000000027919 */ /* 0x000e620000002100 */
[----:B------:R-:W-:Y:S01]  /*10ec0*/  PLOP3.LUT P0, PT, PT, PT, UP2, 0x80, 0x0 ;  /* 0x000000000000781c */ /* 0x000fe20003f0f028 */
[----:B------:R-:W-:Y:S01]  /*10ed0*/  IMAD.MOV.U32 R3, RZ, RZ, R0 ;  /* 0x000000ffff037224 */ /* 0x000fe200078e0000 */
[----:B------:R-:W-:Y:S01]  /*10ee0*/  SHF.R.S32.HI R233, RZ, 0x1f, R198 ;  /* 0x0000001fffe97819 */ /* 0x000fe200000114c6 */
[C---:B------:R-:W-:Y:S01]  /*10ef0*/  IMAD.SHL.U32 R232, R198.reuse, 0x2, RZ ;  /* 0x00000002c6e87824 */ /* 0x040fe200078e00ff */
[----:B------:R-:W-:Y:S01]  /*10f00*/  SHF.R.S32.HI R228, RZ, 0x1f, R197 ;  /* 0x0000001fffe47819 */ /* 0x000fe200000114c5 */
[C---:B------:R-:W-:Y:S01]  /*10f10*/  IMAD.SHL.U32 R231, R197.reuse, 0x2, RZ ;  /* 0x00000002c5e77824 */ /* 0x040fe200078e00ff */
[----:B------:R-:W-:Y:S01]  /*10f20*/  SHF.L.U64.HI R233, R198, 0x1, R233 ;  /* 0x00000001c6e97819 */ /* 0x000fe200000102e9 */
[----:B------:R-:W-:Y:S01]  /*10f30*/  UMOV UR4, 0x1 ;  /* 0x0000000100047882 */ /* 0x000fe20000000000 */
[----:B------:R-:W-:-:S05]  /*10f40*/  SHF.L.U64.HI R228, R197, 0x1, R228 ;  /* 0x00000001c5e47819 */ /* 0x000fca00000102e4 */
[----:B------:R-:W-:Y:S01]  /*10f50*/  @P0 IMAD.HI.U32 R234, R226, c[0x0][0x2c8], RZ ;  /* 0x0000b200e2ea0a27 */ /* 0x000fe200078e00ff */
[----:B------:R-:W-:Y:S02]  /*10f60*/  PLOP3.LUT P0, PT, PT, PT, UP2, 0x80, 0x0 ;  /* 0x000000000000781c */ /* 0x000fe40003f0f028 */
[----:B-1----:R-:W-:-:S04]  /*10f70*/  SHF.R.S32.HI R229, RZ, 0x1f, R2 ;  /* 0x0000001fffe57819 */ /* 0x002fc80000011402 */
[----:B------:R-:W-:-:S07]  /*10f80*/  LEA.HI R229, R229, R2, RZ, 0x3 ;  /* 0x00000002e5e57211 */ /* 0x000fce00078f18ff */
[----:B------:R-:W-:Y:S02]  /*10f90*/  @P0 SHF.R.U32.HI R234, RZ, c[0x0][0x2cc], R234 ;  /* 0x0000b300ffea0a19 */ /* 0x000fe400000116ea */
[----:B------:R-:W-:-:S05]  /*10fa0*/  LOP3.LUT R229, R229, 0xfffffff8, RZ, 0xc0, !PT ;  /* 0xfffffff8e5e57812 */ /* 0x000fca00078ec0ff */
[----:B------:R-:W-:Y:S02]  /*10fb0*/  IMAD.IADD R229, R2, 0x1, -R229 ;  /* 0x0000000102e57824 */ /* 0x000fe400078e0ae5 */
[----:B------:R-:W-:Y:S02]  /*10fc0*/  IMAD.MOV.U32 R2, RZ, RZ, R148 ;  /* 0x000000ffff027224 */ /* 0x000fe400078e0094 */
[----:B------:R-:W-:-:S05]  /*10fd0*/  IMAD.SHL.U32 R229, R229, 0x8, RZ ;  /* 0x00000008e5e57824 */ /* 0x000fca00078e00ff */
[----:B------:R-:W-:-:S04]  /*10fe0*/  SHF.R.S32.HI R230, RZ, 0x1f, R229 ;  /* 0x0000001fffe67819 */ /* 0x000fc800000114e5 */
[C---:B------:R-:W-:Y:S01]  /*10ff0*/  SHF.L.U64.HI R230, R229.reuse, 0x1, R230 ;  /* 0x00000001e5e67819 */ /* 0x040fe200000102e6 */
[----:B------:R-:W-:Y:S02]  /*11000*/  IMAD.SHL.U32 R229, R229, 0x2, RZ ;  /* 0x00000002e5e57824 */ /* 0x000fe400078e00ff */
.L_x_746:
[----:B------:R-:W-:Y:S04]  /*11010*/  DEPBAR.LE SB0, 0x0 ;  /* 0x000080000000791a */ /* 0x000fe80000000000 */
[----:B------:R-:W-:Y:S01]  /*11020*/  BAR.SYNC.DEFER_BLOCKING 0x0 ;  /* 0x0000000000007b1d */ /* 0x000fe20000010000 */
[----:B------:R-:W-:Y:S05]  /*11030*/  ISETP.LE.AND P0, PT, RZ, UR7, PT ;  /* 0x00000007ff007c0c */ /* 0x000fea000bf03270 */
[----:B------:R1:W2:Y:S04]  /*11040*/  LDSM.16.M88.4 R148, [R218+0x10080] ;  /* 0x01008000da94783b */ /* 0x0002a80000000200 */
[----:B------:R1:W3:Y:S04]  /*11050*/  LDSM.16.M88.4 R152, [R217+0xc080] ;  /* 0x00c08000d998783b */ /* 0x0002e80000000200 */
[----:B------:R1:W4:Y:S04]  /*11060*/  LDSM.16.M88.4 R156, [R217+0xc880] ;  /* 0x00c88000d99c783b */ /* 0x0003280000000200 */
[----:B------:R1:W1:Y:S04]  /*11070*/  LDSM.16.M88.4 R160, [R214+0x10080] ;  /* 0x01008000d6a0783b */ /* 0x0002680000000200 */
[----:B------:R1:W1:Y:S04]  /*11080*/  LDSM.16.M88.4 R164, [R216] ;  /* 0x00000000d8a4783b */ /* 0x0002680000000200 */
[----:B------:R1:W1:Y:S01]  /*11090*/  LDSM.16.M88.4 R168, [R207] ;  /* 0x00000000cfa8783b */ /* 0x0002620000000200 */
[----:B------:R-:W-:-:S05]  /*110a0*/  @!P0 BRA `(.L_x_744) ;  /* 0x000001c000008947 */ /* 0x000fca0003800000 */
        /* <DEDUP_REMOVED lines=28> */
.L_x_744:
[C---:B--234-:R-:W-:Y:S01]  /*11270*/  HMMA.16816.F32 R4, R148.reuse, R152, RZ ;  /* 0x000000989404723c */ /* 0x05cfe200000018ff */
[----:B------:R-:W0:Y:S01]  /*11280*/  LDGDEPBAR ;  /* 0x00000000000079af */ /* 0x000e220000000000 */
[----:B------:R-:W-:Y:S06]  /*11290*/  UISETP.GE.AND UP0, UPT, UR7, 0x1, UPT ;  /* 0x000000010700788c */ /* 0x000fec000bf06270 */
        /* <DEDUP_REMOVED lines=152> */
.L_x_745:
[----:B------:R-:W-:Y:S01]  /*11c20*/  PLOP3.LUT P0, PT, PT, PT, UP2, 0x80, 0x0 ;  /* 0x000000000000781c */ /* 0x000fe20003f0f028 */
[----:B------:R-:W-:Y:S01]  /*11c30*/  UIMAD UR5, UR7, -0x20, UR4 ;  /* 0xffffffe0070578a4 */ /* 0x000fe2000f8e0204 */
[----:B-1----:R-:W-:Y:S01]  /*11c40*/  MOV R152, R226 ;  /* 0x000000e200987202 */ /* 0x002fe20000000f00 */
[----:B------:R-:W-:Y:S04]  /*11c50*/  LDSM.16.MT88.4 R156, [R210+0x8080] ;  /* 0x00808000d29c783b */ /* 0x000fe80000004200 */
[----:B------:R-:W-:Y:S04]  /*11c60*/  MOV R0, UR5 ;  /* 0x0000000500007c02 */ /* 0x000fe80008000f00 */
[----:B------:R-:W-:Y:S01]  /*11c70*/  IADD3 R0, R0, UR11, -R227 ;  /* 0x0000000b00007c10 */ /* 0x000fe2000fffe8e3 */
[----:B------:R-:W-:Y:S01]  /*11c80*/  LDSM.16.MT88.4 R172, [R215+0xa880] ;  /* 0x00a88000d7ac783b */ /* 0x000fe20000004200 */
[----:B------:R-:W-:Y:S02]  /*11c90*/  @P0 MOV R152, R234 ;  /* 0x000000ea00980202 */ /* 0x000fe40000000f00 */
[----:B------:R-:W-:Y:S05]  /*11ca0*/  IADD3 R0, R0, -UR20, RZ ;  /* 0x8000001400007c10 */ /* 0x000fea000fffe0ff */
[----:B------:R-:W1:Y:S08]  /*11cb0*/  SHFL.IDX PT, R151, R152, RZ, 0x1c1f ;  /* 0x001c1fff98977589 */ /* 0x000e7000000e0000 */
[----:B------:R-:W2:Y:S08]  /*11cc0*/  SHFL.IDX PT, R149, R152, 0x1, 0x1c1f ;  /* 0x003c1f0098957f89 */ /* 0x000eb000000e0000 */
[----:B------:R-:W-:Y:S08]  /*11cd0*/  LDSM.16.MT88.4 R176, [R210+0xa880] ;  /* 0x00a88000d2b0783b */ /* 0x000ff00000004200 */
[----:B------:R-:W-:Y:S08]  /*11ce0*/  LDSM.16.MT88.4 R180, [R208+0xa880] ;  /* 0x00a88000d0b4783b */ /* 0x000ff00000004200 */
[----:B------:R-:W-:Y:S08]  /*11cf0*/  LDSM.16.MT88.4 R184, [R215+0xb880] ;  /* 0x00b88000d7b8783b */ /* 0x000ff00000004200 */
[----:B------:R-:W-:Y:S08]  /*11d00*/  LDSM.16.MT88.4 R188, [R210+0xb880] ;  /* 0x00b88000d2bc783b */ /* 0x000ff00000004200 */
[----:B------:R-:W-:Y:S08]  /*11d10*/  LDSM.16.MT88.4 R192, [R208+0xb880] ;  /* 0x00b88000d0c0783b */ /* 0x000ff00000004200 */
[----:B------:R-:W0:Y:S01]  /*11d20*/  LDGDEPBAR ;  /* 0x00000000000079af */ /* 0x000e220000000000 */
[C---:B-1----:R-:W-:Y:S02]  /*11d30*/  IADD3 R148, R0.reuse, R151, RZ ;  /* 0x0000009700947210 */ /* 0x042fe40007ffe0ff */
[----:B--2---:R-:W-:Y:S02]  /*11d40*/  IADD3 R0, R0, R149, RZ ;  /* 0x0000009500007210 */ /* 0x004fe40007ffe0ff */
[----:B------:R-:W-:Y:S04]  /*11d50*/  ISETP.GT.AND P0, PT, R148, RZ, PT ;  /* 0x000000ff9400720c */ /* 0x000fe80003f04270 */
[----:B------:R-:W-:Y:S02]  /*11d60*/  FSEL R150, R4, -INF , P0 ;  /* 0xff80000004967808 */ /* 0x000fe40000000000 */
[----:B------:R-:W-:Y:S04]  /*11d70*/  ISETP.GT.AND P0, PT, R148, 0x1, PT ;  /* 0x000000019400780c */ /* 0x000fe80003f04270 */
[----:B------:R-:W-:Y:S02]  /*11d80*/  FSEL R4, R5, -INF , P0 ;  /* 0xff80000005047808 */ /* 0x000fe40000000000 */
[----:B------:R-:W-:Y:S02]  /*11d90*/  ISETP.GT.AND P0, PT, R0, RZ, PT ;  /* 0x000000ff0000720c */ /* 0x000fe40003f04270 */
[----:B------:R-:W-:Y:S02]  /*11da0*/  FMNMX.FTZ R5, R150, R3, !PT ;  /* 0x0000000396057209 */ /* 0x000fe40007810000 */
[----:B------:R-:W-:Y:S02]  /*11db0*/  FSEL R155, R6, -INF , P0 ;  /* 0xff800000069b7808 */ /* 0x000fe40000000000 */
[----:B------:R-:W-:Y:S02]  /*11dc0*/  ISETP.GT.AND P0, PT, R0, 0x1, PT ;  /* 0x000000010000780c */ /* 0x000fe40003f04270 */
[----:B------:R-:W-:Y:S02]  /*11dd0*/  FMNMX.FTZ R5, R4, R5, !PT ;  /* 0x0000000504057209 */ /* 0x000fe40007810000 */
[----:B------:R-:W-:Y:S02]  /*11de0*/  FSEL R153, R7, -INF , P0 ;  /* 0xff80000007997808 */ /* 0x000fe40000000000 */
[----:B------:R-:W-:Y:S04]  /*11df0*/  ISETP.GT.AND P0, PT, R148, 0x8, PT ;  /* 0x000000089400780c */ /* 0x000fe80003f04270 */
[----:B------:R-:W-:Y:S02]  /*11e00*/  FSEL R8, R8, -INF , P0 ;  /* 0xff80000008087808 */ /* 0x000fe40000000000 */
[----:B------:R-:W-:Y:S02]  /*11e10*/  ISETP.GT.AND P0, PT, R148, 0x9, PT ;  /* 0x000000099400780c */ /* 0x000fe40003f04270 */
[----:B------:R-:W-:Y:S02]  /*11e20*/  FMNMX.FTZ R5, R8, R5, !PT ;  /* 0x0000000508057209 */ /* 0x000fe40007810000 */
        /* <DEDUP_REMOVED lines=16> */
[----:B------:R-:W-:Y:S02]  /*11f30*/  FMNMX.FTZ R10, R155, R2, !PT ;  /* 0x000000029b0a7209 */ /* 0x000fe40007810000 */
[C---:B------:R-:W-:Y:S02]  /*11f40*/  ISETP.GT.AND P0, PT, R0.reuse, 0x9, PT ;  /* 0x000000090000780c */ /* 0x040fe40003f04270 */
[----:B------:R-:W-:Y:S02]  /*11f50*/  FMNMX.FTZ R10, R153, R10, !PT ;  /* 0x0000000a990a7209 */ /* 0x000fe40007810000 */
[----:B------:R-:W-:Y:S02]  /*11f60*/  FSEL R11, R11, -INF , P0 ;  /* 0xff8000000b0b7808 */ /* 0x000fe40000000000 */
[----:B------:R-:W-:Y:S02]  /*11f70*/  ISETP.GT.AND P0, PT, R0, 0x10, PT ;  /* 0x000000100000780c */ /* 0x000fe40003f04270 */
[----:B------:R-:W-:Y:S02]  /*11f80*/  FMNMX.FTZ R12, R9, R10, !PT ;  /* 0x0000000a090c7209 */ /* 0x000fe40007810000 */
[----:B------:R-:W-:Y:S01]  /*11f90*/  FSEL R167, R14, -INF , P0 ;  /* 0xff8000000ea77808 */ /* 0x000fe20000000000 */
[----:B------:R-:W1:Y:S01]  /*11fa0*/  SHFL.BFLY PT, R10, R5, 0x2, 0x1f ;  /* 0x0c401f00050a7f89 */ /* 0x000e6200000e0000 */
[C---:B------:R-:W-:Y:S02]  /*11fb0*/  ISETP.GT.AND P0, PT, R0.reuse, 0x11, PT ;  /* 0x000000110000780c */ /* 0x040fe40003f04270 */
[----:B------:R-:W-:Y:S02]  /*11fc0*/  FMNMX.FTZ R12, R11, R12, !PT ;  /* 0x0000000c0b0c7209 */ /* 0x000fe40007810000 */
[----:B------:R-:W-:Y:S02]  /*11fd0*/  FSEL R165, R15, -INF , P0 ;  /* 0xff8000000fa57808 */ /* 0x000fe40000000000 */
[----:B------:R-:W-:Y:S02]  /*11fe0*/  FMNMX.FTZ R12, R167, R12, !PT ;  /* 0x0000000ca70c7209 */ /* 0x000fe40007810000 */
[----:B------:R-:W-:Y:S04]  /*11ff0*/  ISETP.GT.AND P0, PT, R0, 0x18, PT ;  /* 0x000000180000780c */ /* 0x000fe80003f04270 */
[----:B------:R-:W-:Y:S02]  /*12000*/  FSEL R161, R18, -INF , P0 ;  /* 0xff80000012a17808 */ /* 0x000fe40000000000 */
[----:B------:R-:W-:Y:S02]  /*12010*/  ISETP.GT.AND P0, PT, R0, 0x19, PT ;  /* 0x000000190000780c */ /* 0x000fe40003f04270 */
[----:B------:R-:W-:Y:S02]  /*12020*/  FMNMX.FTZ R0, R165, R12, !PT ;  /* 0x0000000ca5007209 */ /* 0x000fe40007810000 */
[----:B------:R-:W-:Y:S02]  /*12030*/  FSEL R149, R19, -INF , P0 ;  /* 0xff80000013957808 */ /* 0x000fe40000000000 */
[----:B------:R-:W-:Y:S02]  /*12040*/  FMNMX.FTZ R0, R161, R0, !PT ;  /* 0x00000000a1007209 */ /* 0x000fe40007810000 */
[----:B-1----:R-:W-:Y:S02]  /*12050*/  FMNMX.FTZ R13, R10, R5, !PT ;  /* 0x000000050a0d7209 */ /* 0x002fe40007810000 */
[----:B------:R-:W-:Y:S03]  /*12060*/  FMNMX.FTZ R7, R149, R0, !PT ;  /* 0x0000000095077209 */ /* 0x000fe60007810000 */
[----:B------:R-:W-:Y:S08]  /*12070*/  SHFL.BFLY PT, R10, R13, 0x1, 0x1f ;  /* 0x0c201f000d0a7f89 */ /* 0x000ff000000e0000 */
[----:B------:R-:W1:Y:S02]  /*12080*/  SHFL.BFLY PT, R0, R7, 0x2, 0x1f ;  /* 0x0c401f0007007f89 */ /* 0x000e6400000e0000 */
[----:B-1----:R-:W-:Y:S02]  /*12090*/  FMNMX.FTZ R5, R7, R0, !PT ;  /* 0x0000000007057209 */ /* 0x002fe40007810000 */
[----:B------:R-:W-:Y:S04]  /*120a0*/  FMNMX.FTZ R0, R13, R10, !PT ;  /* 0x0000000a0d007209 */ /* 0x000fe80007810000 */
[----:B------:R-:W-:Y:S01]  /*120b0*/  LDSM.16.MT88.4 R12, [R215+0x8080] ;  /* 0x00808000d70c783b */ /* 0x000fe20000004200 */
[C---:B------:R-:W-:Y:S01]  /*120c0*/  FSETP.NEU.FTZ.AND P0, PT, R0.reuse, -INF , PT ;  /* 0xff8000000000780b */ /* 0x040fe20003f1d000 */
[----:B------:R-:W-:Y:S06]  /*120d0*/  FMUL.FTZ R163, R0, c[0x0][0x2d0] ;  /* 0x0000b40000a37a20 */ /* 0x000fec0000410000 */
[----:B------:R-:W1:Y:S01]  /*120e0*/  SHFL.BFLY PT, R148, R5, 0x1, 0x1f ;  /* 0x0c201f0005947f89 */ /* 0x000e6200000e0000 */
[----:B------:R-:W-:Y:S05]  /*120f0*/  FSEL R163, R163, RZ, P0 ;  /* 0x000000ffa3a37208 */ /* 0x000fea0000000000 */
[--C-:B------:R-:W-:Y:S02]  /*12100*/  FFMA.FTZ R151, R150, c[0x0][0x2d0], -R163.reuse ;  /* 0x0000b40096977a23 */ /* 0x100fe400000108a3 */
[--C-:B------:R-:W-:Y:S01]  /*12110*/  FFMA.FTZ R150, R4, c[0x0][0x2d0], -R163.reuse ;  /* 0x0000b40004967a23 */ /* 0x100fe200000108a3 */
[----:B------:R-:W-:Y:S01]  /*12120*/  FSEL R4, R0, RZ, P0 ;  /* 0x000000ff00047208 */ /* 0x000fe20000000000 */
[--C-:B------:R-:W-:Y:S02]  /*12130*/  FFMA.FTZ R241, R8, c[0x0][0x2d0], -R163.reuse ;  /* 0x0000b40008f17a23 */ /* 0x100fe400000108a3 */
[----:B------:R-:W-:Y:S01]  /*12140*/  FFMA.FTZ R240, R6, c[0x0][0x2d0], -R163 ;  /* 0x0000b40006f07a23 */ /* 0x000fe200000108a3 */
[----:B------:R-:W-:Y:S01]  /*12150*/  MUFU.EX2 R151, R151 ;  /* 0x0000009700977308 */ /* 0x000fe20000000800 */
[----:B------:R-:W-:Y:S02]  /*12160*/  FADD.FTZ R4, -R4, R3 ;  /* 0x0000000304047221 */ /* 0x000fe40000010100 */
[--C-:B------:R-:W-:Y:S02]  /*12170*/  FFMA.FTZ R242, R168, c[0x0][0x2d0], -R163.reuse ;  /* 0x0000b400a8f27a23 */ /* 0x100fe400000108a3 */
[----:B------:R-:W-:Y:S01]  /*12180*/  FMUL.FTZ R3, R4, c[0x0][0x2d0] ;  /* 0x0000b40004037a20 */ /* 0x000fe20000410000 */
[----:B------:R-:W-:Y:S01]  /*12190*/  LDSM.16.MT88.4 R168, [R208+0x9880] ;  /* 0x00988000d0a8783b */ /* 0x000fe20000004200 */
[--C-:B------:R-:W-:Y:S02]  /*121a0*/  FFMA.FTZ R243, R166, c[0x0][0x2d0], -R163.reuse ;  /* 0x0000b400a6f37a23 */ /* 0x100fe400000108a3 */
[--C-:B------:R-:W-:Y:S01]  /*121b0*/  FFMA.FTZ R246, R164, c[0x0][0x2d0], -R163.reuse ;  /* 0x0000b400a4f67a23 */ /* 0x100fe200000108a3 */
[----:B------:R-:W2:Y:S01]  /*121c0*/  MUFU.EX2 R150, R150 ;  /* 0x0000009600967308 */ /* 0x000ea20000000800 */
[----:B-1----:R-:W-:Y:S01]  /*121d0*/  FMNMX.FTZ R148, R148, R5, !PT ;  /* 0x0000000594947209 */ /* 0x002fe20007810000 */
[----:B------:R-:W-:Y:S03]  /*121e0*/  FFMA.FTZ R163, R162, c[0x0][0x2d0], -R163 ;  /* 0x0000b400a2a37a23 */ /* 0x000fe600000108a3 */
[C---:B------:R-:W-:Y:S01]  /*121f0*/  FSETP.NEU.FTZ.AND P0, PT, R148.reuse, -INF , PT ;  /* 0xff8000009400780b */ /* 0x040fe20003f1d000 */
[C---:B------:R-:W-:Y:S03]  /*12200*/  FMUL.FTZ R160, R148.reuse, c[0x0][0x2d0] ;  /* 0x0000b40094a07a20 */ /* 0x040fe60000410000 */
[----:B------:R-:W-:Y:S01]  /*12210*/  FSEL R5, R148, RZ, P0 ;  /* 0x000000ff94057208 */ /* 0x000fe20000000000 */
[----:B------:R-:W1:Y:S01]  /*12220*/  MUFU.EX2 R3, R3 ;  /* 0x0000000300037308 */ /* 0x000e620000000800 */
[----:B------:R-:W-:Y:S02]  /*12230*/  FSEL R160, R160, RZ, P0 ;  /* 0x000000ffa0a07208 */ /* 0x000fe40000000000 */
[----:B------:R-:W-:Y:S01]  /*12240*/  ISETP.LT.AND P0, PT, R235, UR7, PT ;  /* 0x00000007eb007c0c */ /* 0x000fe2000bf01270 */
[----:B------:R-:W-:Y:S01]  /*12250*/  FADD.FTZ R5, -R5, R2 ;  /* 0x0000000205057221 */ /* 0x000fe20000010100 */
[----:B------:R-:W-:Y:S01]  /*12260*/  UIADD3 UR7, UR7, -0x1, URZ ;  /* 0xffffffff07077890 */ /* 0x000fe2000fffe03f */
[--C-:B------:R-:W-:Y:S02]  /*12270*/  FFMA.FTZ R239, R155, c[0x0][0x2d0], -R160.reuse ;  /* 0x0000b4009bef7a23 */ /* 0x100fe400000108a0 */
[--C-:B------:R-:W-:Y:S02]  /*12280*/  FFMA.FTZ R238, R153, c[0x0][0x2d0], -R160.reuse ;  /* 0x0000b40099ee7a23 */ /* 0x100fe400000108a0 */
[--C-:B------:R-:W-:Y:S01]  /*12290*/  FFMA.FTZ R237, R9, c[0x0][0x2d0], -R160.reuse ;  /* 0x0000b40009ed7a23 */ /* 0x100fe200000108a0 */
[----:B------:R-:W-:Y:S01]  /*122a0*/  MUFU.EX2 R241, R241 ;  /* 0x000000f100f17308 */ /* 0x000fe20000000800 */
[--C-:B------:R-:W-:Y:S02]  /*122b0*/  FFMA.FTZ R236, R11, c[0x0][0x2d0], -R160.reuse ;  /* 0x0000b4000bec7a23 */ /* 0x100fe400000108a0 */
[----:B------:R-:W-:Y:S01]  /*122c0*/  FMUL.FTZ R2, R5, c[0x0][0x2d0] ;  /* 0x0000b40005027a20 */ /* 0x000fe20000410000 */
[----:B--2---:R-:W-:Y:S01]  /*122d0*/  F2FP.PACK_AB R152, R150, R151 ;  /* 0x000000979698723e */ /* 0x004fe200000000ff */
[--C-:B------:R-:W-:Y:S02]  /*122e0*/  FFMA.FTZ R244, R167, c[0x0][0x2d0], -R160.reuse ;  /* 0x0000b400a7f47a23 */ /* 0x100fe400000108a0 */
[--C-:B------:R-:W-:Y:S02]  /*122f0*/  FFMA.FTZ R245, R165, c[0x0][0x2d0], -R160.reuse ;  /* 0x0000b400a5f57a23 */ /* 0x100fe400000108a0 */
[----:B------:R-:W-:Y:S01]  /*12300*/  LDSM.16.MT88.4 R164, [R210+0x9880] ;  /* 0x00988000d2a4783b */ /* 0x000fe20000004200 */
[----:B------:R-:W2:Y:S01]  /*12310*/  MUFU.EX2 R2, R2 ;  /* 0x0000000200027308 */ /* 0x000ea20000000800 */
[--C-:B------:R-:W-:Y:S02]  /*12320*/  FFMA.FTZ R248, R161, c[0x0][0x2d0], -R160.reuse ;  /* 0x0000b400a1f87a23 */ /* 0x100fe400000108a0 */
[C---:B-1----:R-:W-:Y:S02]  /*12330*/  FMUL.FTZ R4, R3.reuse, R144 ;  /* 0x0000009003047220 */ /* 0x042fe40000410000 */
[C---:B------:R-:W-:Y:S02]  /*12340*/  FMUL.FTZ R5, R3.reuse, R145 ;  /* 0x0000009103057220 */ /* 0x040fe40000410000 */
[C---:B------:R-:W-:Y:S02]  /*12350*/  FMUL.FTZ R8, R3.reuse, R132 ;  /* 0x0000008403087220 */ /* 0x040fe40000410000 */
[C---:B------:R-:W-:Y:S01]  /*12360*/  FMUL.FTZ R9, R3.reuse, R133 ;  /* 0x0000008503097220 */ /* 0x040fe20000410000 */
[----:B------:R-:W1:Y:S01]  /*12370*/  MUFU.EX2 R240, R240 ;  /* 0x000000f000f07308 */ /* 0x000e620000000800 */
[C---:B------:R-:W-:Y:S02]  /*12380*/  FMUL.FTZ R16, R3.reuse, R140 ;  /* 0x0000008c03107220 */ /* 0x040fe40000410000 */
[----:B------:R-:W-:Y:S02]  /*12390*/  FMUL.FTZ R17, R3, R141 ;  /* 0x0000008d03117220 */ /* 0x000fe40000410000 */
[----:B------:R-:W-:Y:S02]  /*123a0*/  FFMA.FTZ R160, R149, c[0x0][0x2d0], -R160 ;  /* 0x0000b40095a07a23 */ /* 0x000fe400000108a0 */
[C---:B------:R-:W-:Y:S02]  /*123b0*/  FMUL.FTZ R28, R3.reuse, R28 ;  /* 0x0000001c031c7220 */ /* 0x040fe40000410000 */
[C---:B------:R-:W-:Y:S01]  /*123c0*/  FMUL.FTZ R29, R3.reuse, R29 ;  /* 0x0000001d031d7220 */ /* 0x040fe20000410000 */
[----:B------:R-:W-:Y:S01]  /*123d0*/  MUFU.EX2 R239, R239 ;  /* 0x000000ef00ef7308 */ /* 0x000fe20000000800 */
[C---:B------:R-:W-:Y:S02]  /*123e0*/  FMUL.FTZ R32, R3.reuse, R32 ;  /* 0x0000002003207220 */ /* 0x040fe40000410000 */
[C---:B------:R-:W-:Y:S02]  /*123f0*/  FMUL.FTZ R33, R3.reuse, R33 ;  /* 0x0000002103217220 */ /* 0x040fe40000410000 */
[C---:B--2---:R-:W-:Y:S02]  /*12400*/  FMUL.FTZ R6, R2.reuse, R146 ;  /* 0x0000009202067220 */ /* 0x044fe40000410000 */
[C---:B------:R-:W-:Y:S02]  /*12410*/  FMUL.FTZ R7, R2.reuse, R147 ;  /* 0x0000009302077220 */ /* 0x040fe40000410000 */
[----:B------:R-:W2:Y:S01]  /*12420*/  LDSM.16.MT88.4 R144, [R209+0x8080] ;  /* 0x00808000d190783b */ /* 0x000ea20000004200 */
[----:B------:R-:W3:Y:S01]  /*12430*/  MUFU.EX2 R238, R238 ;  /* 0x000000ee00ee7308 */ /* 0x000ee20000000800 */
[C---:B------:R-:W-:Y:S02]  /*12440*/  FMUL.FTZ R10, R2.reuse, R134 ;  /* 0x00000086020a7220 */ /* 0x040fe40000410000 */
[----:B------:R-:W-:Y:S01]  /*12450*/  FMUL.FTZ R11, R2, R135 ;  /* 0x00000087020b7220 */ /* 0x000fe20000410000 */
[----:B-1----:R-:W-:Y:S01]  /*12460*/  F2FP.PACK_AB R154, R240, R241 ;  /* 0x000000f1f09a723e */ /* 0x002fe200000000ff */
[C---:B------:R-:W-:Y:S02]  /*12470*/  FMUL.FTZ R18, R2.reuse, R142 ;  /* 0x0000008e02127220 */ /* 0x040fe40000410000 */
[----:B------:R-:W1:Y:S01]  /*12480*/  LDSM.16.MT88.4 R132, [R208+0x8080] ;  /* 0x00808000d084783b */ /* 0x000e620000004200 */
[C---:B------:R-:W-:Y:S02]  /*12490*/  FMUL.FTZ R19, R2.reuse, R143 ;  /* 0x0000008f02137220 */ /* 0x040fe40000410000 */
[----:B------:R-:W-:Y:S01]  /*124a0*/  MUFU.EX2 R237, R237 ;  /* 0x000000ed00ed7308 */ /* 0x000fe20000000800 */
[C---:B------:R-:W-:Y:S02]  /*124b0*/  FMUL.FTZ R30, R2.reuse, R30 ;  /* 0x0000001e021e7220 */ /* 0x040fe40000410000 */
[C---:B------:R-:W-:Y:S02]  /*124c0*/  FMUL.FTZ R31, R2.reuse, R31 ;  /* 0x0000001f021f7220 */ /* 0x040fe40000410000 */
[----:B------:R-:W-:Y:S01]  /*124d0*/  LDSM.16.MT88.4 R140, [R210+0x9080] ;  /* 0x00908000d28c783b */ /* 0x000fe20000004200 */
[C---:B------:R-:W-:Y:S02]  /*124e0*/  FMUL.FTZ R34, R2.reuse, R34 ;  /* 0x0000002202227220 */ /* 0x040fe40000410000 */
[----:B------:R-:W-:Y:S02]  /*124f0*/  FMUL.FTZ R35, R2, R35 ;  /* 0x0000002302237220 */ /* 0x000fe40000410000 */
[----:B------:R-:W4:Y:S01]  /*12500*/  MUFU.EX2 R236, R236 ;  /* 0x000000ec00ec7308 */ /* 0x000f220000000800 */
[C---:B------:R-:W-:Y:S02]  /*12510*/  FMUL.FTZ R36, R3.reuse, R36 ;  /* 0x0000002403247220 */ /* 0x040fe40000410000 */
[C---:B------:R-:W-:Y:S01]  /*12520*/  FMUL.FTZ R37, R3.reuse, R37 ;  /* 0x0000002503257220 */ /* 0x040fe20000410000 */
        /* <DEDUP_REMOVED lines=13> */
[----:B----4-:R-:W-:Y:S01]  /*12600*/  F2FP.PACK_AB R155, R236, R237 ;  /* 0x000000edec9b723e */ /* 0x010fe200000000ff */
[C---:B------:R-:W-:Y:S02]  /*12610*/  FMUL.FTZ R48, R3.reuse, R48 ;  /* 0x0000003003307220 */ /* 0x040fe40000410000 */
[C---:B------:R-:W-:Y:S02]  /*12620*/  FMUL.FTZ R49, R3.reuse, R49 ;  /* 0x0000003103317220 */ /* 0x040fe40000410000 */
[C---:B------:R-:W-:Y:S01]  /*12630*/  FMUL.FTZ R50, R2.reuse, R50 ;  /* 0x0000003202327220 */ /* 0x040fe20000410000 */
[----:B------:R-:W-:Y:S01]  /*12640*/  MUFU.EX2 R242, R242 ;  /* 0x000000f200f27308 */ /* 0x000fe20000000800 */
[C---:B------:R-:W-:Y:S05]  /*12650*/  HMMA.16816.F32 R4, R152.reuse, R12, R4 ;  /* 0x0000000c9804723c */ /* 0x040fea0000001804 */
[C---:B------:R-:W-:Y:S02]  /*12660*/  FMUL.FTZ R51, R2.reuse, R51 ;  /* 0x0000003302337220 */ /* 0x040fe40000410000 */
[C---:B------:R-:W-:Y:S01]  /*12670*/  FMUL.FTZ R12, R3.reuse, R136 ;  /* 0x00000088030c7220 */ /* 0x040fe20000410000 */
[C---:B------:R-:W-:Y:S01]  /*12680*/  HMMA.16816.F32 R8, R152.reuse, R14, R8 ;  /* 0x0000000e9808723c */ /* 0x040fe20000001808 */
[----:B------:R-:W4:Y:S03]  /*12690*/  MUFU.EX2 R243, R243 ;  /* 0x000000f300f37308 */ /* 0x000f260000000800 */
[C---:B------:R-:W-:Y:S01]  /*126a0*/  FMUL.FTZ R13, R3.reuse, R137 ;  /* 0x00000089030d7220 */ /* 0x040fe20000410000 */
[----:B---3--:R-:W-:Y:S01]  /*126b0*/  LDSM.16.MT88.4 R160, [R215+0x9880] ;  /* 0x00988000d7a0783b */ /* 0x008fe20000004200 */
[C---:B------:R-:W-:Y:S02]  /*126c0*/  FMUL.FTZ R20, R3.reuse, R20 ;  /* 0x0000001403147220 */ /* 0x040fe40000410000 */
[C---:B------:R-:W-:Y:S03]  /*126d0*/  FMUL.FTZ R14, R2.reuse, R138 ;  /* 0x0000008a020e7220 */ /* 0x040fe60000410000 */
[----:B------:R-:W-:Y:S01]  /*126e0*/  MUFU.EX2 R244, R244 ;  /* 0x000000f400f47308 */ /* 0x000fe20000000800 */
[C---:B------:R-:W-:Y:S02]  /*126f0*/  FMUL.FTZ R15, R2.reuse, R139 ;  /* 0x0000008b020f7220 */ /* 0x040fe40000410000 */
[----:B------:R-:W3:Y:S01]  /*12700*/  LDSM.16.MT88.4 R136, [R215+0x9080] ;  /* 0x00908000d788783b */ /* 0x000ee20000004200 */
[C---:B------:R-:W-:Y:S02]  /*12710*/  FMUL.FTZ R52, R3.reuse, R52 ;  /* 0x0000003403347220 */ /* 0x040fe40000410000 */
[C---:B------:R-:W-:Y:S02]  /*12720*/  FMUL.FTZ R53, R3.reuse, R53 ;  /* 0x0000003503357220 */ /* 0x040fe40000410000 */
[C---:B------:R-:W-:Y:S02]  /*12730*/  HMMA.16816.F32 R12, R152.reuse, R156, R12 ;  /* 0x0000009c980c723c */ /* 0x040fe4000000180c */
[----:B------:R-:W5:Y:S01]  /*12740*/  MUFU.EX2 R245, R245 ;  /* 0x000000f500f57308 */ /* 0x000f620000000800 */
[C---:B------:R-:W-:Y:S02]  /*12750*/  FMUL.FTZ R54, R2.reuse, R54 ;  /* 0x0000003602367220 */ /* 0x040fe40000410000 */
[C---:B------:R-:W-:Y:S02]  /*12760*/  FMUL.FTZ R55, R2.reuse, R55 ;  /* 0x0000003702377220 */ /* 0x040fe40000410000 */
[C---:B------:R-:W-:Y:S01]  /*12770*/  FMUL.FTZ R56, R3.reuse, R56 ;  /* 0x0000003803387220 */ /* 0x040fe20000410000 */
[C---:B------:R-:W-:Y:S01]  /*12780*/  HMMA.16816.F32 R16, R152.reuse, R158, R16 ;  /* 0x0000009e9810723c */ /* 0x040fe20000001810 */
[----:B------:R-:W-:Y:S03]  /*12790*/  LDSM.16.MT88.4 R156, [R209+0x8880] ;  /* 0x00888000d19c783b */ /* 0x000fe60000004200 */
[C---:B------:R-:W-:Y:S01]  /*127a0*/  FMUL.FTZ R21, R3.reuse, R21 ;  /* 0x0000001503157220 */ /* 0x040fe20000410000 */
[----:B------:R-:W1:Y:S01]  /*127b0*/  MUFU.EX2 R246, R246 ;  /* 0x000000f600f67308 */ /* 0x000e620000000800 */
[C---:B------:R-:W-:Y:S02]  /*127c0*/  FMUL.FTZ R22, R2.reuse, R22 ;  /* 0x0000001602167220 */ /* 0x040fe40000410000 */
[C---:B------:R-:W-:Y:S04]  /*127d0*/  FMUL.FTZ R23, R2.reuse, R23 ;  /* 0x0000001702177220 */ /* 0x040fe80000410000 */
[C---:B------:R-:W-:Y:S02]  /*127e0*/  FMUL.FTZ R57, R3.reuse, R57 ;  /* 0x0000003903397220 */ /* 0x040fe40000410000 */
[C---:B------:R-:W-:Y:S01]  /*127f0*/  FMUL.FTZ R58, R2.reuse, R58 ;  /* 0x0000003a023a7220 */ /* 0x040fe20000410000 */
[C---:B--2---:R-:W-:Y:S01]  /*12800*/  HMMA.16816.F32 R20, R152.reuse, R144, R20 ;  /* 0x000000909814723c */ /* 0x044fe20000001814 */
[----:B------:R-:W2:Y:S02]  /*12810*/  MUFU.EX2 R248, R248 ;  /* 0x000000f800f87308 */ /* 0x000ea40000000800 */
        /* <DEDUP_REMOVED lines=10> */
[C---:B-1----:R-:W-:Y:S04]  /*128c0*/  HMMA.16816.F32 R28, R152.reuse, R132, R28 ;  /* 0x00000084981c723c */ /* 0x042fe8000000181c */
[C---:B------:R-:W-:Y:S02]  /*128d0*/  FMUL.FTZ R64, R3.reuse, R64 ;  /* 0x0000004003407220 */ /* 0x040fe40000410000 */
[C---:B------:R-:W-:Y:S02]  /*128e0*/  FMUL.FTZ R65, R3.reuse, R65 ;  /* 0x0000004103417220 */ /* 0x040fe40000410000 */
[C---:B------:R-:W-:Y:S01]  /*128f0*/  HMMA.16816.F32 R32, R152.reuse, R134, R32 ;  /* 0x000000869820723c */ /* 0x040fe20000001820 */
[----:B------:R-:W1:Y:S03]  /*12900*/  LDSM.16.MT88.4 R132, [R209+0x9080] ;  /* 0x00908000d184783b */ /* 0x000e660000004200 */
[C---:B------:R-:W-:Y:S02]  /*12910*/  FMUL.FTZ R66, R2.reuse, R66 ;  /* 0x0000004202427220 */ /* 0x040fe40000410000 */
[C---:B------:R-:W-:Y:S02]  /*12920*/  FMUL.FTZ R67, R2.reuse, R67 ;  /* 0x0000004302437220 */ /* 0x040fe40000410000 */
[C---:B---3--:R-:W-:Y:S04]  /*12930*/  HMMA.16816.F32 R36, R152.reuse, R136, R36 ;  /* 0x000000889824723c */ /* 0x048fe80000001824 */
[C---:B------:R-:W-:Y:S02]  /*12940*/  FMUL.FTZ R68, R3.reuse, R68 ;  /* 0x0000004403447220 */ /* 0x040fe40000410000 */
[C---:B------:R-:W-:Y:S02]  /*12950*/  FMUL.FTZ R69, R3.reuse, R69 ;  /* 0x0000004503457220 */ /* 0x040fe40000410000 */
[C---:B------:R-:W-:Y:S01]  /*12960*/  HMMA.16816.F32 R40, R152.reuse, R138, R40 ;  /* 0x0000008a9828723c */ /* 0x040fe20000001828 */
[----:B------:R-:W3:Y:S03]  /*12970*/  LDSM.16.MT88.4 R136, [R208+0x9080] ;  /* 0x00908000d088783b */ /* 0x000ee60000004200 */
[C---:B------:R-:W-:Y:S02]  /*12980*/  FMUL.FTZ R70, R2.reuse, R70 ;  /* 0x0000004602467220 */ /* 0x040fe40000410000 */
[C---:B------:R-:W-:Y:S02]  /*12990*/  FMUL.FTZ R71, R2.reuse, R71 ;  /* 0x0000004702477220 */ /* 0x040fe40000410000 */
[C---:B------:R-:W-:Y:S04]  /*129a0*/  HMMA.16816.F32 R44, R152.reuse, R140, R44 ;  /* 0x0000008c982c723c */ /* 0x040fe8000000182c */
[C---:B------:R-:W-:Y:S02]  /*129b0*/  FMUL.FTZ R72, R3.reuse, R72 ;  /* 0x0000004803487220 */ /* 0x040fe40000410000 */
[C---:B------:R-:W-:Y:S02]  /*129c0*/  FMUL.FTZ R73, R3.reuse, R73 ;  /* 0x0000004903497220 */ /* 0x040fe40000410000 */
[C---:B------:R-:W-:Y:S01]  /*129d0*/  HMMA.16816.F32 R48, R152.reuse, R142, R48 ;  /* 0x0000008e9830723c */ /* 0x040fe20000001830 */
[----:B------:R-:W2:Y:S03]  /*129e0*/  LDSM.16.MT88.4 R140, [R215+0xa080] ;  /* 0x00a08000d78c783b */ /* 0x000ea60000004200 */
        /* <DEDUP_REMOVED lines=61> */
[C---:B---3--:R-:W-:Y:S03]  /*12dc0*/  HMMA.16816.F32 R108, R152.reuse, R136, R108 ;  /* 0x00000088986c723c */ /* 0x048fe6000000186c */
[C---:B------:R-:W-:Y:S02]  /*12dd0*/  FMUL.FTZ R114, R2.reuse, R114 ;  /* 0x0000007202727220 */ /* 0x040fe40000410000 */
[C---:B------:R-:W-:Y:S02]  /*12de0*/  FMUL.FTZ R115, R2.reuse, R115 ;  /* 0x0000007302737220 */ /* 0x040fe40000410000 */
[C---:B------:R-:W-:Y:S02]  /*12df0*/  FMUL.FTZ R116, R3.reuse, R116 ;  /* 0x0000007403747220 */ /* 0x040fe40000410000 */
[C---:B------:R-:W-:Y:S03]  /*12e00*/  FMUL.FTZ R117, R3.reuse, R117 ;  /* 0x0000007503757220 */ /* 0x040fe60000410000 */
[C---:B------:R-:W-:Y:S01]  /*12e10*/  HMMA.16816.F32 R112, R152.reuse, R138, R112 ;  /* 0x0000008a9870723c */ /* 0x040fe20000001870 */
[----:B------:R-:W3:Y:S02]  /*12e20*/  LDSM.16.MT88.4 R136, [R215+0x8880] ;  /* 0x00888000d788783b */ /* 0x000ee40000004200 */
        /* <DEDUP_REMOVED lines=24> */
[----:B----4-:R-:W-:Y:S01]  /*12fb0*/  F2FP.PACK_AB R152, R243, R242 ;  /* 0x000000f2f398723e */ /* 0x010fe200000000ff */
[----:B------:R-:W-:Y:S01]  /*12fc0*/  FADD.FTZ R3, R241, R150 ;  /* 0x00000096f1037221 */ /* 0x000fe20000010000 */
[----:B-----5:R-:W-:Y:S03]  /*12fd0*/  F2FP.PACK_AB R153, R245, R244 ;  /* 0x000000f4f599723e */ /* 0x020fe600000000ff */
[----:B------:R-:W-:Y:S01]  /*12fe0*/  F2FP.PACK_AB R154, R247, R246 ;  /* 0x000000f6f79a723e */ /* 0x000fe200000000ff */
[----:B------:R-:W-:Y:S01]  /*12ff0*/  FADD.FTZ R3, R240, R3 ;  /* 0x00000003f0037221 */ /* 0x000fe20000010000 */
[----:B------:R-:W-:Y:S03]  /*13000*/  F2FP.PACK_AB R155, R149, R248 ;  /* 0x000000f8959b723e */ /* 0x000fe600000000ff */
[----:B------:R-:W-:Y:S01]  /*13010*/  FADD.FTZ R242, R242, R3 ;  /* 0x00000003f2f27221 */ /* 0x000fe20000010000 */
[----:B------:R-:W-:Y:S03]  /*13020*/  MOV R3, R0 ;  /* 0x0000000000037202 */ /* 0x000fe60000000f00 */
[C---:B---3--:R-:W-:Y:S01]  /*13030*/  HMMA.16816.F32 R144, R152.reuse, R136, R4 ;  /* 0x000000889890723c */ /* 0x048fe20000001804 */
[----:B------:R-:W1:Y:S02]  /*13040*/  LDSM.16.MT88.4 R4, [R208+0x8880] ;  /* 0x00888000d004783b */ /* 0x000e640000004200 */
[----:B------:R-:W-:Y:S04]  /*13050*/  FADD.FTZ R243, R243, R242 ;  /* 0x000000f2f3f37221 */ /* 0x000fe80000010000 */
[----:B------:R-:W-:Y:S01]  /*13060*/  FADD.FTZ R224, R246, R243 ;  /* 0x000000f3f6e07221 */ /* 0x000fe20000010000 */
[C---:B------:R-:W-:Y:S01]  /*13070*/  HMMA.16816.F32 R132, R152.reuse, R138, R8 ;  /* 0x0000008a9884723c */ /* 0x040fe20000001808 */
[----:B------:R-:W3:Y:S03]  /*13080*/  LDSM.16.MT88.4 R8, [R209+0x9880] ;  /* 0x00988000d108783b */ /* 0x000ee60000004200 */
[----:B------:R-:W-:Y:S04]  /*13090*/  FADD.FTZ R224, R247, R224 ;  /* 0x000000e0f7e07221 */ /* 0x000fe80000010000 */
[C---:B--2---:R-:W-:Y:S01]  /*130a0*/  HMMA.16816.F32 R136, R152.reuse, R140, R12 ;  /* 0x0000008c9888723c */ /* 0x044fe2000000180c */
[----:B------:R-:W2:Y:S07]  /*130b0*/  LDSM.16.MT88.4 R12, [R209+0xa880] ;  /* 0x00a88000d10c783b */ /* 0x000eae0000004200 */
[C---:B------:R-:W-:Y:S01]  /*130c0*/  HMMA.16816.F32 R140, R152.reuse, R142, R16 ;  /* 0x0000008e988c723c */ /* 0x040fe20000001810 */
[----:B------:R-:W4:Y:S07]  /*130d0*/  LDSM.16.MT88.4 R16, [R209+0xb880] ;  /* 0x00b88000d110783b */ /* 0x000f2e0000004200 */
[C---:B------:R-:W-:Y:S08]  /*130e0*/  HMMA.16816.F32 R20, R152.reuse, R156, R20 ;  /* 0x0000009c9814723c */ /* 0x040ff00000001814 */
[C---:B------:R-:W-:Y:S08]  /*130f0*/  HMMA.16816.F32 R24, R152.reuse, R158, R24 ;  /* 0x0000009e9818723c */ /* 0x040ff00000001818 */
[C---:B-1----:R-:W-:Y:S07]  /*13100*/  HMMA.16816.F32 R28, R152.reuse, R4, R28 ;  /* 0x00000004981c723c */ /* 0x042fee000000181c */
[----:B------:R-:W-:Y:S01]  /*13110*/  FADD.FTZ R5, R237, R238 ;  /* 0x000000eeed057221 */ /* 0x000fe20000010000 */
[C---:B------:R-:W-:Y:S04]  /*13120*/  HMMA.16816.F32 R32, R152.reuse, R6, R32 ;  /* 0x000000069820723c */ /* 0x040fe80000001820 */
[----:B------:R-:W-:Y:S04]  /*13130*/  FADD.FTZ R5, R236, R5 ;  /* 0x00000005ec057221 */ /* 0x000fe80000010000 */
        /* <DEDUP_REMOVED lines=29> */
.L_x_743:
[----:B------:R-:W-:-:S13]  /*13310*/  ISETP.LE.AND P0, PT, RZ, UR7, PT ;  /* 0x00000007ff007c0c */ /* 0x000fda000bf03270 */
[----:B------:R-:W-:Y:S05]  /*13320*/  @!P0 BRA `(.L_x_747) ;  /* 0x0000214000008947 */ /* 0x000fea0003800000 */
[----:B------:R-:W1:Y:S01]  /*13330*/  S2R R3, SR_TID.X ;  /* 0x0000000000037919 */ /* 0x000e620000002100 */
[----:B------:R-:W-:Y:S01]  /*13340*/  SHF.R.S32.HI R229, RZ, 0x1f, R198 ;  /* 0x0000001fffe57819 */ /* 0x000fe200000114c6 */
[----:B------:R-:W-:Y:S01]  /*13350*/  IMAD.MOV.U32 R149, RZ, RZ, R148 ;  /* 0x000000ffff957224 */ /* 0x000fe200078e0094 */
[C---:B------:R-:W-:Y:S01]  /*13360*/  SHF.L.U64.HI R228, R196.reuse, 0x1, R199 ;  /* 0x00000001c4e47819 */ /* 0x040fe200000102c7 */
[----:B------:R-:W-:Y:S01]  /*13370*/  IMAD.SHL.U32 R230, R196, 0x2, RZ ;  /* 0x00000002c4e67824 */ /* 0x000fe200078e00ff */
[C---:B------:R-:W-:Y:S01]  /*13380*/  SHF.L.U64.HI R229, R198.reuse, 0x1, R229 ;  /* 0x00000001c6e57819 */ /* 0x040fe200000102e5 */
[----:B------:R-:W-:Y:S02]  /*13390*/  IMAD.SHL.U32 R232, R198, 0x2, RZ ;  /* 0x00000002c6e87824 */ /* 0x000fe400078e00ff */
[----:B------:R-:W-:Y:S01]  /*133a0*/  IMAD.SHL.U32 R233, R197, 0x2, RZ ;  /* 0x00000002c5e97824 */ /* 0x000fe200078e00ff */
[----:B-1----:R-:W-:-:S04]  /*133b0*/  SHF.R.S32.HI R2, RZ, 0x1f, R3 ;  /* 0x0000001fff027819 */ /* 0x002fc80000011403 */
[----:B------:R-:W-:-:S04]  /*133c0*/  LEA.HI R2, R2, R3, RZ, 0x3 ;  /* 0x0000000302027211 */ /* 0x000fc800078f18ff */
[----:B------:R-:W-:-:S05]  /*133d0*/  LOP3.LUT R2, R2, 0xfffffff8, RZ, 0xc0, !PT ;  /* 0xfffffff802027812 */ /* 0x000fca00078ec0ff */
[----:B------:R-:W-:Y:S02]  /*133e0*/  IMAD.IADD R2, R3, 0x1, -R2 ;  /* 0x0000000103027824 */ /* 0x000fe400078e0a02 */
[----:B------:R-:W-:Y:S01]  /*133f0*/  IMAD.MOV.U32 R3, RZ, RZ, R0 ;  /* 0x000000ffff037224 */ /* 0x000fe200078e0000 */
[----:B------:R-:W-:Y:S01]  /*13400*/  SHF.R.S32.HI R0, RZ, 0x1f, R197 ;  /* 0x0000001fff007819 */ /* 0x000fe200000114c5 */
[----:B------:R-:W-:-:S03]  /*13410*/  IMAD.SHL.U32 R226, R2, 0x8, RZ ;  /* 0x0000000802e27824 */ /* 0x000fc600078e00ff */
[----:B------:R-:W-:Y:S02]  /*13420*/  SHF.L.U64.HI R231, R197, 0x1, R0 ;  /* 0x00000001c5e77819 */ /* 0x000fe40000010200 */
[----:B------:R-:W-:-:S04]  /*13430*/  SHF.R.S32.HI R227, RZ, 0x1f, R226 ;  /* 0x0000001fffe37819 */ /* 0x000fc800000114e2 */
[C---:B------:R-:W-:Y:S01]  /*13440*/  SHF.L.U64.HI R227, R226.reuse, 0x1, R227 ;  /* 0x00000001e2e37819 */ /* 0x040fe200000102e3 */
[----:B------:R-:W-:Y:S01]  /*13450*/  IMAD.SHL.U32 R226, R226, 0x2, RZ ;  /* 0x00000002e2e27824 */ /* 0x000fe200078e00ff */
[----:B------:R-:W-:Y:S05]  /*13460*/  BRA `(.L_x_748) ;  /* 0x000002c000007947 */ /* 0x000fea0003800000 */
.L_x_750:
[----:B------:R-:W-:Y:S01]  /*13470*/  IMAD.MOV.U32 R221, RZ, RZ, RZ ;  /* 0x000000ffffdd7224 */ /* 0x000fe200078e00ff */
        /* <DEDUP_REMOVED lines=35> */
[C---:B------:R-:W-:Y:S04]  /*136b0*/  IADD3 R152, P0, R151.reuse, R233, RZ ;  /* 0x000000e997987210 */ /* 0x040fe80007f1e0ff */
[----:B------:R1:W-:Y:S01]  /*136c0*/  LDGSTS.E.BYPASS.LTC128B.128 [R223+0xd080], [R154.64], !P5 ;  /* 0x0d0800009adf7fae */ /* 0x0003e2000e901d58 */
[C---:B------:R-:W-:Y:S01]  /*136d0*/  IMAD.X R153, R0.reuse, 0x1, R231, P0 ;  /* 0x0000000100997824 */ /* 0x040fe200000e06e7 */
[----:B------:R-:W-:Y:S04]  /*136e0*/  IADD3 R150, P0, R151, R230, RZ ;  /* 0x000000e697967210 */ /* 0x000fe80007f1e0ff */
[----:B------:R1:W-:Y:S01]  /*136f0*/  LDGSTS.E.BYPASS.LTC128B.128 [R223+0xe080], [R152.64], !P3 ;  /* 0x0e08000098df7fae */ /* 0x0003e2000d901d58 */
[----:B------:R-:W-:Y:S05]  /*13700*/  IMAD.X R151, R0, 0x1, R228, P0 ;  /* 0x0000000100977824 */ /* 0x000fea00000e06e4 */
[----:B------:R1:W-:Y:S01]  /*13710*/  LDGSTS.E.BYPASS.LTC128B.128 [R223+0xf080], [R150.64], !P2 ;  /* 0x0f08000096df7fae */ /* 0x0003e2000d101d58 */
[----:B------:R-:W-:-:S05]  /*13720*/  BRA `(.L_x_749) ;  /* 0x0000096000007947 */ /* 0x000fca0003800000 */
.L_x_748:
        /* <DEDUP_REMOVED lines=25> */
[C---:B--2---:R-:W-:Y:S05]  /*138c0*/  IADD3 R178, P0, R151.reuse, R226, RZ ;  /* 0x000000e297b27210 */ /* 0x044fea0007f1e0ff */
[C---:B------:R-:W-:Y:S01]  /*138d0*/  HMMA.16816.F32 R8, R16.reuse, R10, RZ ;  /* 0x0000000a1008723c */ /* 0x040fe200000018ff */
[C---:B---3--:R-:W-:Y:S03]  /*138e0*/  IMAD.X R179, R0.reuse, 0x1, R227, P0 ;  /* 0x0000000100b37824 */ /* 0x048fe600000e06e3 */
[C---:B------:R-:W-:Y:S02]  /*138f0*/  IADD3 R176, P0, R151.reuse, R232, RZ ;  /* 0x000000e897b07210 */ /* 0x040fe40007f1e0ff */
[----:B------:R-:W-:Y:S01]  /*13900*/  @!PT LDS RZ, [RZ] ;  /* 0x00000000fffff984 */ /* 0x000fe20000000800 */
[----:B------:R-:W-:Y:S01]  /*13910*/  @!PT LDS RZ, [RZ] ;  /* 0x00000000fffff984 */ /* 0x000fe20000000800 */
[----:B------:R-:W-:Y:S01]  /*13920*/  @!PT LDS RZ, [RZ] ;  /* 0x00000000fffff984 */ /* 0x000fe20000000800 */
[----:B------:R1:W-:Y:S02]  /*13930*/  LDGSTS.E.BYPASS.LTC128B.128 [R223+0x8080], [R178.64], !P4 ;  /* 0x08080000b2df7fae */ /* 0x0003e4000e101d58 */
[C---:B------:R-:W-:Y:S01]  /*13940*/  HMMA.16816.F32 R12, R16.reuse, R152, RZ ;  /* 0x00000098100c723c */ /* 0x040fe200000018ff */
[C---:B------:R-:W-:Y:S03]  /*13950*/  IMAD.X R177, R0.reuse, 0x1, R229, P0 ;  /* 0x0000000100b17824 */ /* 0x040fe600000e06e5 */
[C---:B------:R-:W-:Y:S02]  /*13960*/  IADD3 R180, P0, R151.reuse, R233, RZ ;  /* 0x000000e997b47210 */ /* 0x040fe40007f1e0ff */
[----:B------:R1:W-:Y:S02]  /*13970*/  LDGSTS.E.BYPASS.LTC128B.128 [R223+0x9080], [R176.64], !P5 ;  /* 0x09080000b0df7fae */ /* 0x0003e4000e901d58 */
[----:B------:R-:W-:Y:S01]  /*13980*/  HMMA.16816.F32 R16, R16, R154, RZ ;  /* 0x0000009a1010723c */ /* 0x000fe200000018ff */
[C---:B------:R-:W-:Y:S03]  /*13990*/  IMAD.X R181, R0.reuse, 0x1, R231, P0 ;  /* 0x0000000100b57824 */ /* 0x040fe600000e06e7 */
        /* <DEDUP_REMOVED lines=110> */
[----:B-1----:R-:W-:-:S07]  /*14080*/  @P0 BRA `(.L_x_750) ;  /* 0xfffff3e000000947 */ /* 0x002fce000383ffff */
.L_x_749:
[----:B------:R-:W-:Y:S01]  /*14090*/  FMNMX.FTZ R0, R4, R3, !PT ;  /* 0x0000000304007209 */ /* 0x000fe20007810000 */
[----:B------:R-:W-:Y:S01]  /*140a0*/  LDSM.16.MT88.4 R160, [R209+0x8080] ;  /* 0x00808000d1a0783b */ /* 0x000fe20000004200 */
[----:B------:R-:W-:Y:S02]  /*140b0*/  FMNMX.FTZ R2, R6, R149, !PT ;  /* 0x0000009506027209 */ /* 0x000fe40007810000 */
[----:B-1----:R-:W-:Y:S02]  /*140c0*/  FMNMX.FTZ R151, R5, R0, !PT ;  /* 0x0000000005977209 */ /* 0x002fe40007810000 */
        /* <DEDUP_REMOVED lines=13> */
[----:B------:R-:W-:Y:S01]  /*141a0*/  ISETP.LT.AND P0, PT, RZ, UR7, PT ;  /* 0x00000007ff007c0c */ /* 0x000fe2000bf01270 */
[----:B------:R-:W-:Y:S01]  /*141b0*/  UIADD3 UR7, UR7, -0x1, URZ ;  /* 0xffffffff07077890 */ /* 0x000fe2000fffe03f */
        /* <DEDUP_REMOVED lines=14> */
[----:B------:R-:W2:Y:S08]  /*142a0*/  SHFL.BFLY PT, R148, R151, 0x1, 0x1f ;  /* 0x0c201f0097947f89 */ /* 0x000eb000000e0000 */
[----:B------:R-:W-:Y:S01]  /*142b0*/  LDSM.16.MT88.4 R156, [R210+0x8080] ;  /* 0x00808000d29c783b */ /* 0x000fe20000004200 */
        /* <DEDUP_REMOVED lines=216> */
[----:B------:R-:W-:Y:S02]  /*15040*/  LDSM.16.MT88.4 R160, [R215+0x9880] ;  /* 0x00988000d7a0783b */ /* 0x000fe40000004200 */
        /* <DEDUP_REMOVED lines=25> */
[----:B------:R-:W-:Y:S01]  /*151e0*/  MOV R149, R148 ;  /* 0x0000009400957202 */ /* 0x000fe20000000f00 */
        /* <DEDUP_REMOVED lines=40> */
.L_x_747:
        /* <DEDUP_REMOVED lines=155> */
.L_x_671:
        /* <DEDUP_REMOVED lines=39> */
[----:B---3--:R-:W-:Y:S02]  /*16090*/  LOP3.LUT R13, R10, 0x1, RZ, 0xc0, !PT ;  /* 0x000000010a0d7812 */ /* 0x008fe400078ec0ff */
        /* <DEDUP_REMOVED lines=13> */
[C---:B------:R-:W-:Y:S01]  /*16170*/  IMAD.IADD R15, R11.reuse, 0x1, R10 ;  /* 0x000000010b0f7824 */ /* 0x040fe200078e020a */
        /* <DEDUP_REMOVED lines=143> */
.L_x_752:
        /* <DEDUP_REMOVED lines=101> */
[----:B------:R-:W-:-:S03]  /*170c0*/  IADD3 R21, R21, R22, RZ ;  /* 0x0000001615157210 */ /* 0x000fc60007ffe0ff */
        /* <DEDUP_REMOVED lines=55> */
.L_x_754:
[----:B--234-:R-:W-:Y:S05]  /*17440*/  BSYNC B0 ;  /* 0x0000000000007941 */ /* 0x01cfea0003800000 */
.L_x_753:
        /* <DEDUP_REMOVED lines=30> */
.L_x_756:
[----:B------:R-:W-:Y:S05]  /*17630*/  BSYNC B0 ;  /* 0x0000000000007941 */ /* 0x000fea0003800000 */
.L_x_755:
        /* <DEDUP_REMOVED lines=30> */
.L_x_758:
[----:B------:R-:W-:Y:S05]  /*17820*/  BSYNC B0 ;  /* 0x0000000000007941 */ /* 0x000fea0003800000 */
.L_x_757:
        /* <DEDUP_REMOVED lines=31> */
.L_x_751:
        /* <DEDUP_REMOVED lines=31> */
.L_x_759:
        /* <DEDUP_REMOVED lines=43> */
.L_x_761:
[----:B------:R-:W-:Y:S05]  /*17ec0*/  BSYNC B0 ;  /* 0x0000000000007941 */ /* 0x000fea0003800000 */
.L_x_760:
        /* <DEDUP_REMOVED lines=54> */
[----:B---3--:R1:W3:Y:S10]  /*18230*/  SHFL.IDX PT, R13, R10, RZ, 0x181f ;  /* 0x00181fff0a0d7589 */ /* 0x0082f400000e0000 */
        /* <DEDUP_REMOVED lines=22> */
.L_x_763:
[----:B------:R-:W-:Y:S05]  /*183a0*/  BSYNC B0 ;  /* 0x0000000000007941 */ /* 0x000fea0003800000 */
.L_x_762:
        /* <DEDUP_REMOVED lines=27> */
.L_x_765:
[----:B------:R-:W-:Y:S05]  /*18560*/  BSYNC B0 ;  /* 0x0000000000007941 */ /* 0x000fea0003800000 */
.L_x_764:
        /* <DEDUP_REMOVED lines=27> */
.L_x_767:
[----:B------:R-:W-:Y:S05]  /*18720*/  BSYNC B0 ;  /* 0x0000000000007941 */ /* 0x000fea0003800000 */
.L_x_766:
        /* <DEDUP_REMOVED lines=28> */
.L_x_768:
        /* <DEDUP_REMOVED lines=9> */
.L_x_1778:


//--------------------- .text._ZN7cutlass13device_kernelIN5flash19enable_sm80_to_sm89INS1_16FlashAttnFwdSm80INS1_25CollectiveMainloopFwdSm80ILi8ELi1ELb0EN4cute5tupleIJNS5_1CILi128EEENS7_ILi96EEENS7_ILi256EEEEEELi256ENS_6half_tEfNS_4arch4Sm80ELb0ELb0ELb0ELb0ELb1ELb0ELb1ELb0EEENS1_21CollectiveEpilogueFwdINS6_IJS8_SA_S9_EEENS6_IJNS7_ILi1EEESI_SI_EEESC_SE_Li256ELb0ELb1ELb0ELb0EEENS1_19SingleTileSchedulerILb0ELb0ELb1ELi128EEEEEEEEEvNT_6ParamsE --------------------------
	.section	.text._ZN7cutlass13device_kernelIN5flash19enable_sm80_to_sm89INS1_16FlashAttnFwdSm80INS1_25CollectiveMainloopFwdSm80ILi8ELi1ELb0EN4cute5tupleIJNS5_1CILi128EEENS7_ILi96EEENS7_ILi256EEEEEELi256ENS_6half_tEfNS_4arch4Sm80ELb0ELb0ELb0ELb0ELb1ELb0ELb1ELb0EEENS1_21CollectiveEpilogueFwdINS6_IJS8_SA_S9_EEENS6_IJNS7_ILi1EEESI_SI_EEESC_SE_Li256ELb0ELb1ELb0ELb0EEENS1_19SingleTileSchedulerILb0ELb0ELb1ELi128EEEEEEEEEvNT_6ParamsE,"ax",@progbits
	.sectioninfo	@"SHI_REGISTERS=255"
	.align	128
.text._ZN7cutlass13device_kernelIN5flash19enable_sm80_to_sm89INS1_16FlashAttnFwdSm80INS1_25CollectiveMainloopFwdSm80ILi8ELi1ELb0EN4cute5tupleIJNS5_1CILi128EEENS7_ILi96EEENS7_ILi256EEEEEELi256ENS_6half_tEfNS_4arch4Sm80ELb0ELb0ELb0ELb0ELb1ELb0ELb1ELb0EEENS1_21CollectiveEpilogueFwdINS6_IJS8_SA_S9_EEENS6_IJNS7_ILi1EEESI_SI_EEESC_SE_Li256ELb0ELb1ELb0ELb0EEENS1_19SingleTileSchedulerILb0ELb0ELb1ELi128EEEEEEEEEvNT_6ParamsE:
        .type           _ZN7cutlass13device_kernelIN5flash19enable_sm80_to_sm89INS1_16FlashAttnFwdSm80INS1_25CollectiveMainloopFwdSm80ILi8ELi1ELb0EN4cute5tupleIJNS5_1CILi128EEENS7_ILi96EEENS7_ILi256EEEEEELi256ENS_6half_tEfNS_4arch4Sm80ELb0ELb0ELb0ELb0ELb1ELb0ELb1ELb0EEENS1_21CollectiveEpilogueFwdINS6_IJS8_SA_S9_EEENS6_IJNS7_ILi1EEESI_SI_EEESC_SE_Li256ELb0ELb1ELb0ELb0EEENS1_19SingleTileSchedulerILb0ELb0ELb1ELi128EEEEEEEEEvNT_6ParamsE,@function
        .size           _ZN7cutlass13device_kernelIN5flash19enable_sm80_to_sm89INS1_16FlashAttnFwdSm80INS1_25CollectiveMainloopFwdSm80ILi8ELi1ELb0EN4cute5tupleIJNS5_1CILi128EEENS7_ILi96EEENS7_ILi256EEEEEELi256ENS_6half_tEfNS_4arch4Sm80ELb0ELb0ELb0ELb0ELb1ELb0ELb1ELb0EEENS1_21CollectiveEpilogueFwdINS6_IJS8_SA_S9_EEENS6_IJNS7_ILi1EEESI_SI_EEESC_SE_Li256ELb0ELb1ELb0ELb0EEENS1_19SingleTileSchedulerILb0ELb0ELb1ELi128EEEEEEEEEvNT_6ParamsE,(.L_x_1779 - _ZN7cutlass13device_kernelIN5flash19enable_sm80_to_sm89INS1_16FlashAttnFwdSm80INS1_25CollectiveMainloopFwdSm80ILi8ELi1ELb0EN4cute5tupleIJNS5_1CILi128EEENS7_ILi96EEENS7_ILi256EEEEEELi256ENS_6half_tEfNS_4arch4Sm80ELb0ELb0ELb0ELb0ELb1ELb0ELb1ELb0EEENS1_21CollectiveEpilogueFwdINS6_IJS8_SA_S9_EEENS6_IJNS7_ILi1EEESI_SI_EEESC_SE_Li256ELb0ELb1ELb0ELb0EEENS1_19SingleTileSchedulerILb0ELb0ELb1ELi128EEEEEEEEEvNT_6ParamsE)
        .other          _ZN7cutlass13device_kernelIN5flash19enable_sm80_to_sm89INS1_16FlashAttnFwdSm80INS1_25CollectiveMainloopFwdSm80ILi8ELi1ELb0EN4cute5tupleIJNS5_1CILi128EEENS7_ILi96EEENS7_ILi256EEEEEELi256ENS_6half_tEfNS_4arch4Sm80ELb0ELb0ELb0ELb0ELb1ELb0ELb1ELb0EEENS1_21CollectiveEpilogueFwdINS6_IJS8_SA_S9_EEENS6_IJNS7_ILi1EEESI_SI_EEESC_SE_Li256ELb0ELb1ELb0ELb0EEENS1_19SingleTileSchedulerILb0ELb0ELb1ELi128EEEEEEEEEvNT_6ParamsE,@"STO_CUDA_ENTRY STV_DEFAULT"
_ZN7cutlass13device_kernelIN5flash19enable_sm80_to_sm89INS1_16FlashAttnFwdSm80INS1_25CollectiveMainloopFwdSm80ILi8ELi1ELb0EN4cute5tupleIJNS5_1CILi128EEENS7_ILi96EEENS7_ILi256EEEEEELi256ENS_6half_tEfNS_4arch4Sm80ELb0ELb0ELb0ELb0ELb1ELb0ELb1ELb0EEENS1_21CollectiveEpilogueFwdINS6_IJS8_SA_S9_EEENS6_IJNS7_ILi1EEESI_SI_EEESC_SE_Li256ELb0ELb1ELb0ELb0EEENS1_19SingleTileSchedulerILb0ELb0ELb1ELi128EEEEEEEEEvNT_6ParamsE:
        /* <DEDUP_REMOVED lines=15> */
[----:B------:R-:W-:Y:S02]  /*00f0*/  ULDC.64 UR4, c[0x0][0x340] ;  /* 0x0000d00000047ab9 */ /* 0x000fe40000000a00 */
[----:B------:R-:W-:Y:S02]  /*0100*/  UISETP.NE.U32.AND UP1, UPT, URZ, UR4, UPT ;  /* 0x000000043f00728c */ /* 0x000fe4000bf25070 */
[----:B------:R1:W2:Y:S01]  /*0110*/  @P2 LDG.E R4, [R4.64] ;  /* 0x0000000c04042981 */ /* 0x0002a2000c1e1900 */
[----:B------:R-:W-:Y:S02]  /*0120*/  ULDC.64 UR6, c[0x0][0x340] ;  /* 0x0000d00000067ab9 */ /* 0x000fe40000000a00 */
[----:B------:R-:W-:-:S06]  /*0130*/  UISETP.NE.AND.EX UP1, UPT, URZ, UR5, UPT, UP1 ;  /* 0x000000053f00728c */ /* 0x000fcc000bf25310 */
[----:B------:R-:W-:-:S05]  /*0140*/  PLOP3.LUT P6, PT, PT, PT, UP1, 0x80, 0x0 ;  /* 0x000000000000781c */ /* 0x000fca0003fcf018 */
[----:B------:R-:W-:Y:S02]  /*0150*/  @UP1 UMOV UR4, 0x4 ;  /* 0x0000000400041882 */ /* 0x000fe40000000000 */
[----:B------:R-:W-:-:S06]  /*0160*/  @UP1 UIMAD.WIDE UR4, UR14, UR4, UR6 ;  /* 0x000000040e0412a5 */ /* 0x000fcc000f8e0206 */
[----:B------:R-:W-:Y:S02]  /*0170*/  IMAD.U32 R3, RZ, RZ, UR5 ;  /* 0x00000005ff037e24 */ /* 0x000fe4000f8e00ff */
[----:B------:R-:W-:Y:S01]  /*0180*/  IMAD.U32 R2, RZ, RZ, UR4 ;  /* 0x00000004ff027e24 */ /* 0x000fe2000f8e00ff */
[----:B------:R-:W3:Y:S01]  /*0190*/  S2UR UR7, SR_CTAID.Y ;  /* 0x00000000000779c3 */ /* 0x000ee20000002600 */
[----:B------:R-:W4:Y:S01]  /*01a0*/  S2R R251, SR_CTAID.X ;  /* 0x0000000000fb7919 */ /* 0x000f220000002500 */
[----:B------:R-:W-:Y:S01]  /*01b0*/  IMAD.MOV.U32 R11, RZ, RZ, c[0x0][0x2c4] ;  /* 0x0000b100ff0b7624 */ /* 0x000fe200078e00ff */
[----:B------:R-:W-:Y:S02]  /*01c0*/  ULDC.64 UR4, c[0x0][0x1b8] ;  /* 0x00006e0000047ab9 */ /* 0x000fe40000000a00 */
[----:B------:R5:W2:Y:S01]  /*01d0*/  @P6 LDG.E R3, [R2.64] ;  /* 0x0000000c02036981 */ /* 0x000aa2000c1e1900 */
[----:B------:R-:W-:Y:S01]  /*01e0*/  USHF.R.S32.HI UR9, URZ, 0x1f, UR14 ;  /* 0x0000001f3f097899 */ /* 0x000fe2000801140e */
[----:B------:R-:W-:Y:S01]  /*01f0*/  ISETP.NE.AND P0, PT, R11, 0x1, PT ;  /* 0x000000010b00780c */ /* 0x000fe20003f05270 */
[----:B---3--:R-:W-:-:S02]  /*0200*/  USHF.R.S32.HI UR6, URZ, 0x1f, UR7 ;  /* 0x0000001f3f067899 */ /* 0x008fc40008011407 */
[----:B------:R-:W-:Y:S02]  /*0210*/  UIMAD.WIDE.U32 UR10, UR7, UR4, URZ ;  /* 0x00000004070a72a5 */ /* 0x000fe4000f8e003f */
[----:B------:R-:W-:Y:S01]  /*0220*/  UIMAD UR8, UR6, UR4, URZ ;  /* 0x00000004060872a4 */ /* 0x000fe2000f8e023f */
[----:B-----5:R-:W3:Y:S03]  /*0230*/  S2R R2, SR_TID.X ;  /* 0x0000000000027919 */ /* 0x020ee60000002100 */
[----:B------:R-:W-:-:S03]  /*0240*/  UIMAD UR8, UR7, UR5, UR8 ;  /* 0x00000005070872a4 */ /* 0x000fc6000f8e0208 */
[----:B------:R-:W-:Y:S02]  /*0250*/  ULDC.64 UR4, c[0x0][0x1c0] ;  /* 0x0000700000047ab9 */ /* 0x000fe40000000a00 */
[----:B------:R-:W-:Y:S02]  /*0260*/  UIADD3 UR11, UR11, UR8, URZ ;  /* 0x000000080b0b7290 */ /* 0x000fe4000fffe03f */
[----:B------:R-:W-:Y:S02]  /*0270*/  UIMAD UR9, UR9, UR4, URZ ;  /* 0x00000004090972a4 */ /* 0x000fe4000f8e023f */
[----:B------:R-:W-:Y:S02]  /*0280*/  UIMAD.WIDE.U32 UR10, UR14, UR4, UR10 ;  /* 0x000000040e0a72a5 */ /* 0x000fe4000f8e000a */
[----:B------:R-:W-:-:S04]  /*0290*/  UIMAD UR5, UR14, UR5, UR9 ;  /* 0x000000050e0572a4 */ /* 0x000fc8000f8e0209 */
[----:B------:R-:W-:Y:S01]  /*02a0*/  UIADD3 UR5, UR11, UR5, URZ ;  /* 0x000000050b057290 */ /* 0x000fe2000fffe03f */
[----:B------:R-:W-:Y:S02]  /*02b0*/  IMAD.U32 R13, RZ, RZ, UR11 ;  /* 0x0000000bff0d7e24 */ /* 0x000fe4000f8e00ff */
[----:B------:R-:W-:-:S03]  /*02c0*/  IMAD.U32 R12, RZ, RZ, UR10 ;  /* 0x0000000aff0c7e24 */ /* 0x000fc6000f8e00ff */
[----:B------:R-:W-:Y:S01]  /*02d0*/  IMAD.U32 R13, RZ, RZ, UR5 ;  /* 0x00000005ff0d7e24 */ /* 0x000fe2000f8e00ff */
[----:B---3--:R-:W-:-:S04]  /*02e0*/  SHF.R.S32.HI R17, RZ, 0x1f, R2 ;  /* 0x0000001fff117819 */ /* 0x008fc80000011402 */
[----:B------:R-:W-:-:S04]  /*02f0*/  LEA.HI R7, R17, R2, RZ, 0x3 ;  /* 0x0000000211077211 */ /* 0x000fc800078f18ff */
[----:B------:R-:W-:Y:S02]  /*0300*/  LOP3.LUT R0, R7, 0xfffffff8, RZ, 0xc0, !PT ;  /* 0xfffffff807007812 */ /* 0x000fe400078ec0ff */
[----:B------:R-:W-:-:S03]  /*0310*/  SHF.R.S32.HI R7, RZ, 0x3, R7 ;  /* 0x00000003ff077819 */ /* 0x000fc60000011407 */
[----:B------:R-:W-:-:S04]  /*0320*/  IMAD.IADD R0, R2, 0x1, -R0 ;  /* 0x0000000102007824 */ /* 0x000fc800078e0a00 */
[----:B------:R-:W-:-:S04]  /*0330*/  IMAD R113, R0, 0x20, R7 ;  /* 0x0000002000717824 */ /* 0x000fc800078e0207 */
[----:B----4-:R-:W-:Y:S01]  /*0340*/  IMAD R9, R251, 0x80, R113 ;  /* 0x00000080fb097824 */ /* 0x010fe200078e0271 */
[----:B------:R-:W-:Y:S03]  /*0350*/  STL [R1+0x4], R113 ;  /* 0x0000047101007387 */ /* 0x000fe60000100800 */
[----:B-1----:R-:W-:Y:S01]  /*0360*/  @P0 IMAD.HI.U32 R5, R9, c[0x0][0x2c8], RZ ;  /* 0x0000b20009050a27 */ /* 0x002fe200078e00ff */
[----:B------:R1:W-:Y:S03]  /*0370*/  STL [R1], R9 ;  /* 0x0000000901007387 */ /* 0x0003e60000100800 */
[----:B------:R-:W-:Y:S01]  /*0380*/  IMAD.MOV.U32 R6, RZ, RZ, R9 ;  /* 0x000000ffff067224 */ /* 0x000fe200078e0009 */
[----:B------:R-:W-:Y:S01]  /*0390*/  @P0 SHF.R.U32.HI R6, RZ, c[0x0][0x2cc], R5 ;  /* 0x0000b300ff060a19 */ /* 0x000fe20000011605 */
[----:B------:R-:W-:-:S02]  /*03a0*/  IMAD.SHL.U32 R252, R7, 0x40, RZ ;  /* 0x0000004007fc7824 */ /* 0x000fc400078e00ff */
[----:B------:R-:W-:Y:S01]  /*03b0*/  IMAD R11, R11, c[0x0][0x168], RZ ;  /* 0x00005a000b0b7a24 */ /* 0x000fe200078e02ff */
[--C-:B------:R-:W-:Y:S01]  /*03c0*/  SHF.R.S32.HI R5, RZ, 0x1f, R6.reuse ;  /* 0x0000001fff057819 */ /* 0x100fe20000011406 */
[----:B------:R-:W-:Y:S01]  /*03d0*/  IMAD.MOV R8, RZ, RZ, -R6 ;  /* 0x000000ffff087224 */ /* 0x000fe200078e0a06 */
[----:B------:R-:W-:Y:S01]  /*03e0*/  UMOV UR11, URZ ;  /* 0x0000003f000b7c82 */ /* 0x000fe20008000000 */
[----:B------:R-:W-:Y:S01]  /*03f0*/  IMAD R251, R251, 0x80, R7 ;  /* 0x00000080fbfb7824 */ /* 0x000fe200078e0207 */
[----:B------:R-:W-:Y:S01]  /*0400*/  ULDC UR4, c[0x0][0x2ac] ;  /* 0x0000ab0000047ab9 */ /* 0x000fe20000000800 */
[----:B------:R-:W-:Y:S01]  /*0410*/  IMAD R5, R5, c[0x0][0x1b0], RZ ;  /* 0x00006c0005057a24 */ /* 0x000fe200078e02ff */
[----:B------:R-:W-:Y:S01]  /*0420*/  ULDC UR10, c[0x0][0x1d0] ;  /* 0x00007400000a7ab9 */ /* 0x000fe20000000800 */
[----:B------:R-:W-:Y:S01]  /*0430*/  IMAD R8, R8, c[0x0][0x2c4], R9 ;  /* 0x0000b10008087a24 */ /* 0x000fe200078e0209 */
[----:B------:R-:W-:Y:S01]  /*0440*/  UMOV UR8, 0x60 ;  /* 0x0000006000087882 */ /* 0x000fe20000000000 */
[----:B------:R-:W-:Y:S01]  /*0450*/  IMAD.WIDE.U32 R12, R6, c[0x0][0x1b0], R12 ;  /* 0x00006c00060c7a25 */ /* 0x000fe200078e000c */
[----:B------:R-:W3:Y:S01]  /*0460*/  LDL.LU R214, [R1+0x10] ;  /* 0x0000100001d67983 */ /* 0x000ee20000300800 */
[----:B------:R-:W-:Y:S01]  /*0470*/  LOP3.LUT R252, R252, 0x1c0, RZ, 0xc0, !PT ;  /* 0x000001c0fcfc7812 */ /* 0x000fe200078ec0ff */
[----:B------:R-:W-:Y:S01]  /*0480*/  UIMAD UR10, UR4, UR10, URZ ;  /* 0x0000000a040a72a4 */ /* 0x000fe2000f8e023f */
[----:B------:R-:W-:Y:S01]  /*0490*/  IMAD R6, R6, c[0x0][0x1b4], R5 ;  /* 0x00006d0006067a24 */ /* 0x000fe200078e0205 */
[----:B------:R-:W-:Y:S01]  /*04a0*/  SHF.R.S32.HI R5, RZ, 0x1f, R8 ;  /* 0x0000001fff057819 */ /* 0x000fe20000011408 */
[----:B------:R-:W-:Y:S01]  /*04b0*/  IMAD.SHL.U32 R215, R0, 0x8, RZ ;  /* 0x0000000800d77824 */ /* 0x000fe200078e00ff */
[----:B------:R-:W-:Y:S01]  /*04c0*/  UIADD3 UR16, UR10, 0x5f, URZ ;  /* 0x0000005f0a107890 */ /* 0x000fe2000fffe03f */
[----:B------:R-:W-:Y:S01]  /*04d0*/  IMAD.IADD R13, R13, 0x1, R6 ;  /* 0x000000010d0d7824 */ /* 0x000fe200078e0206 */
[----:B------:R-:W-:Y:S01]  /*04e0*/  SHF.R.U32.HI R6, RZ, 0x3, R252 ;  /* 0x00000003ff067819 */ /* 0x000fe200000116fc */
[----:B------:R-:W-:Y:S01]  /*04f0*/  IMAD R5, R5, c[0x0][0x1a8], RZ ;  /* 0x00006a0005057a24 */ /* 0x000fe200078e02ff */
[----:B------:R-:W-:Y:S01]  /*0500*/  LOP3.LUT R252, R252, 0x38, R215, 0xf8, !PT ;  /* 0x00000038fcfc7812 */ /* 0x000fe200078ef8d7 */
[----:B------:R-:W-:Y:S01]  /*0510*/  UIMAD.WIDE UR16, UR16, 0x2aaaaaab, URZ ;  /* 0x2aaaaaab101078a5 */ /* 0x000fe2000f8e023f */
[C---:B------:R-:W-:Y:S01]  /*0520*/  IADD3 R29, R215.reuse, 0x40, RZ ;  /* 0x00000040d71d7810 */ /* 0x040fe20007ffe0ff */
[----:B------:R-:W-:Y:S01]  /*0530*/  IMAD R5, R8, c[0x0][0x1ac], R5 ;  /* 0x00006b0008057a24 */ /* 0x000fe200078e0205 */
[----:B------:R-:W-:Y:S01]  /*0540*/  LOP3.LUT R252, R252, R6, RZ, 0x3c, !PT ;  /* 0x00000006fcfc7212 */ /* 0x000fe200078e3cff */
[----:B-1----:R-:W-:Y:S01]  /*0550*/  IMAD.WIDE.U32 R8, R8, c[0x0][0x1a8], R12 ;  /* 0x00006a0008087a25 */ /* 0x002fe200078e000c */
[C---:B------:R-:W-:Y:S01]  /*0560*/  IADD3 R28, R215.reuse, 0x80, RZ ;  /* 0x00000080d71c7810 */ /* 0x040fe20007ffe0ff */
[----:B------:R-:W-:Y:S01]  /*0570*/  ULDC UR4, c[0x0][0x2b8] ;  /* 0x0000ae0000047ab9 */ /* 0x000fe20000000800 */
[----:B------:R-:W-:Y:S01]  /*0580*/  IADD3 R112, R215, 0xc0, RZ ;  /* 0x000000c0d7707810 */ /* 0x000fe20007ffe0ff */
[----:B------:R-:W-:Y:S01]  /*0590*/  IMAD.IADD R9, R9, 0x1, R5 ;  /* 0x0000000109097824 */ /* 0x000fe200078e0205 */
[C---:B------:R-:W-:Y:S01]  /*05a0*/  LEA R10, P0, R8.reuse, c[0x0][0x160], 0x1 ;  /* 0x00005800080a7a11 */ /* 0x040fe200078008ff */
[----:B------:R-:W-:Y:S01]  /*05b0*/  UMOV UR5, UR17 ;  /* 0x0000001100057c82 */ /* 0x000fe20008000000 */
[----:B------:R-:W-:Y:S01]  /*05c0*/  LEA.HI R5, R17, R2, RZ, 0x6 ;  /* 0x0000000211057211 */ /* 0x000fe200078f30ff */
[----:B------:R-:W-:Y:S01]  /*05d0*/  USHF.R.U32.HI UR9, URZ, 0x1f, UR5 ;  /* 0x0000001f3f097899 */ /* 0x000fe20008011605 */
[----:B------:R-:W-:Y:S01]  /*05e0*/  LEA.HI.X R9, R8, c[0x0][0x164], R9, 0x1, P0 ;  /* 0x0000590008097a11 */ /* 0x000fe200000f0c09 */
[----:B------:R-:W-:Y:S01]  /*05f0*/  SHFL.IDX PT, R12, R10, RZ, 0x181f ;  /* 0x00181fff0a0c7589 */ /* 0x000fe200000e0000 */
[-C--:B------:R-:W-:Y:S01]  /*0600*/  ISETP.GE.AND P0, PT, R251, R11.reuse, PT ;  /* 0x0000000bfb00720c */ /* 0x080fe20003f06270 */
[----:B------:R-:W-:Y:S01]  /*0610*/  IMAD.SHL.U32 R6, R5, 0x8, RZ ;  /* 0x0000000805067824 */ /* 0x000fe200078e00ff */
[----:B------:R-:W-:Y:S01]  /*0620*/  IADD3 R5, R251, 0x20, RZ ;  /* 0x00000020fb057810 */ /* 0x000fe20007ffe0ff */
[----:B------:R-:W1:Y:S01]  /*0630*/  SHFL.IDX PT, R13, R9, RZ, 0x181f ;  /* 0x00181fff090d7589 */ /* 0x000e6200000e0000 */
[----:B------:R-:W-:Y:S01]  /*0640*/  ISETP.GE.AND P5, PT, R29, c[0x0][0x198], PT ;  /* 0x000066001d007a0c */ /* 0x000fe20003fa6270 */
[----:B------:R-:W-:Y:S01]  /*0650*/  UISETP.NE.AND UP0, UPT, UR4, 0x1, UPT ;  /* 0x000000010400788c */ /* 0x000fe2000bf05270 */
[----:B------:R-:W-:Y:S01]  /*0660*/  LOP3.LUT R252, R252, 0xfffffe00, R6, 0xf8, !PT ;  /* 0xfffffe00fcfc7812 */ /* 0x000fe200078ef806 */
[----:B------:R-:W-:Y:S01]  /*0670*/  SHFL.IDX PT, R22, R10, 0x1, 0x181f ;  /* 0x00381f000a167f89 */ /* 0x000fe200000e0000 */
[----:B------:R-:W-:Y:S01]  /*0680*/  ISETP.GE.AND P1, PT, R5, R11, PT ;  /* 0x0000000b0500720c */ /* 0x000fe20003f26270 */
[----:B------:R-:W-:Y:S01]  /*0690*/  ULEA.HI.SX32 UR9, UR5, UR9, 0x1c ;  /* 0x0000000905097291 */ /* 0x000fe2000f8fe23f */
[----:B------:R-:W-:Y:S01]  /*06a0*/  ISETP.GE.AND P4, PT, R28, c[0x0][0x198], PT ;  /* 0x000066001c007a0c */ /* 0x000fe20003f86270 */
[----:B------:R-:W4:Y:S01]  /*06b0*/  SHFL.IDX PT, R23, R9, 0x1, 0x181f ;  /* 0x00381f0009177f89 */ /* 0x000f2200000e0000 */
[----:B------:R-:W-:Y:S01]  /*06c0*/  ISETP.GE.AND P3, PT, R112, c[0x0][0x198], PT ;  /* 0x0000660070007a0c */ /* 0x000fe20003f66270 */
[----:B------:R-:W-:Y:S01]  /*06d0*/  @!P0 IMAD.SHL.U32 R8, R252, 0x2, RZ ;  /* 0x00000002fc088824 */ /* 0x000fe200078e00ff */
[----:B------:R-:W-:Y:S01]  /*06e0*/  @!P0 SHF.R.S32.HI R6, RZ, 0x1f, R29 ;  /* 0x0000001fff068819 */ /* 0x000fe2000001141d */
[----:B------:R-:W-:Y:S01]  /*06f0*/  UIMAD UR8, UR9, UR8, -0x60 ;  /* 0xffffffa0090874a4 */ /* 0x000fe2000f8e0208 */
[----:B------:R-:W-:Y:S01]  /*0700*/  @!P0 SHF.R.S32.HI R5, RZ, 0x1f, R28 ;  /* 0x0000001fff058819 */ /* 0x000fe2000001141c */
[----:B------:R-:W-:Y:S01]  /*0710*/  ULDC.64 UR4, c[0x0][0x2b0] ;  /* 0x0000ac0000047ab9 */ /* 0x000fe20000000a00 */
[----:B------:R-:W-:Y:S01]  /*0720*/  @!P0 LEA.HI R6, R6, R29, RZ, 0x3 ;  /* 0x0000001d06068211 */ /* 0x000fe200078f18ff */
[----:B------:R-:W-:Y:S01]  /*0730*/  IMAD.MOV.U32 R249, RZ, RZ, RZ ;  /* 0x000000fffff97224 */ /* 0x000fe200078e00ff */
[----:B------:R-:W-:Y:S01]  /*0740*/  @!P0 LEA.HI R5, R5, R28, RZ, 0x3 ;  /* 0x0000001c05058211 */ /* 0x000fe200078f18ff */
[----:B--2---:R2:W5:Y:S01]  /*0750*/  @P6 R2UR UR15, R3 ;  /* 0x00000000030f63c2 */ /* 0x00456200000e0000 */
[----:B------:R-:W-:Y:S01]  /*0760*/  @!P0 LOP3.LUT R6, R6, 0xfffffff8, RZ, 0xc0, !PT ;  /* 0xfffffff806068812 */ /* 0x000fe200078ec0ff */
[--C-:B-1----:R-:W-:Y:S01]  /*0770*/  @!P0 IMAD.WIDE R14, R215, 0x2, R12.reuse ;  /* 0x00000002d70e8825 */ /* 0x102fe200078e020c */
[----:B------:R-:W-:Y:S01]  /*0780*/  @!P0 LOP3.LUT R5, R5, 0xfffffff8, RZ, 0xc0, !PT ;  /* 0xfffffff805058812 */ /* 0x000fe200078ec0ff */
[----:B-----5:R-:W-:Y:S01]  /*0790*/  @!UP1 UMOV UR15, UR14 ;  /* 0x0000000e000f9c82 */ /* 0x020fe20008000000 */
[----:B------:R-:W-:Y:S01]  /*07a0*/  PLOP3.LUT P6, PT, PT, PT, UP0, 0x80, 0x0 ;  /* 0x000000000000781c */ /* 0x000fe20003fcf008 */
[--C-:B------:R-:W-:Y:S01]  /*07b0*/  @!P0 IMAD.WIDE R18, R6, 0x2, R12.reuse ;  /* 0x0000000206128825 */ /* 0x100fe200078e020c */
[----:B------:R-:W-:Y:S01]  /*07c0*/  USHF.R.S32.HI UR14, URZ, 0x1f, UR15 ;  /* 0x0000001f3f0e7899 */ /* 0x000fe2000801140f */
[----:B------:R1:W5:Y:S01]  /*07d0*/  @P2 R2UR UR11, R4 ;  /* 0x00000000040b23c2 */ /* 0x00036200000e0000 */
[----:B------:R-:W-:Y:S01]  /*07e0*/  ISETP.GE.AND P2, PT, R215, c[0x0][0x198], PT ;  /* 0x00006600d7007a0c */ /* 0x000fe20003f46270 */
[----:B------:R-:W-:Y:S01]  /*07f0*/  @!P0 IMAD.WIDE R20, R5, 0x2, R12 ;  /* 0x0000000205148825 */ /* 0x000fe200078e020c */
[----:B------:R-:W-:Y:S01]  /*0800*/  UIMAD UR14, UR14, UR4, URZ ;  /* 0x000000040e0e72a4 */ /* 0x000fe2000f8e023f */
[----:B------:R-:W-:Y:S01]  /*0810*/  STL [R1+0xc], R215 ;  /* 0x00000cd701007387 */ /* 0x000fe20000100800 */
[----:B------:R-:W-:-:S02]  /*0820*/  UIMAD.WIDE.U32 UR16, UR15, UR4, URZ ;  /* 0x000000040f1072a5 */ /* 0x000fc4000f8e003f */
[----:B------:R-:W-:Y:S01]  /*0830*/  UIMAD UR14, UR15, UR5, UR14 ;  /* 0x000000050f0e72a4 */ /* 0x000fe2000f8e020e */
[----:B------:R-:W-:Y:S01]  /*0840*/  IMAD.SHL.U32 R247, R0, 0x40, RZ ;  /* 0x0000004000f77824 */ /* 0x000fe200078e00ff */
[----:B------:R-:W-:Y:S01]  /*0850*/  UIADD3 UR18, UR9, -0x1, URZ ;  /* 0xffffffff09127890 */ /* 0x000fe2000fffe03f */
[----:B------:R-:W-:Y:S01]  /*0860*/  STL [R1+0x8], R112 ;  /* 0x0000087001007387 */ /* 0x000fe20000100800 */
[----:B------:R-:W-:Y:S02]  /*0870*/  UIADD3 UR14, UR17, UR14, URZ ;  /* 0x0000000e110e7290 */ /* 0x000fe4000fffe03f */
[----:B------:R-:W-:Y:S01]  /*0880*/  ULDC.64 UR4, c[0x0][0x1e8] ;  /* 0x00007a0000047ab9 */ /* 0x000fe20000000a00 */
[----:B------:R2:W-:Y:S04]  /*0890*/  @!P0 LDGSTS.E.BYPASS.LTC128B.128 [R8+0x18100], [R14.64], !P2 ;  /* 0x181000000e088fae */ /* 0x0005e8000d101d4c */
[----:B------:R2:W-:Y:S04]  /*08a0*/  @!P0 LDGSTS.E.BYPASS.LTC128B.128 [R8+0x1c100], [R18.64], !P5 ;  /* 0x1c10000012088fae */ /* 0x0005e8000e901d4c */
[----:B------:R4:W-:Y:S01]  /*08b0*/  @!P0 LDGSTS.E.BYPASS.LTC128B.128 [R8+0x20100], [R20.64], !P4 ;  /* 0x2010000014088fae */ /* 0x0009e2000e101d4c */
[----:B-1----:R-:W-:-:S04]  /*08c0*/  @!P0 SHF.R.S32.HI R4, RZ, 0x1f, R112 ;  /* 0x0000001fff048819 */ /* 0x002fc80000011470 */
[----:B------:R-:W-:-:S04]  /*08d0*/  @!P0 LEA.HI R4, R4, R112, RZ, 0x3 ;  /* 0x0000007004048211 */ /* 0x000fc800078f18ff */
[----:B------:R-:W-:-:S05]  /*08e0*/  @!P0 LOP3.LUT R4, R4, 0xfffffff8, RZ, 0xc0, !PT ;  /* 0xfffffff804048812 */ /* 0x000fca00078ec0ff */
[----:B------:R-:W-:Y:S01]  /*08f0*/  @!P0 IMAD.WIDE R12, R4, 0x2, R12 ;  /* 0x00000002040c8825 */ /* 0x000fe200078e020c */
[----:B------:R-:W-:-:S04]  /*0900*/  IADD3 R4, R251, 0x40, RZ ;  /* 0x00000040fb047810 */ /* 0x000fc80007ffe0ff */
[----:B------:R1:W-:Y:S01]  /*0910*/  @!P0 LDGSTS.E.BYPASS.LTC128B.128 [R8+0x24100], [R12.64], !P3 ;  /* 0x241000000c088fae */ /* 0x0003e2000d901d4c */
[----:B------:R-:W-:Y:S02]  /*0920*/  ISETP.GE.AND P0, PT, R4, R11, PT ;  /* 0x0000000b0400720c */ /* 0x000fe40003f06270 */
[----:B------:R-:W-:Y:S02]  /*0930*/  @!P1 SHF.R.S32.HI R4, RZ, 0x1f, R29 ;  /* 0x0000001fff049819 */ /* 0x000fe4000001141d */
[----:B--2---:R-:W-:Y:S02]  /*0940*/  @!P1 SHF.R.S32.HI R18, RZ, 0x1f, R28 ;  /* 0x0000001fff129819 */ /* 0x004fe4000001141c */
[----:B------:R-:W-:Y:S01]  /*0950*/  @!P1 LEA.HI R4, R4, R29, RZ, 0x3 ;  /* 0x0000001d04049211 */ /* 0x000fe200078f18ff */
[----:B----4-:R-:W-:Y:S01]  /*0960*/  @!P1 IMAD.WIDE R20, R215, 0x2, R22 ;  /* 0x00000002d7149825 */ /* 0x010fe200078e0216 */
[----:B------:R-:W-:Y:S02]  /*0970*/  @!P1 SHF.R.S32.HI R14, RZ, 0x1f, R112 ;  /* 0x0000001fff0e9819 */ /* 0x000fe40000011470 */
[----:B------:R-:W-:-:S02]  /*0980*/  @!P1 LOP3.LUT R4, R4, 0xfffffff8, RZ, 0xc0, !PT ;  /* 0xfffffff804049812 */ /* 0x000fc400078ec0ff */
[----:B------:R-:W-:Y:S01]  /*0990*/  @!P1 LEA.HI R18, R18, R28, RZ, 0x3 ;  /* 0x0000001c12129211 */ /* 0x000fe200078f18ff */
[----:B------:R-:W-:Y:S01]  /*09a0*/  @!P0 IMAD.SHL.U32 R6, R252, 0x2, RZ ;  /* 0x00000002fc068824 */ /* 0x000fe200078e00ff */
[----:B------:R-:W-:Y:S01]  /*09b0*/  @!P0 SHF.R.S32.HI R3, RZ, 0x1f, R112 ;  /* 0x0000001fff038819 */ /* 0x000fe20000011470 */
[----:B------:R-:W-:Y:S01]  /*09c0*/  @!P1 IMAD.WIDE R4, R4, 0x2, R22 ;  /* 0x0000000204049825 */ /* 0x000fe200078e0216 */
[-C--:B------:R-:W-:Y:S02]  /*09d0*/  @!P1 LEA.HI R14, R14, R112.reuse, RZ, 0x3 ;  /* 0x000000700e0e9211 */ /* 0x080fe400078f18ff */
[----:B------:R-:W-:Y:S02]  /*09e0*/  @!P0 LEA.HI R3, R3, R112, RZ, 0x3 ;  /* 0x0000007003038211 */ /* 0x000fe400078f18ff */
[----:B------:R-:W-:Y:S02]  /*09f0*/  @!P1 LOP3.LUT R18, R18, 0xfffffff8, RZ, 0xc0, !PT ;  /* 0xfffffff812129812 */ /* 0x000fe400078ec0ff */
[----:B------:R-:W-:-:S02]  /*0a00*/  @!P1 LOP3.LUT R14, R14, 0xfffffff8, RZ, 0xc0, !PT ;  /* 0xfffffff80e0e9812 */ /* 0x000fc400078ec0ff */
[----:B------:R-:W-:Y:S01]  /*0a10*/  @!P0 LOP3.LUT R3, R3, 0xfffffff8, RZ, 0xc0, !PT ;  /* 0xfffffff803038812 */ /* 0x000fe200078ec0ff */
[--C-:B------:R-:W-:Y:S01]  /*0a20*/  @!P1 IMAD.WIDE R18, R18, 0x2, R22.reuse ;  /* 0x0000000212129825 */ /* 0x100fe200078e0216 */
[----:B-1----:R-:W-:Y:S03]  /*0a30*/  SHFL.IDX PT, R12, R10, 0x2, 0x181f ;  /* 0x00581f000a0c7f89 */ /* 0x002fe600000e0000 */
[----:B------:R-:W-:Y:S01]  /*0a40*/  @!P1 IMAD.SHL.U32 R8, R252, 0x2, RZ ;  /* 0x00000002fc089824 */ /* 0x000fe200078e00ff */
[----:B------:R-:W1:Y:S01]  /*0a50*/  SHFL.IDX PT, R13, R9, 0x2, 0x181f ;  /* 0x00581f00090d7f89 */ /* 0x000e6200000e0000 */
[----:B------:R-:W-:-:S03]  /*0a60*/  @!P1 IMAD.WIDE R14, R14, 0x2, R22 ;  /* 0x000000020e0e9825 */ /* 0x000fc600078e0216 */
[----:B------:R2:W-:Y:S04]  /*0a70*/  @!P1 LDGSTS.E.BYPASS.LTC128B.128 [R8+0x19100], [R20.64], !P2 ;  /* 0x1910000014089fae */ /* 0x0005e8000d101d4c */
[----:B------:R4:W-:Y:S04]  /*0a80*/  @!P1 LDGSTS.E.BYPASS.LTC128B.128 [R8+0x1d100], [R4.64], !P5 ;  /* 0x1d10000004089fae */ /* 0x0009e8000e901d4c */
[----:B------:R2:W-:Y:S04]  /*0a90*/  @!P1 LDGSTS.E.BYPASS.LTC128B.128 [R8+0x21100], [R18.64], !P4 ;  /* 0x2110000012089fae */ /* 0x0005e8000e101d4c */
[----:B------:R2:W-:Y:S01]  /*0aa0*/  @!P1 LDGSTS.E.BYPASS.LTC128B.128 [R8+0x25100], [R14.64], !P3 ;  /* 0x251000000e089fae */ /* 0x0005e2000d901d4c */
[----:B------:R-:W-:-:S03]  /*0ab0*/  PLOP3.LUT P1, PT, PT, PT, UP0, 0x80, 0x0 ;  /* 0x000000000000781c */ /* 0x000fc60003f2f008 */
[----:B------:R-:W-:Y:S01]  /*0ac0*/  SHFL.IDX PT, R10, R10, 0x3, 0x181f ;  /* 0x00781f000a0a7f89 */ /* 0x000fe200000e0000 */
[----:B-1----:R-:W-:Y:S01]  /*0ad0*/  @!P0 IMAD.WIDE R22, R3, 0x2, R12 ;  /* 0x0000000203168825 */ /* 0x002fe200078e020c */
[----:B------:R-:W-:-:S04]  /*0ae0*/  IADD3 R3, R113, UR8, RZ ;  /* 0x0000000871037c10 */ /* 0x000fc8000fffe0ff */
[----:B-----5:R-:W-:Y:S02]  /*0af0*/  IADD3 R250, R3, UR11, RZ ;  /* 0x0000000b03fa7c10 */ /* 0x020fe4000fffe0ff */
[----:B----4-:R-:W-:Y:S02]  /*0b00*/  @!P0 SHF.R.S32.HI R5, RZ, 0x1f, R29 ;  /* 0x0000001fff058819 */ /* 0x010fe4000001141d */
[----:B------:R-:W-:Y:S02]  /*0b10*/  @!P0 SHF.R.S32.HI R4, RZ, 0x1f, R28 ;  /* 0x0000001fff048819 */ /* 0x000fe4000001141c */
[----:B------:R-:W-:Y:S02]  /*0b20*/  @!P0 LEA.HI R5, R5, R29, RZ, 0x3 ;  /* 0x0000001d05058211 */ /* 0x000fe400078f18ff */
[----:B------:R-:W-:Y:S02]  /*0b30*/  @!P0 LEA.HI R4, R4, R28, RZ, 0x3 ;  /* 0x0000001c04048211 */ /* 0x000fe400078f18ff */
[----:B------:R-:W-:-:S02]  /*0b40*/  @!P0 LOP3.LUT R5, R5, 0xfffffff8, RZ, 0xc0, !PT ;  /* 0xfffffff805058812 */ /* 0x000fc400078ec0ff */
[----:B------:R-:W-:Y:S02]  /*0b50*/  @!P0 LOP3.LUT R4, R4, 0xfffffff8, RZ, 0xc0, !PT ;  /* 0xfffffff804048812 */ /* 0x000fe400078ec0ff */
[----:B--2---:R-:W-:Y:S01]  /*0b60*/  IADD3 R8, R251, 0x60, RZ ;  /* 0x00000060fb087810 */ /* 0x004fe20007ffe0ff */
[----:B------:R-:W-:-:S04]  /*0b70*/  @!P0 IMAD.WIDE R20, R5, 0x2, R12 ;  /* 0x0000000205148825 */ /* 0x000fc800078e020c */
[----:B------:R-:W-:-:S04]  /*0b80*/  @!P0 IMAD.WIDE R4, R4, 0x2, R12 ;  /* 0x0000000204048825 */ /* 0x000fc800078e020c */
[----:B------:R-:W-:-:S05]  /*0b90*/  @!P0 IMAD.WIDE R12, R215, 0x2, R12 ;  /* 0x00000002d70c8825 */ /* 0x000fca00078e020c */
[----:B------:R1:W-:Y:S04]  /*0ba0*/  @!P0 LDGSTS.E.BYPASS.LTC128B.128 [R6+0x1a100], [R12.64], !P2 ;  /* 0x1a1000000c068fae */ /* 0x0003e8000d101d4c */
[----:B------:R1:W-:Y:S04]  /*0bb0*/  @!P0 LDGSTS.E.BYPASS.LTC128B.128 [R6+0x1e100], [R20.64], !P5 ;  /* 0x1e10000014068fae */ /* 0x0003e8000e901d4c */
[----:B------:R2:W-:Y:S04]  /*0bc0*/  @!P0 LDGSTS.E.BYPASS.LTC128B.128 [R6+0x22100], [R4.64], !P4 ;  /* 0x2210000004068fae */ /* 0x0005e8000e101d4c */
[----:B------:R1:W-:Y:S01]  /*0bd0*/  @!P0 LDGSTS.E.BYPASS.LTC128B.128 [R6+0x26100], [R22.64], !P3 ;  /* 0x2610000016068fae */ /* 0x0003e2000d901d4c */
[----:B------:R-:W-:-:S03]  /*0be0*/  ISETP.GE.AND P0, PT, R8, R11, PT ;  /* 0x0000000b0800720c */ /* 0x000fc60003f06270 */
[----:B------:R-:W4:Y:S10]  /*0bf0*/  SHFL.IDX PT, R11, R9, 0x3, 0x181f ;  /* 0x00781f00090b7f89 */ /* 0x000f3400000e0000 */
[----:B------:R-:W-:-:S04]  /*0c00*/  @!P0 SHF.R.S32.HI R8, RZ, 0x1f, R29 ;  /* 0x0000001fff088819 */ /* 0x000fc8000001141d */
[----:B------:R-:W-:-:S04]  /*0c10*/  @!P0 LEA.HI R8, R8, R29, RZ, 0x3 ;  /* 0x0000001d08088211 */ /* 0x000fc800078f18ff */
[----:B------:R-:W-:Y:S01]  /*0c20*/  @!P0 LOP3.LUT R8, R8, 0xfffffff8, RZ, 0xc0, !PT ;  /* 0xfffffff808088812 */ /* 0x000fe200078ec0ff */
[----:B--2---:R-:W-:Y:S01]  /*0c30*/  @P1 IMAD.HI.U32 R5, R250, c[0x0][0x2bc], RZ ;  /* 0x0000af00fa051a27 */ /* 0x004fe200078e00ff */
[----:B------:R-:W-:-:S03]  /*0c40*/  ISETP.GE.AND P1, PT, R3, UR10, PT ;  /* 0x0000000a03007c0c */ /* 0x000fc6000bf26270 */
[----:B------:R-:W-:Y:S01]  /*0c50*/  IMAD.MOV.U32 R4, RZ, RZ, R250 ;  /* 0x000000ffff047224 */ /* 0x000fe200078e00fa */
[----:B------:R-:W-:Y:S01]  /*0c60*/  @P6 SHF.R.U32.HI R4, RZ, c[0x0][0x2c0], R5 ;  /* 0x0000b000ff046a19 */ /* 0x000fe20000011605 */
[----:B------:R-:W-:Y:S01]  /*0c70*/  @!P0 IMAD.SHL.U32 R3, R252, 0x2, RZ ;  /* 0x00000002fc038824 */ /* 0x000fe200078e00ff */
[----:B-1----:R-:W-:Y:S01]  /*0c80*/  @!P0 SHF.R.S32.HI R6, RZ, 0x1f, R28 ;  /* 0x0000001fff068819 */ /* 0x002fe2000001141c */
[----:B----4-:R-:W-:Y:S01]  /*0c90*/  @!P0 IMAD.WIDE R18, R215, 0x2, R10 ;  /* 0x00000002d7128825 */ /* 0x010fe200078e020a */
[----:B------:R-:W-:Y:S02]  /*0ca0*/  @!P0 SHF.R.S32.HI R5, RZ, 0x1f, R112 ;  /* 0x0000001fff058819 */ /* 0x000fe40000011470 */
[----:B------:R-:W-:Y:S01]  /*0cb0*/  @!P0 LEA.HI R6, R6, R28, RZ, 0x3 ;  /* 0x0000001c06068211 */ /* 0x000fe200078f18ff */
[----:B------:R-:W-:Y:S01]  /*0cc0*/  @!P0 IMAD.WIDE R20, R8, 0x2, R10 ;  /* 0x0000000208148825 */ /* 0x000fe200078e020a */
[----:B------:R-:W-:Y:S01]  /*0cd0*/  @!P0 LEA.HI R5, R5, R112, RZ, 0x3 ;  /* 0x0000007005058211 */ /* 0x000fe200078f18ff */
[----:B------:R1:W-:Y:S01]  /*0ce0*/  @!P0 LDGSTS.E.BYPASS.LTC128B.128 [R3+0x1b100], [R18.64], !P2 ;  /* 0x1b10000012038fae */ /* 0x0003e2000d101d4c */
[----:B------:R-:W-:-:S02]  /*0cf0*/  @!P0 LOP3.LUT R6, R6, 0xfffffff8, RZ, 0xc0, !PT ;  /* 0xfffffff806068812 */ /* 0x000fc400078ec0ff */
[----:B------:R-:W-:Y:S01]  /*0d00*/  @!P0 LOP3.LUT R5, R5, 0xfffffff8, RZ, 0xc0, !PT ;  /* 0xfffffff805058812 */ /* 0x000fe200078ec0ff */
[----:B------:R1:W-:Y:S01]  /*0d10*/  @!P0 LDGSTS.E.BYPASS.LTC128B.128 [R3+0x1f100], [R20.64], !P5 ;  /* 0x1f10000014038fae */ /* 0x0003e2000e901d4c */
[----:B------:R-:W-:Y:S01]  /*0d20*/  ISETP.GT.OR P1, PT, R113, 0x5f, P1 ;  /* 0x0000005f7100780c */ /* 0x000fe20000f24670 */
[----:B------:R-:W-:-:S04]  /*0d30*/  @!P0 IMAD.WIDE R22, R6, 0x2, R10 ;  /* 0x0000000206168825 */ /* 0x000fc800078e020a */
[----:B------:R-:W-:Y:S01]  /*0d40*/  @!P0 IMAD.WIDE R10, R5, 0x2, R10 ;  /* 0x00000002050a8825 */ /* 0x000fe200078e020a */
[----:B------:R1:W-:Y:S04]  /*0d50*/  @!P0 LDGSTS.E.BYPASS.LTC128B.128 [R3+0x23100], [R22.64], !P4 ;  /* 0x2310000016038fae */ /* 0x0003e8000e101d4c */
[----:B------:R1:W-:Y:S03]  /*0d60*/  @!P0 LDGSTS.E.BYPASS.LTC128B.128 [R3+0x27100], [R10.64], !P3 ;  /* 0x271000000a038fae */ /* 0x0003e6000d901d4c */
[C---:B------:R-:W-:Y:S01]  /*0d70*/  @!P1 IADD3 R12, P6, R4.reuse, UR16, RZ ;  /* 0x00000010040c9c10 */ /* 0x040fe2000ffde0ff */
[----:B------:R-:W0:Y:S03]  /*0d80*/  LDGDEPBAR ;  /* 0x00000000000079af */ /* 0x000e260000000000 */
[----:B------:R-:W-:-:S02]  /*0d90*/  @!P1 LEA.HI.X.SX32 R9, R4, UR14, 0x1, P6 ;  /* 0x0000000e04099c11 */ /* 0x000fc4000b0f0eff */
[----:B------:R-:W-:-:S04]  /*0da0*/  @!P1 LEA R14, P6, R12, c[0x0][0x2a0], 0x2 ;  /* 0x0000a8000c0e9a11 */ /* 0x000fc800078c10ff */
[----:B------:R-:W-:Y:S01]  /*0db0*/  @!P1 LEA.HI.X R15, R12, c[0x0][0x2a4], R9, 0x2, P6 ;  /* 0x0000a9000c0f9a11 */ /* 0x000fe200030f1409 */
[----:B------:R-:W-:Y:S06]  /*0dc0*/  BAR.SYNC.DEFER_BLOCKING 0x0 ;  /* 0x0000000000007b1d */ /* 0x000fec0000010000 */
[----:B------:R-:W2:Y:S01]  /*0dd0*/  @!P1 LDG.E R249, [R14.64] ;  /* 0x0000000c0ef99981 */ /* 0x000ea2000c1e1900 */
[----:B-1----:R-:W-:Y:S01]  /*0de0*/  IMAD.MOV R3, RZ, RZ, -R4 ;  /* 0x000000ffff037224 */ /* 0x002fe200078e0a04 */
[----:B------:R-:W-:Y:S01]  /*0df0*/  UIMAD UR15, UR6, UR4, URZ ;  /* 0x00000004060f72a4 */ /* 0x000fe2000f8e023f */
[----:B------:R-:W-:Y:S01]  /*0e00*/  LOP3.LUT R247, R247, 0x1c0, RZ, 0xc0, !PT ;  /* 0x000001c0f7f77812 */ /* 0x000fe200078ec0ff */
[----:B------:R-:W-:Y:S01]  /*0e10*/  UIMAD.WIDE.U32 UR20, UR7, UR4, URZ ;  /* 0x00000004071472a5 */ /* 0x000fe2000f8e003f */
[----:B------:R-:W-:Y:S01]  /*0e20*/  IMAD R250, R3, c[0x0][0x2b8], R250 ;  /* 0x0000ae0003fa7a24 */ /* 0x000fe200078e02fa */
[----:B------:R-:W-:Y:S01]  /*0e30*/  UIMAD UR15, UR7, UR5, UR15 ;  /* 0x00000005070f72a4 */ /* 0x000fe2000f8e020f */
[----:B------:R-:W-:Y:S01]  /*0e40*/  ISETP.GE.AND P6, PT, R215, c[0x0][0x1d4], PT ;  /* 0x00007500d7007a0c */ /* 0x000fe20003fc6270 */
[----:B------:R-:W-:Y:S01]  /*0e50*/  UIMAD UR18, UR18, -0x60, UR10 ;  /* 0xffffffa0121278a4 */ /* 0x000fe2000f8e020a */
[C---:B------:R-:W-:Y:S01]  /*0e60*/  IMAD.WIDE.U32 R4, R250.reuse, c[0x0][0x1e0], RZ ;  /* 0x00007800fa047a25 */ /* 0x040fe200078e00ff */
[----:B------:R-:W-:Y:S01]  /*0e70*/  SHF.R.S32.HI R13, RZ, 0x1f, R250 ;  /* 0x0000001fff0d7819 */ /* 0x000fe200000114fa */
[----:B------:R-:W-:Y:S01]  /*0e80*/  UIADD3 UR15, UR21, UR15, URZ ;  /* 0x0000000f150f7290 */ /* 0x000fe2000fffe03f */
[----:B------:R-:W-:Y:S01]  /*0e90*/  ISETP.GE.AND P5, PT, R29, c[0x0][0x1d4], PT ;  /* 0x000075001d007a0c */ /* 0x000fe20003fa6270 */
[----:B------:R-:W-:Y:S01]  /*0ea0*/  IMAD R18, R250, c[0x0][0x1e0], RZ ;  /* 0x00007800fa127a24 */ /* 0x000fe200078e02ff */
[----:B------:R-:W-:Y:S01]  /*0eb0*/  ISETP.GE.AND P4, PT, R28, c[0x0][0x1d4], PT ;  /* 0x000075001c007a0c */ /* 0x000fe20003f86270 */
[----:B------:R-:W-:Y:S01]  /*0ec0*/  IMAD R3, R13, c[0x0][0x1e0], RZ ;  /* 0x000078000d037a24 */ /* 0x000fe200078e02ff */
[----:B------:R-:W-:Y:S01]  /*0ed0*/  ISETP.GE.AND P3, PT, R112, c[0x0][0x1d4], PT ;  /* 0x0000750070007a0c */ /* 0x000fe20003f66270 */
[----:B------:R-:W-:Y:S01]  /*0ee0*/  UISETP.GE.AND UP1, UPT, UR10, 0x1, UPT ;  /* 0x000000010a00788c */ /* 0x000fe2000bf26270 */
[----:B---3--:R-:W-:Y:S01]  /*0ef0*/  LOP3.LUT R214, R214, 0xfffffffe, RZ, 0xc0, !PT ;  /* 0xfffffffed6d67812 */ /* 0x008fe200078ec0ff */
[----:B------:R-:W-:Y:S01]  /*0f00*/  IMAD R3, R250, c[0x0][0x1e4], R3 ;  /* 0x00007900fa037a24 */ /* 0x000fe200078e0203 */
[----:B------:R-:W-:-:S02]  /*0f10*/  ULDC.64 UR4, c[0x0][0x210] ;  /* 0x0000840000047ab9 */ /* 0x000fc40000000a00 */
[----:B------:R-:W-:Y:S01]  /*0f20*/  UIMAD UR6, UR6, UR4, URZ ;  /* 0x00000004060672a4 */ /* 0x000fe2000f8e023f */
[----:B------:R-:W-:Y:S01]  /*0f30*/  IMAD.IADD R5, R5, 0x1, R3 ;  /* 0x0000000105057824 */ /* 0x000fe200078e0203 */
[----:B------:R-:W-:Y:S01]  /*0f40*/  LEA.HI R3, R17, R2, RZ, 0x4 ;  /* 0x0000000211037211 */ /* 0x000fe200078f20ff */
[----:B------:R-:W-:Y:S02]  /*0f50*/  UIMAD.WIDE.U32 UR22, UR7, UR4, URZ ;  /* 0x00000004071672a5 */ /* 0x000fe4000f8e003f */
[----:B------:R-:W-:Y:S01]  /*0f60*/  UIMAD UR5, UR7, UR5, UR6 ;  /* 0x00000005070572a4 */ /* 0x000fe2000f8e0206 */
[----:B------:R-:W-:Y:S02]  /*0f70*/  SHF.R.S32.HI R10, RZ, 0x4, R3 ;  /* 0x00000004ff0a7819 */ /* 0x000fe40000011403 */
[C---:B------:R-:W-:Y:S01]  /*0f80*/  LOP3.LUT R9, R3.reuse, 0xfffffff0, RZ, 0xc0, !PT ;  /* 0xfffffff003097812 */ /* 0x040fe200078ec0ff */
[----:B------:R-:W-:Y:S01]  /*0f90*/  UIADD3 UR5, UR23, UR5, URZ ;  /* 0x0000000517057290 */ /* 0x000fe2000fffe03f */
[----:B------:R-:W-:-:S02]  /*0fa0*/  LEA.HI R3, R3, R10, RZ, 0x1 ;  /* 0x0000000a03037211 */ /* 0x000fc400078f08ff */
[----:B------:R-:W-:Y:S01]  /*0fb0*/  @P3 LOP3.LUT R214, R214, 0x1, RZ, 0xfc, !PT ;  /* 0x00000001d6d63812 */ /* 0x000fe200078efcff */
[----:B------:R-:W-:Y:S01]  /*0fc0*/  IMAD.IADD R9, R2, 0x1, -R9 ;  /* 0x0000000102097824 */ /* 0x000fe200078e0a09 */
[----:B------:R-:W-:-:S03]  /*0fd0*/  LOP3.LUT R3, R3, 0xfffffffe, RZ, 0xc0, !PT ;  /* 0xfffffffe03037812 */ /* 0x000fc600078ec0ff */
[----:B------:R-:W-:Y:S02]  /*0fe0*/  STL [R1+0x10], R214 ;  /* 0x000010d601007387 */ /* 0x000fe40000100800 */
[----:B------:R-:W-:Y:S01]  /*0ff0*/  IMAD.IADD R3, R10, 0x1, -R3 ;  /* 0x000000010a037824 */ /* 0x000fe200078e0a03 */
[----:B--2---:R-:W-:Y:S01]  /*1000*/  SHF.R.S32.HI R12, RZ, 0x1f, R249 ;  /* 0x0000001fff0c7819 */ /* 0x004fe200000114f9 */
[----:B------:R-:W-:-:S04]  /*1010*/  IMAD.WIDE.U32 R4, R249, c[0x0][0x1f0], R4 ;  /* 0x00007c00f9047a25 */ /* 0x000fc800078e0004 */
[----:B------:R-:W-:Y:S01]  /*1020*/  IMAD R6, R12, c[0x0][0x1f0], RZ ;  /* 0x00007c000c067a24 */ /* 0x000fe200078e02ff */
[----:B------:R-:W-:Y:S01]  /*1030*/  IADD3 R8, P1, R4, UR20, RZ ;  /* 0x0000001404087c10 */ /* 0x000fe2000ff3e0ff */
[C---:B------:R-:W-:Y:S02]  /*1040*/  IMAD R18, R249.reuse, c[0x0][0x1f0], R18 ;  /* 0x00007c00f9127a24 */ /* 0x040fe400078e0212 */
[----:B------:R-:W-:Y:S01]  /*1050*/  IMAD R4, R249, c[0x0][0x1f4], R6 ;  /* 0x00007d00f9047a24 */ /* 0x000fe200078e0206 */
[----:B------:R-:W-:Y:S01]  /*1060*/  LEA R20, P0, R8, c[0x0][0x1c8], 0x1 ;  /* 0x0000720008147a11 */ /* 0x000fe200078008ff */
[C---:B------:R-:W-:Y:S01]  /*1070*/  IMAD.SHL.U32 R6, R7.reuse, 0x8, RZ ;  /* 0x0000000807067824 */ /* 0x040fe200078e00ff */
[----:B------:R-:W-:Y:S02]  /*1080*/  IADD3 R7, -R7, UR18, RZ ;  /* 0x0000001207077c10 */ /* 0x000fe4000fffe1ff */
[----:B------:R-:W-:Y:S01]  /*1090*/  IADD3.X R4, R5, UR15, R4, P1, !PT ;  /* 0x0000000f05047c10 */ /* 0x000fe20008ffe404 */
[----:B------:R-:W-:Y:S01]  /*10a0*/  SHFL.IDX PT, R26, R20, RZ, 0x181f ;  /* 0x00181fff141a7589 */ /* 0x000fe200000e0000 */
[----:B------:R-:W-:-:S02]  /*10b0*/  ISETP.GE.AND P2, PT, R7, 0x1, PT ;  /* 0x000000010700780c */ /* 0x000fc40003f46270 */
[----:B------:R-:W-:Y:S01]  /*10c0*/  LEA.HI.X R8, R8, c[0x0][0x1cc], R4, 0x1, P0 ;  /* 0x0000730008087a11 */ /* 0x000fe200000f0c04 */
[----:B------:R-:W-:Y:S01]  /*10d0*/  SHFL.IDX PT, R20, R20, 0x1, 0x181f ;  /* 0x00381f0014147f89 */ /* 0x000fe200000e0000 */
[----:B------:R-:W-:Y:S02]  /*10e0*/  IADD3 R18, R18, UR20, RZ ;  /* 0x0000001412127c10 */ /* 0x000fe4000fffe0ff */
[----:B------:R-:W-:Y:S01]  /*10f0*/  LOP3.LUT R6, R247, 0x8, R6, 0xf8, !PT ;  /* 0x00000008f7067812 */ /* 0x000fe200078ef806 */
[----:B------:R-:W1:Y:S01]  /*1100*/  SHFL.IDX PT, R27, R8, RZ, 0x181f ;  /* 0x00181fff081b7589 */ /* 0x000e6200000e0000 */
[----:B------:R-:W-:Y:S02]  /*1110*/  SHF.R.U32.HI R247, RZ, 0x3, R247 ;  /* 0x00000003fff77819 */ /* 0x000fe400000116f7 */
[----:B------:R-:W-:Y:S01]  /*1120*/  ISETP.GE.AND P1, PT, R7, 0x21, PT ;  /* 0x000000210700780c */ /* 0x000fe20003f26270 */
[----:B------:R-:W-:Y:S01]  /*1130*/  SHFL.IDX PT, R21, R8, 0x1, 0x181f ;  /* 0x00381f0008157f89 */ /* 0x000fe200000e0000 */
[----:B------:R-:W-:-:S02]  /*1140*/  LEA R18, R18, c[0x0][0x1c8], 0x1 ;  /* 0x0000720012127a11 */ /* 0x000fc400078e08ff */
[----:B------:R-:W-:Y:S01]  /*1150*/  @P2 SHF.R.S32.HI R22, RZ, 0x1f, R29 ;  /* 0x0000001fff162819 */ /* 0x000fe2000001141d */
[----:B------:R2:W-:Y:S01]  /*1160*/  SHFL.IDX PT, R19, R8, 0x2, 0x181f ;  /* 0x00581f0008137f89 */ /* 0x0005e200000e0000 */
[----:B------:R-:W-:Y:S02]  /*1170*/  @P2 SHF.R.S32.HI R14, RZ, 0x1f, R28 ;  /* 0x0000001fff0e2819 */ /* 0x000fe4000001141c */
[----:B------:R-:W-:Y:S01]  /*1180*/  @P2 SHF.R.S32.HI R10, RZ, 0x1f, R112 ;  /* 0x0000001fff0a2819 */ /* 0x000fe20000011470 */
[----:B------:R-:W3:Y:S01]  /*1190*/  SHFL.IDX PT, R18, R18, 0x2, 0x181f ;  /* 0x00581f0012127f89 */ /* 0x000ee200000e0000 */
[----:B------:R-:W-:Y:S02]  /*11a0*/  @P2 LEA.HI R22, R22, R29, RZ, 0x3 ;  /* 0x0000001d16162211 */ /* 0x000fe400078f18ff */
[----:B------:R-:W-:Y:S01]  /*11b0*/  @P2 LEA.HI R14, R14, R28, RZ, 0x3 ;  /* 0x0000001c0e0e2211 */ /* 0x000fe200078f18ff */
[----:B------:R-:W-:Y:S01]  /*11c0*/  @P1 IMAD.SHL.U32 R16, R252, 0x2, RZ ;  /* 0x00000002fc101824 */ /* 0x000fe200078e00ff */
[----:B------:R-:W-:-:S02]  /*11d0*/  @P2 LEA.HI R10, R10, R112, RZ, 0x3 ;  /* 0x000000700a0a2211 */ /* 0x000fc400078f18ff */
[----:B------:R-:W-:Y:S02]  /*11e0*/  @P2 LOP3.LUT R22, R22, 0xfffffff8, RZ, 0xc0, !PT ;  /* 0xfffffff816162812 */ /* 0x000fe400078ec0ff */
[----:B------:R-:W-:Y:S02]  /*11f0*/  @P2 LOP3.LUT R14, R14, 0xfffffff8, RZ, 0xc0, !PT ;  /* 0xfffffff80e0e2812 */ /* 0x000fe400078ec0ff */
[----:B------:R-:W-:Y:S01]  /*1200*/  SHF.R.S32.HI R5, RZ, 0x1f, R9 ;  /* 0x0000001fff057819 */ /* 0x000fe20000011409 */
[--C-:B-1----:R-:W-:Y:S01]  /*1210*/  @P2 IMAD.WIDE R24, R215, 0x2, R26.reuse ;  /* 0x00000002d7182825 */ /* 0x102fe200078e021a */
[----:B------:R-:W-:Y:S02]  /*1220*/  @P2 LOP3.LUT R10, R10, 0xfffffff8, RZ, 0xc0, !PT ;  /* 0xfffffff80a0a2812 */ /* 0x000fe400078ec0ff */
[----:B------:R-:W-:Y:S01]  /*1230*/  LOP3.LUT R247, R6, R247, RZ, 0x3c, !PT ;  /* 0x000000f706f77212 */ /* 0x000fe200078e3cff */
[----:B------:R-:W-:Y:S01]  /*1240*/  @P2 IMAD.SHL.U32 R6, R252, 0x2, RZ ;  /* 0x00000002fc062824 */ /* 0x000fe200078e00ff */
[----:B------:R-:W-:Y:S01]  /*1250*/  ISETP.GE.AND P0, PT, R7, 0x41, PT ;  /* 0x000000410700780c */ /* 0x000fe20003f06270 */
[----:B------:R-:W-:Y:S01]  /*1260*/  @P2 IMAD.WIDE R22, R22, 0x2, R26 ;  /* 0x0000000216162825 */ /* 0x000fe200078e021a */
[----:B------:R-:W-:-:S02]  /*1270*/  LEA.HI R5, R5, R9, RZ, 0x3 ;  /* 0x0000000905057211 */ /* 0x000fc400078f18ff */
[----:B------:R1:W-:Y:S01]  /*1280*/  @P2 LDGSTS.E.BYPASS.LTC128B.128 [R6+0xc100], [R24.64], !P6 ;  /* 0x0c10000018062fae */ /* 0x0003e2000f101d4c */
[--C-:B------:R-:W-:Y:S01]  /*1290*/  @P2 IMAD.WIDE R14, R14, 0x2, R26.reuse ;  /* 0x000000020e0e2825 */ /* 0x100fe200078e021a */
[----:B------:R-:W-:Y:S02]  /*12a0*/  LOP3.LUT R4, R5, 0xfffffff8, RZ, 0xc0, !PT ;  /* 0xfffffff805047812 */ /* 0x000fe400078ec0ff */
[----:B------:R1:W-:Y:S01]  /*12b0*/  @P2 LDGSTS.E.BYPASS.LTC128B.128 [R6+0xf100], [R22.64], !P5 ;  /* 0x0f10000016062fae */ /* 0x0003e2000e901d4c */
[----:B------:R-:W-:-:S03]  /*12c0*/  @P2 IMAD.WIDE R10, R10, 0x2, R26 ;  /* 0x000000020a0a2825 */ /* 0x000fc600078e021a */
[----:B------:R4:W-:Y:S01]  /*12d0*/  @P2 LDGSTS.E.BYPASS.LTC128B.128 [R6+0x12100], [R14.64], !P4 ;  /* 0x121000000e062fae */ /* 0x0009e2000e101d4c */
[----:B------:R-:W-:Y:S01]  /*12e0*/  IMAD.IADD R4, R9, 0x1, -R4 ;  /* 0x0000000109047824 */ /* 0x000fe200078e0a04 */
[----:B------:R-:W-:Y:S01]  /*12f0*/  @P0 SHF.R.S32.HI R9, RZ, 0x1f, R28 ;  /* 0x0000001fff090819 */ /* 0x000fe2000001141c */
[C---:B------:R-:W-:Y:S01]  /*1300*/  IMAD R247, R3.reuse, 0x200, R247 ;  /* 0x0000020003f77824 */ /* 0x040fe200078e02f7 */
[----:B------:R5:W-:Y:S01]  /*1310*/  @P2 LDGSTS.E.BYPASS.LTC128B.128 [R6+0x15100], [R10.64], !P3 ;  /* 0x151000000a062fae */ /* 0x000be2000d901d4c */
[----:B--2---:R-:W-:Y:S01]  /*1320*/  @P0 SHF.R.S32.HI R8, RZ, 0x1f, R112 ;  /* 0x0000001fff080819 */ /* 0x004fe20000011470 */
[----:B------:R-:W-:Y:S01]  /*1330*/  IMAD.SHL.U32 R3, R3, 0x8, RZ ;  /* 0x0000000803037824 */ /* 0x000fe200078e00ff */
[----:B------:R-:W-:Y:S01]  /*1340*/  @P0 LEA.HI R9, R9, R28, RZ, 0x3 ;  /* 0x0000001c09090211 */ /* 0x000fe200078f18ff */
[----:B------:R-:W-:Y:S01]  /*1350*/  IMAD.SHL.U32 R247, R247, 0x2, RZ ;  /* 0x00000002f7f77824 */ /* 0x000fe200078e00ff */
[----:B------:R-:W-:Y:S02]  /*1360*/  @P0 LEA.HI R8, R8, R112, RZ, 0x3 ;  /* 0x0000007008080211 */ /* 0x000fe400078f18ff */
[----:B------:R-:W-:-:S02]  /*1370*/  @P0 LOP3.LUT R9, R9, 0xfffffff8, RZ, 0xc0, !PT ;  /* 0xfffffff809090812 */ /* 0x000fc400078ec0ff */
[----:B------:R-:W-:Y:S02]  /*1380*/  @P0 LOP3.LUT R8, R8, 0xfffffff8, RZ, 0xc0, !PT ;  /* 0xfffffff808080812 */ /* 0x000fe400078ec0ff */
[----:B------:R-:W-:Y:S01]  /*1390*/  IADD3 R245, R247, 0xc120, RZ ;  /* 0x0000c120f7f57810 */ /* 0x000fe20007ffe0ff */
[----:B---3--:R-:W-:-:S04]  /*13a0*/  @P0 IMAD.WIDE R26, R9, 0x2, R18 ;  /* 0x00000002091a0825 */ /* 0x008fc800078e0212 */
[----:B------:R-:W-:Y:S01]  /*13b0*/  @P0 IMAD.WIDE R8, R8, 0x2, R18 ;  /* 0x0000000208080825 */ /* 0x000fe200078e0212 */
[--C-:B----4-:R-:W-:Y:S02]  /*13c0*/  @P1 SHF.R.S32.HI R15, RZ, 0x1f, R29.reuse ;  /* 0x0000001fff0f1819 */ /* 0x110fe4000001141d */
[----:B------:R-:W-:Y:S02]  /*13d0*/  @P1 SHF.R.S32.HI R14, RZ, 0x1f, R28 ;  /* 0x0000001fff0e1819 */ /* 0x000fe4000001141c */
[----:B-----5:R-:W-:Y:S01]  /*13e0*/  @P1 SHF.R.S32.HI R11, RZ, 0x1f, R112 ;  /* 0x0000001fff0b1819 */ /* 0x020fe20000011470 */
[----:B-1----:R-:W-:Y:S01]  /*13f0*/  @P0 IMAD.SHL.U32 R6, R252, 0x2, RZ ;  /* 0x00000002fc060824 */ /* 0x002fe200078e00ff */
[----:B------:R-:W-:Y:S02]  /*1400*/  @P1 LEA.HI R15, R15, R29, RZ, 0x3 ;  /* 0x0000001d0f0f1211 */ /* 0x000fe400078f18ff */
[----:B------:R-:W-:Y:S02]  /*1410*/  @P0 SHF.R.S32.HI R10, RZ, 0x1f, R29 ;  /* 0x0000001fff0a0819 */ /* 0x000fe4000001141d */
[----:B------:R-:W-:-:S02]  /*1420*/  @P1 LEA.HI R14, R14, R28, RZ, 0x3 ;  /* 0x0000001c0e0e1211 */ /* 0x000fc400078f18ff */
[----:B------:R-:W-:Y:S02]  /*1430*/  @P1 LEA.HI R11, R11, R112, RZ, 0x3 ;  /* 0x000000700b0b1211 */ /* 0x000fe400078f18ff */
[----:B------:R-:W-:Y:S02]  /*1440*/  @P1 LOP3.LUT R15, R15, 0xfffffff8, RZ, 0xc0, !PT ;  /* 0xfffffff80f0f1812 */ /* 0x000fe400078ec0ff */
[----:B------:R-:W-:Y:S02]  /*1450*/  @P0 LEA.HI R10, R10, R29, RZ, 0x3 ;  /* 0x0000001d0a0a0211 */ /* 0x000fe400078f18ff */
[----:B------:R-:W-:Y:S01]  /*1460*/  @P1 LOP3.LUT R14, R14, 0xfffffff8, RZ, 0xc0, !PT ;  /* 0xfffffff80e0e1812 */ /* 0x000fe200078ec0ff */
[--C-:B------:R-:W-:Y:S01]  /*1470*/  @P1 IMAD.WIDE R22, R15, 0x2, R20.reuse ;  /* 0x000000020f161825 */ /* 0x100fe200078e0214 */
[----:B------:R-:W-:Y:S02]  /*1480*/  @P1 LOP3.LUT R11, R11, 0xfffffff8, RZ, 0xc0, !PT ;  /* 0xfffffff80b0b1812 */ /* 0x000fe400078ec0ff */
[----:B------:R-:W-:Y:S01]  /*1490*/  @P0 LOP3.LUT R10, R10, 0xfffffff8, RZ, 0xc0, !PT ;  /* 0xfffffff80a0a0812 */ /* 0x000fe200078ec0ff */
[----:B------:R-:W-:-:S04]  /*14a0*/  @P1 IMAD.WIDE R14, R14, 0x2, R20 ;  /* 0x000000020e0e1825 */ /* 0x000fc800078e0214 */
[----:B------:R-:W-:-:S04]  /*14b0*/  @P1 IMAD.WIDE R24, R11, 0x2, R20 ;  /* 0x000000020b181825 */ /* 0x000fc800078e0214 */
[----:B------:R-:W-:-:S04]  /*14c0*/  @P1 IMAD.WIDE R20, R215, 0x2, R20 ;  /* 0x00000002d7141825 */ /* 0x000fc800078e0214 */
[--C-:B------:R-:W-:Y:S01]  /*14d0*/  @P0 IMAD.WIDE R10, R10, 0x2, R18.reuse ;  /* 0x000000020a0a0825 */ /* 0x100fe200078e0212 */
[----:B------:R1:W-:Y:S03]  /*14e0*/  @P1 LDGSTS.E.BYPASS.LTC128B.128 [R16+0xd100], [R20.64], !P6 ;  /* 0x0d10000014101fae */ /* 0x0003e6000f101d4c */
[----:B------:R-:W-:Y:S01]  /*14f0*/  @P0 IMAD.WIDE R18, R215, 0x2, R18 ;  /* 0x00000002d7120825 */ /* 0x000fe200078e0212 */
[----:B------:R1:W-:Y:S04]  /*1500*/  @P1 LDGSTS.E.BYPASS.LTC128B.128 [R16+0x10100], [R22.64], !P5 ;  /* 0x1010000016101fae */ /* 0x0003e8000e901d4c */
[----:B------:R2:W-:Y:S04]  /*1510*/  @P1 LDGSTS.E.BYPASS.LTC128B.128 [R16+0x13100], [R14.64], !P4 ;  /* 0x131000000e101fae */ /* 0x0005e8000e101d4c */
[----:B------:R3:W-:Y:S01]  /*1520*/  @P1 LDGSTS.E.BYPASS.LTC128B.128 [R16+0x16100], [R24.64], !P3 ;  /* 0x1610000018101fae */ /* 0x0007e2000d901d4c */
[C---:B------:R-:W-:Y:S01]  /*1530*/  R2P PR, R4.reuse, 0x6 ;  /* 0x0000000604007804 */ /* 0x040fe20000000000 */
[----:B------:R-:W-:-:S02]  /*1540*/  IMAD.SHL.U32 R4, R4, 0x40, RZ ;  /* 0x0000004004047824 */ /* 0x000fc400078e00ff */
[----:B------:R4:W-:Y:S04]  /*1550*/  @P0 LDGSTS.E.BYPASS.LTC128B.128 [R6+0xe100], [R18.64], !P6 ;  /* 0x0e10000012060fae */ /* 0x0009e8000f101d4c */
[----:B------:R4:W-:Y:S04]  /*1560*/  @P0 LDGSTS.E.BYPASS.LTC128B.128 [R6+0x11100], [R10.64], !P5 ;  /* 0x111000000a060fae */ /* 0x0009e8000e901d4c */
[----:B------:R4:W-:Y:S04]  /*1570*/  @P0 LDGSTS.E.BYPASS.LTC128B.128 [R6+0x14100], [R26.64], !P4 ;  /* 0x141000001a060fae */ /* 0x0009e8000e101d4c */
[----:B------:R5:W-:Y:S04]  /*1580*/  @P0 LDGSTS.E.BYPASS.LTC128B.128 [R6+0x17100], [R8.64], !P3 ;  /* 0x1710000008060fae */ /* 0x000be8000d901d4c */
[----:B------:R-:W0:Y:S01]  /*1590*/  LDGDEPBAR ;  /* 0x00000000000079af */ /* 0x000e220000000000 */
[----:B--2---:R-:W-:Y:S01]  /*15a0*/  LEA.HI R15, R17, R2, RZ, 0x5 ;  /* 0x00000002110f7211 */ /* 0x004fe200078f28ff */
[----:B------:R-:W-:-:S02]  /*15b0*/  IMAD.MOV.U32 R14, RZ, RZ, 0x20 ;  /* 0x00000020ff0e7424 */ /* 0x000fc400078e00ff */
[----:B-----5:R-:W-:Y:S01]  /*15c0*/  IMAD.MOV.U32 R9, RZ, RZ, 0x10 ;  /* 0x00000010ff097424 */ /* 0x020fe200078e00ff */
[----:B------:R-:W-:-:S04]  /*15d0*/  DEPBAR.LE SB0, 0x1 ;  /* 0x000080400000791a */ /* 0x000fc80000000000 */
[----:B----4-:R-:W-:Y:S01]  /*15e0*/  IMAD.SHL.U32 R6, R5, 0x40, RZ ;  /* 0x0000004005067824 */ /* 0x010fe200078e00ff */
[----:B------:R-:W-:Y:S01]  /*15f0*/  LOP3.LUT R5, R4, 0x1c0, RZ, 0xc0, !PT ;  /* 0x000001c004057812 */ /* 0x000fe200078ec0ff */
[----:B------:R-:W-:-:S04]  /*1600*/  DEPBAR.LE SB0, 0x0 ;  /* 0x000080000000791a */ /* 0x000fc80000000000 */
[----:B------:R-:W-:Y:S01]  /*1610*/  SEL R4, R9, 0xfffffff0, !P1 ;  /* 0xfffffff009047807 */ /* 0x000fe20004800000 */
[----:B------:R-:W-:Y:S01]  /*1620*/  BAR.SYNC.DEFER_BLOCKING 0x0 ;  /* 0x0000000000007b1d */ /* 0x000fe20000010000 */
[----:B------:R-:W-:Y:S02]  /*1630*/  LOP3.LUT R9, R5, 0x8, R3, 0xf8, !PT ;  /* 0x0000000805097812 */ /* 0x000fe400078ef803 */
[----:B------:R-:W-:Y:S02]  /*1640*/  SHF.R.S32.HI R8, RZ, 0x5, R15 ;  /* 0x00000005ff087819 */ /* 0x000fe4000001140f */
[----:B------:R-:W-:Y:S02]  /*1650*/  LOP3.LUT R6, R6, 0xfffffe00, RZ, 0xc0, !PT ;  /* 0xfffffe0006067812 */ /* 0x000fe400078ec0ff */
[----:B------:R-:W-:Y:S02]  /*1660*/  SHF.R.U32.HI R5, RZ, 0x3, R5 ;  /* 0x00000003ff057819 */ /* 0x000fe40000011605 */
[----:B------:R-:W-:-:S02]  /*1670*/  SEL R3, R14, 0xffffffe0, !P2 ;  /* 0xffffffe00e037807 */ /* 0x000fc40005000000 */
[----:B------:R-:W-:Y:S01]  /*1680*/  R2P PR, R0, 0x6 ;  /* 0x0000000600007804 */ /* 0x000fe20000000000 */
[----:B------:R-:W-:Y:S01]  /*1690*/  IMAD R0, R8, 0x400, R6 ;  /* 0x0000040008007824 */ /* 0x000fe200078e0206 */
[----:B------:R-:W-:Y:S02]  /*16a0*/  LOP3.LUT R5, R9, R5, RZ, 0x3c, !PT ;  /* 0x0000000509057212 */ /* 0x000fe400078e3cff */
[----:B------:R-:W-:Y:S02]  /*16b0*/  PLOP3.LUT P0, PT, PT, PT, UP1, 0x80, 0x0 ;  /* 0x000000000000781c */ /* 0x000fe40003f0f018 */
[----:B------:R-:W-:Y:S01]  /*16c0*/  IADD3 R8, R247, 0xc100, RZ ;  /* 0x0000c100f7087810 */ /* 0x000fe20007ffe0ff */
[----:B------:R-:W-:Y:S01]  /*16d0*/  IMAD.IADD R0, R5, 0x1, R0 ;  /* 0x0000000105007824 */ /* 0x000fe200078e0200 */
[----:B------:R-:W-:Y:S02]  /*16e0*/  LOP3.LUT R15, R15, 0xffffffe0, RZ, 0xc0, !PT ;  /* 0xffffffe00f0f7812 */ /* 0x000fe400078ec0ff */
[----:B------:R-:W-:Y:S01]  /*16f0*/  LOP3.LUT R5, R5, R6, RZ, 0xfc, !PT ;  /* 0x0000000605057212 */ /* 0x000fe200078efcff */
[C---:B------:R-:W-:Y:S01]  /*1700*/  IMAD.SHL.U32 R48, R0.reuse, 0x2, RZ ;  /* 0x0000000200307824 */ /* 0x040fe200078e00ff */
[----:B------:R-:W-:Y:S01]  /*1710*/  LEA R248, R0, 0x18100, 0x1 ;  /* 0x0001810000f87811 */ /* 0x000fe200078e08ff */
[----:B------:R2:W4:Y:S01]  /*1720*/  LDSM.16.M88.4 R80, [R247+0xc900] ;  /* 0x00c90000f750783b */ /* 0x0005220000000200 */
[----:B------:R-:W-:Y:S01]  /*1730*/  @P1 IADD3 R245, R8, -0x20, RZ ;  /* 0xffffffe008f51810 */ /* 0x000fe20007ffe0ff */
[----:B------:R-:W-:Y:S01]  /*1740*/  IMAD.IADD R2, R2, 0x1, -R15 ;  /* 0x0000000102027824 */ /* 0x000fe200078e0a0f */
[----:B------:R-:W-:Y:S01]  /*1750*/  ISETP.GE.AND P1, PT, R112, c[0x0][0x1d4], PT ;  /* 0x0000750070007a0c */ /* 0x000fe20003f26270 */
[----:B------:R-:W-:Y:S01]  /*1760*/  IMAD R246, R4, 0x2, R248 ;  /* 0x0000000204f67824 */ /* 0x000fe200078e02f8 */
[----:B------:R-:W2:Y:S01]  /*1770*/  LDSM.16.M88.4 R48, [R48+0x18100] ;  /* 0x018100003030783b */ /* 0x000ea20000000200 */
[----:B------:R-:W-:-:S02]  /*1780*/  ISETP.GT.AND P3, PT, R113, 0x5f, PT ;  /* 0x0000005f7100780c */ /* 0x000fc40003f64270 */
[----:B------:R-:W-:Y:S01]  /*1790*/  SEL R6, RZ, 0x10, P1 ;  /* 0x00000010ff067807 */ /* 0x000fe20000800000 */
[----:B------:R2:W2:Y:S01]  /*17a0*/  LDSM.16.M88.4 R8, [R247+0xc100] ;  /* 0x00c10000f708783b */ /* 0x0004a20000000200 */
[----:B------:R-:W-:Y:S02]  /*17b0*/  SEL R0, R14, 0xffffffe0, !P2 ;  /* 0xffffffe00e007807 */ /* 0x000fe40005000000 */
[C---:B------:R-:W-:Y:S01]  /*17c0*/  IADD3 R237, R245.reuse, 0x800, RZ ;  /* 0x00000800f5ed7810 */ /* 0x040fe20007ffe0ff */
[----:B------:R2:W2:Y:S01]  /*17d0*/  LDSM.16.M88.4 R72, [R247+0xd100] ;  /* 0x00d10000f748783b */ /* 0x0004a20000000200 */
[C---:B------:R-:W-:Y:S02]  /*17e0*/  IADD3 R236, R245.reuse, 0x1000, RZ ;  /* 0x00001000f5ec7810 */ /* 0x040fe40007ffe0ff */
[C---:B------:R-:W-:Y:S01]  /*17f0*/  IADD3 R235, R245.reuse, 0x1800, RZ ;  /* 0x00001800f5eb7810 */ /* 0x040fe20007ffe0ff */
[----:B------:R2:W2:Y:S01]  /*1800*/  LDSM.16.M88.4 R64, [R247+0xd900] ;  /* 0x00d90000f740783b */ /* 0x0004a20000000200 */
[----:B------:R-:W-:-:S02]  /*1810*/  IADD3 R234, R245, 0x2000, RZ ;  /* 0x00002000f5ea7810 */ /* 0x000fc40007ffe0ff */
[----:B------:R-:W-:Y:S01]  /*1820*/  IADD3 R233, R245, 0x2800, RZ ;  /* 0x00002800f5e97810 */ /* 0x000fe20007ffe0ff */
[----:B------:R2:W2:Y:S04]  /*1830*/  LDSM.16.M88.4 R56, [R247+0xe100] ;  /* 0x00e10000f738783b */ /* 0x0004a80000000200 */
[----:B------:R2:W2:Y:S04]  /*1840*/  LDSM.16.M88.4 R92, [R247+0xe900] ;  /* 0x00e90000f75c783b */ /* 0x0004a80000000200 */
[----:B-1----:R1:W1:Y:S04]  /*1850*/  LDSM.16.M88.4 R20, [R246] ;  /* 0x00000000f614783b */ /* 0x0022680000000200 */
[----:B------:R1:W1:Y:S04]  /*1860*/  LDSM.16.M88.4 R88, [R245] ;  /* 0x00000000f558783b */ /* 0x0002680000000200 */
[----:B------:R1:W1:Y:S04]  /*1870*/  LDSM.16.M88.4 R44, [R245+0x800] ;  /* 0x00080000f52c783b */ /* 0x0002680000000200 */
[----:B---3--:R3:W1:Y:S04]  /*1880*/  LDSM.16.M88.4 R24, [R245+0x1000] ;  /* 0x00100000f518783b */ /* 0x0086680000000200 */
[----:B------:R3:W1:Y:S04]  /*1890*/  LDSM.16.M88.4 R40, [R245+0x1800] ;  /* 0x00180000f528783b */ /* 0x0006680000000200 */
[----:B------:R3:W1:Y:S04]  /*18a0*/  LDSM.16.M88.4 R16, [R245+0x2000] ;  /* 0x00200000f510783b */ /* 0x0006680000000200 */
[----:B------:R3:W1:Y:S01]  /*18b0*/  LDSM.16.M88.4 R32, [R245+0x2800] ;  /* 0x00280000f520783b */ /* 0x0006620000000200 */
[----:B------:R-:W-:Y:S05]  /*18c0*/  @!P0 BRA `(.L_x_769) ;  /* 0x0000059000008947 */ /* 0x000fea0003800000 */
[----:B----4-:R-:W-:Y:S01]  /*18d0*/  IMAD R13, R13, c[0x0][0x208], RZ ;  /* 0x000082000d0d7a24 */ /* 0x010fe200078e02ff */
[----:B------:R-:W-:Y:S01]  /*18e0*/  P2R R38, PR, RZ, 0x8 ;  /* 0x00000008ff267803 */ /* 0x000fe20000000000 */
[----:B------:R-:W-:Y:S01]  /*18f0*/  IMAD.WIDE.U32 R14, R250, c[0x0][0x208], RZ ;  /* 0x00008200fa0e7a25 */ /* 0x000fe200078e00ff */
[----:B------:R-:W-:-:S02]  /*1900*/  ISETP.GE.AND P3, PT, R215, c[0x0][0x1d4], PT ;  /* 0x00007500d7007a0c */ /* 0x000fc40003f66270 */
[----:B------:R-:W-:Y:S01]  /*1910*/  SHF.R.S32.HI R60, RZ, 0x1f, R29 ;  /* 0x0000001fff3c7819 */ /* 0x000fe2000001141d */
[----:B------:R-:W-:Y:S01]  /*1920*/  IMAD R13, R250, c[0x0][0x20c], R13 ;  /* 0x00008300fa0d7a24 */ /* 0x000fe200078e020d */
[----:B------:R-:W-:Y:S01]  /*1930*/  SHF.R.S32.HI R54, RZ, 0x1f, R28 ;  /* 0x0000001fff367819 */ /* 0x000fe2000001141c */
[----:B------:R-:W-:Y:S01]  /*1940*/  IMAD R12, R12, c[0x0][0x218], RZ ;  /* 0x000086000c0c7a24 */ /* 0x000fe200078e02ff */
[----:B------:R-:W-:Y:S01]  /*1950*/  LEA.HI R60, R60, R29, RZ, 0x3 ;  /* 0x0000001d3c3c7211 */ /* 0x000fe200078f18ff */
[----:B------:R-:W-:Y:S01]  /*1960*/  IMAD.IADD R15, R15, 0x1, R13 ;  /* 0x000000010f0f7824 */ /* 0x000fe200078e020d */
[----:B------:R-:W-:Y:S01]  /*1970*/  LEA.HI R54, R54, R28, RZ, 0x3 ;  /* 0x0000001c36367211 */ /* 0x000fe200078f18ff */
[C---:B------:R-:W-:Y:S01]  /*1980*/  IMAD R12, R249.reuse, c[0x0][0x21c], R12 ;  /* 0x00008700f90c7a24 */ /* 0x040fe200078e020c */
[----:B------:R-:W-:Y:S01]  /*1990*/  LOP3.LUT R60, R60, 0xfffffff8, RZ, 0xc0, !PT ;  /* 0xfffffff83c3c7812 */ /* 0x000fe200078ec0ff */
[----:B------:R-:W-:Y:S01]  /*19a0*/  IMAD.WIDE.U32 R14, R249, c[0x0][0x218], R14 ;  /* 0x00008600f90e7a25 */ /* 0x000fe200078e000e */
[----:B------:R-:W-:-:S02]  /*19b0*/  LOP3.LUT R54, R54, 0xfffffff8, RZ, 0xc0, !PT ;  /* 0xfffffff836367812 */ /* 0x000fc400078ec0ff */
[----:B------:R-:W-:Y:S01]  /*19c0*/  ISETP.GE.AND P2, PT, R29, c[0x0][0x1d4], PT ;  /* 0x000075001d007a0c */ /* 0x000fe20003f46270 */
[----:B------:R-:W-:Y:S01]  /*19d0*/  IMAD.WIDE R62, R215, 0x2, RZ ;  /* 0x00000002d73e7825 */ /* 0x000fe200078e02ff */
[----:B------:R-:W-:Y:S02]  /*19e0*/  IADD3 R14, P0, R14, UR22, RZ ;  /* 0x000000160e0e7c10 */ /* 0x000fe4000ff1e0ff */
[----:B------:R-:W-:Y:S01]  /*19f0*/  ISETP.GE.AND P1, PT, R28, c[0x0][0x1d4], PT ;  /* 0x000075001c007a0c */ /* 0x000fe20003f26270 */
[----:B------:R-:W-:Y:S01]  /*1a00*/  IMAD.SHL.U32 R13, R252, 0x2, RZ ;  /* 0x00000002fc0d7824 */ /* 0x000fe200078e00ff */
[----:B------:R-:W-:Y:S01]  /*1a10*/  IADD3.X R12, R15, UR5, R12, P0, !PT ;  /* 0x000000050f0c7c10 */ /* 0x000fe200087fe40c */
[----:B------:R-:W-:Y:S01]  /*1a20*/  IMAD.WIDE R60, R60, 0x2, RZ ;  /* 0x000000023c3c7825 */ /* 0x000fe200078e02ff */
[----:B------:R-:W-:Y:S02]  /*1a30*/  LEA R15, P0, R14, c[0x0][0x1f8], 0x1 ;  /* 0x00007e000e0f7a11 */ /* 0x000fe400078008ff */
[----:B------:R-:W-:Y:S01]  /*1a40*/  P2R R39, PR, RZ, 0x20 ;  /* 0x00000020ff277803 */ /* 0x000fe20000000000 */
[----:B------:R-:W-:Y:S01]  /*1a50*/  IMAD.WIDE R54, R54, 0x2, RZ ;  /* 0x0000000236367825 */ /* 0x000fe200078e02ff */
[----:B------:R-:W-:Y:S01]  /*1a60*/  LEA.HI.X R14, R14, c[0x0][0x1fc], R12, 0x1, P0 ;  /* 0x00007f000e0e7a11 */ /* 0x000fe200000f0c0c */
[----:B------:R-:W4:Y:S01]  /*1a70*/  SHFL.IDX PT, R36, R15, RZ, 0x181f ;  /* 0x00181fff0f247589 */ /* 0x000f2200000e0000 */
[----:B------:R-:W-:-:S03]  /*1a80*/  SHF.R.S32.HI R12, RZ, 0x1f, R112 ;  /* 0x0000001fff0c7819 */ /* 0x000fc60000011470 */
[----:B------:R-:W5:Y:S01]  /*1a90*/  SHFL.IDX PT, R37, R14, RZ, 0x181f ;  /* 0x00181fff0e257589 */ /* 0x000f6200000e0000 */
[----:B------:R-:W-:-:S03]  /*1aa0*/  LEA.HI R12, R12, R112, RZ, 0x3 ;  /* 0x000000700c0c7211 */ /* 0x000fc600078f18ff */
[----:B------:R-:W3:Y:S01]  /*1ab0*/  SHFL.IDX PT, R30, R15, 0x1, 0x181f ;  /* 0x00381f000f1e7f89 */ /* 0x000ee200000e0000 */
[----:B------:R-:W-:-:S03]  /*1ac0*/  LOP3.LUT R12, R12, 0xfffffff8, RZ, 0xc0, !PT ;  /* 0xfffffff80c0c7812 */ /* 0x000fc600078ec0ff */
[----:B------:R-:W2:Y:S02]  /*1ad0*/  SHFL.IDX PT, R31, R14, 0x1, 0x181f ;  /* 0x00381f000e1f7f89 */ /* 0x000ea400000e0000 */
[----:B------:R-:W-:Y:S01]  /*1ae0*/  IMAD.WIDE R70, R12, 0x2, RZ ;  /* 0x000000020c467825 */ /* 0x000fe200078e02ff */
[----:B------:R-:W-:Y:S01]  /*1af0*/  P2R R12, PR, RZ, 0x10 ;  /* 0x00000010ff0c7803 */ /* 0x000fe20000000000 */
[----:B------:R-:W1:Y:S01]  /*1b00*/  SHFL.IDX PT, R15, R15, 0x2, 0x181f ;  /* 0x00581f000f0f7f89 */ /* 0x000e6200000e0000 */
[----:B------:R-:W-:-:S03]  /*1b10*/  ISETP.LT.OR P4, PT, R7, 0x21, P2 ;  /* 0x000000210700780c */ /* 0x000fc60001781670 */
[----:B------:R-:W1:Y:S01]  /*1b20*/  SHFL.IDX PT, R14, R14, 0x2, 0x181f ;  /* 0x00581f000e0e7f89 */ /* 0x000e6200000e0000 */
[----:B----4-:R-:W-:-:S05]  /*1b30*/  IADD3 R52, P0, R36, R62, RZ ;  /* 0x0000003e24347210 */ /* 0x010fca0007f1e0ff */
[----:B-----5:R-:W-:Y:S01]  /*1b40*/  IMAD.X R53, R37, 0x1, R63, P0 ;  /* 0x0000000125357824 */ /* 0x020fe200000e063f */
[----:B------:R-:W-:-:S13]  /*1b50*/  ISETP.LT.OR P0, PT, R7, 0x1, P3 ;  /* 0x000000010700780c */ /* 0x000fda0001f01670 */
[----:B------:R4:W-:Y:S02]  /*1b60*/  LDGSTS.E.BYPASS.LTC128B.128 [R13+0x100], [R52.64], !P0 ;  /* 0x00100000340d7fae */ /* 0x0009e4000c101d4c */
[----:B----4-:R-:W-:-:S05]  /*1b70*/  IADD3 R52, P0, R36, R60, RZ ;  /* 0x0000003c24347210 */ /* 0x010fca0007f1e0ff */
[----:B------:R-:W-:Y:S01]  /*1b80*/  IMAD.X R53, R37, 0x1, R61, P0 ;  /* 0x0000000125357824 */ /* 0x000fe200000e063d */
[----:B------:R-:W-:-:S05]  /*1b90*/  IADD3 R68, P0, R36, R54, RZ ;  /* 0x0000003624447210 */ /* 0x000fca0007f1e0ff */
[----:B------:R-:W-:Y:S01]  /*1ba0*/  IMAD.X R69, R37, 0x1, R55, P0 ;  /* 0x0000000125457824 */ /* 0x000fe200000e0637 */
[----:B------:R-:W-:-:S05]  /*1bb0*/  IADD3 R36, P0, R36, R70, RZ ;  /* 0x0000004624247210 */ /* 0x000fca0007f1e0ff */
[----:B------:R-:W-:Y:S01]  /*1bc0*/  IMAD.X R37, R37, 0x1, R71, P0 ;  /* 0x0000000125257824 */ /* 0x000fe200000e0647 */
[----:B---3--:R-:W-:-:S05]  /*1bd0*/  IADD3 R84, P0, R62, R30, RZ ;  /* 0x0000001e3e547210 */ /* 0x008fca0007f1e0ff */
[----:B--2---:R-:W-:Y:S01]  /*1be0*/  IMAD.X R85, R63, 0x1, R31, P0 ;  /* 0x000000013f557824 */ /* 0x004fe200000e061f */
[----:B------:R-:W-:-:S05]  /*1bf0*/  IADD3 R78, P0, R60, R30, RZ ;  /* 0x0000001e3c4e7210 */ /* 0x000fca0007f1e0ff */
[----:B------:R-:W-:Y:S01]  /*1c00*/  IMAD.X R79, R61, 0x1, R31, P0 ;  /* 0x000000013d4f7824 */ /* 0x000fe200000e061f */
[----:B------:R-:W-:-:S05]  /*1c10*/  IADD3 R76, P0, R54, R30, RZ ;  /* 0x0000001e364c7210 */ /* 0x000fca0007f1e0ff */
[----:B------:R-:W-:Y:S01]  /*1c20*/  IMAD.X R77, R55, 0x1, R31, P0 ;  /* 0x00000001374d7824 */ /* 0x000fe200000e061f */
[----:B------:R-:W-:-:S05]  /*1c30*/  IADD3 R30, P0, R70, R30, RZ ;  /* 0x0000001e461e7210 */ /* 0x000fca0007f1e0ff */
[----:B------:R-:W-:Y:S01]  /*1c40*/  IMAD.X R31, R71, 0x1, R31, P0 ;  /* 0x00000001471f7824 */ /* 0x000fe200000e061f */
[----:B-1----:R-:W-:-:S05]  /*1c50*/  IADD3 R62, P0, R62, R15, RZ ;  /* 0x0000000f3e3e7210 */ /* 0x002fca0007f1e0ff */
[----:B------:R-:W-:Y:S01]  /*1c60*/  IMAD.X R63, R63, 0x1, R14, P0 ;  /* 0x000000013f3f7824 */ /* 0x000fe200000e060e */
[----:B------:R-:W-:-:S05]  /*1c70*/  IADD3 R60, P0, R60, R15, RZ ;  /* 0x0000000f3c3c7210 */ /* 0x000fca0007f1e0ff */
[----:B------:R-:W-:Y:S01]  /*1c80*/  IMAD.X R61, R61, 0x1, R14, P0 ;  /* 0x000000013d3d7824 */ /* 0x000fe200000e060e */
[----:B------:R-:W-:-:S05]  /*1c90*/  IADD3 R54, P0, R54, R15, RZ ;  /* 0x0000000f36367210 */ /* 0x000fca0007f1e0ff */
[----:B------:R-:W-:Y:S01]  /*1ca0*/  IMAD.X R55, R55, 0x1, R14, P0 ;  /* 0x0000000137377824 */ /* 0x000fe200000e060e */
[----:B------:R-:W-:-:S05]  /*1cb0*/  IADD3 R70, P0, R70, R15, RZ ;  /* 0x0000000f46467210 */ /* 0x000fca0007f1e0ff */
[----:B------:R-:W-:Y:S01]  /*1cc0*/  IMAD.X R71, R71, 0x1, R14, P0 ;  /* 0x0000000147477824 */ /* 0x000fe200000e060e */
[C---:B------:R-:W-:Y:S02]  /*1cd0*/  ISETP.LT.OR P0, PT, R7.reuse, 0x1, P2 ;  /* 0x000000010700780c */ /* 0x040fe40001701670 */
[----:B------:R-:W-:-:S11]  /*1ce0*/  ISETP.LT.OR P2, PT, R7, 0x41, P2 ;  /* 0x000000410700780c */ /* 0x000fd60001741670 */
[----:B------:R1:W-:Y:S01]  /*1cf0*/  LDGSTS.E.BYPASS.LTC128B.128 [R13+0x3100], [R52.64], !P0 ;  /* 0x03100000340d7fae */ /* 0x0003e2000c101d4c */
[----:B------:R-:W-:-:S13]  /*1d00*/  ISETP.LT.OR P0, PT, R7, 0x1, P1 ;  /* 0x000000010700780c */ /* 0x000fda0000f01670 */
[----:B------:R1:W-:Y:S01]  /*1d10*/  LDGSTS.E.BYPASS.LTC128B.128 [R13+0x6100], [R68.64], !P0 ;  /* 0x06100000440d7fae */ /* 0x0003e2000c101d4c */
[----:B------:R-:W-:-:S04]  /*1d20*/  ISETP.GE.AND P0, PT, R112, c[0x0][0x1d4], PT ;  /* 0x0000750070007a0c */ /* 0x000fc80003f06270 */
[----:B------:R-:W-:-:S13]  /*1d30*/  ISETP.LT.OR P5, PT, R7, 0x1, P0 ;  /* 0x000000010700780c */ /* 0x000fda00007a1670 */
[----:B------:R1:W-:Y:S01]  /*1d40*/  LDGSTS.E.BYPASS.LTC128B.128 [R13+0x9100], [R36.64], !P5 ;  /* 0x09100000240d7fae */ /* 0x0003e2000e901d4c */
[C---:B------:R-:W-:Y:S02]  /*1d50*/  ISETP.LT.OR P5, PT, R7.reuse, 0x21, P3 ;  /* 0x000000210700780c */ /* 0x040fe40001fa1670 */
[----:B------:R-:W-:-:S11]  /*1d60*/  ISETP.LT.OR P3, PT, R7, 0x41, P3 ;  /* 0x000000410700780c */ /* 0x000fd60001f61670 */
[----:B------:R1:W-:Y:S01]  /*1d70*/  LDGSTS.E.BYPASS.LTC128B.128 [R13+0x1100], [R84.64], !P5 ;  /* 0x01100000540d7fae */ /* 0x0003e2000e901d4c */
[----:B------:R-:W-:-:S03]  /*1d80*/  ISETP.NE.AND P5, PT, R39, RZ, PT ;  /* 0x000000ff2700720c */ /* 0x000fc60003fa5270 */
[----:B------:R1:W-:Y:S01]  /*1d90*/  LDGSTS.E.BYPASS.LTC128B.128 [R13+0x4100], [R78.64], !P4 ;  /* 0x041000004e0d7fae */ /* 0x0003e2000e101d4c */
[C---:B------:R-:W-:Y:S02]  /*1da0*/  ISETP.LT.OR P4, PT, R7.reuse, 0x21, P1 ;  /* 0x000000210700780c */ /* 0x040fe40000f81670 */
[----:B------:R-:W-:-:S11]  /*1db0*/  ISETP.LT.OR P1, PT, R7, 0x41, P1 ;  /* 0x000000410700780c */ /* 0x000fd60000f21670 */
[----:B------:R1:W-:Y:S01]  /*1dc0*/  LDGSTS.E.BYPASS.LTC128B.128 [R13+0x7100], [R76.64], !P4 ;  /* 0x071000004c0d7fae */ /* 0x0003e2000e101d4c */
[C---:B------:R-:W-:Y:S02]  /*1dd0*/  ISETP.LT.OR P4, PT, R7.reuse, 0x21, P0 ;  /* 0x000000210700780c */ /* 0x040fe40000781670 */
[----:B------:R-:W-:-:S11]  /*1de0*/  ISETP.LT.OR P0, PT, R7, 0x41, P0 ;  /* 0x000000410700780c */ /* 0x000fd60000701670 */
[----:B------:R1:W-:Y:S01]  /*1df0*/  LDGSTS.E.BYPASS.LTC128B.128 [R13+0xa100], [R30.64], !P4 ;  /* 0x0a1000001e0d7fae */ /* 0x0003e2000e101d4c */
[----:B------:R-:W-:-:S03]  /*1e00*/  ISETP.NE.AND P4, PT, R12, RZ, PT ;  /* 0x000000ff0c00720c */ /* 0x000fc60003f85270 */
[----:B------:R1:W-:Y:S01]  /*1e10*/  LDGSTS.E.BYPASS.LTC128B.128 [R13+0x2100], [R62.64], !P3 ;  /* 0x021000003e0d7fae */ /* 0x0003e2000d901d4c */
[----:B------:R-:W-:-:S03]  /*1e20*/  ISETP.NE.AND P3, PT, R38, RZ, PT ;  /* 0x000000ff2600720c */ /* 0x000fc60003f65270 */
[----:B------:R1:W-:Y:S04]  /*1e30*/  LDGSTS.E.BYPASS.LTC128B.128 [R13+0x5100], [R60.64], !P2 ;  /* 0x051000003c0d7fae */ /* 0x0003e8000d101d4c */
[----:B------:R1:W-:Y:S04]  /*1e40*/  LDGSTS.E.BYPASS.LTC128B.128 [R13+0x8100], [R54.64], !P1 ;  /* 0x08100000360d7fae */ /* 0x0003e8000c901d4c */
[----:B------:R1:W-:Y:S02]  /*1e50*/  LDGSTS.E.BYPASS.LTC128B.128 [R13+0xb100], [R70.64], !P0 ;  /* 0x0b100000460d7fae */ /* 0x0003e4000c101d4c */
.L_x_769:
[C---:B-12-4-:R-:W-:Y:S01]  /*1e60*/  HMMA.16816.F32 R12, R48.reuse, R8, RZ ;  /* 0x00000008300c723c */ /* 0x056fe200000018ff */
[C---:B------:R-:W-:Y:S01]  /*1e70*/  IMAD R244, R3.reuse, 0x2, R248 ;  /* 0x0000000203f47824 */ /* 0x040fe200078e02f8 */
[----:B------:R-:W0:Y:S01]  /*1e80*/  LDGDEPBAR ;  /* 0x00000000000079af */ /* 0x000e220000000000 */
[C---:B------:R-:W-:Y:S01]  /*1e90*/  IMAD R241, R0.reuse, 0x2, R247 ;  /* 0x0000000200f17824 */ /* 0x040fe200078e02f7 */
[----:B------:R-:W-:Y:S01]  /*1ea0*/  UISETP.GE.AND UP1, UPT, UR10, 0x61, UPT ;  /* 0x000000610a00788c */ /* 0x000fe2000bf26270 */
[----:B------:R-:W-:Y:S01]  /*1eb0*/  IMAD R243, R3, 0x2, R246 ;  /* 0x0000000203f37824 */ /* 0x000fe200078e02f6 */
[----:B------:R-:W-:Y:S01]  /*1ec0*/  LDSM.16.M88.4 R96, [R244] ;  /* 0x00000000f460783b */ /* 0x000fe20000000200 */
[----:B------:R-:W-:Y:S01]  /*1ed0*/  IMAD R232, R0, 0x2, R245 ;  /* 0x0000000200e87824 */ /* 0x000fe200078e02f5 */
[----:B------:R-:W-:Y:S01]  /*1ee0*/  HMMA.16816.F32 R76, R48, R72, RZ ;  /* 0x00000048304c723c */ /* 0x000fe200000018ff */
[----:B------:R-:W-:Y:S01]  /*1ef0*/  IADD3 R231, R245, 0x3000, RZ ;  /* 0x00003000f5e77810 */ /* 0x000fe20007ffe0ff */
[----:B------:R-:W1:Y:S01]  /*1f00*/  LDSM.16.M88.4 R36, [R241+0xc100] ;  /* 0x00c10000f124783b */ /* 0x000e620000000200 */
[----:B------:R-:W-:-:S02]  /*1f10*/  PLOP3.LUT P0, PT, PT, PT, UP1, 0x40, 0x0 ;  /* 0x000000000000781c */ /* 0x000fc40003f0e818 */
[C---:B------:R-:W-:Y:S01]  /*1f20*/  IADD3 R230, R245.reuse, 0x3800, RZ ;  /* 0x00003800f5e67810 */ /* 0x040fe20007ffe0ff */
[----:B------:R-:W-:Y:S01]  /*1f30*/  LDSM.16.M88.4 R104, [R241+0xe100] ;  /* 0x00e10000f168783b */ /* 0x000fe20000000200 */
[C---:B------:R-:W-:Y:S01]  /*1f40*/  IADD3 R229, R245.reuse, 0x4000, RZ ;  /* 0x00004000f5e57810 */ /* 0x040fe20007ffe0ff */
[C---:B------:R-:W-:Y:S01]  /*1f50*/  HMMA.16816.F32 R8, R48.reuse, R10, RZ ;  /* 0x0000000a3008723c */ /* 0x040fe200000018ff */
[C---:B------:R-:W-:Y:S01]  /*1f60*/  IADD3 R228, R245.reuse, 0x4800, RZ ;  /* 0x00004800f5e47810 */ /* 0x040fe20007ffe0ff */
[----:B------:R-:W-:Y:S01]  /*1f70*/  LDSM.16.M88.4 R100, [R241+0xe900] ;  /* 0x00e90000f164783b */ /* 0x000fe20000000200 */
[C---:B------:R-:W-:Y:S02]  /*1f80*/  IADD3 R227, R245.reuse, 0x5000, RZ ;  /* 0x00005000f5e37810 */ /* 0x040fe40007ffe0ff */
[C---:B------:R-:W-:Y:S01]  /*1f90*/  IADD3 R226, R245.reuse, 0x5800, RZ ;  /* 0x00005800f5e27810 */ /* 0x040fe20007ffe0ff */
[----:B------:R-:W-:Y:S01]  /*1fa0*/  LDSM.16.M88.4 R108, [R244+0xc000] ;  /* 0x00c00000f46c783b */ /* 0x000fe20000000200 */
[C---:B------:R-:W-:Y:S01]  /*1fb0*/  IADD3 R225, R245.reuse, 0x6000, RZ ;  /* 0x00006000f5e17810 */ /* 0x040fe20007ffe0ff */
[----:B------:R-:W-:Y:S01]  /*1fc0*/  HMMA.16816.F32 R72, R48, R74, RZ ;  /* 0x0000004a3048723c */ /* 0x000fe200000018ff */
[----:B------:R-:W-:-:S02]  /*1fd0*/  IADD3 R224, R245, 0x6800, RZ ;  /* 0x00006800f5e07810 */ /* 0x000fc40007ffe0ff */
[C---:B------:R-:W-:Y:S02]  /*1fe0*/  IADD3 R223, R245.reuse, 0x7000, RZ ;  /* 0x00007000f5df7810 */ /* 0x040fe40007ffe0ff */
[C---:B------:R-:W-:Y:S02]  /*1ff0*/  IADD3 R222, R245.reuse, 0x7800, RZ ;  /* 0x00007800f5de7810 */ /* 0x040fe40007ffe0ff */
[C---:B------:R-:W-:Y:S01]  /*2000*/  IADD3 R221, R245.reuse, 0x8000, RZ ;  /* 0x00008000f5dd7810 */ /* 0x040fe20007ffe0ff */
[----:B------:R-:W-:Y:S01]  /*2010*/  HMMA.16816.F32 R84, R48, R80, RZ ;  /* 0x000000503054723c */ /* 0x000fe200000018ff */
[C---:B------:R-:W-:Y:S02]  /*2020*/  IADD3 R220, R245.reuse, 0x8800, RZ ;  /* 0x00008800f5dc7810 */ /* 0x040fe40007ffe0ff */
[C---:B------:R-:W-:Y:S02]  /*2030*/  IADD3 R219, R245.reuse, 0x9000, RZ ;  /* 0x00009000f5db7810 */ /* 0x040fe40007ffe0ff */
[----:B------:R-:W-:-:S02]  /*2040*/  IADD3 R218, R245, 0x9800, RZ ;  /* 0x00009800f5da7810 */ /* 0x000fc40007ffe0ff */
[C---:B------:R-:W-:Y:S01]  /*2050*/  IADD3 R217, R245.reuse, 0xa000, RZ ;  /* 0x0000a000f5d97810 */ /* 0x040fe20007ffe0ff */
[----:B------:R-:W-:Y:S01]  /*2060*/  HMMA.16816.F32 R68, R48, R64, RZ ;  /* 0x000000403044723c */ /* 0x000fe200000018ff */
[C---:B------:R-:W-:Y:S02]  /*2070*/  IADD3 R216, R245.reuse, 0xa800, RZ ;  /* 0x0000a800f5d87810 */ /* 0x040fe40007ffe0ff */
[C---:B------:R-:W-:Y:S02]  /*2080*/  IADD3 R183, R245.reuse, 0xb000, RZ ;  /* 0x0000b000f5b77810 */ /* 0x040fe40007ffe0ff */
[----:B------:R-:W-:-:S03]  /*2090*/  IADD3 R182, R245, 0xb800, RZ ;  /* 0x0000b800f5b67810 */ /* 0x000fc60007ffe0ff */
[C---:B------:R-:W-:Y:S08]  /*20a0*/  HMMA.16816.F32 R80, R48.reuse, R82, RZ ;  /* 0x000000523050723c */ /* 0x040ff000000018ff */
[C---:B------:R-:W-:Y:S08]  /*20b0*/  HMMA.16816.F32 R64, R48.reuse, R66, RZ ;  /* 0x000000423040723c */ /* 0x040ff000000018ff */
[C---:B------:R-:W-:Y:S08]  /*20c0*/  HMMA.16816.F32 R60, R48.reuse, R56, RZ ;  /* 0x00000038303c723c */ /* 0x040ff000000018ff */
[C---:B------:R-:W-:Y:S08]  /*20d0*/  HMMA.16816.F32 R56, R48.reuse, R58, RZ ;  /* 0x0000003a3038723c */ /* 0x040ff000000018ff */
[C---:B------:R-:W-:Y:S08]  /*20e0*/  HMMA.16816.F32 R52, R48.reuse, R92, RZ ;  /* 0x0000005c3034723c */ /* 0x040ff000000018ff */
[----:B------:R-:W-:Y:S01]  /*20f0*/  HMMA.16816.F32 R48, R48, R94, RZ ;  /* 0x0000005e3030723c */ /* 0x000fe200000018ff */
[----:B------:R-:W-:Y:S07]  /*2100*/  LDSM.16.M88.4 R92, [R232+0x1800] ;  /* 0x00180000e85c783b */ /* 0x000fee0000000200 */
[C---:B------:R-:W-:Y:S08]  /*2110*/  HMMA.16816.F32 R12, R20.reuse, R88, R12 ;  /* 0x00000058140c723c */ /* 0x040ff0000000180c */
[C---:B------:R-:W-:Y:S01]  /*2120*/  HMMA.16816.F32 R8, R20.reuse, R90, R8 ;  /* 0x0000005a1408723c */ /* 0x040fe20000001808 */
[----:B------:R-:W-:Y:S07]  /*2130*/  LDSM.16.M88.4 R88, [R232+0x2000] ;  /* 0x00200000e858783b */ /* 0x000fee0000000200 */
[C---:B------:R-:W-:Y:S08]  /*2140*/  HMMA.16816.F32 R76, R20.reuse, R24, R76 ;  /* 0x00000018144c723c */ /* 0x040ff0000000184c */
[C---:B------:R-:W-:Y:S01]  /*2150*/  HMMA.16816.F32 R72, R20.reuse, R26, R72 ;  /* 0x0000001a1448723c */ /* 0x040fe20000001848 */
[----:B------:R-:W2:Y:S07]  /*2160*/  LDSM.16.M88.4 R24, [R241+0xc900] ;  /* 0x00c90000f118783b */ /* 0x000eae0000000200 */
[C---:B------:R-:W-:Y:S08]  /*2170*/  HMMA.16816.F32 R84, R20.reuse, R44, R84 ;  /* 0x0000002c1454723c */ /* 0x040ff00000001854 */
[C---:B------:R-:W-:Y:S01]  /*2180*/  HMMA.16816.F32 R80, R20.reuse, R46, R80 ;  /* 0x0000002e1450723c */ /* 0x040fe20000001850 */
[----:B------:R-:W-:Y:S07]  /*2190*/  LDSM.16.M88.4 R44, [R232+0x2800] ;  /* 0x00280000e82c783b */ /* 0x000fee0000000200 */
[C---:B------:R-:W-:Y:S08]  /*21a0*/  HMMA.16816.F32 R68, R20.reuse, R40, R68 ;  /* 0x000000281444723c */ /* 0x040ff00000001844 */
[C---:B------:R-:W-:Y:S01]  /*21b0*/  HMMA.16816.F32 R64, R20.reuse, R42, R64 ;  /* 0x0000002a1440723c */ /* 0x040fe20000001840 */
[----:B------:R-:W4:Y:S07]  /*21c0*/  LDSM.16.M88.4 R40, [R241+0xd100] ;  /* 0x00d10000f128783b */ /* 0x000f2e0000000200 */
[C---:B------:R-:W-:Y:S08]  /*21d0*/  HMMA.16816.F32 R60, R20.reuse, R16, R60 ;  /* 0x00000010143c723c */ /* 0x040ff0000000183c */
[C---:B------:R-:W-:Y:S01]  /*21e0*/  HMMA.16816.F32 R56, R20.reuse, R18, R56 ;  /* 0x000000121438723c */ /* 0x040fe20000001838 */
[----:B------:R-:W5:Y:S07]  /*21f0*/  LDSM.16.M88.4 R16, [R241+0xd900] ;  /* 0x00d90000f110783b */ /* 0x000f6e0000000200 */
[C---:B------:R-:W-:Y:S08]  /*2200*/  HMMA.16816.F32 R52, R20.reuse, R32, R52 ;  /* 0x000000201434723c */ /* 0x040ff00000001834 */
[----:B------:R-:W-:Y:S01]  /*2210*/  HMMA.16816.F32 R48, R20, R34, R48 ;  /* 0x000000221430723c */ /* 0x000fe20000001830 */
[----:B------:R-:W-:Y:S04]  /*2220*/  LDSM.16.M88.4 R20, [R243] ;  /* 0x00000000f314783b */ /* 0x000fe80000000200 */
[----:B------:R-:W3:Y:S03]  /*2230*/  LDSM.16.M88.4 R32, [R232] ;  /* 0x00000000e820783b */ /* 0x000ee60000000200 */
[C---:B-1----:R-:W-:Y:S08]  /*2240*/  HMMA.16816.F32 R12, R96.reuse, R36, R12 ;  /* 0x00000024600c723c */ /* 0x042ff0000000180c */
[C---:B------:R-:W-:Y:S01]  /*2250*/  HMMA.16816.F32 R8, R96.reuse, R38, R8 ;  /* 0x000000266008723c */ /* 0x040fe20000001808 */
[----:B------:R-:W1:Y:S07]  /*2260*/  LDSM.16.M88.4 R36, [R232+0x800] ;  /* 0x00080000e824783b */ /* 0x000e6e0000000200 */
[C---:B--2---:R-:W-:Y:S08]  /*2270*/  HMMA.16816.F32 R84, R96.reuse, R24, R84 ;  /* 0x000000186054723c */ /* 0x044ff00000001854 */
[C---:B------:R-:W-:Y:S01]  /*2280*/  HMMA.16816.F32 R80, R96.reuse, R26, R80 ;  /* 0x0000001a6050723c */ /* 0x040fe20000001850 */
[----:B------:R-:W2:Y:S07]  /*2290*/  LDSM.16.M88.4 R24, [R232+0x1000] ;  /* 0x00100000e818783b */ /* 0x000eae0000000200 */
[C---:B----4-:R-:W-:Y:S08]  /*22a0*/  HMMA.16816.F32 R76, R96.reuse, R40, R76 ;  /* 0x00000028604c723c */ /* 0x050ff0000000184c */
[C---:B------:R-:W-:Y:S01]  /*22b0*/  HMMA.16816.F32 R72, R96.reuse, R42, R72 ;  /* 0x0000002a6048723c */ /* 0x040fe20000001848 */
[----:B------:R-:W-:Y:S07]  /*22c0*/  LDSM.16.M88.4 R40, [R247+0xf100] ;  /* 0x00f10000f728783b */ /* 0x000fee0000000200 */
[C---:B-----5:R-:W-:Y:S08]  /*22d0*/  HMMA.16816.F32 R68, R96.reuse, R16, R68 ;  /* 0x000000106044723c */ /* 0x060ff00000001844 */
[C---:B------:R-:W-:Y:S01]  /*22e0*/  HMMA.16816.F32 R64, R96.reuse, R18, R64 ;  /* 0x000000126040723c */ /* 0x040fe20000001840 */
[----:B------:R-:W4:Y:S07]  /*22f0*/  LDSM.16.M88.4 R16, [R248+0x4000] ;  /* 0x00400000f810783b */ /* 0x000f2e0000000200 */
[C---:B------:R-:W-:Y:S08]  /*2300*/  HMMA.16816.F32 R60, R96.reuse, R104, R60 ;  /* 0x00000068603c723c */ /* 0x040ff0000000183c */
[C---:B------:R-:W-:Y:S01]  /*2310*/  HMMA.16816.F32 R56, R96.reuse, R106, R56 ;  /* 0x0000006a6038723c */ /* 0x040fe20000001838 */
[----:B------:R-:W-:Y:S07]  /*2320*/  LDSM.16.M88.4 R104, [R247+0x14900] ;  /* 0x01490000f768783b */ /* 0x000fee0000000200 */
[C---:B------:R-:W-:Y:S08]  /*2330*/  HMMA.16816.F32 R52, R96.reuse, R100, R52 ;  /* 0x000000646034723c */ /* 0x040ff00000001834 */
[----:B------:R-:W-:Y:S01]  /*2340*/  HMMA.16816.F32 R48, R96, R102, R48 ;  /* 0x000000666030723c */ /* 0x000fe20000001830 */
[----:B------:R-:W-:Y:S04]  /*2350*/  LDSM.16.M88.4 R100, [R245+0x4000] ;  /* 0x00400000f564783b */ /* 0x000fe80000000200 */
[----:B------:R-:W-:Y:S03]  /*2360*/  LDSM.16.M88.4 R96, [R245+0x4800] ;  /* 0x00480000f560783b */ /* 0x000fe60000000200 */
[C---:B---3--:R-:W-:Y:S08]  /*2370*/  HMMA.16816.F32 R12, R20.reuse, R32, R12 ;  /* 0x00000020140c723c */ /* 0x048ff0000000180c */
[C---:B------:R-:W-:Y:S01]  /*2380*/  HMMA.16816.F32 R8, R20.reuse, R34, R8 ;  /* 0x000000221408723c */ /* 0x040fe20000001808 */
[----:B------:R-:W3:Y:S07]  /*2390*/  LDSM.16.M88.4 R32, [R247+0xf900] ;  /* 0x00f90000f720783b */ /* 0x000eee0000000200 */
[C---:B-1----:R-:W-:Y:S08]  /*23a0*/  HMMA.16816.F32 R84, R20.reuse, R36, R84 ;  /* 0x000000241454723c */ /* 0x042ff00000001854 */
[C---:B------:R-:W-:Y:S01]  /*23b0*/  HMMA.16816.F32 R80, R20.reuse, R38, R80 ;  /* 0x000000261450723c */ /* 0x040fe20000001850 */
[----:B------:R-:W1:Y:S07]  /*23c0*/  LDSM.16.M88.4 R36, [R247+0x10100] ;  /* 0x01010000f724783b */ /* 0x000e6e0000000200 */
[C---:B--2---:R-:W-:Y:S08]  /*23d0*/  HMMA.16816.F32 R76, R20.reuse, R24, R76 ;  /* 0x00000018144c723c */ /* 0x044ff0000000184c */
[C---:B------:R-:W-:Y:S01]  /*23e0*/  HMMA.16816.F32 R72, R20.reuse, R26, R72 ;  /* 0x0000001a1448723c */ /* 0x040fe20000001848 */
[----:B------:R-:W2:Y:S07]  /*23f0*/  LDSM.16.M88.4 R24, [R247+0x10900] ;  /* 0x01090000f718783b */ /* 0x000eae0000000200 */
[C---:B------:R-:W-:Y:S08]  /*2400*/  HMMA.16816.F32 R68, R20.reuse, R92, R68 ;  /* 0x0000005c1444723c */ /* 0x040ff00000001844 */
[C---:B------:R-:W-:Y:S01]  /*2410*/  HMMA.16816.F32 R64, R20.reuse, R94, R64 ;  /* 0x0000005e1440723c */ /* 0x040fe20000001840 */
[----:B------:R-:W-:Y:S07]  /*2420*/  LDSM.16.M88.4 R92, [R245+0x5000] ;  /* 0x00500000f55c783b */ /* 0x000fee0000000200 */
[C---:B------:R-:W-:Y:S08]  /*2430*/  HMMA.16816.F32 R60, R20.reuse, R88, R60 ;  /* 0x00000058143c723c */ /* 0x040ff0000000183c */
[C---:B------:R-:W-:Y:S01]  /*2440*/  HMMA.16816.F32 R56, R20.reuse, R90, R56 ;  /* 0x0000005a1438723c */ /* 0x040fe20000001838 */
[----:B------:R-:W-:Y:S07]  /*2450*/  LDSM.16.M88.4 R88, [R245+0x5800] ;  /* 0x00580000f558783b */ /* 0x000fee0000000200 */
[C---:B------:R-:W-:Y:S08]  /*2460*/  HMMA.16816.F32 R52, R20.reuse, R44, R52 ;  /* 0x0000002c1434723c */ /* 0x040ff00000001834 */
[----:B------:R-:W-:Y:S01]  /*2470*/  HMMA.16816.F32 R48, R20, R46, R48 ;  /* 0x0000002e1430723c */ /* 0x000fe20000001830 */
[----:B------:R-:W5:Y:S04]  /*2480*/  LDSM.16.M88.4 R20, [R247+0x11100] ;  /* 0x01110000f714783b */ /* 0x000f680000000200 */
[----:B------:R-:W2:Y:S03]  /*2490*/  LDSM.16.M88.4 R44, [R247+0x11900] ;  /* 0x01190000f72c783b */ /* 0x000ea60000000200 */
[C---:B----4-:R-:W-:Y:S08]  /*24a0*/  HMMA.16816.F32 R12, R16.reuse, R40, R12 ;  /* 0x00000028100c723c */ /* 0x050ff0000000180c */
[C---:B------:R-:W-:Y:S01]  /*24b0*/  HMMA.16816.F32 R8, R16.reuse, R42, R8 ;  /* 0x0000002a1008723c */ /* 0x040fe20000001808 */
[----:B------:R-:W-:Y:S07]  /*24c0*/  LDSM.16.M88.4 R40, [R245+0x3000] ;  /* 0x00300000f528783b */ /* 0x000fee0000000200 */
        /* <DEDUP_REMOVED lines=8> */
[----:B------:R-:W-:Y:S07]  /*2550*/  LDSM.16.M88.4 R24, [R241+0xf100] ;  /* 0x00f10000f118783b */ /* 0x000fee0000000200 */
[C---:B-----5:R-:W-:Y:S08]  /*2560*/  HMMA.16816.F32 R60, R16.reuse, R20, R60 ;  /* 0x00000014103c723c */ /* 0x060ff0000000183c */
[C---:B------:R-:W-:Y:S01]  /*2570*/  HMMA.16816.F32 R56, R16.reuse, R22, R56 ;  /* 0x000000161038723c */ /* 0x040fe20000001838 */
[----:B------:R-:W2:Y:S07]  /*2580*/  LDSM.16.M88.4 R20, [R244+0x4000] ;  /* 0x00400000f414783b */ /* 0x000eae0000000200 */
[C---:B------:R-:W-:Y:S08]  /*2590*/  HMMA.16816.F32 R52, R16.reuse, R44, R52 ;  /* 0x0000002c1034723c */ /* 0x040ff00000001834 */
[----:B------:R-:W-:Y:S01]  /*25a0*/  HMMA.16816.F32 R48, R16, R46, R48 ;  /* 0x0000002e1030723c */ /* 0x000fe20000001830 */
[----:B------:R-:W4:Y:S04]  /*25b0*/  LDSM.16.M88.4 R16, [R241+0xf900] ;  /* 0x00f90000f110783b */ /* 0x000f280000000200 */
[----:B------:R-:W5:Y:S03]  /*25c0*/  LDSM.16.M88.4 R44, [R241+0x10100] ;  /* 0x01010000f12c783b */ /* 0x000f660000000200 */
        /* <DEDUP_REMOVED lines=8> */
[----:B------:R-:W-:Y:S07]  /*2650*/  LDSM.16.M88.4 R100, [R248+0x8000] ;  /* 0x00800000f864783b */ /* 0x000fee0000000200 */
        /* <DEDUP_REMOVED lines=8> */
[----:B------:R-:W1:Y:S04]  /*26e0*/  LDSM.16.M88.4 R32, [R241+0x11900] ;  /* 0x01190000f120783b */ /* 0x000e680000000200 */
[----:B------:R-:W-:Y:S03]  /*26f0*/  LDSM.16.M88.4 R88, [R232+0x4800] ;  /* 0x00480000e858783b */ /* 0x000fe60000000200 */
[C---:B--2---:R-:W-:Y:S08]  /*2700*/  HMMA.16816.F32 R12, R20.reuse, R24, R12 ;  /* 0x00000018140c723c */ /* 0x044ff0000000180c */
[C---:B------:R-:W-:Y:S01]  /*2710*/  HMMA.16816.F32 R8, R20.reuse, R26, R8 ;  /* 0x0000001a1408723c */ /* 0x040fe20000001808 */
[----:B------:R-:W-:Y:S07]  /*2720*/  LDSM.16.M88.4 R24, [R243+0x4000] ;  /* 0x00400000f318783b */ /* 0x000fee0000000200 */
[C---:B----4-:R-:W-:Y:S08]  /*2730*/  HMMA.16816.F32 R84, R20.reuse, R16, R84 ;  /* 0x000000101454723c */ /* 0x050ff00000001854 */
[C---:B------:R-:W-:Y:S01]  /*2740*/  HMMA.16816.F32 R80, R20.reuse, R18, R80 ;  /* 0x000000121450723c */ /* 0x040fe20000001850 */
[----:B------:R-:W2:Y:S07]  /*2750*/  LDSM.16.M88.4 R16, [R232+0x3000] ;  /* 0x00300000e810783b */ /* 0x000eae0000000200 */
[C---:B-----5:R-:W-:Y:S08]  /*2760*/  HMMA.16816.F32 R76, R20.reuse, R44, R76 ;  /* 0x0000002c144c723c */ /* 0x060ff0000000184c */
[C---:B------:R-:W-:Y:S01]  /*2770*/  HMMA.16816.F32 R72, R20.reuse, R46, R72 ;  /* 0x0000002e1448723c */ /* 0x040fe20000001848 */
[----:B------:R-:W4:Y:S07]  /*2780*/  LDSM.16.M88.4 R44, [R232+0x5000] ;  /* 0x00500000e82c783b */ /* 0x000f2e0000000200 */
[C---:B---3--:R-:W-:Y:S08]  /*2790*/  HMMA.16816.F32 R68, R20.reuse, R40, R68 ;  /* 0x000000281444723c */ /* 0x048ff00000001844 */
[C---:B------:R-:W-:Y:S01]  /*27a0*/  HMMA.16816.F32 R64, R20.reuse, R42, R64 ;  /* 0x0000002a1440723c */ /* 0x040fe20000001840 */
[----:B------:R-:W3:Y:S07]  /*27b0*/  LDSM.16.M88.4 R40, [R232+0x5800] ;  /* 0x00580000e828783b */ /* 0x000eee0000000200 */
[C---:B-1----:R-:W-:Y:S08]  /*27c0*/  HMMA.16816.F32 R60, R20.reuse, R36, R60 ;  /* 0x00000024143c723c */ /* 0x042ff0000000183c */
        /* <DEDUP_REMOVED lines=18> */
[C---:B----4-:R-:W-:Y:S08]  /*28f0*/  HMMA.16816.F32 R60, R24.reuse, R44, R60 ;  /* 0x0000002c183c723c */ /* 0x050ff0000000183c */
[C---:B------:R-:W-:Y:S01]  /*2900*/  HMMA.16816.F32 R56, R24.reuse, R46, R56 ;  /* 0x0000002e1838723c */ /* 0x040fe20000001838 */
[----:B------:R-:W-:Y:S07]  /*2910*/  LDSM.16.M88.4 R44, [R245+0x7800] ;  /* 0x00780000f52c783b */ /* 0x000fee0000000200 */
[C---:B---3--:R-:W-:Y:S08]  /*2920*/  HMMA.16816.F32 R52, R24.reuse, R40, R52 ;  /* 0x000000281834723c */ /* 0x048ff00000001834 */
[----:B------:R-:W-:Y:S01]  /*2930*/  HMMA.16816.F32 R48, R24, R42, R48 ;  /* 0x0000002a1830723c */ /* 0x000fe20000001830 */
[----:B------:R-:W3:Y:S04]  /*2940*/  LDSM.16.M88.4 R24, [R247+0x14100] ;  /* 0x01410000f718783b */ /* 0x000ee80000000200 */
[----:B------:R-:W-:Y:S03]  /*2950*/  LDSM.16.M88.4 R40, [R245+0x8800] ;  /* 0x00880000f528783b */ /* 0x000fe60000000200 */
        /* <DEDUP_REMOVED lines=12> */
[C---:B---3--:R-:W-:Y:S08]  /*2a20*/  HMMA.16816.F32 R60, R100.reuse, R24, R60 ;  /* 0x00000018643c723c */ /* 0x048ff0000000183c */
[C---:B------:R-:W-:Y:S01]  /*2a30*/  HMMA.16816.F32 R56, R100.reuse, R26, R56 ;  /* 0x0000001a6438723c */ /* 0x040fe20000001838 */
[----:B------:R-:W3:Y:S07]  /*2a40*/  LDSM.16.M88.4 R24, [R241+0x12900] ;  /* 0x01290000f118783b */ /* 0x000eee0000000200 */
[C---:B------:R-:W-:Y:S08]  /*2a50*/  HMMA.16816.F32 R52, R100.reuse, R104, R52 ;  /* 0x000000686434723c */ /* 0x040ff00000001834 */
[----:B------:R-:W-:Y:S01]  /*2a60*/  HMMA.16816.F32 R48, R100, R106, R48 ;  /* 0x0000006a6430723c */ /* 0x000fe20000001830 */
[----:B------:R-:W-:Y:S04]  /*2a70*/  LDSM.16.M88.4 R100, [R247+0x16100] ;  /* 0x01610000f764783b */ /* 0x000fe80000000200 */
[----:B------:R-:W-:Y:S03]  /*2a80*/  LDSM.16.M88.4 R104, [R241+0x15900] ;  /* 0x01590000f168783b */ /* 0x000fe60000000200 */
[C---:B-1----:R-:W-:Y:S08]  /*2a90*/  HMMA.16816.F32 R12, R20.reuse, R96, R12 ;  /* 0x00000060140c723c */ /* 0x042ff0000000180c */
        /* <DEDUP_REMOVED lines=11> */
[C---:B--2---:R-:W-:Y:S08]  /*2b50*/  HMMA.16816.F32 R60, R20.reuse, R16, R60 ;  /* 0x00000010143c723c */ /* 0x044ff0000000183c */
[C---:B------:R-:W-:Y:S01]  /*2b60*/  HMMA.16816.F32 R56, R20.reuse, R18, R56 ;  /* 0x000000121438723c */ /* 0x040fe20000001838 */
[----:B------:R-:W1:Y:S07]  /*2b70*/  LDSM.16.M88.4 R16, [R241+0x13100] ;  /* 0x01310000f110783b */ /* 0x000e6e0000000200 */
[C---:B------:R-:W-:Y:S08]  /*2b80*/  HMMA.16816.F32 R52, R20.reuse, R40, R52 ;  /* 0x000000281434723c */ /* 0x040ff00000001834 */
[----:B------:R-:W-:Y:S01]  /*2b90*/  HMMA.16816.F32 R48, R20, R42, R48 ;  /* 0x0000002a1430723c */ /* 0x000fe20000001830 */
[----:B------:R-:W2:Y:S04]  /*2ba0*/  LDSM.16.M88.4 R20, [R241+0x13900] ;  /* 0x01390000f114783b */ /* 0x000ea80000000200 */
[----:B------:R-:W4:Y:S03]  /*2bb0*/  LDSM.16.M88.4 R40, [R241+0x14900] ;  /* 0x01490000f128783b */ /* 0x000f260000000200 */
[C---:B---3--:R-:W-:Y:S08]  /*2bc0*/  HMMA.16816.F32 R84, R36.reuse, R24, R84 ;  /* 0x000000182454723c */ /* 0x048ff00000001854 */
[C---:B------:R-:W-:Y:S01]  /*2bd0*/  HMMA.16816.F32 R80, R36.reuse, R26, R80 ;  /* 0x0000001a2450723c */ /* 0x040fe20000001850 */
[----:B------:R-:W-:Y:S07]  /*2be0*/  LDSM.16.M88.4 R24, [R243+0x8000] ;  /* 0x00800000f318783b */ /* 0x000fee0000000200 */
[C---:B------:R-:W-:Y:S08]  /*2bf0*/  HMMA.16816.F32 R12, R36.reuse, R32, R12 ;  /* 0x00000020240c723c */ /* 0x040ff0000000180c */
[C---:B-1----:R-:W-:Y:S08]  /*2c00*/  HMMA.16816.F32 R76, R36.reuse, R16, R76 ;  /* 0x00000010244c723c */ /* 0x042ff0000000184c */
[C---:B------:R-:W-:Y:S01]  /*2c10*/  HMMA.16816.F32 R72, R36.reuse, R18, R72 ;  /* 0x000000122448723c */ /* 0x040fe20000001848 */
[----:B------:R-:W1:Y:S07]  /*2c20*/  LDSM.16.M88.4 R16, [R232+0x6800] ;  /* 0x00680000e810783b */ /* 0x000e6e0000000200 */
[C---:B--2---:R-:W-:Y:S08]  /*2c30*/  HMMA.16816.F32 R68, R36.reuse, R20, R68 ;  /* 0x000000142444723c */ /* 0x044ff00000001844 */
[C---:B------:R-:W-:Y:S01]  /*2c40*/  HMMA.16816.F32 R64, R36.reuse, R22, R64 ;  /* 0x000000162440723c */ /* 0x040fe20000001840 */
[----:B------:R-:W2:Y:S07]  /*2c50*/  LDSM.16.M88.4 R20, [R232+0x7000] ;  /* 0x00700000e814783b */ /* 0x000eae0000000200 */
[C---:B------:R-:W-:Y:S01]  /*2c60*/  HMMA.16816.F32 R8, R36.reuse, R34, R8 ;  /* 0x000000222408723c */ /* 0x040fe20000001808 */
[----:B------:R-:W3:Y:S07]  /*2c70*/  LDSM.16.M88.4 R32, [R232+0x6000] ;  /* 0x00600000e820783b */ /* 0x000eee0000000200 */
[C---:B------:R-:W-:Y:S08]  /*2c80*/  HMMA.16816.F32 R60, R36.reuse, R44, R60 ;  /* 0x0000002c243c723c */ /* 0x040ff0000000183c */
[C---:B------:R-:W-:Y:S01]  /*2c90*/  HMMA.16816.F32 R56, R36.reuse, R46, R56 ;  /* 0x0000002e2438723c */ /* 0x040fe20000001838 */
[----:B------:R-:W5:Y:S07]  /*2ca0*/  LDSM.16.M88.4 R44, [R232+0x7800] ;  /* 0x00780000e82c783b */ /* 0x000f6e0000000200 */
[C---:B----4-:R-:W-:Y:S08]  /*2cb0*/  HMMA.16816.F32 R52, R36.reuse, R40, R52 ;  /* 0x000000282434723c */ /* 0x050ff00000001834 */
[----:B------:R-:W-:Y:S01]  /*2cc0*/  HMMA.16816.F32 R48, R36, R42, R48 ;  /* 0x0000002a2430723c */ /* 0x000fe20000001830 */
[----:B------:R-:W4:Y:S04]  /*2cd0*/  LDSM.16.M88.4 R40, [R232+0x8000] ;  /* 0x00800000e828783b */ /* 0x000f280000000200 */
[----:B------:R-:W4:Y:S03]  /*2ce0*/  LDSM.16.M88.4 R36, [R232+0x8800] ;  /* 0x00880000e824783b */ /* 0x000f260000000200 */
[C---:B-1----:R-:W-:Y:S08]  /*2cf0*/  HMMA.16816.F32 R84, R24.reuse, R16, R84 ;  /* 0x000000101854723c */ /* 0x042ff00000001854 */
[C---:B------:R-:W-:Y:S01]  /*2d00*/  HMMA.16816.F32 R80, R24.reuse, R18, R80 ;  /* 0x000000121850723c */ /* 0x040fe20000001850 */
[----:B------:R-:W-:Y:S07]  /*2d10*/  LDSM.16.M88.4 R16, [R248+0xc000] ;  /* 0x00c00000f810783b */ /* 0x000fee0000000200 */
[C---:B--2---:R-:W-:Y:S08]  /*2d20*/  HMMA.16816.F32 R76, R24.reuse, R20, R76 ;  /* 0x00000014184c723c */ /* 0x044ff0000000184c */
[C---:B------:R-:W-:Y:S01]  /*2d30*/  HMMA.16816.F32 R72, R24.reuse, R22, R72 ;  /* 0x000000161848723c */ /* 0x040fe20000001848 */
[----:B------:R-:W1:Y:S07]  /*2d40*/  LDSM.16.M88.4 R20, [R247+0x15900] ;  /* 0x01590000f714783b */ /* 0x000e6e0000000200 */
[C---:B---3--:R-:W-:Y:S08]  /*2d50*/  HMMA.16816.F32 R12, R24.reuse, R32, R12 ;  /* 0x00000020180c723c */ /* 0x048ff0000000180c */
[C---:B------:R-:W-:Y:S01]  /*2d60*/  HMMA.16816.F32 R8, R24.reuse, R34, R8 ;  /* 0x000000221808723c */ /* 0x040fe20000001808 */
[----:B------:R-:W2:Y:S07]  /*2d70*/  LDSM.16.M88.4 R32, [R247+0x15100] ;  /* 0x01510000f720783b */ /* 0x000eae0000000200 */
[C---:B-----5:R-:W-:Y:S08]  /*2d80*/  HMMA.16816.F32 R68, R24.reuse, R44, R68 ;  /* 0x0000002c1844723c */ /* 0x060ff00000001844 */
[C---:B------:R-:W-:Y:S01]  /*2d90*/  HMMA.16816.F32 R64, R24.reuse, R46, R64 ;  /* 0x0000002e1840723c */ /* 0x040fe20000001840 */
[----:B------:R-:W-:Y:S07]  /*2da0*/  LDSM.16.M88.4 R44, [R245+0x9800] ;  /* 0x00980000f52c783b */ /* 0x000fee0000000200 */
[C---:B----4-:R-:W-:Y:S08]  /*2db0*/  HMMA.16816.F32 R60, R24.reuse, R40, R60 ;  /* 0x00000028183c723c */ /* 0x050ff0000000183c */
[C---:B------:R-:W-:Y:S01]  /*2dc0*/  HMMA.16816.F32 R56, R24.reuse, R42, R56 ;  /* 0x0000002a1838723c */ /* 0x040fe20000001838 */
[----:B------:R-:W-:Y:S07]  /*2dd0*/  LDSM.16.M88.4 R40, [R245+0xa000] ;  /* 0x00a00000f528783b */ /* 0x000fee0000000200 */
[C---:B------:R-:W-:Y:S08]  /*2de0*/  HMMA.16816.F32 R52, R24.reuse, R36, R52 ;  /* 0x000000241834723c */ /* 0x040ff00000001834 */
        /* <DEDUP_REMOVED lines=10> */
[C---:B---3--:R-:W-:Y:S08]  /*2e90*/  HMMA.16816.F32 R60, R16.reuse, R24, R60 ;  /* 0x00000018103c723c */ /* 0x048ff0000000183c */
[C---:B------:R-:W-:Y:S01]  /*2ea0*/  HMMA.16816.F32 R56, R16.reuse, R26, R56 ;  /* 0x0000001a1038723c */ /* 0x040fe20000001838 */
[----:B------:R-:W3:Y:S07]  /*2eb0*/  LDSM.16.M88.4 R24, [R245+0xb800] ;  /* 0x00b80000f518783b */ /* 0x000eee0000000200 */
[C---:B------:R-:W-:Y:S01]  /*2ec0*/  HMMA.16816.F32 R72, R16.reuse, R102, R72 ;  /* 0x000000661048723c */ /* 0x040fe20000001848 */
[----:B------:R-:W-:Y:S07]  /*2ed0*/  LDSM.16.M88.4 R100, [R241+0x16100] ;  /* 0x01610000f164783b */ /* 0x000fee0000000200 */
[C---:B------:R-:W-:Y:S08]  /*2ee0*/  HMMA.16816.F32 R68, R16.reuse, R96, R68 ;  /* 0x000000601044723c */ /* 0x040ff00000001844 */
[C---:B------:R-:W-:Y:S01]  /*2ef0*/  HMMA.16816.F32 R64, R16.reuse, R98, R64 ;  /* 0x000000621040723c */ /* 0x040fe20000001840 */
[----:B------:R-:W-:Y:S07]  /*2f00*/  LDSM.16.M88.4 R96, [R241+0x16900] ;  /* 0x01690000f160783b */ /* 0x000fee0000000200 */
[C---:B------:R-:W-:Y:S08]  /*2f10*/  HMMA.16816.F32 R52, R16.reuse, R92, R52 ;  /* 0x0000005c1034723c */ /* 0x040ff00000001834 */
[----:B------:R-:W-:Y:S01]  /*2f20*/  HMMA.16816.F32 R48, R16, R94, R48 ;  /* 0x0000005e1030723c */ /* 0x000fe20000001830 */
[----:B------:R-:W4:Y:S04]  /*2f30*/  LDSM.16.M88.4 R16, [R241+0x15100] ;  /* 0x01510000f110783b */ /* 0x000f280000000200 */
[----:B------:R-:W5:Y:S03]  /*2f40*/  LDSM.16.M88.4 R92, [R241+0x17100] ;  /* 0x01710000f15c783b */ /* 0x000f660000000200 */
        /* <DEDUP_REMOVED lines=16> */
[----:B------:R-:W-:Y:S01]  /*3050*/  HMMA.16816.F32 R48, R20, R26, R48 ;  /* 0x0000001a1430723c */ /* 0x000fe20000001830 */
[----:B------:R-:W3:Y:S04]  /*3060*/  LDSM.16.M88.4 R24, [R232+0xa800] ;  /* 0x00a80000e818783b */ /* 0x000ee80000000200 */
[----:B------:R-:W1:Y:S03]  /*3070*/  LDSM.16.M88.4 R20, [R232+0xb000] ;  /* 0x00b00000e814783b */ /* 0x000e660000000200 */
[C---:B----4-:R-:W-:Y:S08]  /*3080*/  HMMA.16816.F32 R12, R108.reuse, R16, R12 ;  /* 0x000000106c0c723c */ /* 0x050ff0000000180c */
[----:B------:R-:W-:Y:S01]  /*3090*/  HMMA.16816.F32 R8, R108, R18, R8 ;  /* 0x000000126c08723c */ /* 0x000fe20000001808 */
[----:B------:R-:W4:Y:S01]  /*30a0*/  LDSM.16.M88.4 R16, [R232+0xb800] ;  /* 0x00b80000e810783b */ /* 0x000f220000000200 */
[----:B------:R-:W-:-:S06]  /*30b0*/  DEPBAR.LE SB0, 0x0 ;  /* 0x000080000000791a */ /* 0x000fcc0000000000 */
[C---:B------:R-:W-:Y:S08]  /*30c0*/  HMMA.16816.F32 R84, R108.reuse, R104, R84 ;  /* 0x000000686c54723c */ /* 0x040ff00000001854 */
[C---:B------:R-:W-:Y:S08]  /*30d0*/  HMMA.16816.F32 R80, R108.reuse, R106, R80 ;  /* 0x0000006a6c50723c */ /* 0x040ff00000001850 */
[C---:B------:R-:W-:Y:S08]  /*30e0*/  HMMA.16816.F32 R76, R108.reuse, R100, R76 ;  /* 0x000000646c4c723c */ /* 0x040ff0000000184c */
[C---:B------:R-:W-:Y:S08]  /*30f0*/  HMMA.16816.F32 R72, R108.reuse, R102, R72 ;  /* 0x000000666c48723c */ /* 0x040ff00000001848 */
[C---:B------:R-:W-:Y:S08]  /*3100*/  HMMA.16816.F32 R68, R108.reuse, R96, R68 ;  /* 0x000000606c44723c */ /* 0x040ff00000001844 */
[C---:B------:R-:W-:Y:S08]  /*3110*/  HMMA.16816.F32 R64, R108.reuse, R98, R64 ;  /* 0x000000626c40723c */ /* 0x040ff00000001840 */
[C---:B-----5:R-:W-:Y:S08]  /*3120*/  HMMA.16816.F32 R60, R108.reuse, R92, R60 ;  /* 0x0000005c6c3c723c */ /* 0x060ff0000000183c */
[C---:B------:R-:W-:Y:S08]  /*3130*/  HMMA.16816.F32 R56, R108.reuse, R94, R56 ;  /* 0x0000005e6c38723c */ /* 0x040ff00000001838 */
[C---:B-1----:R-:W-:Y:S08]  /*3140*/  HMMA.16816.F32 R52, R108.reuse, R88, R52 ;  /* 0x000000586c34723c */ /* 0x042ff00000001834 */
[----:B------:R-:W-:Y:S08]  /*3150*/  HMMA.16816.F32 R48, R108, R90, R48 ;  /* 0x0000005a6c30723c */ /* 0x000ff00000001830 */
[C---:B------:R-:W-:Y:S08]  /*3160*/  HMMA.16816.F32 R12, R44.reuse, R40, R12 ;  /* 0x000000282c0c723c */ /* 0x040ff0000000180c */
[C---:B------:R-:W-:Y:S08]  /*3170*/  HMMA.16816.F32 R8, R44.reuse, R42, R8 ;  /* 0x0000002a2c08723c */ /* 0x040ff00000001808 */
[C---:B------:R-:W-:Y:S08]  /*3180*/  HMMA.16816.F32 R84, R44.reuse, R36, R84 ;  /* 0x000000242c54723c */ /* 0x040ff00000001854 */
[C---:B------:R-:W-:Y:S08]  /*3190*/  HMMA.16816.F32 R80, R44.reuse, R38, R80 ;  /* 0x000000262c50723c */ /* 0x040ff00000001850 */
[C---:B--2---:R-:W-:Y:S08]  /*31a0*/  HMMA.16816.F32 R76, R44.reuse, R32, R76 ;  /* 0x000000202c4c723c */ /* 0x044ff0000000184c */
[C---:B------:R-:W-:Y:S08]  /*31b0*/  HMMA.16816.F32 R72, R44.reuse, R34, R72 ;  /* 0x000000222c48723c */ /* 0x040ff00000001848 */
[C---:B---3--:R-:W-:Y:S08]  /*31c0*/  HMMA.16816.F32 R68, R44.reuse, R24, R68 ;  /* 0x000000182c44723c */ /* 0x048ff00000001844 */
[C---:B------:R-:W-:Y:S08]  /*31d0*/  HMMA.16816.F32 R64, R44.reuse, R26, R64 ;  /* 0x0000001a2c40723c */ /* 0x040ff00000001840 */
[C---:B------:R-:W-:Y:S08]  /*31e0*/  HMMA.16816.F32 R60, R44.reuse, R20, R60 ;  /* 0x000000142c3c723c */ /* 0x040ff0000000183c */
[C---:B------:R-:W-:Y:S08]  /*31f0*/  HMMA.16816.F32 R56, R44.reuse, R22, R56 ;  /* 0x000000162c38723c */ /* 0x040ff00000001838 */
[C---:B----4-:R-:W-:Y:S08]  /*3200*/  HMMA.16816.F32 R52, R44.reuse, R16, R52 ;  /* 0x000000102c34723c */ /* 0x050ff00000001834 */
[----:B------:R-:W-:Y:S01]  /*3210*/  HMMA.16816.F32 R48, R44, R18, R48 ;  /* 0x000000122c30723c */ /* 0x000fe20000001830 */
[----:B------:R-:W-:Y:S06]  /*3220*/  BAR.SYNC.DEFER_BLOCKING 0x0 ;  /* 0x0000000000007b1d */ /* 0x000fec0000010000 */
[----:B------:R-:W-:Y:S05]  /*3230*/  @P0 BRA `(.L_x_770) ;  /* 0x0000065000000947 */ /* 0x000fea0003800000 */
[----:B------:R-:W-:Y:S01]  /*3240*/  IMAD.U32 R0, RZ, RZ, UR8 ;  /* 0x00000008ff007e24 */ /* 0x000fe2000f8e00ff */
[----:B------:R-:W-:Y:S01]  /*3250*/  PLOP3.LUT P1, PT, PT, PT, UP0, 0x80, 0x0 ;  /* 0x000000000000781c */ /* 0x000fe20003f2f008 */
[----:B------:R-:W-:Y:S01]  /*3260*/  IMAD.MOV.U32 R249, RZ, RZ, RZ ;  /* 0x000000fffff97224 */ /* 0x000fe200078e00ff */
[----:B------:R-:W-:-:S02]  /*3270*/  PLOP3.LUT P0, PT, PT, PT, UP0, 0x80, 0x0 ;  /* 0x000000000000781c */ /* 0x000fc40003f0f008 */
        /* <DEDUP_REMOVED lines=11> */
[----:B------:R-:W-:Y:S01]  /*3330*/  SHF.R.S32.HI R30, RZ, 0x1f, R29 ;  /* 0x0000001fff1e7819 */ /* 0x000fe2000001141d */
[----:B------:R-:W-:Y:S01]  /*3340*/  IMAD.WIDE R32, R215, 0x2, RZ ;  /* 0x00000002d7207825 */ /* 0x000fe200078e02ff */
[----:B------:R-:W-:Y:S02]  /*3350*/  SEL R25, RZ, 0x10, P6 ;  /* 0x00000010ff197807 */ /* 0x000fe40003000000 */
[----:B------:R-:W-:Y:S01]  /*3360*/  LEA.HI R30, R30, R29, RZ, 0x3 ;  /* 0x0000001d1e1e7211 */ /* 0x000fe200078f18ff */
[----:B------:R-:W-:Y:S01]  /*3370*/  IMAD R250, R0, c[0x0][0x2b8], R250 ;  /* 0x0000ae0000fa7a24 */ /* 0x000fe200078e02fa */
[----:B------:R-:W-:Y:S02]  /*3380*/  SHF.R.S32.HI R7, RZ, 0x1f, R28 ;  /* 0x0000001fff077819 */ /* 0x000fe4000001141c */
[----:B------:R-:W-:-:S02]  /*3390*/  IADD3 R34, -R25, 0x10, RZ ;  /* 0x0000001019227810 */ /* 0x000fc40007ffe1ff */
[----:B------:R-:W-:Y:S02]  /*33a0*/  SHF.R.S32.HI R0, RZ, 0x1f, R250 ;  /* 0x0000001fff007819 */ /* 0x000fe400000114fa */
[----:B------:R-:W-:Y:S02]  /*33b0*/  SEL R24, RZ, 0x10, P5 ;  /* 0x00000010ff187807 */ /* 0x000fe40002800000 */
[----:B------:R-:W-:Y:S01]  /*33c0*/  LOP3.LUT R30, R30, 0xfffffff8, RZ, 0xc0, !PT ;  /* 0xfffffff81e1e7812 */ /* 0x000fe200078ec0ff */
[----:B------:R-:W-:Y:S01]  /*33d0*/  IMAD R0, R0, c[0x0][0x1e0], RZ ;  /* 0x0000780000007a24 */ /* 0x000fe200078e02ff */
[----:B------:R-:W-:Y:S02]  /*33e0*/  LEA.HI R7, R7, R28, RZ, 0x3 ;  /* 0x0000001c07077211 */ /* 0x000fe400078f18ff */
[----:B------:R-:W-:Y:S01]  /*33f0*/  LOP3.LUT R34, R34, 0xf, RZ, 0xc0, !PT ;  /* 0x0000000f22227812 */ /* 0x000fe200078ec0ff */
[----:B------:R-:W-:Y:S01]  /*3400*/  IMAD R0, R250, c[0x0][0x1e4], R0 ;  /* 0x00007900fa007a24 */ /* 0x000fe200078e0200 */
[----:B------:R-:W-:Y:S01]  /*3410*/  IADD3 R20, -R24, 0x10, RZ ;  /* 0x0000001018147810 */ /* 0x000fe20007ffe1ff */
[----:B------:R-:W-:Y:S01]  /*3420*/  IMAD.WIDE R30, R30, 0x2, RZ ;  /* 0x000000021e1e7825 */ /* 0x000fe200078e02ff */
[----:B------:R-:W-:-:S02]  /*3430*/  SEL R23, RZ, 0x10, P4 ;  /* 0x00000010ff177807 */ /* 0x000fc40002000000 */
[----:B------:R-:W-:Y:S01]  /*3440*/  LOP3.LUT R7, R7, 0xfffffff8, RZ, 0xc0, !PT ;  /* 0xfffffff807077812 */ /* 0x000fe200078ec0ff */
[----:B-1----:R-:W-:Y:S01]  /*3450*/  IMAD.WIDE.U32 R16, R250, c[0x0][0x1e0], RZ ;  /* 0x00007800fa107a25 */ /* 0x002fe200078e00ff */
[----:B------:R-:W-:Y:S02]  /*3460*/  LOP3.LUT R20, R20, 0xf, RZ, 0xc0, !PT ;  /* 0x0000000f14147812 */ /* 0x000fe400078ec0ff */
[----:B------:R-:W-:Y:S01]  /*3470*/  IADD3 R19, -R23, 0x10, RZ ;  /* 0x0000001017137810 */ /* 0x000fe20007ffe1ff */
[----:B------:R-:W-:Y:S01]  /*3480*/  IMAD.IADD R17, R17, 0x1, R0 ;  /* 0x0000000111117824 */ /* 0x000fe200078e0200 */
[----:B------:R-:W-:Y:S01]  /*3490*/  IADD3 R18, -R6, 0x10, RZ ;  /* 0x0000001006127810 */ /* 0x000fe20007ffe1ff */
[----:B------:R-:W-:Y:S01]  /*34a0*/  IMAD.WIDE R36, R7, 0x2, RZ ;  /* 0x0000000207247825 */ /* 0x000fe200078e02ff */
[----:B------:R-:W-:Y:S02]  /*34b0*/  LOP3.LUT R19, R19, 0xf, RZ, 0xc0, !PT ;  /* 0x0000000f13137812 */ /* 0x000fe400078ec0ff */
[----:B------:R-:W-:-:S02]  /*34c0*/  LOP3.LUT R18, R18, 0xf, RZ, 0xc0, !PT ;  /* 0x0000000f12127812 */ /* 0x000fc400078ec0ff */
[----:B--2---:R-:W-:Y:S01]  /*34d0*/  SHF.R.S32.HI R0, RZ, 0x1f, R249 ;  /* 0x0000001fff007819 */ /* 0x004fe200000114f9 */
[----:B------:R-:W-:-:S04]  /*34e0*/  IMAD.WIDE.U32 R16, R249, c[0x0][0x1f0], R16 ;  /* 0x00007c00f9107a25 */ /* 0x000fc800078e0010 */
[----:B------:R-:W-:Y:S01]  /*34f0*/  IMAD R0, R0, c[0x0][0x1f0], RZ ;  /* 0x00007c0000007a24 */ /* 0x000fe200078e02ff */
[----:B------:R-:W-:-:S03]  /*3500*/  IADD3 R16, P0, R16, UR20, RZ ;  /* 0x0000001410107c10 */ /* 0x000fc6000ff1e0ff */
[----:B------:R-:W-:-:S05]  /*3510*/  IMAD R0, R249, c[0x0][0x1f4], R0 ;  /* 0x00007d00f9007a24 */ /* 0x000fca00078e0200 */
[----:B------:R-:W-:Y:S02]  /*3520*/  IADD3.X R0, R17, UR15, R0, P0, !PT ;  /* 0x0000000f11007c10 */ /* 0x000fe400087fe400 */
[----:B------:R-:W-:-:S04]  /*3530*/  LEA R17, P0, R16, c[0x0][0x1c8], 0x1 ;  /* 0x0000720010117a11 */ /* 0x000fc800078008ff */
[----:B------:R-:W-:Y:S01]  /*3540*/  LEA.HI.X R16, R16, c[0x0][0x1cc], R0, 0x1, P0 ;  /* 0x0000730010107a11 */ /* 0x000fe200000f0c00 */
[----:B------:R-:W1:Y:S01]  /*3550*/  SHFL.IDX PT, R21, R17, 0x2, 0x181f ;  /* 0x00581f0011157f89 */ /* 0x000e6200000e0000 */
[----:B------:R-:W-:-:S03]  /*3560*/  SHF.R.S32.HI R0, RZ, 0x1f, R112 ;  /* 0x0000001fff007819 */ /* 0x000fc60000011470 */
[----:B------:R-:W2:Y:S01]  /*3570*/  SHFL.IDX PT, R22, R16, 0x2, 0x181f ;  /* 0x00581f0010167f89 */ /* 0x000ea200000e0000 */
[----:B------:R-:W-:-:S03]  /*3580*/  LEA.HI R0, R0, R112, RZ, 0x3 ;  /* 0x0000007000007211 */ /* 0x000fc600078f18ff */
[----:B------:R-:W3:Y:S01]  /*3590*/  SHFL.IDX PT, R26, R17, RZ, 0x181f ;  /* 0x00181fff111a7589 */ /* 0x000ee200000e0000 */
[----:B------:R-:W-:-:S03]  /*35a0*/  LOP3.LUT R0, R0, 0xfffffff8, RZ, 0xc0, !PT ;  /* 0xfffffff800007812 */ /* 0x000fc600078ec0ff */
[----:B------:R-:W-:Y:S02]  /*35b0*/  SHFL.IDX PT, R27, R16, RZ, 0x181f ;  /* 0x00181fff101b7589 */ /* 0x000fe400000e0000 */
[----:B------:R-:W-:Y:S02]  /*35c0*/  IMAD.WIDE R40, R0, 0x2, RZ ;  /* 0x0000000200287825 */ /* 0x000fe400078e02ff */
[----:B------:R-:W4:Y:S02]  /*35d0*/  SHFL.IDX PT, R17, R17, 0x1, 0x181f ;  /* 0x00381f0011117f89 */ /* 0x000f2400000e0000 */
[----:B------:R-:W-:Y:S02]  /*35e0*/  IMAD.SHL.U32 R0, R252, 0x2, RZ ;  /* 0x00000002fc007824 */ /* 0x000fe400078e00ff */
[----:B------:R-:W5:Y:S01]  /*35f0*/  SHFL.IDX PT, R16, R16, 0x1, 0x181f ;  /* 0x00381f0010107f89 */ /* 0x000f6200000e0000 */
[----:B-1----:R-:W-:-:S04]  /*3600*/  IADD3 R34, P1, P0, R34, R21, R32 ;  /* 0x0000001522227210 */ /* 0x002fc8000783e020 */
[----:B--2---:R-:W-:Y:S02]  /*3610*/  IADD3.X R35, RZ, R22, R33, P1, P0 ;  /* 0x00000016ff237210 */ /* 0x004fe40000fe0421 */
[----:B------:R-:W-:-:S04]  /*3620*/  IADD3 R38, P1, P0, R20, R21, R30 ;  /* 0x0000001514267210 */ /* 0x000fc8000783e01e */
[----:B------:R-:W-:Y:S02]  /*3630*/  IADD3.X R39, RZ, R22, R31, P1, P0 ;  /* 0x00000016ff277210 */ /* 0x000fe40000fe041f */
[----:B------:R-:W-:-:S04]  /*3640*/  IADD3 R42, P1, P0, R19, R21, R36 ;  /* 0x00000015132a7210 */ /* 0x000fc8000783e024 */
[----:B------:R-:W-:Y:S02]  /*3650*/  IADD3.X R43, RZ, R22, R37, P1, P0 ;  /* 0x00000016ff2b7210 */ /* 0x000fe40000fe0425 */
[----:B------:R-:W-:-:S04]  /*3660*/  IADD3 R18, P1, P0, R18, R21, R40 ;  /* 0x0000001512127210 */ /* 0x000fc8000783e028 */
[----:B------:R-:W-:Y:S02]  /*3670*/  IADD3.X R19, RZ, R22, R41, P1, P0 ;  /* 0x00000016ff137210 */ /* 0x000fe40000fe0429 */
[-C--:B---3--:R-:W-:Y:S02]  /*3680*/  IADD3 R46, P0, R32, R26.reuse, RZ ;  /* 0x0000001a202e7210 */ /* 0x088fe40007f1e0ff */
[CC--:B------:R-:W-:Y:S02]  /*3690*/  IADD3 R44, P1, R30.reuse, R26.reuse, RZ ;  /* 0x0000001a1e2c7210 */ /* 0x0c0fe40007f3e0ff */
[-C--:B----4-:R-:W-:Y:S01]  /*36a0*/  IADD3 R30, P2, R30, R17.reuse, RZ ;  /* 0x000000111e1e7210 */ /* 0x090fe20007f5e0ff */
[--C-:B------:R-:W-:Y:S01]  /*36b0*/  IMAD.X R47, R33, 0x1, R27.reuse, P0 ;  /* 0x00000001212f7824 */ /* 0x100fe200000e061b */
[-C--:B------:R-:W-:Y:S01]  /*36c0*/  IADD3 R20, P0, R36, R26.reuse, RZ ;  /* 0x0000001a24147210 */ /* 0x080fe20007f1e0ff */
[C-C-:B------:R-:W-:Y:S01]  /*36d0*/  IMAD.X R45, R31.reuse, 0x1, R27.reuse, P1 ;  /* 0x000000011f2d7824 */ /* 0x140fe200008e061b */
[----:B------:R-:W-:Y:S01]  /*36e0*/  IADD3 R26, P1, R40, R26, RZ ;  /* 0x0000001a281a7210 */ /* 0x000fe20007f3e0ff */
[--C-:B-----5:R-:W-:Y:S01]  /*36f0*/  IMAD.X R31, R31, 0x1, R16.reuse, P2 ;  /* 0x000000011f1f7824 */ /* 0x120fe200010e0610 */
[----:B------:R-:W-:Y:S01]  /*3700*/  ISETP.GE.AND P2, PT, R112, c[0x0][0x1d4], PT ;  /* 0x0000750070007a0c */ /* 0x000fe20003f46270 */
[--C-:B------:R-:W-:Y:S01]  /*3710*/  IMAD.X R21, R37, 0x1, R27.reuse, P0 ;  /* 0x0000000125157824 */ /* 0x100fe200000e061b */
[-C--:B------:R-:W-:Y:S01]  /*3720*/  IADD3 R32, P0, R32, R17.reuse, RZ ;  /* 0x0000001120207210 */ /* 0x080fe20007f1e0ff */
[----:B------:R-:W-:Y:S01]  /*3730*/  IMAD.X R27, R41, 0x1, R27, P1 ;  /* 0x00000001291b7824 */ /* 0x000fe200008e061b */
[-C--:B------:R-:W-:Y:S01]  /*3740*/  IADD3 R36, P1, R36, R17.reuse, RZ ;  /* 0x0000001124247210 */ /* 0x080fe20007f3e0ff */
[----:B------:R1:W-:Y:S02]  /*3750*/  LDGSTS.E.BYPASS.LTC128B.128 [R0+0xc100], [R46.64], !P6 ;  /* 0x0c1000002e007fae */ /* 0x0003e4000f101d4c */
[--C-:B------:R-:W-:Y:S01]  /*3760*/  IMAD.X R33, R33, 0x1, R16.reuse, P0 ;  /* 0x0000000121217824 */ /* 0x100fe200000e0610 */
[----:B------:R-:W-:Y:S01]  /*3770*/  IADD3 R40, P0, R40, R17, RZ ;  /* 0x0000001128287210 */ /* 0x000fe20007f1e0ff */
[--C-:B------:R-:W-:Y:S01]  /*3780*/  IMAD.X R37, R37, 0x1, R16.reuse, P1 ;  /* 0x0000000125257824 */ /* 0x100fe200008e0610 */
[----:B------:R-:W-:Y:S01]  /*3790*/  ISETP.NE.U32.AND P1, PT, R25, RZ, PT ;  /* 0x000000ff1900720c */ /* 0x000fe20003f25070 */
[----:B------:R1:W-:Y:S02]  /*37a0*/  LDGSTS.E.BYPASS.LTC128B.128 [R0+0xf100], [R44.64], !P5 ;  /* 0x0f1000002c007fae */ /* 0x0003e4000e901d4c */
[----:B------:R-:W-:Y:S01]  /*37b0*/  IMAD.X R41, R41, 0x1, R16, P0 ;  /* 0x0000000129297824 */ /* 0x000fe200000e0610 */
[----:B------:R-:W-:Y:S01]  /*37c0*/  ISETP.NE.U32.AND P0, PT, R24, RZ, PT ;  /* 0x000000ff1800720c */ /* 0x000fe20003f05070 */
[----:B------:R1:W-:Y:S04]  /*37d0*/  LDGSTS.E.BYPASS.LTC128B.128 [R0+0x12100], [R20.64], !P4 ;  /* 0x1210000014007fae */ /* 0x0003e8000e101d4c */
[----:B------:R1:W-:Y:S04]  /*37e0*/  LDGSTS.E.BYPASS.LTC128B.128 [R0+0x15100], [R26.64], !P2 ;  /* 0x151000001a007fae */ /* 0x0003e8000d101d4c */
[----:B------:R1:W-:Y:S04]  /*37f0*/  LDGSTS.E.BYPASS.LTC128B.128 [R0+0xd100], [R32.64], !P6 ;  /* 0x0d10000020007fae */ /* 0x0003e8000f101d4c */
[----:B------:R1:W-:Y:S04]  /*3800*/  LDGSTS.E.BYPASS.LTC128B.128 [R0+0x10100], [R30.64], !P5 ;  /* 0x101000001e007fae */ /* 0x0003e8000e901d4c */
[----:B------:R1:W-:Y:S04]  /*3810*/  LDGSTS.E.BYPASS.LTC128B.128 [R0+0x13100], [R36.64], !P4 ;  /* 0x1310000024007fae */ /* 0x0003e8000e101d4c */
[----:B------:R1:W-:Y:S04]  /*3820*/  LDGSTS.E.BYPASS.LTC128B.128 [R0+0x16100], [R40.64], !P2 ;  /* 0x1610000028007fae */ /* 0x0003e8000d101d4c */
[----:B------:R1:W-:Y:S01]  /*3830*/  LDGSTS.E.BYPASS.LTC128B.128.ZFILL [R0+0xe100], [R34.64], P1 ;  /* 0x0e10000022007fae */ /* 0x0003e20008941d4c */
[----:B------:R-:W-:-:S03]  /*3840*/  ISETP.NE.U32.AND P1, PT, R23, RZ, PT ;  /* 0x000000ff1700720c */ /* 0x000fc60003f25070 */
[----:B------:R1:W-:Y:S01]  /*3850*/  LDGSTS.E.BYPASS.LTC128B.128.ZFILL [R0+0x11100], [R38.64], P0 ;  /* 0x1110000026007fae */ /* 0x0003e20008141d4c */
[----:B------:R-:W-:-:S09]  /*3860*/  ISETP.NE.U32.AND P0, PT, R6, RZ, PT ;  /* 0x000000ff0600720c */ /* 0x000fd20003f05070 */
[----:B------:R1:W-:Y:S04]  /*3870*/  LDGSTS.E.BYPASS.LTC128B.128.ZFILL [R0+0x14100], [R42.64], P1 ;  /* 0x141000002a007fae */ /* 0x0003e80008941d4c */
[----:B------:R1:W-:Y:S02]  /*3880*/  LDGSTS.E.BYPASS.LTC128B.128.ZFILL [R0+0x17100], [R18.64], P0 ;  /* 0x1710000012007fae */ /* 0x0003e40008141d4c */
.L_x_770:
[----:B-1----:R-:W-:Y:S01]  /*3890*/  SHF.R.S32.HI R0, RZ, 0x1f, R2 ;  /* 0x0000001fff007819 */ /* 0x002fe20000011402 */
[----:B------:R-:W-:Y:S01]  /*38a0*/  IMAD.SHL.U32 R242, R5, 0x2, RZ ;  /* 0x0000000205f27824 */ /* 0x000fe200078e00ff */
[----:B------:R-:W0:Y:S02]  /*38b0*/  LDGDEPBAR ;  /* 0x00000000000079af */ /* 0x000e240000000000 */
[----:B------:R-:W-:Y:S01]  /*38c0*/  LEA.HI R6, R0, R2, RZ, 0x2 ;  /* 0x0000000200067211 */ /* 0x000fe200078f10ff */
[----:B------:R-:W-:Y:S01]  /*38d0*/  IMAD.U32 R0, RZ, RZ, UR18 ;  /* 0x00000012ff007e24 */ /* 0x000fe2000f8e00ff */
[----:B------:R-:W-:Y:S01]  /*38e0*/  LDSM.16.MT88.4 R112, [R242+0x6100] ;  /* 0x00610000f270783b */ /* 0x000fe20000004200 */
[----:B------:R-:W-:-:S02]  /*38f0*/  IMAD R239, R3, 0x2, R242 ;  /* 0x0000000203ef7824 */ /* 0x000fc400078e02f2 */
[----:B------:R-:W-:Y:S01]  /*3900*/  IMAD R240, R4, 0x2, R242 ;  /* 0x0000000204f07824 */ /* 0x000fe200078e02f2 */
[----:B------:R1:W-:Y:S03]  /*3910*/  STL [R1+0x14], R6 ;  /* 0x0000140601007387 */ /* 0x0003e60000100800 */
[----:B------:R-:W-:Y:S01]  /*3920*/  IMAD R238, R3, 0x2, R240 ;  /* 0x0000000203ee7824 */ /* 0x000fe200078e02f0 */
[----:B------:R-:W-:Y:S04]  /*3930*/  LDSM.16.MT88.4 R88, [R240+0x3100] ;  /* 0x00310000f058783b */ /* 0x000fe80000004200 */
[----:B------:R-:W-:Y:S04]  /*3940*/  LDSM.16.MT88.4 R172, [R242+0x100] ;  /* 0x00010000f2ac783b */ /* 0x000fe80000004200 */
[----:B------:R-:W-:Y:S04]  /*3950*/  LDSM.16.MT88.4 R24, [R240+0x3900] ;  /* 0x00390000f018783b */ /* 0x000fe80000004200 */
[----:B------:R-:W-:Y:S04]  /*3960*/  LDSM.16.MT88.4 R152, [R240+0x9100] ;  /* 0x00910000f098783b */ /* 0x000fe80000004200 */
[----:B------:R-:W-:Y:S04]  /*3970*/  LDSM.16.MT88.4 R116, [R242+0x3900] ;  /* 0x00390000f274783b */ /* 0x000fe80000004200 */
[----:B------:R-:W-:Y:S01]  /*3980*/  LDSM.16.MT88.4 R120, [R240+0x6100] ;  /* 0x00610000f078783b */ /* 0x000fe20000004200 */
[----:B-1----:R-:W-:-:S03]  /*3990*/  LOP3.LUT R6, R6, 0x7ffffffc, RZ, 0xc0, !PT ;  /* 0x7ffffffc06067812 */ /* 0x002fc600078ec0ff */
[----:B------:R-:W-:Y:S02]  /*39a0*/  LDSM.16.MT88.4 R16, [R242+0x900] ;  /* 0x00090000f210783b */ /* 0x000fe40000004200 */
[----:B------:R-:W-:Y:S02]  /*39b0*/  IMAD.IADD R6, R2, 0x1, -R6 ;  /* 0x0000000102067824 */ /* 0x000fe400078e0a06 */
[----:B------:R-:W-:Y:S02]  /*39c0*/  LDSM.16.MT88.4 R96, [R239+0x3100] ;  /* 0x00310000ef60783b */ /* 0x000fe40000004200 */
[----:B------:R-:W-:Y:S02]  /*39d0*/  IMAD R0, R6, -0x2, R0 ;  /* 0xfffffffe06007824 */ /* 0x000fe400078e0200 */
[----:B------:R-:W-:Y:S03]  /*39e0*/  LDSM.16.MT88.4 R104, [R238+0x3100] ;  /* 0x00310000ee68783b */ /* 0x000fe60000004200 */
[C---:B------:R-:W-:Y:S01]  /*39f0*/  ISETP.GT.AND P0, PT, R0.reuse, RZ, PT ;  /* 0x000000ff0000720c */ /* 0x040fe20003f04270 */
[----:B------:R-:W-:Y:S01]  /*3a00*/  LDSM.16.MT88.4 R128, [R239+0x6100] ;  /* 0x00610000ef80783b */ /* 0x000fe20000004200 */
[----:B------:R-:W-:-:S02]  /*3a10*/  ISETP.GT.AND P1, PT, R0, 0x1, PT ;  /* 0x000000010000780c */ /* 0x000fc40003f24270 */
[----:B------:R-:W-:Y:S01]  /*3a20*/  FSEL R14, R14, -INF , P0 ;  /* 0xff8000000e0e7808 */ /* 0x000fe20000000000 */
[----:B------:R-:W-:Y:S01]  /*3a30*/  LDSM.16.MT88.4 R136, [R238+0x6100] ;  /* 0x00610000ee88783b */ /* 0x000fe20000004200 */
[----:B------:R-:W-:Y:S02]  /*3a40*/  FSEL R12, R12, -INF , P0 ;  /* 0xff8000000c0c7808 */ /* 0x000fe40000000000 */
[C---:B------:R-:W-:Y:S01]  /*3a50*/  ISETP.GT.AND P0, PT, R0.reuse, 0x8, PT ;  /* 0x000000080000780c */ /* 0x040fe20003f04270 */
[----:B------:R-:W-:Y:S01]  /*3a60*/  LDSM.16.MT88.4 R144, [R242+0x9100] ;  /* 0x00910000f290783b */ /* 0x000fe20000004200 */
[----:B------:R-:W-:Y:S02]  /*3a70*/  FSEL R13, R13, -INF , P1 ;  /* 0xff8000000d0d7808 */ /* 0x000fe40000800000 */
[----:B------:R-:W-:Y:S01]  /*3a80*/  FSEL R15, R15, -INF , P1 ;  /* 0xff8000000f0f7808 */ /* 0x000fe20000800000 */
[----:B------:R-:W-:Y:S01]  /*3a90*/  LDSM.16.MT88.4 R160, [R239+0x9100] ;  /* 0x00910000efa0783b */ /* 0x000fe20000004200 */
[----:B------:R-:W-:-:S02]  /*3aa0*/  ISETP.GT.AND P1, PT, R0, 0x9, PT ;  /* 0x000000090000780c */ /* 0x000fc40003f24270 */
[----:B------:R-:W-:Y:S01]  /*3ab0*/  FSEL R8, R8, -INF , P0 ;  /* 0xff80000008087808 */ /* 0x000fe20000000000 */
[----:B------:R-:W-:Y:S01]  /*3ac0*/  LDSM.16.MT88.4 R20, [R239+0x3900] ;  /* 0x00390000ef14783b */ /* 0x000fe20000004200 */
[----:B------:R-:W-:Y:S02]  /*3ad0*/  FMNMX.FTZ R2, R12, R13, !PT ;  /* 0x0000000d0c027209 */ /* 0x000fe40007810000 */
[----:B------:R-:W-:Y:S01]  /*3ae0*/  FSEL R10, R10, -INF , P0 ;  /* 0xff8000000a0a7808 */ /* 0x000fe20000000000 */
[----:B------:R-:W-:Y:S01]  /*3af0*/  LDSM.16.MT88.4 R192, [R239+0x6900] ;  /* 0x00690000efc0783b */ /* 0x000fe20000004200 */
[----:B------:R-:W-:Y:S02]  /*3b00*/  ISETP.GT.AND P0, PT, R0, 0x10, PT ;  /* 0x000000100000780c */ /* 0x000fe40003f04270 */
[----:B------:R-:W-:Y:S02]  /*3b10*/  FSEL R9, R9, -INF , P1 ;  /* 0xff80000009097808 */ /* 0x000fe40000800000 */
[----:B------:R-:W-:-:S02]  /*3b20*/  FMNMX.FTZ R2, R8, R2, !PT ;  /* 0x0000000208027209 */ /* 0x000fc40007810000 */
[----:B------:R-:W-:Y:S02]  /*3b30*/  FSEL R11, R11, -INF , P1 ;  /* 0xff8000000b0b7808 */ /* 0x000fe40000800000 */
[----:B------:R-:W-:Y:S02]  /*3b40*/  ISETP.GT.AND P1, PT, R0, 0x11, PT ;  /* 0x000000110000780c */ /* 0x000fe40003f24270 */
[----:B------:R-:W-:Y:S02]  /*3b50*/  FSEL R84, R84, -INF , P0 ;  /* 0xff80000054547808 */ /* 0x000fe40000000000 */
[----:B------:R-:W-:Y:S02]  /*3b60*/  FMNMX.FTZ R2, R9, R2, !PT ;  /* 0x0000000209027209 */ /* 0x000fe40007810000 */
[----:B------:R-:W-:Y:S02]  /*3b70*/  FSEL R86, R86, -INF , P0 ;  /* 0xff80000056567808 */ /* 0x000fe40000000000 */
[----:B------:R-:W-:-:S02]  /*3b80*/  ISETP.GT.AND P0, PT, R0, 0x18, PT ;  /* 0x000000180000780c */ /* 0x000fc40003f04270 */
[----:B------:R-:W-:Y:S02]  /*3b90*/  FSEL R85, R85, -INF , P1 ;  /* 0xff80000055557808 */ /* 0x000fe40000800000 */
[----:B------:R-:W-:Y:S02]  /*3ba0*/  FMNMX.FTZ R2, R84, R2, !PT ;  /* 0x0000000254027209 */ /* 0x000fe40007810000 */
[----:B------:R-:W-:Y:S02]  /*3bb0*/  FSEL R87, R87, -INF , P1 ;  /* 0xff80000057577808 */ /* 0x000fe40000800000 */
        /* <DEDUP_REMOVED lines=15> */
[----:B------:R-:W-:Y:S02]  /*3cb0*/  FMNMX.FTZ R6, R14, R15, !PT ;  /* 0x0000000f0e067209 */ /* 0x000fe40007810000 */
[----:B------:R-:W-:Y:S02]  /*3cc0*/  FSEL R32, R79, -INF , P1 ;  /* 0xff8000004f207808 */ /* 0x000fe40000800000 */
[----:B------:R-:W-:Y:S02]  /*3cd0*/  ISETP.GT.AND P1, PT, R0, 0x29, PT ;  /* 0x000000290000780c */ /* 0x000fe40003f24270 */
[----:B------:R-:W-:Y:S02]  /*3ce0*/  FSEL R33, R72, -INF , P0 ;  /* 0xff80000048217808 */ /* 0x000fe40000000000 */
[----:B------:R-:W-:Y:S02]  /*3cf0*/  FMNMX.FTZ R2, R34, R2, !PT ;  /* 0x0000000222027209 */ /* 0x000fe40007810000 */
[----:B------:R-:W-:-:S02]  /*3d00*/  FMNMX.FTZ R6, R10, R6, !PT ;  /* 0x000000060a067209 */ /* 0x000fc40007810000 */
[----:B------:R-:W-:Y:S02]  /*3d10*/  FSEL R31, R74, -INF , P0 ;  /* 0xff8000004a1f7808 */ /* 0x000fe40000000000 */
[C---:B------:R-:W-:Y:S02]  /*3d20*/  ISETP.GT.AND P0, PT, R0.reuse, 0x30, PT ;  /* 0x000000300000780c */ /* 0x040fe40003f04270 */
[----:B------:R-:W-:Y:S02]  /*3d30*/  FSEL R30, R73, -INF , P1 ;  /* 0xff800000491e7808 */ /* 0x000fe40000800000 */
[----:B------:R-:W-:Y:S02]  /*3d40*/  FMNMX.FTZ R2, R33, R2, !PT ;  /* 0x0000000221027209 */ /* 0x000fe40007810000 */
[----:B------:R-:W-:Y:S02]  /*3d50*/  FMNMX.FTZ R6, R11, R6, !PT ;  /* 0x000000060b067209 */ /* 0x000fe40007810000 */
[----:B------:R-:W-:-:S02]  /*3d60*/  ISETP.GT.AND P2, PT, R0, 0x31, PT ;  /* 0x000000310000780c */ /* 0x000fc40003f44270 */
[----:B------:R-:W-:Y:S02]  /*3d70*/  FSEL R197, R68, -INF , P0 ;  /* 0xff80000044c57808 */ /* 0x000fe40000000000 */
[----:B------:R-:W-:Y:S02]  /*3d80*/  FMNMX.FTZ R2, R30, R2, !PT ;  /* 0x000000021e027209 */ /* 0x000fe40007810000 */
[----:B------:R-:W-:Y:S02]  /*3d90*/  FMNMX.FTZ R6, R86, R6, !PT ;  /* 0x0000000656067209 */ /* 0x000fe40007810000 */
[----:B------:R-:W-:Y:S02]  /*3da0*/  FSEL R213, R75, -INF , P1 ;  /* 0xff8000004bd57808 */ /* 0x000fe40000800000 */
[----:B------:R-:W-:Y:S01]  /*3db0*/  ISETP.GT.AND P1, PT, R0, 0x38, PT ;  /* 0x000000380000780c */ /* 0x000fe20003f24270 */
[----:B------:R-:W-:Y:S01]  /*3dc0*/  LDSM.16.MT88.4 R72, [R238+0x100] ;  /* 0x00010000ee48783b */ /* 0x000fe20000004200 */
[----:B------:R-:W-:-:S02]  /*3dd0*/  FSEL R212, R69, -INF , P2 ;  /* 0xff80000045d47808 */ /* 0x000fc40001000000 */
[----:B------:R-:W-:Y:S02]  /*3de0*/  FMNMX.FTZ R2, R197, R2, !PT ;  /* 0x00000002c5027209 */ /* 0x000fe40007810000 */
[----:B------:R-:W-:Y:S02]  /*3df0*/  FMNMX.FTZ R6, R87, R6, !PT ;  /* 0x0000000657067209 */ /* 0x000fe40007810000 */
[----:B------:R-:W-:Y:S02]  /*3e00*/  FSEL R209, R70, -INF , P0 ;  /* 0xff80000046d17808 */ /* 0x000fe40000000000 */
[----:B------:R-:W-:Y:S02]  /*3e10*/  ISETP.GT.AND P0, PT, R0, 0x39, PT ;  /* 0x000000390000780c */ /* 0x000fe40003f04270 */
[----:B------:R-:W-:Y:S02]  /*3e20*/  FSEL R211, R64, -INF , P1 ;  /* 0xff80000040d37808 */ /* 0x000fe40000800000 */
[----:B------:R-:W-:-:S02]  /*3e30*/  FMNMX.FTZ R2, R212, R2, !PT ;  /* 0x00000002d4027209 */ /* 0x000fc40007810000 */
[----:B------:R-:W-:Y:S02]  /*3e40*/  FMNMX.FTZ R6, R82, R6, !PT ;  /* 0x0000000652067209 */ /* 0x000fe40007810000 */
[----:B------:R-:W-:Y:S02]  /*3e50*/  FSEL R200, R66, -INF , P1 ;  /* 0xff80000042c87808 */ /* 0x000fe40000800000 */
[----:B------:R-:W-:Y:S02]  /*3e60*/  FSEL R210, R65, -INF , P0 ;  /* 0xff80000041d27808 */ /* 0x000fe40000000000 */
[----:B------:R-:W-:Y:S02]  /*3e70*/  ISETP.GT.AND P1, PT, R0, 0x40, PT ;  /* 0x000000400000780c */ /* 0x000fe40003f24270 */
[----:B------:R-:W-:Y:S02]  /*3e80*/  FMNMX.FTZ R2, R211, R2, !PT ;  /* 0x00000002d3027209 */ /* 0x000fe40007810000 */
[----:B------:R-:W-:-:S02]  /*3e90*/  FMNMX.FTZ R6, R83, R6, !PT ;  /* 0x0000000653067209 */ /* 0x000fc40007810000 */
[----:B------:R-:W-:Y:S02]  /*3ea0*/  FSEL R199, R67, -INF , P0 ;  /* 0xff80000043c77808 */ /* 0x000fe40000000000 */
[----:B------:R-:W-:Y:S01]  /*3eb0*/  ISETP.GT.AND P0, PT, R0, 0x41, PT ;  /* 0x000000410000780c */ /* 0x000fe20003f04270 */
[----:B------:R-:W-:Y:S01]  /*3ec0*/  LDSM.16.MT88.4 R64, [R239+0x100] ;  /* 0x00010000ef40783b */ /* 0x000fe20000004200 */
[----:B------:R-:W-:Y:S02]  /*3ed0*/  FSEL R208, R60, -INF , P1 ;  /* 0xff8000003cd07808 */ /* 0x000fe40000800000 */
[----:B------:R-:W-:Y:S02]  /*3ee0*/  FMNMX.FTZ R2, R210, R2, !PT ;  /* 0x00000002d2027209 */ /* 0x000fe40007810000 */
[----:B------:R-:W-:Y:S02]  /*3ef0*/  FMNMX.FTZ R6, R36, R6, !PT ;  /* 0x0000000624067209 */ /* 0x000fe40007810000 */
[----:B------:R-:W-:-:S02]  /*3f00*/  FSEL R205, R62, -INF , P1 ;  /* 0xff8000003ecd7808 */ /* 0x000fc40000800000 */
[----:B------:R-:W-:Y:S02]  /*3f10*/  FSEL R207, R61, -INF , P0 ;  /* 0xff8000003dcf7808 */ /* 0x000fe40000000000 */
[----:B------:R-:W-:Y:S02]  /*3f20*/  ISETP.GT.AND P1, PT, R0, 0x48, PT ;  /* 0x000000480000780c */ /* 0x000fe40003f24270 */
[----:B------:R-:W-:Y:S02]  /*3f30*/  FMNMX.FTZ R2, R208, R2, !PT ;  /* 0x00000002d0027209 */ /* 0x000fe40007810000 */
[----:B------:R-:W-:Y:S02]  /*3f40*/  FMNMX.FTZ R6, R32, R6, !PT ;  /* 0x0000000620067209 */ /* 0x000fe40007810000 */
[----:B------:R-:W-:Y:S02]  /*3f50*/  FSEL R203, R63, -INF , P0 ;  /* 0xff8000003fcb7808 */ /* 0x000fe40000000000 */
[----:B------:R-:W-:-:S02]  /*3f60*/  ISETP.GT.AND P0, PT, R0, 0x49, PT ;  /* 0x000000490000780c */ /* 0x000fc40003f04270 */
[----:B------:R-:W-:Y:S02]  /*3f70*/  FSEL R206, R56, -INF , P1 ;  /* 0xff80000038ce7808 */ /* 0x000fe40000800000 */
[----:B------:R-:W-:Y:S02]  /*3f80*/  FMNMX.FTZ R2, R207, R2, !PT ;  /* 0x00000002cf027209 */ /* 0x000fe40007810000 */
[----:B------:R-:W-:Y:S02]  /*3f90*/  FMNMX.FTZ R6, R31, R6, !PT ;  /* 0x000000061f067209 */ /* 0x000fe40007810000 */
[----:B------:R-:W-:Y:S02]  /*3fa0*/  FSEL R202, R58, -INF , P1 ;  /* 0xff8000003aca7808 */ /* 0x000fe40000800000 */
[----:B------:R-:W-:Y:S02]  /*3fb0*/  FSEL R204, R57, -INF , P0 ;  /* 0xff80000039cc7808 */ /* 0x000fe40000000000 */
[----:B------:R-:W-:-:S02]  /*3fc0*/  ISETP.GT.AND P1, PT, R0, 0x50, PT ;  /* 0x000000500000780c */ /* 0x000fc40003f24270 */
[----:B------:R-:W-:Y:S02]  /*3fd0*/  FMNMX.FTZ R2, R206, R2, !PT ;  /* 0x00000002ce027209 */ /* 0x000fe40007810000 */
[----:B------:R-:W-:Y:S02]  /*3fe0*/  FMNMX.FTZ R6, R213, R6, !PT ;  /* 0x00000006d5067209 */ /* 0x000fe40007810000 */
[----:B------:R-:W-:Y:S02]  /*3ff0*/  FSEL R201, R59, -INF , P0 ;  /* 0xff8000003bc97808 */ /* 0x000fe40000000000 */
[----:B------:R-:W-:Y:S01]  /*4000*/  ISETP.GT.AND P0, PT, R0, 0x51, PT ;  /* 0x000000510000780c */ /* 0x000fe20003f04270 */
[----:B------:R-:W-:Y:S01]  /*4010*/  LDSM.16.MT88.4 R56, [R240+0x100] ;  /* 0x00010000f038783b */ /* 0x000fe20000004200 */
[----:B------:R-:W-:Y:S02]  /*4020*/  FSEL R191, R52, -INF , P1 ;  /* 0xff80000034bf7808 */ /* 0x000fe40000800000 */
[----:B------:R-:W-:-:S02]  /*4030*/  FMNMX.FTZ R2, R204, R2, !PT ;  /* 0x00000002cc027209 */ /* 0x000fc40007810000 */
[----:B------:R-:W-:Y:S02]  /*4040*/  FSEL R198, R71, -INF , P2 ;  /* 0xff80000047c67808 */ /* 0x000fe40001000000 */
[----:B------:R-:W-:Y:S02]  /*4050*/  FMNMX.FTZ R6, R209, R6, !PT ;  /* 0x00000006d1067209 */ /* 0x000fe40007810000 */
[----:B------:R-:W-:Y:S02]  /*4060*/  FSEL R196, R54, -INF , P1 ;  /* 0xff80000036c47808 */ /* 0x000fe40000800000 */
[----:B------:R-:W-:Y:S02]  /*4070*/  FSEL R190, R53, -INF , P0 ;  /* 0xff80000035be7808 */ /* 0x000fe40000000000 */
[----:B------:R-:W-:Y:S02]  /*4080*/  ISETP.GT.AND P1, PT, R0, 0x58, PT ;  /* 0x000000580000780c */ /* 0x000fe40003f24270 */
        /* <DEDUP_REMOVED lines=8> */
[----:B------:R-:W-:Y:S02]  /*4110*/  FMNMX.FTZ R0, R189, R2, !PT ;  /* 0x00000002bd007209 */ /* 0x000fe40007810000 */
[----:B------:R-:W-:Y:S02]  /*4120*/  FMNMX.FTZ R2, R199, R6, !PT ;  /* 0x00000006c7027209 */ /* 0x000fe40007810000 */
[----:B------:R-:W-:Y:S02]  /*4130*/  FMNMX.FTZ R0, R188, R0, !PT ;  /* 0x00000000bc007209 */ /* 0x000fe40007810000 */
[----:B------:R-:W-:Y:S02]  /*4140*/  FMNMX.FTZ R2, R205, R2, !PT ;  /* 0x00000002cd027209 */ /* 0x000fe40007810000 */
[----:B------:R-:W-:Y:S01]  /*4150*/  FSEL R185, R50, -INF , P1 ;  /* 0xff80000032b97808 */ /* 0x000fe20000800000 */
[----:B------:R-:W1:Y:S01]  /*4160*/  SHFL.BFLY PT, R7, R0, 0x2, 0x1f ;  /* 0x0c401f0000077f89 */ /* 0x000e6200000e0000 */
[----:B------:R-:W-:-:S02]  /*4170*/  FMNMX.FTZ R2, R203, R2, !PT ;  /* 0x00000002cb027209 */ /* 0x000fc40007810000 */
[----:B------:R-:W-:Y:S02]  /*4180*/  FSEL R184, R51, -INF , P0 ;  /* 0xff80000033b87808 */ /* 0x000fe40000000000 */
        /* <DEDUP_REMOVED lines=17> */
[--C-:B------:R-:W-:Y:S02]  /*42a0*/  FFMA.FTZ R46, R8, c[0x0][0x2d0], -R187.reuse ;  /* 0x0000b400082e7a23 */ /* 0x100fe400000108bb */
[--C-:B------:R-:W-:Y:S01]  /*42b0*/  FFMA.FTZ R45, R9, c[0x0][0x2d0], -R187.reuse ;  /* 0x0000b400092d7a23 */ /* 0x100fe200000108bb */
[----:B------:R-:W-:Y:S01]  /*42c0*/  MUFU.EX2 R50, R50 ;  /* 0x0000003200327308 */ /* 0x000fe20000000800 */
[--C-:B------:R-:W-:Y:S02]  /*42d0*/  FFMA.FTZ R43, R84, c[0x0][0x2d0], -R187.reuse ;  /* 0x0000b400542b7a23 */ /* 0x100fe400000108bb */
[----:B------:R-:W-:-:S02]  /*42e0*/  FFMA.FTZ R39, R85, c[0x0][0x2d0], -R187 ;  /* 0x0000b40055277a23 */ /* 0x000fc400000108bb */
[--C-:B------:R-:W-:Y:S02]  /*42f0*/  FFMA.FTZ R42, R80, c[0x0][0x2d0], -R187.reuse ;  /* 0x0000b400502a7a23 */ /* 0x100fe400000108bb */
[--C-:B------:R-:W-:Y:S01]  /*4300*/  FFMA.FTZ R35, R81, c[0x0][0x2d0], -R187.reuse ;  /* 0x0000b40051237a23 */ /* 0x100fe200000108bb */
[----:B------:R-:W2:Y:S01]  /*4310*/  MUFU.EX2 R49, R49 ;  /* 0x0000003100317308 */ /* 0x000ea20000000800 */
[--C-:B------:R-:W-:Y:S01]  /*4320*/  FFMA.FTZ R38, R38, c[0x0][0x2d0], -R187.reuse ;  /* 0x0000b40026267a23 */ /* 0x100fe200000108bb */
[----:B-1----:R-:W-:Y:S01]  /*4330*/  FMNMX.FTZ R0, R6, R0, !PT ;  /* 0x0000000006007209 */ /* 0x002fe20007810000 */
[--C-:B------:R-:W-:Y:S02]  /*4340*/  FFMA.FTZ R34, R34, c[0x0][0x2d0], -R187.reuse ;  /* 0x0000b40022227a23 */ /* 0x100fe400000108bb */
[--C-:B------:R-:W-:Y:S01]  /*4350*/  FFMA.FTZ R33, R33, c[0x0][0x2d0], -R187.reuse ;  /* 0x0000b40021217a23 */ /* 0x100fe200000108bb */
[C---:B------:R-:W-:Y:S01]  /*4360*/  FSETP.NEU.FTZ.AND P0, PT, R0.reuse, -INF , PT ;  /* 0xff8000000000780b */ /* 0x040fe20003f1d000 */
[----:B------:R-:W-:Y:S01]  /*4370*/  FMUL.FTZ R181, R0, c[0x0][0x2d0] ;  /* 0x0000b40000b57a20 */ /* 0x000fe20000410000 */
[----:B------:R-:W-:Y:S01]  /*4380*/  MUFU.EX2 R46, R46 ;  /* 0x0000002e002e7308 */ /* 0x000fe20000000800 */
[----:B------:R-:W-:-:S02]  /*4390*/  FFMA.FTZ R30, R30, c[0x0][0x2d0], -R187 ;  /* 0x0000b4001e1e7a23 */ /* 0x000fc400000108bb */
[--C-:B------:R-:W-:Y:S01]  /*43a0*/  FFMA.FTZ R197, R197, c[0x0][0x2d0], -R187.reuse ;  /* 0x0000b400c5c57a23 */ /* 0x100fe200000108bb */
[----:B------:R-:W-:Y:S01]  /*43b0*/  FSEL R181, R181, RZ, P0 ;  /* 0x000000ffb5b57208 */ /* 0x000fe20000000000 */
[--C-:B------:R-:W-:Y:S01]  /*43c0*/  FFMA.FTZ R208, R208, c[0x0][0x2d0], -R187.reuse ;  /* 0x0000b400d0d07a23 */ /* 0x100fe200000108bb */
[----:B------:R-:W-:Y:S01]  /*43d0*/  PLOP3.LUT P0, PT, PT, PT, UP1, 0x40, 0x0 ;  /* 0x000000000000781c */ /* 0x000fe20003f0e818 */
[----:B------:R-:W-:Y:S01]  /*43e0*/  FFMA.FTZ R207, R207, c[0x0][0x2d0], -R187 ;  /* 0x0000b400cfcf7a23 */ /* 0x000fe200000108bb */
[----:B------:R-:W1:Y:S01]  /*43f0*/  MUFU.EX2 R45, R45 ;  /* 0x0000002d002d7308 */ /* 0x000e620000000800 */
[--C-:B------:R-:W-:Y:S01]  /*4400*/  FFMA.FTZ R180, R14, c[0x0][0x2d0], -R181.reuse ;  /* 0x0000b4000eb47a23 */ /* 0x100fe200000108b5 */
[----:B--2---:R-:W-:Y:S01]  /*4410*/  F2FP.PACK_AB R164, R49, R50 ;  /* 0x0000003231a4723e */ /* 0x004fe200000000ff */
[--C-:B------:R-:W-:Y:S02]  /*4420*/  FFMA.FTZ R51, R15, c[0x0][0x2d0], -R181.reuse ;  /* 0x0000b4000f337a23 */ /* 0x100fe400000108b5 */
[--C-:B------:R-:W-:Y:S01]  /*4430*/  FFMA.FTZ R48, R10, c[0x0][0x2d0], -R181.reuse ;  /* 0x0000b4000a307a23 */ /* 0x100fe200000108b5 */
[----:B------:R-:W2:Y:S01]  /*4440*/  LDSM.16.MT88.4 R12, [R239+0x900] ;  /* 0x00090000ef0c783b */ /* 0x000ea20000004200 */
[--C-:B------:R-:W-:Y:S01]  /*4450*/  FFMA.FTZ R47, R11, c[0x0][0x2d0], -R181.reuse ;  /* 0x0000b4000b2f7a23 */ /* 0x100fe200000108b5 */
[----:B------:R-:W-:Y:S01]  /*4460*/  MUFU.EX2 R180, R180 ;  /* 0x000000b400b47308 */ /* 0x000fe20000000800 */
[--C-:B------:R-:W-:Y:S01]  /*4470*/  FFMA.FTZ R44, R86, c[0x0][0x2d0], -R181.reuse ;  /* 0x0000b400562c7a23 */ /* 0x100fe200000108b5 */
[----:B------:R-:W3:Y:S01]  /*4480*/  LDSM.16.MT88.4 R8, [R240+0x900] ;  /* 0x00090000f008783b */ /* 0x000ee20000004200 */
[----:B------:R-:W-:-:S02]  /*4490*/  FFMA.FTZ R41, R87, c[0x0][0x2d0], -R181 ;  /* 0x0000b40057297a23 */ /* 0x000fc400000108b5 */
[--C-:B------:R-:W-:Y:S02]  /*44a0*/  FFMA.FTZ R40, R82, c[0x0][0x2d0], -R181.reuse ;  /* 0x0000b40052287a23 */ /* 0x100fe400000108b5 */
[--C-:B------:R-:W-:Y:S01]  /*44b0*/  FFMA.FTZ R37, R83, c[0x0][0x2d0], -R181.reuse ;  /* 0x0000b40053257a23 */ /* 0x100fe200000108b5 */
[----:B------:R-:W4:Y:S01]  /*44c0*/  MUFU.EX2 R51, R51 ;  /* 0x0000003300337308 */ /* 0x000f220000000800 */
[----:B-1----:R-:W-:Y:S01]  /*44d0*/  F2FP.PACK_AB R166, R45, R46 ;  /* 0x0000002e2da6723e */ /* 0x002fe200000000ff */
[----:B------:R-:W1:Y:S01]  /*44e0*/  LDSM.16.MT88.4 R80, [R242+0x3100] ;  /* 0x00310000f250783b */ /* 0x000e620000004200 */
[--C-:B------:R-:W-:Y:S02]  /*44f0*/  FFMA.FTZ R36, R36, c[0x0][0x2d0], -R181.reuse ;  /* 0x0000b40024247a23 */ /* 0x100fe400000108b5 */
[--C-:B------:R-:W-:Y:S02]  /*4500*/  FFMA.FTZ R32, R32, c[0x0][0x2d0], -R181.reuse ;  /* 0x0000b40020207a23 */ /* 0x100fe400000108b5 */
[--C-:B------:R-:W-:Y:S01]  /*4510*/  FFMA.FTZ R31, R31, c[0x0][0x2d0], -R181.reuse ;  /* 0x0000b4001f1f7a23 */ /* 0x100fe200000108b5 */
[----:B------:R-:W-:Y:S01]  /*4520*/  MUFU.EX2 R48, R48 ;  /* 0x0000003000307308 */ /* 0x000fe20000000800 */
[----:B------:R-:W-:-:S02]  /*4530*/  FFMA.FTZ R3, R213, c[0x0][0x2d0], -R181 ;  /* 0x0000b400d5037a23 */ /* 0x000fc400000108b5 */
[--C-:B------:R-:W-:Y:S02]  /*4540*/  FFMA.FTZ R198, R198, c[0x0][0x2d0], -R181.reuse ;  /* 0x0000b400c6c67a23 */ /* 0x100fe400000108b5 */
[--C-:B------:R-:W-:Y:S02]  /*4550*/  FFMA.FTZ R200, R200, c[0x0][0x2d0], -R181.reuse ;  /* 0x0000b400c8c87a23 */ /* 0x100fe400000108b5 */
[----:B------:R-:W-:Y:S01]  /*4560*/  FFMA.FTZ R199, R199, c[0x0][0x2d0], -R181 ;  /* 0x0000b400c7c77a23 */ /* 0x000fe200000108b5 */
[----:B------:R-:W5:Y:S01]  /*4570*/  MUFU.EX2 R47, R47 ;  /* 0x0000002f002f7308 */ /* 0x000f620000000800 */
[----:B----4-:R-:W-:Y:S01]  /*4580*/  F2FP.PACK_AB R165, R51, R180 ;  /* 0x000000b433a5723e */ /* 0x010fe200000000ff */
[--C-:B------:R-:W-:Y:S02]  /*4590*/  FFMA.FTZ R206, R206, c[0x0][0x2d0], -R187.reuse ;  /* 0x0000b400cece7a23 */ /* 0x100fe400000108bb */
[----:B------:R-:W-:Y:S02]  /*45a0*/  FFMA.FTZ R204, R204, c[0x0][0x2d0], -R187 ;  /* 0x0000b400cccc7a23 */ /* 0x000fe400000108bb */
[----:B------:R-:W-:-:S02]  /*45b0*/  FFMA.FTZ R205, R205, c[0x0][0x2d0], -R181 ;  /* 0x0000b400cdcd7a23 */ /* 0x000fc400000108b5 */
[----:B------:R-:W-:Y:S01]  /*45c0*/  MUFU.EX2 R43, R43 ;  /* 0x0000002b002b7308 */ /* 0x000fe20000000800 */
[--C-:B------:R-:W-:Y:S02]  /*45d0*/  FFMA.FTZ R203, R203, c[0x0][0x2d0], -R181.reuse ;  /* 0x0000b400cbcb7a23 */ /* 0x100fe400000108b5 */
[--C-:B------:R-:W-:Y:S02]  /*45e0*/  FFMA.FTZ R202, R202, c[0x0][0x2d0], -R181.reuse ;  /* 0x0000b400caca7a23 */ /* 0x100fe400000108b5 */
[----:B------:R-:W-:Y:S02]  /*45f0*/  FFMA.FTZ R201, R201, c[0x0][0x2d0], -R181 ;  /* 0x0000b400c9c97a23 */ /* 0x000fe400000108b5 */
[--C-:B------:R-:W-:Y:S01]  /*4600*/  FFMA.FTZ R191, R191, c[0x0][0x2d0], -R187.reuse ;  /* 0x0000b400bfbf7a23 */ /* 0x100fe200000108bb */
[----:B-----5:R-:W-:Y:S01]  /*4610*/  F2FP.PACK_AB R167, R47, R48 ;  /* 0x000000302fa7723e */ /* 0x020fe200000000ff */
[----:B------:R-:W4:Y:S01]  /*4620*/  MUFU.EX2 R39, R39 ;  /* 0x0000002700277308 */ /* 0x000f220000000800 */
[----:B------:R-:W-:-:S02]  /*4630*/  FFMA.FTZ R190, R190, c[0x0][0x2d0], -R187 ;  /* 0x0000b400bebe7a23 */ /* 0x000fc400000108bb */
[----:B------:R-:W-:Y:S02]  /*4640*/  FFMA.FTZ R189, R189, c[0x0][0x2d0], -R187 ;  /* 0x0000b400bdbd7a23 */ /* 0x000fe400000108bb */
[--C-:B------:R-:W-:Y:S01]  /*4650*/  FFMA.FTZ R186, R186, c[0x0][0x2d0], -R181.reuse ;  /* 0x0000b400baba7a23 */ /* 0x100fe200000108b5 */
[C---:B------:R-:W-:Y:S01]  /*4660*/  HMMA.16816.F32 R60, R164.reuse, R64, RZ ;  /* 0x00000040a43c723c */ /* 0x040fe200000018ff */
[----:B------:R-:W-:Y:S01]  /*4670*/  FFMA.FTZ R185, R185, c[0x0][0x2d0], -R181 ;  /* 0x0000b400b9b97a23 */ /* 0x000fe200000108b5 */
[----:B------:R-:W-:Y:S01]  /*4680*/  MUFU.EX2 R42, R42 ;  /* 0x0000002a002a7308 */ /* 0x000fe20000000800 */
[----:B------:R-:W-:Y:S02]  /*4690*/  FADD.FTZ R51, R180, R51 ;  /* 0x00000033b4337221 */ /* 0x000fe40000010000 */
[----:B------:R-:W-:Y:S02]  /*46a0*/  FADD.FTZ R49, R50, R49 ;  /* 0x0000003132317221 */ /* 0x000fe40000010000 */
[----:B------:R-:W-:Y:S01]  /*46b0*/  FADD.FTZ R51, R48, R51 ;  /* 0x0000003330337221 */ /* 0x000fe20000010000 */
[----:B------:R-:W-:Y:S01]  /*46c0*/  HMMA.16816.F32 R64, R164, R66, RZ ;  /* 0x00000042a440723c */ /* 0x000fe200000018ff */
[----:B------:R-:W-:Y:S01]  /*46d0*/  FADD.FTZ R49, R46, R49 ;  /* 0x000000312e317221 */ /* 0x000fe20000010000 */
[----:B------:R-:W5:Y:S01]  /*46e0*/  MUFU.EX2 R35, R35 ;  /* 0x0000002300237308 */ /* 0x000f620000000800 */
[----:B----4-:R-:W-:Y:S01]  /*46f0*/  F2FP.PACK_AB R4, R39, R43 ;  /* 0x0000002b2704723e */ /* 0x010fe200000000ff */
[----:B------:R-:W-:-:S02]  /*4700*/  FADD.FTZ R47, R47, R51 ;  /* 0x000000332f2f7221 */ /* 0x000fc40000010000 */
[----:B------:R-:W-:Y:S02]  /*4710*/  FADD.FTZ R45, R45, R49 ;  /* 0x000000312d2d7221 */ /* 0x000fe40000010000 */
[----:B------:R-:W-:Y:S02]  /*4720*/  HMMA.16816.F32 R52, R164, R56, RZ ;  /* 0x00000038a434723c */ /* 0x000fe400000018ff */
[----:B------:R-:W4:Y:S01]  /*4730*/  MUFU.EX2 R44, R44 ;  /* 0x0000002c002c7308 */ /* 0x000f220000000800 */
[----:B------:R-:W-:-:S04]  /*4740*/  FADD.FTZ R45, R43, R45 ;  /* 0x0000002d2b2d7221 */ /* 0x000fc80000010000 */
[----:B------:R-:W-:Y:S01]  /*4750*/  FADD.FTZ R45, R39, R45 ;  /* 0x0000002d272d7221 */ /* 0x000fe20000010000 */
[----:B------:R-:W-:Y:S02]  /*4760*/  HMMA.16816.F32 R56, R164, R58, RZ ;  /* 0x0000003aa438723c */ /* 0x000fe400000018ff */
[----:B------:R-:W1:Y:S01]  /*4770*/  MUFU.EX2 R41, R41 ;  /* 0x0000002900297308 */ /* 0x000e620000000800 */
[----:B-----5:R-:W-:Y:S01]  /*4780*/  F2FP.PACK_AB R6, R35, R42 ;  /* 0x0000002a2306723e */ /* 0x020fe200000000ff */
[----:B------:R-:W-:-:S04]  /*4790*/  FADD.FTZ R42, R42, R45 ;  /* 0x0000002d2a2a7221 */ /* 0x000fc80000010000 */
[----:B------:R-:W-:Y:S01]  /*47a0*/  HMMA.16816.F32 R108, R164, R112, RZ ;  /* 0x00000070a46c723c */ /* 0x000fe200000018ff */
[----:B------:R-:W-:Y:S01]  /*47b0*/  FADD.FTZ R42, R35, R42 ;  /* 0x0000002a232a7221 */ /* 0x000fe20000010000 */
[----:B------:R-:W-:Y:S01]  /*47c0*/  MUFU.EX2 R40, R40 ;  /* 0x0000002800287308 */ /* 0x000fe20000000800 */
[----:B----4-:R-:W-:-:S05]  /*47d0*/  FADD.FTZ R47, R44, R47 ;  /* 0x0000002f2c2f7221 */ /* 0x010fca0000010000 */
[----:B------:R-:W-:Y:S02]  /*47e0*/  HMMA.16816.F32 R112, R164, R114, RZ ;  /* 0x00000072a470723c */ /* 0x000fe400000018ff */
[----:B------:R-:W4:Y:S01]  /*47f0*/  MUFU.EX2 R37, R37 ;  /* 0x0000002500257308 */ /* 0x000f220000000800 */
[C---:B-1----:R-:W-:Y:S01]  /*4800*/  F2FP.PACK_AB R5, R41.reuse, R44 ;  /* 0x0000002c2905723e */ /* 0x042fe200000000ff */
[----:B------:R-:W-:-:S04]  /*4810*/  FADD.FTZ R47, R41, R47 ;  /* 0x0000002f292f7221 */ /* 0x000fc80000010000 */
[C---:B------:R-:W-:Y:S02]  /*4820*/  HMMA.16816.F32 R68, R164.reuse, R72, RZ ;  /* 0x00000048a444723c */ /* 0x040fe400000018ff */
[----:B------:R-:W-:Y:S06]  /*4830*/  MUFU.EX2 R38, R38 ;  /* 0x0000002600267308 */ /* 0x000fec0000000800 */
[----:B------:R-:W-:Y:S01]  /*4840*/  HMMA.16816.F32 R72, R164, R74, RZ ;  /* 0x0000004aa448723c */ /* 0x000fe200000018ff */
[----:B----4-:R-:W-:Y:S01]  /*4850*/  F2FP.PACK_AB R7, R37, R40 ;  /* 0x000000282507723e */ /* 0x010fe200000000ff */
[----:B------:R-:W1:Y:S01]  /*4860*/  MUFU.EX2 R34, R34 ;  /* 0x0000002200227308 */ /* 0x000e620000000800 */
[----:B------:R-:W-:-:S05]  /*4870*/  FADD.FTZ R40, R40, R47 ;  /* 0x0000002f28287221 */ /* 0x000fca0000010000 */
[----:B------:R-:W-:Y:S01]  /*4880*/  HMMA.16816.F32 R84, R164, R88, RZ ;  /* 0x00000058a454723c */ /* 0x000fe200000018ff */
[----:B------:R-:W-:Y:S01]  /*4890*/  FADD.FTZ R40, R37, R40 ;  /* 0x0000002825287221 */ /* 0x000fe20000010000 */
[----:B------:R-:W-:Y:S06]  /*48a0*/  MUFU.EX2 R33, R33 ;  /* 0x0000002100217308 */ /* 0x000fec0000000800 */
[C---:B--2---:R-:W-:Y:S02]  /*48b0*/  HMMA.16816.F32 R60, R4.reuse, R12, R60 ;  /* 0x0000000c043c723c */ /* 0x044fe4000000183c */
[----:B------:R-:W2:Y:S06]  /*48c0*/  MUFU.EX2 R30, R30 ;  /* 0x0000001e001e7308 */ /* 0x000eac0000000800 */
[C---:B------:R-:W-:Y:S01]  /*48d0*/  HMMA.16816.F32 R64, R4.reuse, R14, R64 ;  /* 0x0000000e0440723c */ /* 0x040fe20000001840 */
[----:B------:R-:W4:Y:S01]  /*48e0*/  LDSM.16.MT88.4 R12, [R242+0x6900] ;  /* 0x00690000f20c783b */ /* 0x000f220000004200 */
[----:B------:R-:W-:Y:S06]  /*48f0*/  MUFU.EX2 R36, R36 ;  /* 0x0000002400247308 */ /* 0x000fec0000000800 */
[C---:B---3--:R-:W-:Y:S02]  /*4900*/  HMMA.16816.F32 R52, R4.reuse, R8, R52 ;  /* 0x000000080434723c */ /* 0x048fe40000001834 */
[----:B------:R-:W3:Y:S06]  /*4910*/  MUFU.EX2 R32, R32 ;  /* 0x0000002000207308 */ /* 0x000eec0000000800 */
[----:B------:R-:W-:Y:S01]  /*4920*/  HMMA.16816.F32 R56, R4, R10, R56 ;  /* 0x0000000a0438723c */ /* 0x000fe20000001838 */
[----:B------:R-:W5:Y:S01]  /*4930*/  LDSM.16.MT88.4 R8, [R238+0x900] ;  /* 0x00090000ee08783b */ /* 0x000f620000004200 */
[----:B------:R-:W-:Y:S06]  /*4940*/  MUFU.EX2 R31, R31 ;  /* 0x0000001f001f7308 */ /* 0x000fec0000000800 */
[C---:B------:R-:W-:Y:S02]  /*4950*/  HMMA.16816.F32 R88, R164.reuse, R90, RZ ;  /* 0x0000005aa458723c */ /* 0x040fe400000018ff */
[----:B------:R-:W1:Y:S06]  /*4960*/  MUFU.EX2 R3, R3 ;  /* 0x0000000300037308 */ /* 0x000e6c0000000800 */
[C---:B------:R-:W-:Y:S02]  /*4970*/  HMMA.16816.F32 R76, R164.reuse, R80, RZ ;  /* 0x00000050a44c723c */ /* 0x040fe400000018ff */
[----:B------:R-:W-:Y:S06]  /*4980*/  MUFU.EX2 R197, R197 ;  /* 0x000000c500c57308 */ /* 0x000fec0000000800 */
[----:B------:R-:W-:Y:S02]  /*4990*/  HMMA.16816.F32 R80, R164, R82, RZ ;  /* 0x00000052a450723c */ /* 0x000fe400000018ff */
[----:B------:R-:W-:Y:S06]  /*49a0*/  MUFU.EX2 R198, R198 ;  /* 0x000000c600c67308 */ /* 0x000fec0000000800 */
[C---:B----4-:R-:W-:Y:S02]  /*49b0*/  HMMA.16816.F32 R108, R4.reuse, R12, R108 ;  /* 0x0000000c046c723c */ /* 0x050fe4000000186c */
[----:B------:R-:W-:Y:S06]  /*49c0*/  MUFU.EX2 R200, R200 ;  /* 0x000000c800c87308 */ /* 0x000fec0000000800 */
[----:B------:R-:W-:Y:S01]  /*49d0*/  HMMA.16816.F32 R112, R4, R14, R112 ;  /* 0x0000000e0470723c */ /* 0x000fe20000001870 */
[----:B------:R-:W4:Y:S01]  /*49e0*/  LDSM.16.MT88.4 R12, [R240+0x9900] ;  /* 0x00990000f00c783b */ /* 0x000f220000004200 */
[----:B------:R-:W-:Y:S06]  /*49f0*/  MUFU.EX2 R199, R199 ;  /* 0x000000c700c77308 */ /* 0x000fec0000000800 */
[----:B------:R-:W-:Y:S02]  /*4a00*/  HMMA.16816.F32 R176, R164, R172, RZ ;  /* 0x000000aca4b0723c */ /* 0x000fe400000018ff */
[----:B------:R-:W-:Y:S06]  /*4a10*/  MUFU.EX2 R208, R208 ;  /* 0x000000d000d07308 */ /* 0x000fec0000000800 */
[C---:B-----5:R-:W-:Y:S02]  /*4a20*/  HMMA.16816.F32 R68, R4.reuse, R8, R68 ;  /* 0x000000080444723c */ /* 0x060fe40000001844 */
[----:B------:R-:W-:Y:S06]  /*4a30*/  MUFU.EX2 R207, R207 ;  /* 0x000000cf00cf7308 */ /* 0x000fec0000000800 */
[----:B------:R-:W-:Y:S01]  /*4a40*/  HMMA.16816.F32 R72, R4, R10, R72 ;  /* 0x0000000a0448723c */ /* 0x000fe20000001848 */
[----:B------:R-:W5:Y:S01]  /*4a50*/  LDSM.16.MT88.4 R8, [R240+0x6900] ;  /* 0x00690000f008783b */ /* 0x000f620000004200 */
[----:B------:R-:W-:Y:S06]  /*4a60*/  MUFU.EX2 R206, R206 ;  /* 0x000000ce00ce7308 */ /* 0x000fec0000000800 */
[----:B------:R-:W-:Y:S02]  /*4a70*/  HMMA.16816.F32 R172, R164, R174, RZ ;  /* 0x000000aea4ac723c */ /* 0x000fe400000018ff */
[----:B------:R-:W-:Y:S06]  /*4a80*/  MUFU.EX2 R204, R204 ;  /* 0x000000cc00cc7308 */ /* 0x000fec0000000800 */
[C---:B------:R-:W-:Y:S02]  /*4a90*/  HMMA.16816.F32 R84, R4.reuse, R24, R84 ;  /* 0x000000180454723c */ /* 0x040fe40000001854 */
[----:B------:R-:W-:Y:S06]  /*4aa0*/  MUFU.EX2 R205, R205 ;  /* 0x000000cd00cd7308 */ /* 0x000fec0000000800 */
[----:B------:R-:W-:Y:S01]  /*4ab0*/  HMMA.16816.F32 R88, R4, R26, R88 ;  /* 0x0000001a0458723c */ /* 0x000fe20000001858 */
[----:B------:R-:W1:Y:S01]  /*4ac0*/  LDSM.16.MT88.4 R24, [R238+0x9100] ;  /* 0x00910000ee18783b */ /* 0x000e620000004200 */
[----:B------:R-:W-:Y:S06]  /*4ad0*/  MUFU.EX2 R203, R203 ;  /* 0x000000cb00cb7308 */ /* 0x000fec0000000800 */
[C---:B------:R-:W-:Y:S02]  /*4ae0*/  HMMA.16816.F32 R148, R164.reuse, R152, RZ ;  /* 0x00000098a494723c */ /* 0x040fe400000018ff */
[----:B------:R-:W-:Y:S06]  /*4af0*/  MUFU.EX2 R202, R202 ;  /* 0x000000ca00ca7308 */ /* 0x000fec0000000800 */
[----:B------:R-:W-:Y:S02]  /*4b00*/  HMMA.16816.F32 R152, R164, R154, RZ ;  /* 0x0000009aa498723c */ /* 0x000fe400000018ff */
[----:B------:R-:W-:Y:S06]  /*4b10*/  MUFU.EX2 R201, R201 ;  /* 0x000000c900c97308 */ /* 0x000fec0000000800 */
[C---:B------:R-:W-:Y:S02]  /*4b20*/  HMMA.16816.F32 R76, R4.reuse, R116, R76 ;  /* 0x00000074044c723c */ /* 0x040fe4000000184c */
[----:B------:R-:W-:Y:S06]  /*4b30*/  MUFU.EX2 R191, R191 ;  /* 0x000000bf00bf7308 */ /* 0x000fec0000000800 */
[----:B------:R-:W-:Y:S02]  /*4b40*/  HMMA.16816.F32 R80, R4, R118, R80 ;  /* 0x000000760450723c */ /* 0x000fe40000001850 */
[----:B------:R-:W-:Y:S06]  /*4b50*/  MUFU.EX2 R190, R190 ;  /* 0x000000be00be7308 */ /* 0x000fec0000000800 */
[C---:B------:R-:W-:Y:S02]  /*4b60*/  HMMA.16816.F32 R116, R164.reuse, R120, RZ ;  /* 0x00000078a474723c */ /* 0x040fe400000018ff */
[----:B------:R-:W-:Y:S06]  /*4b70*/  MUFU.EX2 R189, R189 ;  /* 0x000000bd00bd7308 */ /* 0x000fec0000000800 */
[----:B------:R-:W-:Y:S02]  /*4b80*/  HMMA.16816.F32 R120, R164, R122, RZ ;  /* 0x0000007aa478723c */ /* 0x000fe400000018ff */
[----:B------:R-:W-:Y:S06]  /*4b90*/  MUFU.EX2 R186, R186 ;  /* 0x000000ba00ba7308 */ /* 0x000fec0000000800 */
[C---:B------:R-:W-:Y:S02]  /*4ba0*/  HMMA.16816.F32 R176, R4.reuse, R16, R176 ;  /* 0x0000001004b0723c */ /* 0x040fe400000018b0 */
[----:B------:R-:W-:Y:S06]  /*4bb0*/  MUFU.EX2 R185, R185 ;  /* 0x000000b900b97308 */ /* 0x000fec0000000800 */
[C---:B------:R-:W-:Y:S01]  /*4bc0*/  HMMA.16816.F32 R172, R4.reuse, R18, R172 ;  /* 0x0000001204ac723c */ /* 0x040fe200000018ac */
[----:B------:R-:W1:Y:S07]  /*4bd0*/  LDSM.16.MT88.4 R16, [R238+0x3900] ;  /* 0x00390000ee10783b */ /* 0x000e6e0000004200 */
[C---:B----4-:R-:W-:Y:S08]  /*4be0*/  HMMA.16816.F32 R148, R4.reuse, R12, R148 ;  /* 0x0000000c0494723c */ /* 0x050ff00000001894 */
[----:B------:R-:W-:Y:S01]  /*4bf0*/  HMMA.16816.F32 R152, R4, R14, R152 ;  /* 0x0000000e0498723c */ /* 0x000fe20000001898 */
[----:B------:R-:W4:Y:S07]  /*4c00*/  LDSM.16.MT88.4 R12, [R238+0x9900] ;  /* 0x00990000ee0c783b */ /* 0x000f2e0000004200 */
[C---:B------:R-:W-:Y:S08]  /*4c10*/  HMMA.16816.F32 R92, R164.reuse, R96, RZ ;  /* 0x00000060a45c723c */ /* 0x040ff000000018ff */
[----:B------:R-:W-:Y:S08]  /*4c20*/  HMMA.16816.F32 R100, R164, R104, RZ ;  /* 0x00000068a464723c */ /* 0x000ff000000018ff */
[C---:B-----5:R-:W-:Y:S08]  /*4c30*/  HMMA.16816.F32 R116, R4.reuse, R8, R116 ;  /* 0x000000080474723c */ /* 0x060ff00000001874 */
[----:B------:R-:W-:Y:S01]  /*4c40*/  HMMA.16816.F32 R120, R4, R10, R120 ;  /* 0x0000000a0478723c */ /* 0x000fe20000001878 */
[----:B------:R-:W5:Y:S07]  /*4c50*/  LDSM.16.MT88.4 R8, [R239+0x9900] ;  /* 0x00990000ef08783b */ /* 0x000f6e0000004200 */
        /* <DEDUP_REMOVED lines=10> */
[C---:B-1----:R-:W-:Y:S08]  /*4d00*/  HMMA.16816.F32 R168, R164.reuse, R24, RZ ;  /* 0x00000018a4a8723c */ /* 0x042ff000000018ff */
[----:B------:R-:W-:Y:S01]  /*4d10*/  HMMA.16816.F32 R164, R164, R26, RZ ;  /* 0x0000001aa4a4723c */ /* 0x000fe200000018ff */
[----:B------:R-:W-:Y:S07]  /*4d20*/  LDSM.16.MT88.4 R24, [R239+0x1100] ;  /* 0x00110000ef18783b */ /* 0x000fee0000004200 */
[C---:B------:R-:W-:Y:S08]  /*4d30*/  HMMA.16816.F32 R92, R4.reuse, R20, R92 ;  /* 0x00000014045c723c */ /* 0x040ff0000000185c */
[C---:B------:R-:W-:Y:S01]  /*4d40*/  HMMA.16816.F32 R96, R4.reuse, R22, R96 ;  /* 0x000000160460723c */ /* 0x040fe20000001860 */
[----:B------:R-:W1:Y:S07]  /*4d50*/  LDSM.16.MT88.4 R20, [R238+0x6900] ;  /* 0x00690000ee14783b */ /* 0x000e6e0000004200 */
[C---:B------:R-:W-:Y:S08]  /*4d60*/  HMMA.16816.F32 R100, R4.reuse, R16, R100 ;  /* 0x000000100464723c */ /* 0x040ff00000001864 */
[C---:B------:R-:W-:Y:S01]  /*4d70*/  HMMA.16816.F32 R104, R4.reuse, R18, R104 ;  /* 0x000000120468723c */ /* 0x040fe20000001868 */
[----:B------:R-:W1:Y:S07]  /*4d80*/  LDSM.16.MT88.4 R16, [R242+0x9900] ;  /* 0x00990000f210783b */ /* 0x000e6e0000004200 */
[C---:B----4-:R-:W-:Y:S08]  /*4d90*/  HMMA.16816.F32 R168, R4.reuse, R12, R168 ;  /* 0x0000000c04a8723c */ /* 0x050ff000000018a8 */
[C---:B------:R-:W-:Y:S01]  /*4da0*/  HMMA.16816.F32 R164, R4.reuse, R14, R164 ;  /* 0x0000000e04a4723c */ /* 0x040fe200000018a4 */
[----:B------:R-:W4:Y:S07]  /*4db0*/  LDSM.16.MT88.4 R12, [R242+0x1100] ;  /* 0x00110000f20c783b */ /* 0x000f2e0000004200 */
[C---:B-----5:R-:W-:Y:S08]  /*4dc0*/  HMMA.16816.F32 R156, R4.reuse, R8, R156 ;  /* 0x00000008049c723c */ /* 0x060ff0000000189c */
[C---:B------:R-:W-:Y:S01]  /*4dd0*/  HMMA.16816.F32 R160, R4.reuse, R10, R160 ;  /* 0x0000000a04a0723c */ /* 0x040fe200000018a0 */
[----:B------:R-:W5:Y:S07]  /*4de0*/  LDSM.16.MT88.4 R8, [R240+0x1100] ;  /* 0x00110000f008783b */ /* 0x000f6e0000004200 */
[C---:B------:R-:W-:Y:S07]  /*4df0*/  HMMA.16816.F32 R124, R4.reuse, R192, R124 ;  /* 0x000000c0047c723c */ /* 0x040fee000000187c */
[--C-:B------:R-:W-:Y:S01]  /*4e00*/  FFMA.FTZ R193, R211, c[0x0][0x2d0], -R187.reuse ;  /* 0x0000b400d3c17a23 */ /* 0x100fe200000108bb */
[----:B------:R-:W-:Y:S01]  /*4e10*/  HMMA.16816.F32 R128, R4, R194, R128 ;  /* 0x000000c20480723c */ /* 0x000fe20000001880 */
[----:B------:R-:W-:-:S04]  /*4e20*/  FFMA.FTZ R192, R210, c[0x0][0x2d0], -R187 ;  /* 0x0000b400d2c07a23 */ /* 0x000fc800000108bb */
[----:B------:R-:W-:Y:S02]  /*4e30*/  MUFU.EX2 R193, R193 ;  /* 0x000000c100c17308 */ /* 0x000fe40000000800 */
[----:B------:R-:W-:Y:S01]  /*4e40*/  FFMA.FTZ R194, R212, c[0x0][0x2d0], -R187 ;  /* 0x0000b400d4c27a23 */ /* 0x000fe200000108bb */
[C---:B-1----:R-:W-:Y:S01]  /*4e50*/  HMMA.16816.F32 R132, R4.reuse, R20, R132 ;  /* 0x000000140484723c */ /* 0x042fe20000001884 */
[----:B------:R-:W-:Y:S02]  /*4e60*/  FFMA.FTZ R195, R209, c[0x0][0x2d0], -R181 ;  /* 0x0000b400d1c37a23 */ /* 0x000fe400000108b5 */
[----:B------:R-:W-:Y:S02]  /*4e70*/  FFMA.FTZ R187, R188, c[0x0][0x2d0], -R187 ;  /* 0x0000b400bcbb7a23 */ /* 0x000fe400000108bb */
[----:B------:R-:W1:Y:S01]  /*4e80*/  MUFU.EX2 R194, R194 ;  /* 0x000000c200c27308 */ /* 0x000e620000000800 */
[--C-:B------:R-:W-:Y:S02]  /*4e90*/  FFMA.FTZ R188, R196, c[0x0][0x2d0], -R181.reuse ;  /* 0x0000b400c4bc7a23 */ /* 0x100fe400000108b5 */
[----:B------:R-:W-:Y:S01]  /*4ea0*/  HMMA.16816.F32 R136, R4, R22, R136 ;  /* 0x000000160488723c */ /* 0x000fe20000001888 */
[----:B------:R-:W-:Y:S01]  /*4eb0*/  LDSM.16.MT88.4 R20, [R239+0x4100] ;  /* 0x00410000ef14783b */ /* 0x000fe20000004200 */
[----:B------:R-:W-:-:S03]  /*4ec0*/  FFMA.FTZ R181, R184, c[0x0][0x2d0], -R181 ;  /* 0x0000b400b8b57a23 */ /* 0x000fc600000108b5 */
[----:B------:R-:W1:Y:S03]  /*4ed0*/  MUFU.EX2 R192, R192 ;  /* 0x000000c000c07308 */ /* 0x000e660000000800 */
[C---:B------:R-:W-:Y:S05]  /*4ee0*/  HMMA.16816.F32 R140, R4.reuse, R16, R140 ;  /* 0x00000010048c723c */ /* 0x040fea000000188c */
[----:B------:R-:W1:Y:S03]  /*4ef0*/  MUFU.EX2 R195, R195 ;  /* 0x000000c300c37308 */ /* 0x000e660000000800 */
[----:B------:R-:W-:Y:S01]  /*4f00*/  HMMA.16816.F32 R144, R4, R18, R144 ;  /* 0x000000120490723c */ /* 0x000fe20000001890 */
[----:B------:R-:W1:Y:S04]  /*4f10*/  LDSM.16.MT88.4 R16, [R238+0x1100] ;  /* 0x00110000ee10783b */ /* 0x000e680000004200 */
[----:B------:R-:W-:Y:S02]  /*4f20*/  MUFU.EX2 R187, R187 ;  /* 0x000000bb00bb7308 */ /* 0x000fe40000000800 */
[----:B------:R-:W-:Y:S01]  /*4f30*/  F2FP.PACK_AB R4, R34, R38 ;  /* 0x000000262204723e */ /* 0x000fe200000000ff */
[----:B------:R-:W-:Y:S01]  /*4f40*/  FADD.FTZ R38, R38, R42 ;  /* 0x0000002a26267221 */ /* 0x000fe20000010000 */
[----:B--2---:R-:W-:-:S02]  /*4f50*/  F2FP.PACK_AB R6, R30, R33 ;  /* 0x000000211e06723e */ /* 0x004fc400000000ff */
[----:B---3--:R-:W-:Y:S01]  /*4f60*/  F2FP.PACK_AB R5, R32, R36 ;  /* 0x000000242005723e */ /* 0x008fe200000000ff */
[----:B------:R-:W-:Y:S01]  /*4f70*/  FADD.FTZ R36, R36, R40 ;  /* 0x0000002824247221 */ /* 0x000fe20000010000 */
[----:B------:R-:W-:Y:S01]  /*4f80*/  F2FP.PACK_AB R7, R3, R31 ;  /* 0x0000001f0307723e */ /* 0x000fe200000000ff */
[----:B------:R-:W2:Y:S01]  /*4f90*/  MUFU.EX2 R188, R188 ;  /* 0x000000bc00bc7308 */ /* 0x000ea20000000800 */
[----:B------:R-:W-:Y:S02]  /*4fa0*/  FADD.FTZ R38, R34, R38 ;  /* 0x0000002622267221 */ /* 0x000fe40000010000 */
[----:B------:R-:W-:Y:S02]  /*4fb0*/  FADD.FTZ R36, R32, R36 ;  /* 0x0000002420247221 */ /* 0x000fe40000010000 */
[----:B------:R-:W-:Y:S01]  /*4fc0*/  FADD.FTZ R33, R33, R38 ;  /* 0x0000002621217221 */ /* 0x000fe20000010000 */
[----:B----4-:R-:W-:Y:S01]  /*4fd0*/  HMMA.16816.F32 R176, R4, R12, R176 ;  /* 0x0000000c04b0723c */ /* 0x010fe200000018b0 */
[----:B------:R-:W-:Y:S01]  /*4fe0*/  FADD.FTZ R31, R31, R36 ;  /* 0x000000241f1f7221 */ /* 0x000fe20000010000 */
[----:B------:R-:W3:Y:S01]  /*4ff0*/  MUFU.EX2 R181, R181 ;  /* 0x000000b500b57308 */ /* 0x000ee20000000800 */
[----:B------:R-:W-:-:S02]  /*5000*/  FADD.FTZ R33, R30, R33 ;  /* 0x000000211e217221 */ /* 0x000fc40000010000 */
[----:B------:R-:W-:-:S03]  /*5010*/  FADD.FTZ R31, R3, R31 ;  /* 0x0000001f031f7221 */ /* 0x000fc60000010000 */
[C---:B------:R-:W-:Y:S01]  /*5020*/  HMMA.16816.F32 R172, R4.reuse, R14, R172 ;  /* 0x0000000e04ac723c */ /* 0x040fe200000018ac */
[----:B------:R-:W4:Y:S07]  /*5030*/  LDSM.16.MT88.4 R12, [R242+0x4100] ;  /* 0x00410000f20c783b */ /* 0x000f2e0000004200 */
[C---:B-----5:R-:W-:Y:S08]  /*5040*/  HMMA.16816.F32 R52, R4.reuse, R8, R52 ;  /* 0x000000080434723c */ /* 0x060ff00000001834 */
[C---:B------:R-:W-:Y:S01]  /*5050*/  HMMA.16816.F32 R56, R4.reuse, R10, R56 ;  /* 0x0000000a0438723c */ /* 0x040fe20000001838 */
[----:B------:R-:W5:Y:S07]  /*5060*/  LDSM.16.MT88.4 R8, [R240+0x4100] ;  /* 0x00410000f008783b */ /* 0x000f6e0000004200 */
[C---:B-1----:R-:W-:Y:S08]  /*5070*/  HMMA.16816.F32 R68, R4.reuse, R16, R68 ;  /* 0x000000100444723c */ /* 0x042ff00000001844 */
[C---:B------:R-:W-:Y:S01]  /*5080*/  HMMA.16816.F32 R72, R4.reuse, R18, R72 ;  /* 0x000000120448723c */ /* 0x040fe20000001848 */
[----:B------:R-:W-:Y:S07]  /*5090*/  LDSM.16.MT88.4 R16, [R238+0x4100] ;  /* 0x00410000ee10783b */ /* 0x000fee0000004200 */
[C---:B------:R-:W-:Y:S08]  /*50a0*/  HMMA.16816.F32 R60, R4.reuse, R24, R60 ;  /* 0x00000018043c723c */ /* 0x040ff0000000183c */
[C---:B----4-:R-:W-:Y:S08]  /*50b0*/  HMMA.16816.F32 R76, R4.reuse, R12, R76 ;  /* 0x0000000c044c723c */ /* 0x050ff0000000184c */
[C---:B------:R-:W-:Y:S01]  /*50c0*/  HMMA.16816.F32 R80, R4.reuse, R14, R80 ;  /* 0x0000000e0450723c */ /* 0x040fe20000001850 */
[----:B------:R-:W1:Y:S07]  /*50d0*/  LDSM.16.MT88.4 R12, [R242+0x7100] ;  /* 0x00710000f20c783b */ /* 0x000e6e0000004200 */
[C---:B-----5:R-:W-:Y:S08]  /*50e0*/  HMMA.16816.F32 R84, R4.reuse, R8, R84 ;  /* 0x000000080454723c */ /* 0x060ff00000001854 */
[C---:B------:R-:W-:Y:S01]  /*50f0*/  HMMA.16816.F32 R88, R4.reuse, R10, R88 ;  /* 0x0000000a0458723c */ /* 0x040fe20000001858 */
[----:B------:R-:W4:Y:S07]  /*5100*/  LDSM.16.MT88.4 R8, [R240+0x7100] ;  /* 0x00710000f008783b */ /* 0x000f2e0000004200 */
[C---:B------:R-:W-:Y:S01]  /*5110*/  HMMA.16816.F32 R64, R4.reuse, R26, R64 ;  /* 0x0000001a0440723c */ /* 0x040fe20000001840 */
[----:B------:R-:W5:Y:S07]  /*5120*/  LDSM.16.MT88.4 R24, [R239+0x7100] ;  /* 0x00710000ef18783b */ /* 0x000f6e0000004200 */
[C---:B------:R-:W-:Y:S08]  /*5130*/  HMMA.16816.F32 R92, R4.reuse, R20, R92 ;  /* 0x00000014045c723c */ /* 0x040ff0000000185c */
[C---:B------:R-:W-:Y:S01]  /*5140*/  HMMA.16816.F32 R96, R4.reuse, R22, R96 ;  /* 0x000000160460723c */ /* 0x040fe20000001860 */
[----:B------:R-:W-:Y:S07]  /*5150*/  LDSM.16.MT88.4 R20, [R238+0x7100] ;  /* 0x00710000ee14783b */ /* 0x000fee0000004200 */
[C---:B-1----:R-:W-:Y:S08]  /*5160*/  HMMA.16816.F32 R108, R4.reuse, R12, R108 ;  /* 0x0000000c046c723c */ /* 0x042ff0000000186c */
[C---:B------:R-:W-:Y:S01]  /*5170*/  HMMA.16816.F32 R112, R4.reuse, R14, R112 ;  /* 0x0000000e0470723c */ /* 0x040fe20000001870 */
[----:B------:R-:W1:Y:S07]  /*5180*/  LDSM.16.MT88.4 R12, [R240+0xa100] ;  /* 0x00a10000f00c783b */ /* 0x000e6e0000004200 */
[C---:B----4-:R-:W-:Y:S08]  /*5190*/  HMMA.16816.F32 R116, R4.reuse, R8, R116 ;  /* 0x000000080474723c */ /* 0x050ff00000001874 */
[C---:B------:R-:W-:Y:S01]  /*51a0*/  HMMA.16816.F32 R120, R4.reuse, R10, R120 ;  /* 0x0000000a0478723c */ /* 0x040fe20000001878 */
[----:B------:R-:W4:Y:S07]  /*51b0*/  LDSM.16.MT88.4 R8, [R239+0xa100] ;  /* 0x00a10000ef08783b */ /* 0x000f2e0000004200 */
[C---:B------:R-:W-:Y:S08]  /*51c0*/  HMMA.16816.F32 R100, R4.reuse, R16, R100 ;  /* 0x000000100464723c */ /* 0x040ff00000001864 */
[C---:B------:R-:W-:Y:S01]  /*51d0*/  HMMA.16816.F32 R104, R4.reuse, R18, R104 ;  /* 0x000000120468723c */ /* 0x040fe20000001868 */
[----:B------:R-:W2:Y:S07]  /*51e0*/  LDSM.16.MT88.4 R16, [R242+0xa100] ;  /* 0x00a10000f210783b */ /* 0x000eae0000004200 */
[C---:B-----5:R-:W-:Y:S08]  /*51f0*/  HMMA.16816.F32 R124, R4.reuse, R24, R124 ;  /* 0x00000018047c723c */ /* 0x060ff0000000187c */
[C---:B-1----:R-:W-:Y:S08]  /*5200*/  HMMA.16816.F32 R148, R4.reuse, R12, R148 ;  /* 0x0000000c0494723c */ /* 0x042ff00000001894 */
[C---:B------:R-:W-:Y:S01]  /*5210*/  HMMA.16816.F32 R152, R4.reuse, R14, R152 ;  /* 0x0000000e0498723c */ /* 0x040fe20000001898 */
[----:B------:R-:W1:Y:S07]  /*5220*/  LDSM.16.MT88.4 R12, [R238+0xa100] ;  /* 0x00a10000ee0c783b */ /* 0x000e6e0000004200 */
[C---:B----4-:R-:W-:Y:S08]  /*5230*/  HMMA.16816.F32 R156, R4.reuse, R8, R156 ;  /* 0x00000008049c723c */ /* 0x050ff0000000189c */
[C---:B------:R-:W-:Y:S01]  /*5240*/  HMMA.16816.F32 R160, R4.reuse, R10, R160 ;  /* 0x0000000a04a0723c */ /* 0x040fe200000018a0 */
[----:B------:R-:W4:Y:S07]  /*5250*/  LDSM.16.MT88.4 R8, [R239+0x1900] ;  /* 0x00190000ef08783b */ /* 0x000f2e0000004200 */
[C---:B------:R-:W-:Y:S01]  /*5260*/  HMMA.16816.F32 R128, R4.reuse, R26, R128 ;  /* 0x0000001a0480723c */ /* 0x040fe20000001880 */
[----:B------:R-:W-:Y:S07]  /*5270*/  LDSM.16.MT88.4 R24, [R238+0x4900] ;  /* 0x00490000ee18783b */ /* 0x000fee0000004200 */
[C---:B------:R-:W-:Y:S08]  /*5280*/  HMMA.16816.F32 R132, R4.reuse, R20, R132 ;  /* 0x000000140484723c */ /* 0x040ff00000001884 */
[C---:B------:R-:W-:Y:S01]  /*5290*/  HMMA.16816.F32 R136, R4.reuse, R22, R136 ;  /* 0x000000160488723c */ /* 0x040fe20000001888 */
[----:B------:R-:W-:Y:S07]  /*52a0*/  LDSM.16.MT88.4 R20, [R238+0x1900] ;  /* 0x00190000ee14783b */ /* 0x000fee0000004200 */
[C---:B--2---:R-:W-:Y:S08]  /*52b0*/  HMMA.16816.F32 R140, R4.reuse, R16, R140 ;  /* 0x00000010048c723c */ /* 0x044ff0000000188c */
[C---:B------:R-:W-:Y:S01]  /*52c0*/  HMMA.16816.F32 R144, R4.reuse, R18, R144 ;  /* 0x000000120490723c */ /* 0x040fe20000001890 */
[----:B------:R-:W2:Y:S07]  /*52d0*/  LDSM.16.MT88.4 R16, [R242+0x1900] ;  /* 0x00190000f210783b */ /* 0x000eae0000004200 */
[C---:B-1----:R-:W-:Y:S08]  /*52e0*/  HMMA.16816.F32 R168, R4.reuse, R12, R168 ;  /* 0x0000000c04a8723c */ /* 0x042ff000000018a8 */
[----:B------:R-:W-:Y:S01]  /*52f0*/  HMMA.16816.F32 R164, R4, R14, R164 ;  /* 0x0000000e04a4723c */ /* 0x000fe200000018a4 */
[----:B------:R-:W1:Y:S06]  /*5300*/  LDSM.16.MT88.4 R12, [R240+0x1900] ;  /* 0x00190000f00c783b */ /* 0x000e6c0000004200 */
[----:B------:R-:W-:Y:S01]  /*5310*/  F2FP.PACK_AB R4, R194, R197 ;  /* 0x000000c5c204723e */ /* 0x000fe200000000ff */
[----:B------:R-:W-:Y:S01]  /*5320*/  FADD.FTZ R197, R197, R33 ;  /* 0x00000021c5c57221 */ /* 0x000fe20000010000 */
[----:B------:R-:W-:-:S02]  /*5330*/  F2FP.PACK_AB R6, R192, R193 ;  /* 0x000000c1c006723e */ /* 0x000fc400000000ff */
[----:B------:R-:W-:Y:S01]  /*5340*/  F2FP.PACK_AB R5, R198, R195 ;  /* 0x000000c3c605723e */ /* 0x000fe200000000ff */
[----:B------:R-:W-:Y:S01]  /*5350*/  FADD.FTZ R195, R195, R31 ;  /* 0x0000001fc3c37221 */ /* 0x000fe20000010000 */
[----:B------:R-:W-:Y:S01]  /*5360*/  F2FP.PACK_AB R7, R199, R200 ;  /* 0x000000c8c707723e */ /* 0x000fe200000000ff */
[----:B------:R-:W-:Y:S02]  /*5370*/  FADD.FTZ R197, R194, R197 ;  /* 0x000000c5c2c57221 */ /* 0x000fe40000010000 */
[----:B------:R-:W-:Y:S02]  /*5380*/  FADD.FTZ R195, R198, R195 ;  /* 0x000000c3c6c37221 */ /* 0x000fe40000010000 */
[----:B------:R-:W-:Y:S02]  /*5390*/  FADD.FTZ R193, R193, R197 ;  /* 0x000000c5c1c17221 */ /* 0x000fe40000010000 */
[----:B----4-:R-:W-:Y:S01]  /*53a0*/  HMMA.16816.F32 R60, R4, R8, R60 ;  /* 0x00000008043c723c */ /* 0x010fe2000000183c */
[----:B------:R-:W-:-:S02]  /*53b0*/  FADD.FTZ R200, R200, R195 ;  /* 0x000000c3c8c87221 */ /* 0x000fc40000010000 */
[----:B------:R-:W-:Y:S02]  /*53c0*/  FADD.FTZ R193, R192, R193 ;  /* 0x000000c1c0c17221 */ /* 0x000fe40000010000 */
[----:B------:R-:W-:-:S03]  /*53d0*/  FADD.FTZ R200, R199, R200 ;  /* 0x000000c8c7c87221 */ /* 0x000fc60000010000 */
[C---:B------:R-:W-:Y:S01]  /*53e0*/  HMMA.16816.F32 R64, R4.reuse, R10, R64 ;  /* 0x0000000a0440723c */ /* 0x040fe20000001840 */
[----:B------:R-:W4:Y:S07]  /*53f0*/  LDSM.16.MT88.4 R8, [R239+0x4900] ;  /* 0x00490000ef08783b */ /* 0x000f2e0000004200 */
[C---:B--2---:R-:W-:Y:S08]  /*5400*/  HMMA.16816.F32 R176, R4.reuse, R16, R176 ;  /* 0x0000001004b0723c */ /* 0x044ff000000018b0 */
[C---:B------:R-:W-:Y:S01]  /*5410*/  HMMA.16816.F32 R172, R4.reuse, R18, R172 ;  /* 0x0000001204ac723c */ /* 0x040fe200000018ac */
[----:B------:R-:W2:Y:S07]  /*5420*/  LDSM.16.MT88.4 R16, [R242+0x4900] ;  /* 0x00490000f210783b */ /* 0x000eae0000004200 */
[C---:B-1----:R-:W-:Y:S08]  /*5430*/  HMMA.16816.F32 R52, R4.reuse, R12, R52 ;  /* 0x0000000c0434723c */ /* 0x042ff00000001834 */
[C---:B------:R-:W-:Y:S01]  /*5440*/  HMMA.16816.F32 R56, R4.reuse, R14, R56 ;  /* 0x0000000e0438723c */ /* 0x040fe20000001838 */
[----:B------:R-:W1:Y:S07]  /*5450*/  LDSM.16.MT88.4 R12, [R240+0x4900] ;  /* 0x00490000f00c783b */ /* 0x000e6e0000004200 */
[C---:B------:R-:W-:Y:S08]  /*5460*/  HMMA.16816.F32 R68, R4.reuse, R20, R68 ;  /* 0x000000140444723c */ /* 0x040ff00000001844 */
[C---:B----4-:R-:W-:Y:S08]  /*5470*/  HMMA.16816.F32 R92, R4.reuse, R8, R92 ;  /* 0x00000008045c723c */ /* 0x050ff0000000185c */
[C---:B------:R-:W-:Y:S01]  /*5480*/  HMMA.16816.F32 R96, R4.reuse, R10, R96 ;  /* 0x0000000a0460723c */ /* 0x040fe20000001860 */
[----:B------:R-:W4:Y:S07]  /*5490*/  LDSM.16.MT88.4 R8, [R238+0x7900] ;  /* 0x00790000ee08783b */ /* 0x000f2e0000004200 */
[C---:B------:R-:W-:Y:S01]  /*54a0*/  HMMA.16816.F32 R72, R4.reuse, R22, R72 ;  /* 0x000000160448723c */ /* 0x040fe20000001848 */
[----:B------:R-:W5:Y:S07]  /*54b0*/  LDSM.16.MT88.4 R20, [R242+0x7900] ;  /* 0x00790000f214783b */ /* 0x000f6e0000004200 */
[C---:B--2---:R-:W-:Y:S08]  /*54c0*/  HMMA.16816.F32 R76, R4.reuse, R16, R76 ;  /* 0x00000010044c723c */ /* 0x044ff0000000184c */
[C---:B------:R-:W-:Y:S01]  /*54d0*/  HMMA.16816.F32 R80, R4.reuse, R18, R80 ;  /* 0x000000120450723c */ /* 0x040fe20000001850 */
[----:B------:R-:W2:Y:S07]  /*54e0*/  LDSM.16.MT88.4 R16, [R240+0x7900] ;  /* 0x00790000f010783b */ /* 0x000eae0000004200 */
[C---:B-1----:R-:W-:Y:S08]  /*54f0*/  HMMA.16816.F32 R84, R4.reuse, R12, R84 ;  /* 0x0000000c0454723c */ /* 0x042ff00000001854 */
        /* <DEDUP_REMOVED lines=19> */
[----:B------:R-:W-:Y:S07]  /*5630*/  LDSM.16.MT88.4 R24, [R240+0x2100] ;  /* 0x00210000f018783b */ /* 0x000fee0000004200 */
[C---:B-----5:R-:W-:Y:S08]  /*5640*/  HMMA.16816.F32 R140, R4.reuse, R20, R140 ;  /* 0x00000014048c723c */ /* 0x060ff0000000188c */
        /* <DEDUP_REMOVED lines=20> */
[----:B------:R-:W-:Y:S02]  /*5790*/  FADD.FTZ R202, R201, R202 ;  /* 0x000000cac9ca7221 */ /* 0x000fe40000010000 */
[----:B------:R-:W-:Y:S01]  /*57a0*/  FADD.FTZ R206, R191, R206 ;  /* 0x000000cebfce7221 */ /* 0x000fe20000010000 */
[----:B------:R-:W-:Y:S01]  /*57b0*/  HMMA.16816.F32 R172, R4, R10, R172 ;  /* 0x0000000a04ac723c */ /* 0x000fe200000018ac */
[----:B------:R-:W4:Y:S01]  /*57c0*/  LDSM.16.MT88.4 R8, [R242+0x5100] ;  /* 0x00510000f208783b */ /* 0x000f220000004200 */
[----:B------:R-:W-:Y:S02]  /*57d0*/  FADD.FTZ R202, R188, R202 ;  /* 0x000000cabcca7221 */ /* 0x000fe40000010000 */
[----:B------:R-:W-:Y:S02]  /*57e0*/  FADD.FTZ R206, R190, R206 ;  /* 0x000000cebece7221 */ /* 0x000fe40000010000 */
[----:B------:R-:W-:-:S02]  /*57f0*/  FADD.FTZ R202, R186, R202 ;  /* 0x000000cabaca7221 */ /* 0x000fc40000010000 */
[----:B--2---:R-:W-:Y:S01]  /*5800*/  HMMA.16816.F32 R60, R4, R16, R60 ;  /* 0x00000010043c723c */ /* 0x004fe2000000183c */
[----:B------:R-:W-:Y:S02]  /*5810*/  FADD.FTZ R206, R189, R206 ;  /* 0x000000cebdce7221 */ /* 0x000fe40000010000 */
[----:B------:R-:W-:-:S04]  /*5820*/  FADD.FTZ R202, R185, R202 ;  /* 0x000000cab9ca7221 */ /* 0x000fc80000010000 */
[----:B---3--:R-:W-:Y:S01]  /*5830*/  FADD.FTZ R3, R181, R202 ;  /* 0x000000cab5037221 */ /* 0x008fe20000010000 */
[C---:B------:R-:W-:Y:S01]  /*5840*/  HMMA.16816.F32 R64, R4.reuse, R18, R64 ;  /* 0x000000120440723c */ /* 0x040fe20000001840 */
[----:B------:R-:W2:Y:S04]  /*5850*/  LDSM.16.MT88.4 R16, [R239+0x5100] ;  /* 0x00510000ef10783b */ /* 0x000ea80000004200 */
[----:B------:R-:W-:Y:S03]  /*5860*/  STL [R1+0x58], R3 ;  /* 0x0000580301007387 */ /* 0x000fe60000100800 */
[C---:B-1----:R-:W-:Y:S08]  /*5870*/  HMMA.16816.F32 R68, R4.reuse, R12, R68 ;  /* 0x0000000c0444723c */ /* 0x042ff00000001844 */
[C---:B------:R-:W-:Y:S01]  /*5880*/  HMMA.16816.F32 R72, R4.reuse, R14, R72 ;  /* 0x0000000e0448723c */ /* 0x040fe20000001848 */
[----:B------:R-:W-:Y:S07]  /*5890*/  LDSM.16.MT88.4 R12, [R238+0x5100] ;  /* 0x00510000ee0c783b */ /* 0x000fee0000004200 */
[C---:B------:R-:W-:Y:S08]  /*58a0*/  HMMA.16816.F32 R84, R4.reuse, R20, R84 ;  /* 0x000000140454723c */ /* 0x040ff00000001854 */
[C---:B----4-:R-:W-:Y:S08]  /*58b0*/  HMMA.16816.F32 R76, R4.reuse, R8, R76 ;  /* 0x00000008044c723c */ /* 0x050ff0000000184c */
[C---:B------:R-:W-:Y:S01]  /*58c0*/  HMMA.16816.F32 R80, R4.reuse, R10, R80 ;  /* 0x0000000a0450723c */ /* 0x040fe20000001850 */
[----:B------:R-:W1:Y:S07]  /*58d0*/  LDSM.16.MT88.4 R8, [R242+0x8100] ;  /* 0x00810000f208783b */ /* 0x000e6e0000004200 */
[C---:B------:R-:W-:Y:S01]  /*58e0*/  HMMA.16816.F32 R88, R4.reuse, R22, R88 ;  /* 0x000000160458723c */ /* 0x040fe20000001858 */
[----:B------:R-:W3:Y:S07]  /*58f0*/  LDSM.16.MT88.4 R20, [R239+0x8100] ;  /* 0x00810000ef14783b */ /* 0x000eee0000004200 */
[C---:B--2---:R-:W-:Y:S08]  /*5900*/  HMMA.16816.F32 R92, R4.reuse, R16, R92 ;  /* 0x00000010045c723c */ /* 0x044ff0000000185c */
[C---:B------:R-:W-:Y:S01]  /*5910*/  HMMA.16816.F32 R96, R4.reuse, R18, R96 ;  /* 0x000000120460723c */ /* 0x040fe20000001860 */
[----:B------:R-:W2:Y:S07]  /*5920*/  LDSM.16.MT88.4 R16, [R238+0x8100] ;  /* 0x00810000ee10783b */ /* 0x000eae0000004200 */
[C---:B------:R-:W-:Y:S08]  /*5930*/  HMMA.16816.F32 R52, R4.reuse, R24, R52 ;  /* 0x000000180434723c */ /* 0x040ff00000001834 */
[C---:B------:R-:W-:Y:S01]  /*5940*/  HMMA.16816.F32 R56, R4.reuse, R26, R56 ;  /* 0x0000001a0438723c */ /* 0x040fe20000001838 */
[----:B------:R-:W-:Y:S07]  /*5950*/  LDSM.16.MT88.4 R24, [R240+0x8100] ;  /* 0x00810000f018783b */ /* 0x000fee0000004200 */
[C---:B-1----:R-:W-:Y:S08]  /*5960*/  HMMA.16816.F32 R108, R4.reuse, R8, R108 ;  /* 0x00000008046c723c */ /* 0x042ff0000000186c */
[C---:B------:R-:W-:Y:S01]  /*5970*/  HMMA.16816.F32 R112, R4.reuse, R10, R112 ;  /* 0x0000000a0470723c */ /* 0x040fe20000001870 */
[----:B------:R-:W1:Y:S07]  /*5980*/  LDSM.16.MT88.4 R8, [R240+0xb100] ;  /* 0x00b10000f008783b */ /* 0x000e6e0000004200 */
[C---:B------:R-:W-:Y:S08]  /*5990*/  HMMA.16816.F32 R100, R4.reuse, R12, R100 ;  /* 0x0000000c0464723c */ /* 0x040ff00000001864 */
[C---:B------:R-:W-:Y:S01]  /*59a0*/  HMMA.16816.F32 R104, R4.reuse, R14, R104 ;  /* 0x0000000e0468723c */ /* 0x040fe20000001868 */
[----:B------:R-:W4:Y:S07]  /*59b0*/  LDSM.16.MT88.4 R12, [R242+0xb100] ;  /* 0x00b10000f20c783b */ /* 0x000f2e0000004200 */
[C---:B---3--:R-:W-:Y:S08]  /*59c0*/  HMMA.16816.F32 R124, R4.reuse, R20, R124 ;  /* 0x00000014047c723c */ /* 0x048ff0000000187c */
[C---:B------:R-:W-:Y:S01]  /*59d0*/  HMMA.16816.F32 R128, R4.reuse, R22, R128 ;  /* 0x000000160480723c */ /* 0x040fe20000001880 */
[----:B------:R-:W3:Y:S07]  /*59e0*/  LDSM.16.MT88.4 R20, [R239+0xb100] ;  /* 0x00b10000ef14783b */ /* 0x000eee0000004200 */
[C---:B--2---:R-:W-:Y:S08]  /*59f0*/  HMMA.16816.F32 R132, R4.reuse, R16, R132 ;  /* 0x000000100484723c */ /* 0x044ff00000001884 */
[C---:B------:R-:W-:Y:S01]  /*5a00*/  HMMA.16816.F32 R136, R4.reuse, R18, R136 ;  /* 0x000000120488723c */ /* 0x040fe20000001888 */
[----:B------:R-:W2:Y:S07]  /*5a10*/  LDSM.16.MT88.4 R16, [R238+0xb100] ;  /* 0x00b10000ee10783b */ /* 0x000eae0000004200 */
[C---:B-1----:R-:W-:Y:S08]  /*5a20*/  HMMA.16816.F32 R148, R4.reuse, R8, R148 ;  /* 0x000000080494723c */ /* 0x042ff00000001894 */
[C---:B------:R-:W-:Y:S01]  /*5a30*/  HMMA.16816.F32 R152, R4.reuse, R10, R152 ;  /* 0x0000000a0498723c */ /* 0x040fe20000001898 */
[----:B------:R-:W1:Y:S07]  /*5a40*/  LDSM.16.MT88.4 R8, [R240+0x2900] ;  /* 0x00290000f008783b */ /* 0x000e6e0000004200 */
[C---:B------:R-:W-:Y:S08]  /*5a50*/  HMMA.16816.F32 R116, R4.reuse, R24, R116 ;  /* 0x000000180474723c */ /* 0x040ff00000001874 */
[C---:B------:R-:W-:Y:S01]  /*5a60*/  HMMA.16816.F32 R120, R4.reuse, R26, R120 ;  /* 0x0000001a0478723c */ /* 0x040fe20000001878 */
[----:B------:R-:W-:Y:S07]  /*5a70*/  LDSM.16.MT88.4 R24, [R239+0x2900] ;  /* 0x00290000ef18783b */ /* 0x000fee0000004200 */
[C---:B----4-:R-:W-:Y:S08]  /*5a80*/  HMMA.16816.F32 R140, R4.reuse, R12, R140 ;  /* 0x0000000c048c723c */ /* 0x050ff0000000188c */
[C---:B------:R-:W-:Y:S01]  /*5a90*/  HMMA.16816.F32 R144, R4.reuse, R14, R144 ;  /* 0x0000000e0490723c */ /* 0x040fe20000001890 */
[----:B------:R-:W4:Y:S07]  /*5aa0*/  LDSM.16.MT88.4 R12, [R242+0x2900] ;  /* 0x00290000f20c783b */ /* 0x000f2e0000004200 */
[C---:B---3--:R-:W-:Y:S08]  /*5ab0*/  HMMA.16816.F32 R156, R4.reuse, R20, R156 ;  /* 0x00000014049c723c */ /* 0x048ff0000000189c */
[C---:B------:R-:W-:Y:S01]  /*5ac0*/  HMMA.16816.F32 R160, R4.reuse, R22, R160 ;  /* 0x0000001604a0723c */ /* 0x040fe200000018a0 */
[----:B------:R-:W-:Y:S07]  /*5ad0*/  LDSM.16.MT88.4 R20, [R238+0x2900] ;  /* 0x00290000ee14783b */ /* 0x000fee0000004200 */
[C---:B--2---:R-:W-:Y:S08]  /*5ae0*/  HMMA.16816.F32 R168, R4.reuse, R16, R168 ;  /* 0x0000001004a8723c */ /* 0x044ff000000018a8 */
[----:B------:R-:W-:Y:S01]  /*5af0*/  HMMA.16816.F32 R164, R4, R18, R164 ;  /* 0x0000001204a4723c */ /* 0x000fe200000018a4 */
[----:B------:R-:W2:Y:S06]  /*5b00*/  LDSM.16.MT88.4 R16, [R242+0x5900] ;  /* 0x00590000f210783b */ /* 0x000eac0000004200 */
[----:B------:R-:W-:-:S02]  /*5b10*/  F2FP.PACK_AB R4, R190, R191 ;  /* 0x000000bfbe04723e */ /* 0x000fc400000000ff */
[----:B------:R-:W-:Y:S02]  /*5b20*/  F2FP.PACK_AB R6, R187, R189 ;  /* 0x000000bdbb06723e */ /* 0x000fe400000000ff */
[----:B------:R-:W-:Y:S02]  /*5b30*/  F2FP.PACK_AB R5, R186, R188 ;  /* 0x000000bcba05723e */ /* 0x000fe400000000ff */
[----:B------:R-:W-:-:S07]  /*5b40*/  F2FP.PACK_AB R7, R181, R185 ;  /* 0x000000b9b507723e */ /* 0x000fce00000000ff */
[C---:B-1----:R-:W-:Y:S08]  /*5b50*/  HMMA.16816.F32 R52, R4.reuse, R8, R52 ;  /* 0x000000080434723c */ /* 0x042ff00000001834 */
[C---:B------:R-:W-:Y:S01]  /*5b60*/  HMMA.16816.F32 R56, R4.reuse, R10, R56 ;  /* 0x0000000a0438723c */ /* 0x040fe20000001838 */
[----:B------:R-:W1:Y:S07]  /*5b70*/  LDSM.16.MT88.4 R8, [R240+0x5900] ;  /* 0x00590000f008783b */ /* 0x000e6e0000004200 */
[C---:B----4-:R-:W-:Y:S08]  /*5b80*/  HMMA.16816.F32 R176, R4.reuse, R12, R176 ;  /* 0x0000000c04b0723c */ /* 0x050ff000000018b0 */
[C---:B------:R-:W-:Y:S01]  /*5b90*/  HMMA.16816.F32 R172, R4.reuse, R14, R172 ;  /* 0x0000000e04ac723c */ /* 0x040fe200000018ac */
[----:B------:R-:W3:Y:S07]  /*5ba0*/  LDSM.16.MT88.4 R12, [R239+0x5900] ;  /* 0x00590000ef0c783b */ /* 0x000eee0000004200 */
[C---:B--2---:R-:W-:Y:S08]  /*5bb0*/  HMMA.16816.F32 R76, R4.reuse, R16, R76 ;  /* 0x00000010044c723c */ /* 0x044ff0000000184c */
[C---:B------:R-:W-:Y:S01]  /*5bc0*/  HMMA.16816.F32 R80, R4.reuse, R18, R80 ;  /* 0x000000120450723c */ /* 0x040fe20000001850 */
[----:B------:R-:W-:Y:S07]  /*5bd0*/  LDSM.16.MT88.4 R16, [R240+0x8900] ;  /* 0x00890000f010783b */ /* 0x000fee0000004200 */
[C---:B------:R-:W-:Y:S08]  /*5be0*/  HMMA.16816.F32 R60, R4.reuse, R24, R60 ;  /* 0x00000018043c723c */ /* 0x040ff0000000183c */
[C---:B-1----:R-:W-:Y:S08]  /*5bf0*/  HMMA.16816.F32 R84, R4.reuse, R8, R84 ;  /* 0x000000080454723c */ /* 0x042ff00000001854 */
[C---:B------:R-:W-:Y:S01]  /*5c00*/  HMMA.16816.F32 R88, R4.reuse, R10, R88 ;  /* 0x0000000a0458723c */ /* 0x040fe20000001858 */
[----:B------:R-:W1:Y:S07]  /*5c10*/  LDSM.16.MT88.4 R8, [R239+0x8900] ;  /* 0x00890000ef08783b */ /* 0x000e6e0000004200 */
[C---:B---3--:R-:W-:Y:S08]  /*5c20*/  HMMA.16816.F32 R92, R4.reuse, R12, R92 ;  /* 0x0000000c045c723c */ /* 0x048ff0000000185c */
[C---:B------:R-:W-:Y:S01]  /*5c30*/  HMMA.16816.F32 R96, R4.reuse, R14, R96 ;  /* 0x0000000e0460723c */ /* 0x040fe20000001860 */
[----:B------:R-:W2:Y:S07]  /*5c40*/  LDSM.16.MT88.4 R12, [R238+0x8900] ;  /* 0x00890000ee0c783b */ /* 0x000eae0000004200 */
[C---:B------:R-:W-:Y:S01]  /*5c50*/  HMMA.16816.F32 R64, R4.reuse, R26, R64 ;  /* 0x0000001a0440723c */ /* 0x040fe20000001840 */
[----:B------:R-:W3:Y:S07]  /*5c60*/  LDSM.16.MT88.4 R24, [R238+0x5900] ;  /* 0x00590000ee18783b */ /* 0x000eee0000004200 */
        /* <DEDUP_REMOVED lines=9> */
[C---:B--2---:R-:W-:Y:S08]  /*5d00*/  HMMA.16816.F32 R132, R4.reuse, R12, R132 ;  /* 0x0000000c0484723c */ /* 0x044ff00000001884 */
[C---:B------:R-:W-:Y:S01]  /*5d10*/  HMMA.16816.F32 R136, R4.reuse, R14, R136 ;  /* 0x0000000e0488723c */ /* 0x040fe20000001888 */
[----:B------:R-:W2:Y:S07]  /*5d20*/  LDSM.16.MT88.4 R12, [R239+0xb900] ;  /* 0x00b90000ef0c783b */ /* 0x000eae0000004200 */
[C---:B---3--:R-:W-:Y:S08]  /*5d30*/  HMMA.16816.F32 R100, R4.reuse, R24, R100 ;  /* 0x000000180464723c */ /* 0x048ff00000001864 */
[C---:B-1----:R-:W-:Y:S08]  /*5d40*/  HMMA.16816.F32 R140, R4.reuse, R8, R140 ;  /* 0x00000008048c723c */ /* 0x042ff0000000188c */
[C---:B------:R-:W-:Y:S01]  /*5d50*/  HMMA.16816.F32 R144, R4.reuse, R10, R144 ;  /* 0x0000000a0490723c */ /* 0x040fe20000001890 */
[----:B------:R-:W1:Y:S07]  /*5d60*/  LDSM.16.MT88.4 R8, [R238+0xb900] ;  /* 0x00b90000ee08783b */ /* 0x000e6e0000004200 */
[C---:B------:R-:W-:Y:S08]  /*5d70*/  HMMA.16816.F32 R104, R4.reuse, R26, R104 ;  /* 0x0000001a0468723c */ /* 0x040ff00000001868 */
[C---:B------:R-:W-:Y:S08]  /*5d80*/  HMMA.16816.F32 R108, R4.reuse, R20, R108 ;  /* 0x00000014046c723c */ /* 0x040ff0000000186c */
[C---:B------:R-:W-:Y:S08]  /*5d90*/  HMMA.16816.F32 R112, R4.reuse, R22, R112 ;  /* 0x000000160470723c */ /* 0x040ff00000001870 */
[C---:B----4-:R-:W-:Y:S08]  /*5da0*/  HMMA.16816.F32 R148, R4.reuse, R16, R148 ;  /* 0x000000100494723c */ /* 0x050ff00000001894 */
[C---:B------:R-:W-:Y:S08]  /*5db0*/  HMMA.16816.F32 R152, R4.reuse, R18, R152 ;  /* 0x000000120498723c */ /* 0x040ff00000001898 */
[C---:B--2---:R-:W-:Y:S08]  /*5dc0*/  HMMA.16816.F32 R156, R4.reuse, R12, R156 ;  /* 0x0000000c049c723c */ /* 0x044ff0000000189c */
[C---:B------:R-:W-:Y:S08]  /*5dd0*/  HMMA.16816.F32 R160, R4.reuse, R14, R160 ;  /* 0x0000000e04a0723c */ /* 0x040ff000000018a0 */
[C---:B-1----:R-:W-:Y:S08]  /*5de0*/  HMMA.16816.F32 R168, R4.reuse, R8, R168 ;  /* 0x0000000804a8723c */ /* 0x042ff000000018a8 */
[----:B------:R-:W-:Y:S07]  /*5df0*/  HMMA.16816.F32 R164, R4, R10, R164 ;  /* 0x0000000a04a4723c */ /* 0x000fee00000018a4 */
[----:B------:R-:W-:-:S05]  /*5e00*/  FADD.FTZ R4, R187, R206 ;  /* 0x000000cebb047221 */ /* 0x000fca0000010000 */
[----:B------:R1:W-:Y:S01]  /*5e10*/  STL [R1+0x5c], R4 ;  /* 0x00005c0401007387 */ /* 0x0003e20000100800 */
[----:B------:R-:W-:Y:S05]  /*5e20*/  @P0 BRA `(.L_x_771) ;  /* 0x00004b0000000947 */ /* 0x000fea0003800000 */
[----:B------:R-:W-:Y:S01]  /*5e30*/  IADD3 R213, R215, 0xc0, RZ ;  /* 0x000000c0d7d57810 */ /* 0x000fe20007ffe0ff */
[----:B------:R-:W-:Y:S01]  /*5e40*/  IMAD.MOV.U32 R3, RZ, RZ, R0 ;  /* 0x000000ffff037224 */ /* 0x000fe200078e0000 */
[----:B------:R-:W-:Y:S01]  /*5e50*/  SHF.R.S32.HI R5, RZ, 0x1f, R29 ;  /* 0x0000001fff057819 */ /* 0x000fe2000001141d */
[----:B------:R-:W-:Y:S01]  /*5e60*/  IMAD.MOV.U32 R180, RZ, RZ, R2 ;  /* 0x000000ffffb47224 */ /* 0x000fe200078e0002 */
[----:B-1----:R-:W-:Y:S01]  /*5e70*/  SHF.R.S32.HI R4, RZ, 0x1f, R28 ;  /* 0x0000001fff047819 */ /* 0x002fe2000001141c */
[----:B------:R-:W-:Y:S01]  /*5e80*/  UIADD3 UR9, UR9, -0x2, URZ ;  /* 0xfffffffe09097890 */ /* 0x000fe2000fffe03f */
[----:B------:R-:W-:Y:S02]  /*5e90*/  SHF.R.S32.HI R6, RZ, 0x1f, R213 ;  /* 0x0000001fff067819 */ /* 0x000fe400000114d5 */
[----:B------:R-:W-:Y:S02]  /*5ea0*/  LEA.HI R5, R5, R29, RZ, 0x3 ;  /* 0x0000001d05057211 */ /* 0x000fe400078f18ff */
[----:B------:R-:W-:-:S02]  /*5eb0*/  LEA.HI R4, R4, R28, RZ, 0x3 ;  /* 0x0000001c04047211 */ /* 0x000fc400078f18ff */
[----:B------:R-:W-:Y:S02]  /*5ec0*/  LEA.HI R6, R6, R213, RZ, 0x3 ;  /* 0x000000d506067211 */ /* 0x000fe400078f18ff */
[----:B------:R-:W-:Y:S02]  /*5ed0*/  LOP3.LUT R5, R5, 0xfffffff8, RZ, 0xc0, !PT ;  /* 0xfffffff805057812 */ /* 0x000fe400078ec0ff */
[----:B------:R-:W-:Y:S02]  /*5ee0*/  LOP3.LUT R4, R4, 0xfffffff8, RZ, 0xc0, !PT ;  /* 0xfffffff804047812 */ /* 0x000fe400078ec0ff */
[----:B------:R-:W-:Y:S02]  /*5ef0*/  LOP3.LUT R0, R6, 0xfffffff8, RZ, 0xc0, !PT ;  /* 0xfffffff806007812 */ /* 0x000fe400078ec0ff */
[----:B------:R-:W-:Y:S02]  /*5f00*/  SHF.R.S32.HI R7, RZ, 0x1f, R5 ;  /* 0x0000001fff077819 */ /* 0x000fe40000011405 */
[----:B------:R-:W-:-:S02]  /*5f10*/  SHF.R.S32.HI R6, RZ, 0x1f, R4 ;  /* 0x0000001fff067819 */ /* 0x000fc40000011404 */
[----:B------:R-:W-:Y:S02]  /*5f20*/  SHF.R.S32.HI R2, RZ, 0x1f, R0 ;  /* 0x0000001fff027819 */ /* 0x000fe40000011400 */
[C---:B------:R-:W-:Y:S01]  /*5f30*/  SHF.L.U64.HI R8, R5.reuse, 0x1, R7 ;  /* 0x0000000105087819 */ /* 0x040fe20000010207 */
[----:B------:R-:W-:Y:S01]  /*5f40*/  IMAD.SHL.U32 R7, R5, 0x2, RZ ;  /* 0x0000000205077824 */ /* 0x000fe200078e00ff */
[C---:B------:R-:W-:Y:S01]  /*5f50*/  SHF.L.U64.HI R5, R4.reuse, 0x1, R6 ;  /* 0x0000000104057819 */ /* 0x040fe20000010206 */
[----:B------:R-:W-:Y:S01]  /*5f60*/  IMAD.SHL.U32 R4, R4, 0x2, RZ ;  /* 0x0000000204047824 */ /* 0x000fe200078e00ff */
[----:B------:R-:W-:Y:S01]  /*5f70*/  SEL R6, RZ, 0x10, P6 ;  /* 0x00000010ff067807 */ /* 0x000fe20003000000 */
[----:B------:R-:W-:Y:S01]  /*5f80*/  STL [R1+0x38], R8 ;  /* 0x0000380801007387 */ /* 0x000fe20000100800 */
[C---:B------:R-:W-:Y:S01]  /*5f90*/  SHF.L.U64.HI R2, R0.reuse, 0x1, R2 ;  /* 0x0000000100027819 */ /* 0x040fe20000010202 */
[----:B------:R-:W-:Y:S01]  /*5fa0*/  IMAD.SHL.U32 R0, R0, 0x2, RZ ;  /* 0x0000000200007824 */ /* 0x000fe200078e00ff */
[----:B------:R-:W-:Y:S01]  /*5fb0*/  ISETP.NE.U32.AND P1, PT, R6, RZ, PT ;  /* 0x000000ff0600720c */ /* 0x000fe20003f25070 */
[----:B------:R1:W-:Y:S01]  /*5fc0*/  STL [R1+0x3c], R7 ;  /* 0x00003c0701007387 */ /* 0x0003e20000100800 */
[----:B------:R-:W-:-:S02]  /*5fd0*/  LOP3.LUT R214, R214, 0xfffffff7, RZ, 0xc0, !PT ;  /* 0xfffffff7d6d67812 */ /* 0x000fc400078ec0ff */
[----:B------:R-:W-:Y:S01]  /*5fe0*/  ISETP.GE.AND P2, PT, R213, c[0x0][0x1d4], PT ;  /* 0x00007500d5007a0c */ /* 0x000fe20003f46270 */
[----:B------:R2:W-:Y:S04]  /*5ff0*/  STL [R1+0x40], R5 ;  /* 0x0000400501007387 */ /* 0x0005e80000100800 */
[----:B------:R3:W-:Y:S04]  /*6000*/  STL [R1+0x44], R4 ;  /* 0x0000440401007387 */ /* 0x0007e80000100800 */
[----:B------:R4:W-:Y:S01]  /*6010*/  STL [R1+0x48], R2 ;  /* 0x0000480201007387 */ /* 0x0009e20000100800 */
[----:B------:R-:W-:-:S03]  /*6020*/  @P1 LOP3.LUT R214, R214, 0x8, RZ, 0xfc, !PT ;  /* 0x00000008d6d61812 */ /* 0x000fc600078efcff */
[----:B------:R5:W-:Y:S01]  /*6030*/  STL [R1+0x4c], R0 ;  /* 0x00004c0001007387 */ /* 0x000be20000100800 */
[----:B------:R-:W-:-:S03]  /*6040*/  LOP3.LUT R214, R214, 0xfffffffb, RZ, 0xc0, !PT ;  /* 0xfffffffbd6d67812 */ /* 0x000fc600078ec0ff */
[----:B------:R5:W-:Y:S01]  /*6050*/  STL [R1+0x30], R6 ;  /* 0x0000300601007387 */ /* 0x000be20000100800 */
[----:B-1----:R-:W-:Y:S01]  /*6060*/  SEL R7, RZ, 0x10, P4 ;  /* 0x00000010ff077807 */ /* 0x002fe20002000000 */
[----:B--2---:R-:W-:Y:S01]  /*6070*/  IMAD.SHL.U32 R5, R252, 0x2, RZ ;  /* 0x00000002fc057824 */ /* 0x004fe200078e00ff */
[C---:B---3--:R-:W-:Y:S02]  /*6080*/  LEA R4, P0, R215.reuse, RZ, 0x1 ;  /* 0x000000ffd7047211 */ /* 0x048fe400078008ff */
[----:B----4-:R-:W-:Y:S02]  /*6090*/  SEL R2, RZ, 0x10, P5 ;  /* 0x00000010ff027807 */ /* 0x010fe40002800000 */
[----:B------:R-:W-:Y:S02]  /*60a0*/  LEA.HI.X.SX32 R5, R215, RZ, 0x1, P0 ;  /* 0x000000ffd7057211 */ /* 0x000fe400000f0eff */
[----:B------:R-:W-:Y:S01]  /*60b0*/  ISETP.NE.U32.AND P0, PT, R2, RZ, PT ;  /* 0x000000ff0200720c */ /* 0x000fe20003f05070 */
[----:B------:R-:W-:Y:S01]  /*60c0*/  STL [R1+0x2c], R2 ;  /* 0x00002c0201007387 */ /* 0x000fe20000100800 */
[----:B-----5:R-:W-:-:S02]  /*60d0*/  SEL R0, RZ, 0x10, P2 ;  /* 0x00000010ff007807 */ /* 0x020fc40001000000 */
[----:B------:R-:W-:Y:S01]  /*60e0*/  IADD3 R6, -R6, 0x10, RZ ;  /* 0x0000001006067810 */ /* 0x000fe20007ffe1ff */
[----:B------:R-:W-:Y:S01]  /*60f0*/  STL [R1+0x28], R7 ;  /* 0x0000280701007387 */ /* 0x000fe20000100800 */
[----:B------:R-:W-:Y:S02]  /*6100*/  ISETP.NE.U32.AND P2, PT, R0, RZ, PT ;  /* 0x000000ff0000720c */ /* 0x000fe40003f45070 */
[----:B------:R-:W-:Y:S01]  /*6110*/  LOP3.LUT R6, R6, 0xf, RZ, 0xc0, !PT ;  /* 0x0000000f06067812 */ /* 0x000fe200078ec0ff */
[----:B------:R1:W-:Y:S04]  /*6120*/  STL.64 [R1+0x50], R4 ;  /* 0x0000500401007387 */ /* 0x0003e80000100a00 */
[----:B------:R-:W-:Y:S01]  /*6130*/  @P0 LOP3.LUT R214, R214, 0x4, RZ, 0xfc, !PT ;  /* 0x00000004d6d60812 */ /* 0x000fe200078efcff */
[----:B------:R2:W-:Y:S01]  /*6140*/  STL [R1+0x24], R6 ;  /* 0x0000240601007387 */ /* 0x0005e20000100800 */
[----:B------:R-:W-:-:S02]  /*6150*/  ISETP.NE.U32.AND P0, PT, R7, RZ, PT ;  /* 0x000000ff0700720c */ /* 0x000fc40003f05070 */
[----:B------:R-:W-:-:S11]  /*6160*/  LOP3.LUT R214, R214, 0xfffffffd, RZ, 0xc0, !PT ;  /* 0xfffffffdd6d67812 */ /* 0x000fd600078ec0ff */
[----:B------:R-:W-:Y:S02]  /*6170*/  @P0 LOP3.LUT R214, R214, 0x2, RZ, 0xfc, !PT ;  /* 0x00000002d6d60812 */ /* 0x000fe400078efcff */
[----:B-1----:R-:W-:Y:S02]  /*6180*/  IADD3 R5, -R2, 0x10, RZ ;  /* 0x0000001002057810 */ /* 0x002fe40007ffe1ff */
[----:B------:R-:W-:Y:S02]  /*6190*/  IADD3 R4, -R7, 0x10, RZ ;  /* 0x0000001007047810 */ /* 0x000fe40007ffe1ff */
[----:B------:R-:W-:Y:S02]  /*61a0*/  IADD3 R2, -R0, 0x10, RZ ;  /* 0x0000001000027810 */ /* 0x000fe40007ffe1ff */
[----:B------:R-:W-:Y:S02]  /*61b0*/  LOP3.LUT R5, R5, 0xf, RZ, 0xc0, !PT ;  /* 0x0000000f05057812 */ /* 0x000fe400078ec0ff */
[----:B------:R-:W-:-:S02]  /*61c0*/  LOP3.LUT R4, R4, 0xf, RZ, 0xc0, !PT ;  /* 0x0000000f04047812 */ /* 0x000fc400078ec0ff */
[----:B------:R-:W-:Y:S01]  /*61d0*/  LOP3.LUT R2, R2, 0xf, RZ, 0xc0, !PT ;  /* 0x0000000f02027812 */ /* 0x000fe200078ec0ff */
[----:B------:R2:W-:Y:S04]  /*61e0*/  STL [R1+0x20], R5 ;  /* 0x0000200501007387 */ /* 0x0005e80000100800 */
[----:B------:R2:W-:Y:S04]  /*61f0*/  STL [R1+0x1c], R4 ;  /* 0x00001c0401007387 */ /* 0x0005e80000100800 */
[----:B------:R2:W-:Y:S04]  /*6200*/  STL [R1+0x18], R2 ;  /* 0x0000180201007387 */ /* 0x0005e80000100800 */
[----:B------:R2:W-:Y:S01]  /*6210*/  STL [R1+0x10], R214 ;  /* 0x000010d601007387 */ /* 0x0005e20000100800 */
[----:B------:R-:W-:Y:S05]  /*6220*/  BRA `(.L_x_772) ;  /* 0x0000051000007947 */ /* 0x000fea0003800000 */
.L_x_774:
[----:B------:R-:W2:Y:S01]  /*6230*/  LDL R0, [R1+0x4] ;  /* 0x0000040001007983 */ /* 0x000ea20000100800 */
[----:B------:R-:W-:Y:S01]  /*6240*/  UIMAD UR4, UR9, 0x60, UR11 ;  /* 0x00000060090478a4 */ /* 0x000fe2000f8e020b */
[----:B------:R-:W-:Y:S01]  /*6250*/  PLOP3.LUT P0, PT, PT, PT, UP0, 0x80, 0x0 ;  /* 0x000000000000781c */ /* 0x000fe20003f0f008 */
[----:B------:R-:W-:Y:S01]  /*6260*/  IMAD.MOV.U32 R249, RZ, RZ, RZ ;  /* 0x000000fffff97224 */ /* 0x000fe200078e00ff */
[----:B------:R-:W3:Y:S01]  /*6270*/  LDL.64 R204, [R1+0x50] ;  /* 0x0000500001cc7983 */ /* 0x000ee20000100a00 */
[----:B------:R-:W-:Y:S02]  /*6280*/  IMAD.SHL.U32 R213, R252, 0x2, RZ ;  /* 0x00000002fcd57824 */ /* 0x000fe400078e00ff */
[----:B------:R-:W-:Y:S01]  /*6290*/  IMAD.U32 R250, RZ, RZ, UR4 ;  /* 0x00000004fffa7e24 */ /* 0x000fe2000f8e00ff */
[----:B------:R-:W4:Y:S04]  /*62a0*/  LDL R203, [R1+0x3c] ;  /* 0x00003c0001cb7983 */ /* 0x000f280000100800 */
[----:B------:R-:W5:Y:S04]  /*62b0*/  LDL R200, [R1+0x38] ;  /* 0x0000380001c87983 */ /* 0x000f680000100800 */
[----:B------:R-:W3:Y:S04]  /*62c0*/  LDL R201, [R1+0x44] ;  /* 0x0000440001c97983 */ /* 0x000ee80000100800 */
[----:B------:R-:W3:Y:S04]  /*62d0*/  LDL R214, [R1+0x40] ;  /* 0x0000400001d67983 */ /* 0x000ee80000100800 */
[----:B------:R-:W3:Y:S04]  /*62e0*/  LDL R215, [R1+0x4c] ;  /* 0x00004c0001d77983 */ /* 0x000ee80000100800 */
[----:B------:R-:W3:Y:S01]  /*62f0*/  LDL R212, [R1+0x48] ;  /* 0x0000480001d47983 */ /* 0x000ee20000100800 */
[----:B--2---:R-:W-:Y:S05]  /*6300*/  IADD3 R250, R250, -0x60, R0 ;  /* 0xffffffa0fafa7810 */ /* 0x004fea0007ffe000 */
[----:B------:R-:W-:Y:S01]  /*6310*/  @P0 IMAD.HI.U32 R2, R250, c[0x0][0x2bc], RZ ;  /* 0x0000af00fa020a27 */ /* 0x000fe200078e00ff */
[----:B------:R-:W-:Y:S03]  /*6320*/  PLOP3.LUT P0, PT, PT, PT, UP0, 0x80, 0x0 ;  /* 0x000000000000781c */ /* 0x000fe60003f0f008 */
[----:B------:R-:W-:Y:S10]  /*6330*/  IMAD.MOV.U32 R0, RZ, RZ, R250 ;  /* 0x000000ffff007224 */ /* 0x000ff400078e00fa */
[----:B------:R-:W-:Y:S04]  /*6340*/  @P0 SHF.R.U32.HI R0, RZ, c[0x0][0x2c0], R2 ;  /* 0x0000b000ff000a19 */ /* 0x000fe80000011602 */
[C---:B------:R-:W-:Y:S04]  /*6350*/  @!P3 IADD3 R181, P0, R0.reuse, UR16, RZ ;  /* 0x0000001000b5bc10 */ /* 0x040fe8000ff1e0ff */
[----:B------:R-:W-:Y:S01]  /*6360*/  @!P3 LEA.HI.X.SX32 R2, R0, UR14, 0x1, P0 ;  /* 0x0000000e0002bc11 */ /* 0x000fe200080f0eff */
[----:B------:R-:W-:Y:S01]  /*6370*/  IMAD.MOV R0, RZ, RZ, -R0 ;  /* 0x000000ffff007224 */ /* 0x000fe200078e0a00 */
[C---:B------:R-:W-:Y:S03]  /*6380*/  @!P3 LEA R184, P0, R181.reuse, c[0x0][0x2a0], 0x2 ;  /* 0x0000a800b5b8ba11 */ /* 0x040fe600078010ff */
[----:B------:R-:W-:Y:S01]  /*6390*/  IMAD R250, R0, c[0x0][0x2b8], R250 ;  /* 0x0000ae0000fa7a24 */ /* 0x000fe200078e02fa */
[----:B------:R-:W-:Y:S04]  /*63a0*/  @!P3 LEA.HI.X R185, R181, c[0x0][0x2a4], R2, 0x2, P0 ;  /* 0x0000a900b5b9ba11 */ /* 0x000fe800000f1402 */
[----:B------:R-:W-:Y:S01]  /*63b0*/  SHF.R.S32.HI R0, RZ, 0x1f, R250 ;  /* 0x0000001fff007819 */ /* 0x000fe200000114fa */
[----:B------:R1:W2:Y:S04]  /*63c0*/  @!P3 LDG.E R249, [R184.64] ;  /* 0x0000000cb8f9b981 */ /* 0x0002a8000c1e1900 */
        /* <DEDUP_REMOVED lines=11> */
[----:B------:R-:W-:Y:S01]  /*6480*/  LEA.HI.X R0, R181, c[0x0][0x1cc], R0, 0x1, P0 ;  /* 0x00007300b5007a11 */ /* 0x000fe200000f0c00 */
[----:B------:R-:W3:Y:S04]  /*6490*/  SHFL.IDX PT, R192, R2, RZ, 0x181f ;  /* 0x00181fff02c07589 */ /* 0x000ee800000e0000 */
[----:B------:R-:W1:Y:S04]  /*64a0*/  SHFL.IDX PT, R181, R0, RZ, 0x181f ;  /* 0x00181fff00b57589 */ /* 0x000e6800000e0000 */
[----:B------:R-:W-:Y:S04]  /*64b0*/  SHFL.IDX PT, R184, R0, 0x1, 0x181f ;  /* 0x00381f0000b87f89 */ /* 0x000fe800000e0000 */
[----:B------:R-:W-:Y:S01]  /*64c0*/  SHFL.IDX PT, R0, R0, 0x2, 0x181f ;  /* 0x00581f0000007f89 */ /* 0x000fe200000e0000 */
[----:B---3--:R-:W-:Y:S05]  /*64d0*/  IADD3 R186, P0, R204, R192, RZ ;  /* 0x000000c0ccba7210 */ /* 0x008fea0007f1e0ff */
[----:B-1----:R-:W-:Y:S01]  /*64e0*/  IMAD.X R187, R205, 0x1, R181, P0 ;  /* 0x00000001cdbb7824 */ /* 0x002fe200000e06b5 */
[C---:B----4-:R-:W-:Y:S04]  /*64f0*/  IADD3 R198, P0, R192.reuse, R203, RZ ;  /* 0x000000cbc0c67210 */ /* 0x050fe80007f1e0ff */
[----:B------:R1:W-:Y:S01]  /*6500*/  LDGSTS.E.BYPASS.LTC128B.128 [R213+0xc100], [R186.64], !P6 ;  /* 0x0c100000bad57fae */ /* 0x0003e2000f101d4c */
[C---:B-----5:R-:W-:Y:S01]  /*6510*/  IMAD.X R199, R181.reuse, 0x1, R200, P0 ;  /* 0x00000001b5c77824 */ /* 0x060fe200000e06c8 */
[C---:B------:R-:W-:Y:S04]  /*6520*/  IADD3 R194, P0, R192.reuse, R201, RZ ;  /* 0x000000c9c0c27210 */ /* 0x040fe80007f1e0ff */
[----:B------:R2:W-:Y:S01]  /*6530*/  LDGSTS.E.BYPASS.LTC128B.128 [R213+0xf100], [R198.64], !P5 ;  /* 0x0f100000c6d57fae */ /* 0x0005e2000e901d4c */
[C---:B------:R-:W-:Y:S01]  /*6540*/  IMAD.X R195, R181.reuse, 0x1, R214, P0 ;  /* 0x00000001b5c37824 */ /* 0x040fe200000e06d6 */
[----:B------:R-:W-:Y:S04]  /*6550*/  IADD3 R192, P0, R192, R215, RZ ;  /* 0x000000d7c0c07210 */ /* 0x000fe80007f1e0ff */
[----:B------:R3:W-:Y:S01]  /*6560*/  LDGSTS.E.BYPASS.LTC128B.128 [R213+0x12100], [R194.64], !P4 ;  /* 0x12100000c2d57fae */ /* 0x0007e2000e101d4c */
[----:B------:R-:W-:Y:S03]  /*6570*/  IMAD.X R193, R181, 0x1, R212, P0 ;  /* 0x00000001b5c17824 */ /* 0x000fe600000e06d4 */
[----:B------:R-:W4:Y:S04]  /*6580*/  SHFL.IDX PT, R181, R2, 0x1, 0x181f ;  /* 0x00381f0002b57f89 */ /* 0x000f2800000e0000 */
[----:B------:R-:W5:Y:S04]  /*6590*/  SHFL.IDX PT, R2, R2, 0x2, 0x181f ;  /* 0x00581f0002027f89 */ /* 0x000f6800000e0000 */
[----:B------:R1:W-:Y:S01]  /*65a0*/  LDGSTS.E.BYPASS.LTC128B.128 [R213+0x15100], [R192.64], !P1 ;  /* 0x15100000c0d57fae */ /* 0x0003e2000c901d4c */
[----:B----4-:R-:W-:Y:S05]  /*65b0*/  IADD3 R190, P0, R204, R181, RZ ;  /* 0x000000b5ccbe7210 */ /* 0x010fea0007f1e0ff */
[----:B------:R-:W-:Y:S01]  /*65c0*/  IMAD.X R191, R205, 0x1, R184, P0 ;  /* 0x00000001cdbf7824 */ /* 0x000fe200000e06b8 */
[C---:B------:R-:W-:Y:S04]  /*65d0*/  IADD3 R188, P0, R181.reuse, R203, RZ ;  /* 0x000000cbb5bc7210 */ /* 0x040fe80007f1e0ff */
[----:B------:R4:W-:Y:S01]  /*65e0*/  LDGSTS.E.BYPASS.LTC128B.128 [R213+0xd100], [R190.64], !P6 ;  /* 0x0d100000bed57fae */ /* 0x0009e2000f101d4c */
[C---:B------:R-:W-:Y:S01]  /*65f0*/  IMAD.X R189, R184.reuse, 0x1, R200, P0 ;  /* 0x00000001b8bd7824 */ /* 0x040fe200000e06c8 */
[C---:B-1----:R-:W-:Y:S04]  /*6600*/  IADD3 R186, P0, R181.reuse, R201, RZ ;  /* 0x000000c9b5ba7210 */ /* 0x042fe80007f1e0ff */
[----:B------:R4:W-:Y:S01]  /*6610*/  LDGSTS.E.BYPASS.LTC128B.128 [R213+0x10100], [R188.64], !P5 ;  /* 0x10100000bcd57fae */ /* 0x0009e2000e901d4c */
[C---:B------:R-:W-:Y:S01]  /*6620*/  IMAD.X R187, R184.reuse, 0x1, R214, P0 ;  /* 0x00000001b8bb7824 */ /* 0x040fe200000e06d6 */
[----:B------:R-:W-:Y:S04]  /*6630*/  IADD3 R196, P0, R181, R215, RZ ;  /* 0x000000d7b5c47210 */ /* 0x000fe80007f1e0ff */
[----:B------:R4:W-:Y:S01]  /*6640*/  LDGSTS.E.BYPASS.LTC128B.128 [R213+0x13100], [R186.64], !P4 ;  /* 0x13100000bad57fae */ /* 0x0009e2000e101d4c */
[----:B------:R-:W-:Y:S01]  /*6650*/  IMAD.X R197, R184, 0x1, R212, P0 ;  /* 0x00000001b8c57824 */ /* 0x000fe200000e06d4 */
[----:B-----5:R-:W-:Y:S04]  /*6660*/  IADD3 R184, P0, R204, R2, RZ ;  /* 0x00000002ccb87210 */ /* 0x020fe80007f1e0ff */
[----:B------:R4:W-:Y:S01]  /*6670*/  LDGSTS.E.BYPASS.LTC128B.128 [R213+0x16100], [R196.64], !P1 ;  /* 0x16100000c4d57fae */ /* 0x0009e2000c901d4c */
[----:B------:R-:W-:Y:S01]  /*6680*/  IMAD.X R185, R205, 0x1, R0, P0 ;  /* 0x00000001cdb97824 */ /* 0x000fe200000e0600 */
[----:B---3--:R-:W-:Y:S04]  /*6690*/  IADD3 R194, P0, R2, R203, RZ ;  /* 0x000000cb02c27210 */ /* 0x008fe80007f1e0ff */
[----:B------:R4:W-:Y:S01]  /*66a0*/  LDGSTS.E.BYPASS.LTC128B.128 [R213+0xe100], [R184.64], !P6 ;  /* 0x0e100000b8d57fae */ /* 0x0009e2000f101d4c */
[----:B------:R-:W-:Y:S01]  /*66b0*/  IMAD.X R195, R0, 0x1, R200, P0 ;  /* 0x0000000100c37824 */ /* 0x000fe200000e06c8 */
[----:B------:R-:W-:Y:S04]  /*66c0*/  IADD3 R192, P0, R2, R201, RZ ;  /* 0x000000c902c07210 */ /* 0x000fe80007f1e0ff */
[----:B------:R4:W-:Y:S01]  /*66d0*/  LDGSTS.E.BYPASS.LTC128B.128 [R213+0x11100], [R194.64], !P5 ;  /* 0x11100000c2d57fae */ /* 0x0009e2000e901d4c */
[----:B------:R-:W-:Y:S01]  /*66e0*/  IMAD.X R193, R0, 0x1, R214, P0 ;  /* 0x0000000100c17824 */ /* 0x000fe200000e06d6 */
[----:B--2---:R-:W-:Y:S04]  /*66f0*/  IADD3 R198, P0, R2, R215, RZ ;  /* 0x000000d702c67210 */ /* 0x004fe80007f1e0ff */
[----:B------:R4:W-:Y:S01]  /*6700*/  LDGSTS.E.BYPASS.LTC128B.128 [R213+0x14100], [R192.64], !P4 ;  /* 0x14100000c0d57fae */ /* 0x0009e2000e101d4c */
[----:B------:R-:W-:Y:S05]  /*6710*/  IMAD.X R199, R0, 0x1, R212, P0 ;  /* 0x0000000100c77824 */ /* 0x000fea00000e06d4 */
[----:B------:R4:W-:Y:S01]  /*6720*/  LDGSTS.E.BYPASS.LTC128B.128 [R213+0x17100], [R198.64], !P1 ;  /* 0x17100000c6d57fae */ /* 0x0009e2000c901d4c */
[----:B------:R-:W-:-:S05]  /*6730*/  BRA `(.L_x_773) ;  /* 0x000018c000007947 */ /* 0x000fca0003800000 */
.L_x_772:
[----:B------:R-:W3:Y:S01]  /*6740*/  LDL R13, [R1+0x24] ;  /* 0x00002400010d7983 */ /* 0x000ee20000100800 */
[----:B------:R-:W-:Y:S01]  /*6750*/  SHF.R.S32.HI R0, RZ, 0x1f, R250 ;  /* 0x0000001fff007819 */ /* 0x000fe200000114fa */
[----:B--2---:R-:W-:Y:S01]  /*6760*/  IMAD.WIDE.U32 R4, R250, c[0x0][0x208], RZ ;  /* 0x00008200fa047a25 */ /* 0x004fe200078e00ff */
[----:B------:R-:W-:Y:S01]  /*6770*/  SHF.R.S32.HI R2, RZ, 0x1f, R249 ;  /* 0x0000001fff027819 */ /* 0x000fe200000114f9 */
[----:B------:R-:W3:Y:S01]  /*6780*/  LDL.64 R18, [R1+0x50] ;  /* 0x0000500001127983 */ /* 0x000ee20000100a00 */
[----:B------:R-:W-:Y:S04]  /*6790*/  DEPBAR.LE SB0, 0x0 ;  /* 0x000080000000791a */ /* 0x000fe80000000000 */
[----:B------:R-:W2:Y:S01]  /*67a0*/  LDL R12, [R1+0x20] ;  /* 0x00002000010c7983 */ /* 0x000ea20000100800 */
[----:B------:R-:W-:Y:S01]  /*67b0*/  IMAD R0, R0, c[0x0][0x208], RZ ;  /* 0x0000820000007a24 */ /* 0x000fe200078e02ff */
[----:B------:R-:W-:Y:S01]  /*67c0*/  UISETP.GE.AND UP1, UPT, UR9, 0x1, UPT ;  /* 0x000000010900788c */ /* 0x000fe2000bf26270 */
[----:B------:R-:W-:Y:S01]  /*67d0*/  IMAD R2, R2, c[0x0][0x218], RZ ;  /* 0x0000860002027a24 */ /* 0x000fe200078e02ff */
[----:B------:R-:W2:Y:S01]  /*67e0*/  LDL R17, [R1+0x3c] ;  /* 0x00003c0001117983 */ /* 0x000ea20000100800 */
[----:B------:R-:W-:Y:S02]  /*67f0*/  IMAD R0, R250, c[0x0][0x20c], R0 ;  /* 0x00008300fa007a24 */ /* 0x000fe400078e0200 */
[----:B------:R-:W-:Y:S01]  /*6800*/  IMAD R2, R249, c[0x0][0x21c], R2 ;  /* 0x00008700f9027a24 */ /* 0x000fe200078e0202 */
[----:B------:R-:W4:Y:S01]  /*6810*/  LDL R7, [R1+0x1c] ;  /* 0x00001c0001077983 */ /* 0x000f220000100800 */
[----:B------:R-:W-:Y:S03]  /*6820*/  IMAD.IADD R5, R5, 0x1, R0 ;  /* 0x0000000105057824 */ /* 0x000fe600078e0200 */
[----:B------:R-:W5:Y:S01]  /*6830*/  LDL R16, [R1+0x38] ;  /* 0x0000380001107983 */ /* 0x000f620000100800 */
[----:B------:R-:W-:Y:S03]  /*6840*/  IMAD.WIDE.U32 R4, R249, c[0x0][0x218], R4 ;  /* 0x00008600f9047a25 */ /* 0x000fe600078e0004 */
[----:B------:R-:W4:Y:S04]  /*6850*/  LDL R11, [R1+0x44] ;  /* 0x00004400010b7983 */ /* 0x000f280000100800 */
[----:B------:R-:W-:Y:S01]  /*6860*/  BAR.SYNC.DEFER_BLOCKING 0x0 ;  /* 0x0000000000007b1d */ /* 0x000fe20000010000 */
[----:B------:R-:W-:Y:S04]  /*6870*/  IADD3 R0, P0, R4, UR22, RZ ;  /* 0x0000001604007c10 */ /* 0x000fe8000ff1e0ff */
[----:B------:R-:W-:Y:S02]  /*6880*/  IADD3.X R2, R5, UR5, R2, P0, !PT ;  /* 0x0000000505027c10 */ /* 0x000fe400087fe402 */
[C---:B------:R-:W-:Y:S04]  /*6890*/  LEA R30, P0, R0.reuse, c[0x0][0x1f8], 0x1 ;  /* 0x00007e00001e7a11 */ /* 0x040fe800078008ff */
[----:B------:R-:W-:Y:S01]  /*68a0*/  LEA.HI.X R0, R0, c[0x0][0x1fc], R2, 0x1, P0 ;  /* 0x00007f0000007a11 */ /* 0x000fe200000f0c02 */
[----:B------:R-:W-:Y:S04]  /*68b0*/  LDSM.16.M88.4 R48, [R248] ;  /* 0x00000000f830783b */ /* 0x000fe80000000200 */
[----:B------:R-:W2:Y:S04]  /*68c0*/  LDL R6, [R1+0x18] ;  /* 0x0000180001067983 */ /* 0x000ea80000100800 */
[----:B------:R-:W2:Y:S04]  /*68d0*/  LDL R10, [R1+0x40] ;  /* 0x00004000010a7983 */ /* 0x000ea80000100800 */
[----:B------:R-:W2:Y:S04]  /*68e0*/  LDL R9, [R1+0x4c] ;  /* 0x00004c0001097983 */ /* 0x000ea80000100800 */
[----:B------:R-:W2:Y:S04]  /*68f0*/  LDL R8, [R1+0x48] ;  /* 0x0000480001087983 */ /* 0x000ea80000100800 */
[----:B------:R-:W2:Y:S04]  /*6900*/  LDL.LU R181, [R1+0x10] ;  /* 0x0000100001b57983 */ /* 0x000ea80000300800 */
[----:B------:R-:W3:Y:S04]  /*6910*/  SHFL.IDX PT, R44, R30, 0x2, 0x181f ;  /* 0x00581f001e2c7f89 */ /* 0x000ee800000e0000 */
[----:B------:R-:W1:Y:S04]  /*6920*/  SHFL.IDX PT, R2, R0, 0x2, 0x181f ;  /* 0x00581f0000027f89 */ /* 0x000e6800000e0000 */
[----:B------:R-:W1:Y:S04]  /*6930*/  SHFL.IDX PT, R14, R30, RZ, 0x181f ;  /* 0x00181fff1e0e7589 */ /* 0x000e6800000e0000 */
[----:B------:R-:W-:Y:S04]  /*6940*/  SHFL.IDX PT, R30, R30, 0x1, 0x181f ;  /* 0x00381f001e1e7f89 */ /* 0x000fe800000e0000 */
[----:B------:R-:W-:Y:S04]  /*6950*/  LDSM.16.M88.4 R24, [R247+0xd100] ;  /* 0x00d10000f718783b */ /* 0x000fe80000000200 */
[----:B------:R-:W-:Y:S04]  /*6960*/  LDSM.16.M88.4 R32, [R247+0xd900] ;  /* 0x00d90000f720783b */ /* 0x000fe80000000200 */
[----:B------:R-:W-:Y:S04]  /*6970*/  LDSM.16.M88.4 R40, [R247+0xe100] ;  /* 0x00e10000f728783b */ /* 0x000fe80000000200 */
[----:B------:R-:W-:Y:S04]  /*6980*/  LDSM.16.M88.4 R184, [R247+0xe900] ;  /* 0x00e90000f7b8783b */ /* 0x000fe80000000200 */
[----:B------:R-:W-:Y:S04]  /*6990*/  LDSM.16.M88.4 R188, [R246] ;  /* 0x00000000f6bc783b */ /* 0x000fe80000000200 */
[----:B------:R-:W-:Y:S04]  /*69a0*/  LDSM.16.M88.4 R192, [R245] ;  /* 0x00000000f5c0783b */ /* 0x000fe80000000200 */
[----:B------:R-:W-:Y:S04]  /*69b0*/  LDSM.16.M88.4 R196, [R237] ;  /* 0x00000000edc4783b */ /* 0x000fe80000000200 */
[----:B------:R-:W-:Y:S04]  /*69c0*/  LDSM.16.M88.4 R200, [R236] ;  /* 0x00000000ecc8783b */ /* 0x000fe80000000200 */
[----:B------:R-:W-:Y:S04]  /*69d0*/  LDSM.16.M88.4 R204, [R235] ;  /* 0x00000000ebcc783b */ /* 0x000fe80000000200 */
[----:B------:R-:W-:Y:S04]  /*69e0*/  LDSM.16.M88.4 R208, [R234] ;  /* 0x00000000ead0783b */ /* 0x000fe80000000200 */
[----:B------:R-:W-:Y:S01]  /*69f0*/  LDSM.16.M88.4 R212, [R233] ;  /* 0x00000000e9d4783b */ /* 0x000fe20000000200 */
[----:B--2---:R-:W-:Y:S02]  /*6a00*/  LOP3.LUT R181, R181, 0xffffffef, RZ, 0xc0, !PT ;  /* 0xffffffefb5b57812 */ /* 0x004fe400078ec0ff */
[----:B---3--:R-:W-:Y:S02]  /*6a10*/  IADD3 R28, P1, P0, R13, R44, R18 ;  /* 0x0000002c0d1c7210 */ /* 0x008fe4000783e012 */
[----:B------:R-:W-:Y:S02]  /*6a20*/  @P3 LOP3.LUT R181, R181, 0x10, RZ, 0xfc, !PT ;  /* 0x00000010b5b53812 */ /* 0x000fe400078efcff */
[----:B-1----:R-:W-:Y:S02]  /*6a30*/  IADD3.X R29, RZ, R2, R19, P1, P0 ;  /* 0x00000002ff1d7210 */ /* 0x002fe40000fe0413 */
[----:B------:R-:W-:Y:S01]  /*6a40*/  IADD3 R38, P1, P0, R12, R44, R17 ;  /* 0x0000002c0c267210 */ /* 0x000fe2000783e011 */
[----:B------:R-:W-:Y:S03]  /*6a50*/  STL [R1+0x10], R181 ;  /* 0x000010b501007387 */ /* 0x000fe60000100800 */
[----:B-----5:R-:W-:Y:S02]  /*6a60*/  IADD3.X R39, RZ, R2, R16, P1, P0 ;  /* 0x00000002ff277210 */ /* 0x020fe40000fe0410 */
[----:B----4-:R-:W-:Y:S04]  /*6a70*/  IADD3 R36, P1, P0, R7, R44, R11 ;  /* 0x0000002c07247210 */ /* 0x010fe8000783e00b */
[----:B------:R-:W-:Y:S02]  /*6a80*/  IADD3.X R37, RZ, R2, R10, P1, P0 ;  /* 0x00000002ff257210 */ /* 0x000fe40000fe040a */
[----:B------:R-:W-:Y:S04]  /*6a90*/  IADD3 R44, P1, P0, R6, R44, R9 ;  /* 0x0000002c062c7210 */ /* 0x000fe8000783e009 */
[----:B------:R-:W-:Y:S02]  /*6aa0*/  IADD3.X R45, RZ, R2, R8, P1, P0 ;  /* 0x00000002ff2d7210 */ /* 0x000fe40000fe0408 */
[----:B------:R-:W1:Y:S01]  /*6ab0*/  SHFL.IDX PT, R2, R0, RZ, 0x181f ;  /* 0x00181fff00027589 */ /* 0x000e6200000e0000 */
[----:B------:R-:W-:Y:S03]  /*6ac0*/  IADD3 R46, P0, R18, R14, RZ ;  /* 0x0000000e122e7210 */ /* 0x000fe60007f1e0ff */
[----:B------:R-:W2:Y:S02]  /*6ad0*/  SHFL.IDX PT, R0, R0, 0x1, 0x181f ;  /* 0x00381f0000007f89 */ /* 0x000ea400000e0000 */
[C---:B-1----:R-:W-:Y:S01]  /*6ae0*/  IMAD.X R47, R19.reuse, 0x1, R2, P0 ;  /* 0x00000001132f7824 */ /* 0x042fe200000e0602 */
[----:B------:R-:W-:Y:S05]  /*6af0*/  IADD3 R6, P0, R14, R17, RZ ;  /* 0x000000110e067210 */ /* 0x000fea0007f1e0ff */
[----:B------:R-:W-:Y:S01]  /*6b00*/  IMAD.X R7, R2, 0x1, R16, P0 ;  /* 0x0000000102077824 */ /* 0x000fe200000e0610 */
[----:B------:R-:W-:Y:S05]  /*6b10*/  IADD3 R4, P0, R14, R11, RZ ;  /* 0x0000000b0e047210 */ /* 0x000fea0007f1e0ff */
[----:B------:R-:W-:Y:S01]  /*6b20*/  IMAD.X R5, R2, 0x1, R10, P0 ;  /* 0x0000000102057824 */ /* 0x000fe200000e060a */
[----:B------:R-:W-:Y:S05]  /*6b30*/  IADD3 R14, P0, R14, R9, RZ ;  /* 0x000000090e0e7210 */ /* 0x000fea0007f1e0ff */
[----:B------:R-:W-:Y:S01]  /*6b40*/  IMAD.X R15, R2, 0x1, R8, P0 ;  /* 0x00000001020f7824 */ /* 0x000fe200000e0608 */
[----:B------:R-:W-:Y:S01]  /*6b50*/  IADD3 R12, P0, R18, R30, RZ ;  /* 0x0000001e120c7210 */ /* 0x000fe20007f1e0ff */
[----:B------:R-:W-:Y:S04]  /*6b60*/  IMAD.SHL.U32 R2, R252, 0x2, RZ ;  /* 0x00000002fc027824 */ /* 0x000fe800078e00ff */
[----:B--2---:R-:W-:Y:S01]  /*6b70*/  IMAD.X R13, R19, 0x1, R0, P0 ;  /* 0x00000001130d7824 */ /* 0x004fe200000e0600 */
[----:B------:R-:W-:Y:S05]  /*6b80*/  IADD3 R22, P0, R30, R17, RZ ;  /* 0x000000111e167210 */ /* 0x000fea0007f1e0ff */
[----:B------:R-:W-:Y:S01]  /*6b90*/  IMAD.X R23, R0, 0x1, R16, P0 ;  /* 0x0000000100177824 */ /* 0x000fe200000e0610 */
[----:B------:R-:W-:Y:S01]  /*6ba0*/  IADD3 R20, P0, R30, R11, RZ ;  /* 0x0000000b1e147210 */ /* 0x000fe20007f1e0ff */
[----:B------:R-:W-:Y:S04]  /*6bb0*/  LDSM.16.M88.4 R16, [R247+0xc900] ;  /* 0x00c90000f710783b */ /* 0x000fe80000000200 */
[----:B------:R-:W-:Y:S01]  /*6bc0*/  IMAD.X R21, R0, 0x1, R10, P0 ;  /* 0x0000000100157824 */ /* 0x000fe200000e060a */
[----:B------:R-:W-:Y:S05]  /*6bd0*/  IADD3 R30, P0, R30, R9, RZ ;  /* 0x000000091e1e7210 */ /* 0x000fea0007f1e0ff */
[----:B------:R-:W-:Y:S02]  /*6be0*/  IMAD.X R31, R0, 0x1, R8, P0 ;  /* 0x00000001001f7824 */ /* 0x000fe400000e0608 */
[----:B------:R-:W2:Y:S04]  /*6bf0*/  LDL R0, [R1+0x8] ;  /* 0x0000080001007983 */ /* 0x000ea80000100800 */
[----:B------:R-:W1:Y:S04]  /*6c00*/  LDSM.16.M88.4 R8, [R247+0xc100] ;  /* 0x00c10000f708783b */ /* 0x000e680000000200 */
[----:B------:R-:W-:Y:S01]  /*6c10*/  @!PT LDS RZ, [RZ] ;  /* 0x00000000fffff984 */ /* 0x000fe20000000800 */
[----:B------:R-:W-:Y:S01]  /*6c20*/  @!PT LDS RZ, [RZ] ;  /* 0x00000000fffff984 */ /* 0x000fe20000000800 */
[----:B------:R-:W-:Y:S01]  /*6c30*/  @!PT LDS RZ, [RZ] ;  /* 0x00000000fffff984 */ /* 0x000fe20000000800 */
[----:B------:R3:W-:Y:S04]  /*6c40*/  LDGSTS.E.BYPASS.LTC128B.128 [R2+0x100], [R46.64], !P6 ;  /* 0x001000002e027fae */ /* 0x0007e8000f101d4c */
[----:B------:R1:W-:Y:S04]  /*6c50*/  LDGSTS.E.BYPASS.LTC128B.128 [R2+0x3100], [R6.64], !P5 ;  /* 0x0310000006027fae */ /* 0x0003e8000e901d4c */
[----:B------:R1:W-:Y:S04]  /*6c60*/  LDGSTS.E.BYPASS.LTC128B.128 [R2+0x6100], [R4.64], !P4 ;  /* 0x0610000004027fae */ /* 0x0003e8000e101d4c */
[----:B---3--:R-:W3:Y:S04]  /*6c70*/  LDL R46, [R1+0x30] ;  /* 0x00003000012e7983 */ /* 0x008ee80000100800 */
[----:B------:R-:W4:Y:S01]  /*6c80*/  LDL R47, [R1+0x2c] ;  /* 0x00002c00012f7983 */ /* 0x000f220000100800 */
[C---:B-1----:R-:W-:Y:S08]  /*6c90*/  HMMA.16816.F32 R4, R48.reuse, R8, RZ ;  /* 0x000000083004723c */ /* 0x042ff000000018ff */
[C---:B------:R-:W-:Y:S01]  /*6ca0*/  HMMA.16816.F32 R8, R48.reuse, R10, RZ ;  /* 0x0000000a3008723c */ /* 0x040fe200000018ff */
[----:B--2---:R-:W-:Y:S02]  /*6cb0*/  ISETP.GE.AND P1, PT, R0, c[0x0][0x1d4], PT ;  /* 0x0000750000007a0c */ /* 0x004fe40003f26270 */
[----:B------:R-:W2:Y:S11]  /*6cc0*/  LDL R0, [R1+0x28] ;  /* 0x0000280001007983 */ /* 0x000eb60000100800 */
[----:B------:R1:W-:Y:S04]  /*6cd0*/  LDGSTS.E.BYPASS.LTC128B.128 [R2+0x9100], [R14.64], !P1 ;  /* 0x091000000e027fae */ /* 0x0003e8000c901d4c */
[----:B------:R1:W-:Y:S04]  /*6ce0*/  LDGSTS.E.BYPASS.LTC128B.128 [R2+0x1100], [R12.64], !P6 ;  /* 0x011000000c027fae */ /* 0x0003e8000f101d4c */
[----:B------:R5:W-:Y:S04]  /*6cf0*/  LDGSTS.E.BYPASS.LTC128B.128 [R2+0x4100], [R22.64], !P5 ;  /* 0x0410000016027fae */ /* 0x000be8000e901d4c */
[----:B------:R5:W-:Y:S04]  /*6d00*/  LDGSTS.E.BYPASS.LTC128B.128 [R2+0x7100], [R20.64], !P4 ;  /* 0x0710000014027fae */ /* 0x000be8000e101d4c */
[----:B------:R5:W-:Y:S01]  /*6d10*/  LDGSTS.E.BYPASS.LTC128B.128 [R2+0xa100], [R30.64], !P1 ;  /* 0x0a1000001e027fae */ /* 0x000be2000c901d4c */
[----:B---3--:R-:W-:Y:S02]  /*6d20*/  ISETP.NE.U32.AND P0, PT, R46, RZ, PT ;  /* 0x000000ff2e00720c */ /* 0x008fe40003f05070 */
[----:B----4-:R-:W-:Y:S01]  /*6d30*/  ISETP.NE.U32.AND P3, PT, R47, RZ, PT ;  /* 0x000000ff2f00720c */ /* 0x010fe20003f65070 */
[C---:B-1----:R-:W-:Y:S10]  /*6d40*/  HMMA.16816.F32 R12, R48.reuse, R16, RZ ;  /* 0x00000010300c723c */ /* 0x042ff400000018ff */
[----:B------:R1:W-:Y:S01]  /*6d50*/  LDGSTS.E.BYPASS.LTC128B.128.ZFILL [R2+0x2100], [R28.64], P0 ;  /* 0x021000001c027fae */ /* 0x0003e20008141d4c */
[C---:B------:R-:W-:Y:S03]  /*6d60*/  HMMA.16816.F32 R16, R48.reuse, R18, RZ ;  /* 0x000000123010723c */ /* 0x040fe600000018ff */
[----:B------:R3:W-:Y:S01]  /*6d70*/  LDGSTS.E.BYPASS.LTC128B.128.ZFILL [R2+0x5100], [R38.64], P3 ;  /* 0x0510000026027fae */ /* 0x0007e20009941d4c */
[----:B------:R-:W-:Y:S04]  /*6d80*/  LOP3.LUT P3, RZ, R181, 0x10, RZ, 0xc0, !PT ;  /* 0x00000010b5ff7812 */ /* 0x000fe8000786c0ff */
[C---:B-----5:R-:W-:Y:S08]  /*6d90*/  HMMA.16816.F32 R20, R48.reuse, R24, RZ ;  /* 0x000000183014723c */ /* 0x060ff000000018ff */
[C---:B------:R-:W-:Y:S08]  /*6da0*/  HMMA.16816.F32 R24, R48.reuse, R26, RZ ;  /* 0x0000001a3018723c */ /* 0x040ff000000018ff */
[C---:B-1----:R-:W-:Y:S08]  /*6db0*/  HMMA.16816.F32 R28, R48.reuse, R32, RZ ;  /* 0x00000020301c723c */ /* 0x042ff000000018ff */
[C---:B------:R-:W-:Y:S01]  /*6dc0*/  HMMA.16816.F32 R32, R48.reuse, R34, RZ ;  /* 0x000000223020723c */ /* 0x040fe200000018ff */
[----:B--2---:R-:W-:Y:S11]  /*6dd0*/  ISETP.NE.U32.AND P0, PT, R0, RZ, PT ;  /* 0x000000ff0000720c */ /* 0x004ff60003f05070 */
[----:B------:R-:W-:Y:S02]  /*6de0*/  @!UPT UIADD3 URZ, URZ, URZ, URZ ;  /* 0x0000003f3f3ff290 */ /* 0x000fe4000fffe03f */
[----:B------:R3:W-:Y:S01]  /*6df0*/  LDGSTS.E.BYPASS.LTC128B.128.ZFILL [R2+0x8100], [R36.64], P0 ;  /* 0x0810000024027fae */ /* 0x0007e20008141d4c */
[----:B------:R-:W-:Y:S03]  /*6e00*/  PLOP3.LUT P0, PT, PT, PT, UP1, 0x80, 0x0 ;  /* 0x000000000000781c */ /* 0x000fe60003f0f018 */
[----:B------:R1:W-:Y:S04]  /*6e10*/  LDGSTS.E.BYPASS.LTC128B.128.ZFILL [R2+0xb100], [R44.64], P2 ;  /* 0x0b1000002c027fae */ /* 0x0003e80009141d4c */
[----:B------:R-:W0:Y:S01]  /*6e20*/  LDGDEPBAR ;  /* 0x00000000000079af */ /* 0x000e220000000000 */
[C---:B---3--:R-:W-:Y:S08]  /*6e30*/  HMMA.16816.F32 R36, R48.reuse, R40, RZ ;  /* 0x000000283024723c */ /* 0x048ff000000018ff */
[C---:B------:R-:W-:Y:S08]  /*6e40*/  HMMA.16816.F32 R40, R48.reuse, R42, RZ ;  /* 0x0000002a3028723c */ /* 0x040ff000000018ff */
[C---:B-1----:R-:W-:Y:S08]  /*6e50*/  HMMA.16816.F32 R44, R48.reuse, R184, RZ ;  /* 0x000000b8302c723c */ /* 0x042ff000000018ff */
[----:B------:R-:W-:Y:S01]  /*6e60*/  HMMA.16816.F32 R48, R48, R186, RZ ;  /* 0x000000ba3030723c */ /* 0x000fe200000018ff */
[----:B------:R-:W-:Y:S07]  /*6e70*/  LDSM.16.M88.4 R184, [R244] ;  /* 0x00000000f4b8783b */ /* 0x000fee0000000200 */
        /* <DEDUP_REMOVED lines=8> */
[----:B------:R-:W3:Y:S07]  /*6f00*/  LDSM.16.M88.4 R200, [R241+0xd100] ;  /* 0x00d10000f1c8783b */ /* 0x000eee0000000200 */
[C---:B------:R-:W-:Y:S08]  /*6f10*/  HMMA.16816.F32 R28, R188.reuse, R204, R28 ;  /* 0x000000ccbc1c723c */ /* 0x040ff0000000181c */
[C---:B------:R-:W-:Y:S01]  /*6f20*/  HMMA.16816.F32 R32, R188.reuse, R206, R32 ;  /* 0x000000cebc20723c */ /* 0x040fe20000001820 */
[----:B------:R-:W4:Y:S07]  /*6f30*/  LDSM.16.M88.4 R204, [R241+0xd900] ;  /* 0x00d90000f1cc783b */ /* 0x000f2e0000000200 */
[C---:B------:R-:W-:Y:S08]  /*6f40*/  HMMA.16816.F32 R36, R188.reuse, R208, R36 ;  /* 0x000000d0bc24723c */ /* 0x040ff00000001824 */
[C---:B------:R-:W-:Y:S01]  /*6f50*/  HMMA.16816.F32 R40, R188.reuse, R210, R40 ;  /* 0x000000d2bc28723c */ /* 0x040fe20000001828 */
[----:B------:R-:W-:Y:S07]  /*6f60*/  LDSM.16.M88.4 R208, [R241+0xe900] ;  /* 0x00e90000f1d0783b */ /* 0x000fee0000000200 */
[C---:B------:R-:W-:Y:S08]  /*6f70*/  HMMA.16816.F32 R44, R188.reuse, R212, R44 ;  /* 0x000000d4bc2c723c */ /* 0x040ff0000000182c */
[----:B------:R-:W-:Y:S01]  /*6f80*/  HMMA.16816.F32 R48, R188, R214, R48 ;  /* 0x000000d6bc30723c */ /* 0x000fe20000001830 */
[----:B------:R-:W5:Y:S07]  /*6f90*/  LDSM.16.M88.4 R188, [R241+0xe100] ;  /* 0x00e10000f1bc783b */ /* 0x000f6e0000000200 */
[C---:B-1----:R-:W-:Y:S08]  /*6fa0*/  HMMA.16816.F32 R4, R184.reuse, R192, R4 ;  /* 0x000000c0b804723c */ /* 0x042ff00000001804 */
[C---:B------:R-:W-:Y:S01]  /*6fb0*/  HMMA.16816.F32 R8, R184.reuse, R194, R8 ;  /* 0x000000c2b808723c */ /* 0x040fe20000001808 */
[----:B------:R-:W-:Y:S07]  /*6fc0*/  LDSM.16.M88.4 R192, [R232] ;  /* 0x00000000e8c0783b */ /* 0x000fee0000000200 */
[C---:B--2---:R-:W-:Y:S08]  /*6fd0*/  HMMA.16816.F32 R12, R184.reuse, R196, R12 ;  /* 0x000000c4b80c723c */ /* 0x044ff0000000180c */
[C---:B------:R-:W-:Y:S01]  /*6fe0*/  HMMA.16816.F32 R16, R184.reuse, R198, R16 ;  /* 0x000000c6b810723c */ /* 0x040fe20000001810 */
[----:B------:R-:W-:Y:S07]  /*6ff0*/  LDSM.16.M88.4 R196, [R232+0x800] ;  /* 0x00080000e8c4783b */ /* 0x000fee0000000200 */
[C---:B---3--:R-:W-:Y:S08]  /*7000*/  HMMA.16816.F32 R20, R184.reuse, R200, R20 ;  /* 0x000000c8b814723c */ /* 0x048ff00000001814 */
[C---:B------:R-:W-:Y:S01]  /*7010*/  HMMA.16816.F32 R24, R184.reuse, R202, R24 ;  /* 0x000000cab818723c */ /* 0x040fe20000001818 */
[----:B------:R-:W-:Y:S07]  /*7020*/  LDSM.16.M88.4 R200, [R232+0x1000] ;  /* 0x00100000e8c8783b */ /* 0x000fee0000000200 */
[C---:B----4-:R-:W-:Y:S08]  /*7030*/  HMMA.16816.F32 R28, R184.reuse, R204, R28 ;  /* 0x000000ccb81c723c */ /* 0x050ff0000000181c */
[C---:B------:R-:W-:Y:S01]  /*7040*/  HMMA.16816.F32 R32, R184.reuse, R206, R32 ;  /* 0x000000ceb820723c */ /* 0x040fe20000001820 */
[----:B------:R-:W-:Y:S07]  /*7050*/  LDSM.16.M88.4 R204, [R232+0x1800] ;  /* 0x00180000e8cc783b */ /* 0x000fee0000000200 */
[C---:B-----5:R-:W-:Y:S08]  /*7060*/  HMMA.16816.F32 R36, R184.reuse, R188, R36 ;  /* 0x000000bcb824723c */ /* 0x060ff00000001824 */
[C---:B------:R-:W-:Y:S01]  /*7070*/  HMMA.16816.F32 R40, R184.reuse, R190, R40 ;  /* 0x000000beb828723c */ /* 0x040fe20000001828 */
[----:B------:R-:W1:Y:S07]  /*7080*/  LDSM.16.M88.4 R188, [R243] ;  /* 0x00000000f3bc783b */ /* 0x000e6e0000000200 */
[C---:B------:R-:W-:Y:S08]  /*7090*/  HMMA.16816.F32 R44, R184.reuse, R208, R44 ;  /* 0x000000d0b82c723c */ /* 0x040ff0000000182c */
[----:B------:R-:W-:Y:S01]  /*70a0*/  HMMA.16816.F32 R48, R184, R210, R48 ;  /* 0x000000d2b830723c */ /* 0x000fe20000001830 */
[----:B------:R-:W2:Y:S04]  /*70b0*/  LDSM.16.M88.4 R184, [R232+0x2000] ;  /* 0x00200000e8b8783b */ /* 0x000ea80000000200 */
[----:B------:R-:W3:Y:S03]  /*70c0*/  LDSM.16.M88.4 R208, [R232+0x2800] ;  /* 0x00280000e8d0783b */ /* 0x000ee60000000200 */
        /* <DEDUP_REMOVED lines=15> */
[C---:B---3--:R-:W-:Y:S08]  /*71c0*/  HMMA.16816.F32 R44, R188.reuse, R208, R44 ;  /* 0x000000d0bc2c723c */ /* 0x048ff0000000182c */
[----:B------:R-:W-:Y:S01]  /*71d0*/  HMMA.16816.F32 R48, R188, R210, R48 ;  /* 0x000000d2bc30723c */ /* 0x000fe20000001830 */
[----:B------:R-:W2:Y:S04]  /*71e0*/  LDSM.16.M88.4 R188, [R247+0x11100] ;  /* 0x01110000f7bc783b */ /* 0x000ea80000000200 */
[----:B------:R-:W3:Y:S03]  /*71f0*/  LDSM.16.M88.4 R208, [R247+0x11900] ;  /* 0x01190000f7d0783b */ /* 0x000ee60000000200 */
[C---:B-1----:R-:W-:Y:S08]  /*7200*/  HMMA.16816.F32 R4, R184.reuse, R192, R4 ;  /* 0x000000c0b804723c */ /* 0x042ff00000001804 */
[C---:B------:R-:W-:Y:S01]  /*7210*/  HMMA.16816.F32 R8, R184.reuse, R194, R8 ;  /* 0x000000c2b808723c */ /* 0x040fe20000001808 */
[----:B------:R-:W-:Y:S07]  /*7220*/  LDSM.16.M88.4 R192, [R231] ;  /* 0x00000000e7c0783b */ /* 0x000fee0000000200 */
[C---:B------:R-:W-:Y:S08]  /*7230*/  HMMA.16816.F32 R12, R184.reuse, R196, R12 ;  /* 0x000000c4b80c723c */ /* 0x040ff0000000180c */
        /* <DEDUP_REMOVED lines=8> */
[C---:B--2---:R-:W-:Y:S08]  /*72c0*/  HMMA.16816.F32 R36, R184.reuse, R188, R36 ;  /* 0x000000bcb824723c */ /* 0x044ff00000001824 */
[C---:B------:R-:W-:Y:S01]  /*72d0*/  HMMA.16816.F32 R40, R184.reuse, R190, R40 ;  /* 0x000000beb828723c */ /* 0x040fe20000001828 */
[----:B------:R-:W1:Y:S07]  /*72e0*/  LDSM.16.M88.4 R188, [R246+0x4000] ;  /* 0x00400000f6bc783b */ /* 0x000e6e0000000200 */
[C---:B---3--:R-:W-:Y:S08]  /*72f0*/  HMMA.16816.F32 R44, R184.reuse, R208, R44 ;  /* 0x000000d0b82c723c */ /* 0x048ff0000000182c */
[----:B------:R-:W-:Y:S01]  /*7300*/  HMMA.16816.F32 R48, R184, R210, R48 ;  /* 0x000000d2b830723c */ /* 0x000fe20000001830 */
[----:B------:R-:W2:Y:S04]  /*7310*/  LDSM.16.M88.4 R184, [R227] ;  /* 0x00000000e3b8783b */ /* 0x000ea80000000200 */
[----:B------:R-:W3:Y:S03]  /*7320*/  LDSM.16.M88.4 R208, [R226] ;  /* 0x00000000e2d0783b */ /* 0x000ee60000000200 */
        /* <DEDUP_REMOVED lines=190> */
[----:B------:R-:W-:Y:S04]  /*7f10*/  DEPBAR.LE SB0, 0x0 ;  /* 0x000080000000791a */ /* 0x000fe80000000000 */
[----:B------:R-:W-:Y:S01]  /*7f20*/  BAR.SYNC.DEFER_BLOCKING 0x0 ;  /* 0x0000000000007b1d */ /* 0x000fe20000010000 */
[C---:B-1----:R-:W-:Y:S08]  /*7f30*/  HMMA.16816.F32 R4, R188.reuse, R192, R4 ;  /* 0x000000c0bc04723c */ /* 0x042ff00000001804 */
        /* <DEDUP_REMOVED lines=9> */
[C---:B---3--:R-:W-:Y:S08]  /*7fd0*/  HMMA.16816.F32 R44, R188.reuse, R208, R44 ;  /* 0x000000d0bc2c723c */ /* 0x048ff0000000182c */
[----:B------:R-:W-:Y:S01]  /*7fe0*/  HMMA.16816.F32 R48, R188, R210, R48 ;  /* 0x000000d2bc30723c */ /* 0x000fe20000001830 */
[----:B------:R-:W-:-:S07]  /*7ff0*/  @P0 BRA `(.L_x_774) ;  /* 0xffffe23000000947 */ /* 0x000fce000383ffff */
.L_x_773:
[----:B----4-:R-:W-:Y:S01]  /*8000*/  FMNMX.FTZ R184, R4, R180, !PT ;  /* 0x000000b404b87209 */ /* 0x010fe20007810000 */
[----:B------:R-:W2:Y:S01]  /*8010*/  LDL.LU R204, [R1+0x5c] ;  /* 0x00005c0001cc7983 */ /* 0x000ea20000300800 */
[----:B------:R-:W-:Y:S01]  /*8020*/  FMNMX.FTZ R0, R6, R3, !PT ;  /* 0x0000000306007209 */ /* 0x000fe20007810000 */
[----:B------:R-:W-:Y:S01]  /*8030*/  UIADD3 UR4, UR9, -0x1, URZ ;  /* 0xffffffff09047890 */ /* 0x000fe2000fffe03f */
[----:B------:R-:W-:Y:S01]  /*8040*/  FMNMX.FTZ R184, R5, R184, !PT ;  /* 0x000000b805b87209 */ /* 0x000fe20007810000 */
[----:B------:R-:W3:Y:S01]  /*8050*/  LDL.LU R201, [R1+0x58] ;  /* 0x0000580001c97983 */ /* 0x000ee20000300800 */
[----:B------:R-:W-:Y:S02]  /*8060*/  FMNMX.FTZ R0, R7, R0, !PT ;  /* 0x0000000007007209 */ /* 0x000fe40007810000 */
[----:B------:R-:W-:Y:S01]  /*8070*/  FMNMX.FTZ R184, R8, R184, !PT ;  /* 0x000000b808b87209 */ /* 0x000fe20007810000 */
        /* <DEDUP_REMOVED lines=44> */
[----:B------:R-:W-:Y:S01]  /*8340*/  ISETP.LT.AND P0, PT, RZ, UR9, PT ;  /* 0x00000009ff007c0c */ /* 0x000fe2000bf01270 */
[----:B------:R-:W1:Y:S01]  /*8350*/  SHFL.BFLY PT, R2, R184, 0x2, 0x1f ;  /* 0x0c401f00b8027f89 */ /* 0x000e6200000e0000 */
[----:B------:R-:W-:Y:S07]  /*8360*/  UMOV UR9, UR4 ;  /* 0x0000000400097c82 */ /* 0x000fee0008000000 */
[----:B------:R-:W4:Y:S01]  /*8370*/  SHFL.BFLY PT, R181, R0, 0x2, 0x1f ;  /* 0x0c401f0000b57f89 */ /* 0x000f2200000e0000 */
[----:B-1----:R-:W-:Y:S07]  /*8380*/  FMNMX.FTZ R184, R184, R2, !PT ;  /* 0x00000002b8b87209 */ /* 0x002fee0007810000 */
[----:B------:R-:W1:Y:S01]  /*8390*/  SHFL.BFLY PT, R2, R184, 0x1, 0x1f ;  /* 0x0c201f00b8027f89 */ /* 0x000e6200000e0000 */
[----:B----4-:R-:W-:Y:S07]  /*83a0*/  FMNMX.FTZ R181, R0, R181, !PT ;  /* 0x000000b500b57209 */ /* 0x010fee0007810000 */
[----:B------:R-:W4:Y:S01]  /*83b0*/  SHFL.BFLY PT, R0, R181, 0x1, 0x1f ;  /* 0x0c201f00b5007f89 */ /* 0x000f2200000e0000 */
[----:B-1----:R-:W-:Y:S07]  /*83c0*/  FMNMX.FTZ R2, R184, R2, !PT ;  /* 0x00000002b8027209 */ /* 0x002fee0007810000 */
[----:B------:R-:W1:Y:S01]  /*83d0*/  LDSM.16.MT88.4 R184, [R242+0x100] ;  /* 0x00010000f2b8783b */ /* 0x000e620000004200 */
[C---:B------:R-:W-:Y:S02]  /*83e0*/  FADD.FTZ R180, -R2.reuse, R180 ;  /* 0x000000b402b47221 */ /* 0x040fe40000010100 */
[----:B------:R-:W-:Y:S01]  /*83f0*/  FMUL.FTZ R199, R2, c[0x0][0x2d0] ;  /* 0x0000b40002c77a20 */ /* 0x000fe20000410000 */
[----:B----4-:R-:W-:Y:S01]  /*8400*/  FMNMX.FTZ R0, R181, R0, !PT ;  /* 0x00000000b5007209 */ /* 0x010fe20007810000 */
[----:B------:R-:W-:Y:S02]  /*8410*/  FMUL.FTZ R180, R180, c[0x0][0x2d0] ;  /* 0x0000b400b4b47a20 */ /* 0x000fe40000410000 */
[----:B------:R-:W-:Y:S02]  /*8420*/  FFMA.FTZ R192, R8, c[0x0][0x2d0], -R199 ;  /* 0x0000b40008c07a23 */ /* 0x000fe400000108c7 */
[C---:B------:R-:W-:Y:S02]  /*8430*/  FADD.FTZ R3, -R0.reuse, R3 ;  /* 0x0000000300037221 */ /* 0x040fe40000010100 */
[----:B------:R-:W4:Y:S01]  /*8440*/  MUFU.EX2 R180, R180 ;  /* 0x000000b400b47308 */ /* 0x000f220000000800 */
[----:B------:R-:W-:Y:S02]  /*8450*/  FMUL.FTZ R188, R0, c[0x0][0x2d0] ;  /* 0x0000b40000bc7a20 */ /* 0x000fe40000410000 */
[----:B------:R-:W-:Y:S02]  /*8460*/  FMUL.FTZ R3, R3, c[0x0][0x2d0] ;  /* 0x0000b40003037a20 */ /* 0x000fe40000410000 */
[--C-:B------:R-:W-:Y:S02]  /*8470*/  FFMA.FTZ R189, R9, c[0x0][0x2d0], -R199.reuse ;  /* 0x0000b40009bd7a23 */ /* 0x100fe400000108c7 */
[--C-:B------:R-:W-:Y:S02]  /*8480*/  FFMA.FTZ R194, R10, c[0x0][0x2d0], -R188.reuse ;  /* 0x0000b4000ac27a23 */ /* 0x100fe400000108bc */
[--C-:B------:R-:W-:Y:S01]  /*8490*/  FFMA.FTZ R190, R11, c[0x0][0x2d0], -R188.reuse ;  /* 0x0000b4000bbe7a23 */ /* 0x100fe200000108bc */
[----:B------:R-:W5:Y:S01]  /*84a0*/  MUFU.EX2 R3, R3 ;  /* 0x0000000300037308 */ /* 0x000f620000000800 */
        /* <DEDUP_REMOVED lines=8> */
[C---:B----4-:R-:W-:Y:S02]  /*8530*/  FMUL.FTZ R8, R180.reuse, R172 ;  /* 0x000000acb4087220 */ /* 0x050fe40000410000 */
[C---:B------:R-:W-:Y:S02]  /*8540*/  FMUL.FTZ R9, R180.reuse, R173 ;  /* 0x000000adb4097220 */ /* 0x040fe40000410000 */
[C---:B------:R-:W-:Y:S01]  /*8550*/  FMUL.FTZ R4, R180.reuse, R176 ;  /* 0x000000b0b4047220 */ /* 0x040fe20000410000 */
[----:B------:R-:W4:Y:S01]  /*8560*/  MUFU.EX2 R193, R193 ;  /* 0x000000c100c17308 */ /* 0x000f220000000800 */
[C---:B------:R-:W-:Y:S02]  /*8570*/  FMUL.FTZ R5, R180.reuse, R177 ;  /* 0x000000b1b4057220 */ /* 0x040fe40000410000 */
[C---:B------:R-:W-:Y:S02]  /*8580*/  FMUL.FTZ R52, R180.reuse, R52 ;  /* 0x00000034b4347220 */ /* 0x040fe40000410000 */
[C---:B-----5:R-:W-:Y:S02]  /*8590*/  FMUL.FTZ R10, R3.reuse, R174 ;  /* 0x000000ae030a7220 */ /* 0x060fe40000410000 */
[C---:B------:R-:W-:Y:S02]  /*85a0*/  FMUL.FTZ R11, R3.reuse, R175 ;  /* 0x000000af030b7220 */ /* 0x040fe40000410000 */
[----:B------:R-:W5:Y:S01]  /*85b0*/  LDSM.16.MT88.4 R172, [R240+0x100] ;  /* 0x00010000f0ac783b */ /* 0x000f620000004200 */
[----:B------:R-:W-:Y:S01]  /*85c0*/  MUFU.EX2 R192, R192 ;  /* 0x000000c000c07308 */ /* 0x000fe20000000800 */
[C---:B------:R-:W-:Y:S02]  /*85d0*/  FMUL.FTZ R6, R3.reuse, R178 ;  /* 0x000000b203067220 */ /* 0x040fe40000410000 */
[C---:B------:R-:W-:Y:S02]  /*85e0*/  FMUL.FTZ R7, R3.reuse, R179 ;  /* 0x000000b303077220 */ /* 0x040fe40000410000 */
[C---:B------:R-:W-:Y:S02]  /*85f0*/  FMUL.FTZ R53, R180.reuse, R53 ;  /* 0x00000035b4357220 */ /* 0x040fe40000410000 */
[C---:B------:R-:W-:Y:S02]  /*8600*/  FMUL.FTZ R54, R3.reuse, R54 ;  /* 0x0000003603367220 */ /* 0x040fe40000410000 */
[----:B------:R-:W-:Y:S01]  /*8610*/  FMUL.FTZ R55, R3, R55 ;  /* 0x0000003703377220 */ /* 0x000fe20000410000 */
[----:B------:R-:W-:Y:S01]  /*8620*/  MUFU.EX2 R197, R197 ;  /* 0x000000c500c57308 */ /* 0x000fe20000000800 */
[C---:B------:R-:W-:Y:S02]  /*8630*/  FMUL.FTZ R56, R180.reuse, R56 ;  /* 0x00000038b4387220 */ /* 0x040fe40000410000 */
[C---:B------:R-:W-:Y:S01]  /*8640*/  FMUL.FTZ R57, R180.reuse, R57 ;  /* 0x00000039b4397220 */ /* 0x040fe20000410000 */
[----:B----4-:R-:W-:Y:S01]  /*8650*/  F2FP.PACK_AB R176, R193, R198 ;  /* 0x000000c6c1b0723e */ /* 0x010fe200000000ff */
[C---:B------:R-:W-:Y:S02]  /*8660*/  FMUL.FTZ R58, R3.reuse, R58 ;  /* 0x0000003a033a7220 */ /* 0x040fe40000410000 */
[C---:B------:R-:W-:Y:S02]  /*8670*/  FMUL.FTZ R59, R3.reuse, R59 ;  /* 0x0000003b033b7220 */ /* 0x040fe40000410000 */
[C---:B------:R-:W-:Y:S01]  /*8680*/  FMUL.FTZ R60, R180.reuse, R60 ;  /* 0x0000003cb43c7220 */ /* 0x040fe20000410000 */
[----:B------:R-:W4:Y:S01]  /*8690*/  MUFU.EX2 R195, R195 ;  /* 0x000000c300c37308 */ /* 0x000f220000000800 */
        /* <DEDUP_REMOVED lines=12> */
[----:B------:R-:W-:Y:S02]  /*8760*/  FMUL.FTZ R71, R3, R71 ;  /* 0x0000004703477220 */ /* 0x000fe40000410000 */
        /* <DEDUP_REMOVED lines=12> */
[----:B------:R-:W-:Y:S02]  /*8830*/  FMUL.FTZ R81, R180, R81 ;  /* 0x00000051b4517220 */ /* 0x000fe40000410000 */
[C---:B------:R-:W-:Y:S01]  /*8840*/  FMUL.FTZ R82, R3.reuse, R82 ;  /* 0x0000005203527220 */ /* 0x040fe20000410000 */
[----:B-1----:R-:W-:Y:S01]  /*8850*/  F2FP.PACK_AB R179, R190, R194 ;  /* 0x000000c2beb3723e */ /* 0x002fe200000000ff */
[C---:B------:R-:W-:Y:S02]  /*8860*/  FMUL.FTZ R83, R3.reuse, R83 ;  /* 0x0000005303537220 */ /* 0x040fe40000410000 */
[C---:B------:R-:W-:Y:S02]  /*8870*/  FMUL.FTZ R84, R180.reuse, R84 ;  /* 0x00000054b4547220 */ /* 0x040fe40000410000 */
[C---:B------:R-:W-:Y:S01]  /*8880*/  FMUL.FTZ R85, R180.reuse, R85 ;  /* 0x00000055b4557220 */ /* 0x040fe20000410000 */
[----:B------:R-:W-:Y:S01]  /*8890*/  MUFU.EX2 R191, R191 ;  /* 0x000000bf00bf7308 */ /* 0x000fe20000000800 */
[C---:B------:R-:W-:Y:S02]  /*88a0*/  FMUL.FTZ R86, R3.reuse, R86 ;  /* 0x0000005603567220 */ /* 0x040fe40000410000 */
[----:B------:R-:W-:Y:S01]  /*88b0*/  FMUL.FTZ R87, R3, R87 ;  /* 0x0000005703577220 */ /* 0x000fe20000410000 */
[----:B----4-:R-:W-:Y:S01]  /*88c0*/  F2FP.PACK_AB R178, R189, R192 ;  /* 0x000000c0bdb2723e */ /* 0x010fe200000000ff */
[----:B------:R-:W-:Y:S02]  /*88d0*/  FMUL.FTZ R12, R180, R168 ;  /* 0x000000a8b40c7220 */ /* 0x000fe40000410000 */
[----:B------:R-:W-:Y:S02]  /*88e0*/  FMUL.FTZ R14, R3, R170 ;  /* 0x000000aa030e7220 */ /* 0x000fe40000410000 */
[--C-:B------:R-:W-:Y:S01]  /*88f0*/  FFMA.FTZ R20, R20, c[0x0][0x2d0], -R199.reuse ;  /* 0x0000b40014147a23 */ /* 0x100fe200000108c7 */
[----:B------:R-:W-:Y:S01]  /*8900*/  MUFU.EX2 R181, R181 ;  /* 0x000000b500b57308 */ /* 0x000fe20000000800 */
[C---:B------:R-:W-:Y:S05]  /*8910*/  HMMA.16816.F32 R4, R176.reuse, R184, R4 ;  /* 0x000000b8b004723c */ /* 0x040fea0000001804 */
[--C-:B------:R-:W-:Y:S02]  /*8920*/  FFMA.FTZ R21, R21, c[0x0][0x2d0], -R199.reuse ;  /* 0x0000b40015157a23 */ /* 0x100fe400000108c7 */
[--C-:B------:R-:W-:Y:S01]  /*8930*/  FFMA.FTZ R24, R24, c[0x0][0x2d0], -R199.reuse ;  /* 0x0000b40018187a23 */ /* 0x100fe200000108c7 */
[C---:B------:R-:W-:Y:S04]  /*8940*/  HMMA.16816.F32 R8, R176.reuse, R186, R8 ;  /* 0x000000bab008723c */ /* 0x040fe80000001808 */
[--C-:B------:R-:W-:Y:S02]  /*8950*/  FFMA.FTZ R25, R25, c[0x0][0x2d0], -R199.reuse ;  /* 0x0000b40019197a23 */ /* 0x100fe400000108c7 */
[--C-:B------:R-:W-:Y:S02]  /*8960*/  FFMA.FTZ R26, R26, c[0x0][0x2d0], -R188.reuse ;  /* 0x0000b4001a1a7a23 */ /* 0x100fe400000108bc */
[C---:B-----5:R-:W-:Y:S04]  /*8970*/  HMMA.16816.F32 R52, R176.reuse, R172, R52 ;  /* 0x000000acb034723c */ /* 0x060fe80000001834 */
[--C-:B------:R-:W-:Y:S02]  /*8980*/  FFMA.FTZ R27, R27, c[0x0][0x2d0], -R188.reuse ;  /* 0x0000b4001b1b7a23 */ /* 0x100fe400000108bc */
[--C-:B------:R-:W-:Y:S02]  /*8990*/  FFMA.FTZ R29, R29, c[0x0][0x2d0], -R199.reuse ;  /* 0x0000b4001d1d7a23 */ /* 0x100fe400000108c7 */
[C---:B------:R-:W-:Y:S01]  /*89a0*/  HMMA.16816.F32 R56, R176.reuse, R174, R56 ;  /* 0x000000aeb038723c */ /* 0x040fe20000001838 */
[----:B------:R-:W1:Y:S03]  /*89b0*/  LDSM.16.MT88.4 R172, [R239+0x100] ;  /* 0x00010000efac783b */ /* 0x000e660000004200 */
        /* <DEDUP_REMOVED lines=85> */
[--C-:B------:R-:W-:Y:S02]  /*8f10*/  FFMA.FTZ R187, R13, c[0x0][0x2d0], -R199.reuse ;  /* 0x0000b4000dbb7a23 */ /* 0x100fe400000108c7 */
[C---:B------:R-:W-:Y:S02]  /*8f20*/  FMUL.FTZ R13, R180.reuse, R169 ;  /* 0x000000a9b40d7220 */ /* 0x040fe40000410000 */
[----:B------:R-:W-:Y:S02]  /*8f30*/  FFMA.FTZ R186, R15, c[0x0][0x2d0], -R188 ;  /* 0x0000b4000fba7a23 */ /* 0x000fe400000108bc */
[C---:B------:R-:W-:Y:S01]  /*8f40*/  FMUL.FTZ R15, R3.reuse, R171 ;  /* 0x000000ab030f7220 */ /* 0x040fe20000410000 */
[----:B------:R-:W4:Y:S01]  /*8f50*/  MUFU.EX2 R187, R187 ;  /* 0x000000bb00bb7308 */ /* 0x000f220000000800 */
[----:B------:R-:W-:Y:S01]  /*8f60*/  LDSM.16.MT88.4 R168, [R242+0x900] ;  /* 0x00090000f2a8783b */ /* 0x000fe20000004200 */
[C---:B-1----:R-:W-:Y:S03]  /*8f70*/  HMMA.16816.F32 R84, R176.reuse, R172, R84 ;  /* 0x000000acb054723c */ /* 0x042fe60000001854 */
[C---:B------:R-:W-:Y:S02]  /*8f80*/  FMUL.FTZ R164, R180.reuse, R164 ;  /* 0x000000a4b4a47220 */ /* 0x040fe40000410000 */
[----:B------:R-:W-:Y:S02]  /*8f90*/  FMUL.FTZ R165, R180, R165 ;  /* 0x000000a5b4a57220 */ /* 0x000fe40000410000 */
[C---:B------:R-:W-:Y:S01]  /*8fa0*/  FMUL.FTZ R166, R3.reuse, R166 ;  /* 0x000000a603a67220 */ /* 0x040fe20000410000 */
[C---:B------:R-:W-:Y:S01]  /*8fb0*/  HMMA.16816.F32 R88, R176.reuse, R174, R88 ;  /* 0x000000aeb058723c */ /* 0x040fe20000001858 */
[----:B------:R-:W1:Y:S01]  /*8fc0*/  LDSM.16.MT88.4 R172, [R239+0x3100] ;  /* 0x00310000efac783b */ /* 0x000e620000004200 */
[----:B------:R-:W5:Y:S02]  /*8fd0*/  MUFU.EX2 R186, R186 ;  /* 0x000000ba00ba7308 */ /* 0x000f640000000800 */
[----:B------:R-:W-:Y:S02]  /*8fe0*/  FMUL.FTZ R167, R3, R167 ;  /* 0x000000a703a77220 */ /* 0x000fe40000410000 */
[--C-:B------:R-:W-:Y:S02]  /*8ff0*/  FFMA.FTZ R203, R45, c[0x0][0x2d0], -R199.reuse ;  /* 0x0000b4002dcb7a23 */ /* 0x100fe400000108c7 */
[--C-:B------:R-:W-:Y:S04]  /*9000*/  FFMA.FTZ R200, R28, c[0x0][0x2d0], -R199.reuse ;  /* 0x0000b4001cc87a23 */ /* 0x100fe800000108c7 */
[----:B------:R-:W-:Y:S01]  /*9010*/  MUFU.EX2 R45, R20 ;  /* 0x00000014002d7308 */ /* 0x000fe20000000800 */
[--C-:B------:R-:W-:Y:S02]  /*9020*/  FFMA.FTZ R28, R32, c[0x0][0x2d0], -R199.reuse ;  /* 0x0000b400201c7a23 */ /* 0x100fe400000108c7 */
[----:B--2---:R-:W-:Y:S02]  /*9030*/  FFMA.FTZ R32, R180, R204, R198 ;  /* 0x000000ccb4207223 */ /* 0x004fe400000100c6 */
[--C-:B------:R-:W-:Y:S02]  /*9040*/  FFMA.FTZ R204, R34, c[0x0][0x2d0], -R188.reuse ;  /* 0x0000b40022cc7a23 */ /* 0x100fe400000108bc */
[----:B------:R-:W-:Y:S02]  /*9050*/  FFMA.FTZ R202, R33, c[0x0][0x2d0], -R199 ;  /* 0x0000b40021ca7a23 */ /* 0x000fe400000108c7 */
[----:B---3--:R-:W-:Y:S01]  /*9060*/  FFMA.FTZ R33, R3, R201, R197 ;  /* 0x000000c903217223 */ /* 0x008fe200000100c5 */
[----:B------:R-:W-:Y:S01]  /*9070*/  MUFU.EX2 R180, R26 ;  /* 0x0000001a00b47308 */ /* 0x000fe20000000800 */
[--C-:B------:R-:W-:Y:S02]  /*9080*/  FFMA.FTZ R201, R31, c[0x0][0x2d0], -R188.reuse ;  /* 0x0000b4001fc97a23 */ /* 0x100fe400000108bc */
[--C-:B------:R-:W-:Y:S02]  /*9090*/  FFMA.FTZ R206, R36, c[0x0][0x2d0], -R199.reuse ;  /* 0x0000b40024ce7a23 */ /* 0x100fe400000108c7 */
[--C-:B------:R-:W-:Y:S02]  /*90a0*/  FFMA.FTZ R36, R41, c[0x0][0x2d0], -R199.reuse ;  /* 0x0000b40029247a23 */ /* 0x100fe400000108c7 */
[--C-:B------:R-:W-:Y:S02]  /*90b0*/  FFMA.FTZ R205, R37, c[0x0][0x2d0], -R199.reuse ;  /* 0x0000b40025cd7a23 */ /* 0x100fe400000108c7 */
[--C-:B------:R-:W-:Y:S01]  /*90c0*/  FFMA.FTZ R37, R40, c[0x0][0x2d0], -R199.reuse ;  /* 0x0000b40028257a23 */ /* 0x100fe200000108c7 */
[----:B------:R-:W-:Y:S01]  /*90d0*/  MUFU.EX2 R41, R24 ;  /* 0x0000001800297308 */ /* 0x000fe20000000800 */
[--C-:B------:R-:W-:Y:S01]  /*90e0*/  FFMA.FTZ R185, R16, c[0x0][0x2d0], -R199.reuse ;  /* 0x0000b40010b97a23 */ /* 0x100fe200000108c7 */
[----:B----4-:R-:W-:Y:S01]  /*90f0*/  F2FP.PACK_AB R16, R187, R196 ;  /* 0x000000c4bb10723e */ /* 0x010fe200000000ff */
[--C-:B------:R-:W-:Y:S01]  /*9100*/  FFMA.FTZ R184, R17, c[0x0][0x2d0], -R199.reuse ;  /* 0x0000b40011b87a23 */ /* 0x100fe200000108c7 */
[----:B-----5:R-:W-:Y:S01]  /*9110*/  F2FP.PACK_AB R17, R186, R191 ;  /* 0x000000bfba11723e */ /* 0x020fe200000000ff */
[--C-:B------:R-:W-:Y:S02]  /*9120*/  FFMA.FTZ R18, R18, c[0x0][0x2d0], -R188.reuse ;  /* 0x0000b40012127a23 */ /* 0x100fe400000108bc */
[--C-:B------:R-:W-:Y:S01]  /*9130*/  FFMA.FTZ R42, R42, c[0x0][0x2d0], -R188.reuse ;  /* 0x0000b4002a2a7a23 */ /* 0x100fe200000108bc */
[C---:B-1----:R-:W-:Y:S02]  /*9140*/  HMMA.16816.F32 R92, R176.reuse, R172, R92 ;  /* 0x000000acb05c723c */ /* 0x042fe4000000185c */
[----:B------:R-:W-:Y:S01]  /*9150*/  MUFU.EX2 R40, R25 ;  /* 0x0000001900287308 */ /* 0x000fe20000000800 */
[--C-:B------:R-:W-:Y:S02]  /*9160*/  FFMA.FTZ R43, R43, c[0x0][0x2d0], -R188.reuse ;  /* 0x0000b4002b2b7a23 */ /* 0x100fe400000108bc */
[--C-:B------:R-:W-:Y:S03]  /*9170*/  FFMA.FTZ R47, R47, c[0x0][0x2d0], -R188.reuse ;  /* 0x0000b4002f2f7a23 */ /* 0x100fe600000108bc */
[C---:B------:R-:W-:Y:S01]  /*9180*/  HMMA.16816.F32 R96, R176.reuse, R174, R96 ;  /* 0x000000aeb060723c */ /* 0x040fe20000001860 */
[----:B------:R-:W1:Y:S03]  /*9190*/  LDSM.16.MT88.4 R172, [R238+0x3100] ;  /* 0x00310000eeac783b */ /* 0x000e660000004200 */
[----:B------:R2:W-:Y:S10]  /*91a0*/  MUFU.EX2 R3, R27 ;  /* 0x0000001b00037308 */ /* 0x0005f40000000800 */
[----:B------:R-:W-:Y:S10]  /*91b0*/  MUFU.EX2 R198, R29 ;  /* 0x0000001d00c67308 */ /* 0x000ff40000000800 */
[----:B------:R-:W-:Y:S01]  /*91c0*/  MUFU.EX2 R197, R28 ;  /* 0x0000001c00c57308 */ /* 0x000fe20000000800 */
[----:B--2---:R-:W-:Y:S09]  /*91d0*/  LDSM.16.MT88.4 R24, [R240+0x1100] ;  /* 0x00110000f018783b */ /* 0x004ff20000004200 */
[----:B------:R-:W-:Y:S01]  /*91e0*/  MUFU.EX2 R185, R185 ;  /* 0x000000b900b97308 */ /* 0x000fe20000000800 */
[C---:B-1----:R-:W-:Y:S09]  /*91f0*/  HMMA.16816.F32 R100, R176.reuse, R172, R100 ;  /* 0x000000acb064723c */ /* 0x042ff20000001864 */
[----:B------:R-:W1:Y:S01]  /*9200*/  MUFU.EX2 R184, R184 ;  /* 0x000000b800b87308 */ /* 0x000e620000000800 */
[C---:B------:R-:W-:Y:S01]  /*9210*/  HMMA.16816.F32 R104, R176.reuse, R174, R104 ;  /* 0x000000aeb068723c */ /* 0x040fe20000001868 */
[----:B------:R-:W2:Y:S08]  /*9220*/  LDSM.16.MT88.4 R172, [R242+0x6100] ;  /* 0x00610000f2ac783b */ /* 0x000eb00000004200 */
[----:B------:R-:W-:Y:S10]  /*9230*/  MUFU.EX2 R201, R201 ;  /* 0x000000c900c97308 */ /* 0x000ff40000000800 */
[----:B------:R-:W-:Y:S10]  /*9240*/  MUFU.EX2 R202, R202 ;  /* 0x000000ca00ca7308 */ /* 0x000ff40000000800 */
[----:B------:R-:W-:Y:S10]  /*9250*/  MUFU.EX2 R204, R204 ;  /* 0x000000cc00cc7308 */ /* 0x000ff40000000800 */
[----:B------:R-:W-:Y:S01]  /*9260*/  MUFU.EX2 R42, R42 ;  /* 0x0000002a002a7308 */ /* 0x000fe20000000800 */
[C---:B--2---:R-:W-:Y:S09]  /*9270*/  HMMA.16816.F32 R108, R176.reuse, R172, R108 ;  /* 0x000000acb06c723c */ /* 0x044ff2000000186c */
[----:B------:R-:W-:Y:S01]  /*9280*/  MUFU.EX2 R43, R43 ;  /* 0x0000002b002b7308 */ /* 0x000fe20000000800 */
[C---:B------:R-:W-:Y:S01]  /*9290*/  HMMA.16816.F32 R112, R176.reuse, R174, R112 ;  /* 0x000000aeb070723c */ /* 0x040fe20000001870 */
[----:B------:R-:W2:Y:S08]  /*92a0*/  LDSM.16.MT88.4 R172, [R240+0x6100] ;  /* 0x00610000f0ac783b */ /* 0x000eb00000004200 */
[----:B------:R-:W-:Y:S10]  /*92b0*/  MUFU.EX2 R203, R203 ;  /* 0x000000cb00cb7308 */ /* 0x000ff40000000800 */
[----:B------:R-:W-:Y:S01]  /*92c0*/  MUFU.EX2 R47, R47 ;  /* 0x0000002f002f7308 */ /* 0x000fe20000000800 */
        /* <DEDUP_REMOVED lines=19> */
[----:B------:R-:W-:Y:S01]  /*9400*/  HMMA.16816.F32 R164, R176, R174, R164 ;  /* 0x000000aeb0a4723c */ /* 0x000fe200000018a4 */
[----:B------:R1:W2:Y:S01]  /*9410*/  MUFU.EX2 R176, R18 ;  /* 0x0000001200b07308 */ /* 0x0002a20000000800 */
[----:B------:R-:W-:Y:S05]  /*9420*/  LDSM.16.MT88.4 R172, [R238+0x9900] ;  /* 0x00990000eeac783b */ /* 0x000fea0000004200 */
[--C-:B------:R-:W-:Y:S02]  /*9430*/  FFMA.FTZ R179, R44, c[0x0][0x2d0], -R199.reuse ;  /* 0x0000b4002cb37a23 */ /* 0x100fe400000108c7 */
[--C-:B------:R-:W-:Y:S02]  /*9440*/  FFMA.FTZ R178, R48, c[0x0][0x2d0], -R199.reuse ;  /* 0x0000b40030b27a23 */ /* 0x100fe400000108c7 */
[----:B------:R3:W4:Y:S01]  /*9450*/  MUFU.EX2 R44, R21 ;  /* 0x00000015002c7308 */ /* 0x0007220000000800 */
[--C-:B------:R-:W-:Y:S02]  /*9460*/  FFMA.FTZ R48, R22, c[0x0][0x2d0], -R188.reuse ;  /* 0x0000b40016307a23 */ /* 0x100fe400000108bc */
[----:B------:R-:W-:Y:S02]  /*9470*/  FFMA.FTZ R177, R49, c[0x0][0x2d0], -R199 ;  /* 0x0000b40031b17a23 */ /* 0x000fe400000108c7 */
[--C-:B------:R-:W-:Y:S05]  /*9480*/  FFMA.FTZ R49, R23, c[0x0][0x2d0], -R188.reuse ;  /* 0x0000b40017317a23 */ /* 0x100fea00000108bc */
[----:B------:R5:W-:Y:S01]  /*9490*/  MUFU.EX2 R199, R200 ;  /* 0x000000c800c77308 */ /* 0x000be20000000800 */
[----:B-1----:R-:W-:Y:S02]  /*94a0*/  F2FP.PACK_AB R18, R184, R185 ;  /* 0x000000b9b812723e */ /* 0x002fe400000000ff */
[----:B--2---:R-:W-:Y:S07]  /*94b0*/  F2FP.PACK_AB R19, R181, R176 ;  /* 0x000000b0b513723e */ /* 0x004fee00000000ff */
[----:B------:R-:W-:Y:S01]  /*94c0*/  MUFU.EX2 R48, R48 ;  /* 0x0000003000307308 */ /* 0x000fe20000000800 */
[C---:B------:R-:W-:Y:S01]  /*94d0*/  HMMA.16816.F32 R4, R16.reuse, R168, R4 ;  /* 0x000000a81004723c */ /* 0x040fe20000001804 */
[----:B---3--:R-:W-:Y:S08]  /*94e0*/  LDSM.16.MT88.4 R20, [R242+0x1100] ;  /* 0x00110000f214783b */ /* 0x008ff00000004200 */
[----:B------:R-:W1:Y:S01]  /*94f0*/  MUFU.EX2 R49, R49 ;  /* 0x0000003100317308 */ /* 0x000e620000000800 */
[C---:B------:R-:W-:Y:S01]  /*9500*/  HMMA.16816.F32 R8, R16.reuse, R170, R8 ;  /* 0x000000aa1008723c */ /* 0x040fe20000001808 */
[----:B------:R-:W2:Y:S02]  /*9510*/  LDSM.16.MT88.4 R168, [R240+0x900] ;  /* 0x00090000f0a8783b */ /* 0x000ea40000004200 */
[----:B-----5:R-:W-:Y:S06]  /*9520*/  FFMA.FTZ R200, R30, c[0x0][0x2d0], -R188 ;  /* 0x0000b4001ec87a23 */ /* 0x020fec00000108bc */
[----:B------:R-:W-:Y:S01]  /*9530*/  LDSM.16.MT88.4 R28, [R239+0x1900] ;  /* 0x00190000ef1c783b */ /* 0x000fe20000004200 */
[----:B------:R-:W3:Y:S01]  /*9540*/  MUFU.EX2 R200, R200 ;  /* 0x000000c800c87308 */ /* 0x000ee20000000800 */
        /* <DEDUP_REMOVED lines=42> */
[C---:B------:R-:W-:Y:S07]  /*97f0*/  HMMA.16816.F32 R12, R16.reuse, R172, R12 ;  /* 0x000000ac100c723c */ /* 0x040fee000000180c */
[----:B------:R-:W-:Y:S01]  /*9800*/  FADD.FTZ R172, R193, R32 ;  /* 0x00000020c1ac7221 */ /* 0x000fe20000010000 */
[----:B------:R-:W-:Y:S04]  /*9810*/  HMMA.16816.F32 R164, R16, R174, R164 ;  /* 0x000000ae10a4723c */ /* 0x000fe800000018a4 */
[----:B------:R-:W-:Y:S02]  /*9820*/  FADD.FTZ R173, R195, R33 ;  /* 0x00000021c3ad7221 */ /* 0x000fe40000010000 */
[--C-:B------:R-:W-:Y:S01]  /*9830*/  FFMA.FTZ R193, R39, c[0x0][0x2d0], -R188.reuse ;  /* 0x0000b40027c17a23 */ /* 0x100fe200000108bc */
[----:B----4-:R-:W-:Y:S01]  /*9840*/  F2FP.PACK_AB R16, R44, R45 ;  /* 0x0000002d2c10723e */ /* 0x010fe200000000ff */
[----:B------:R-:W-:Y:S01]  /*9850*/  FADD.FTZ R173, R194, R173 ;  /* 0x000000adc2ad7221 */ /* 0x000fe20000010000 */
[----:B-1----:R-:W-:Y:S01]  /*9860*/  F2FP.PACK_AB R17, R49, R48 ;  /* 0x000000303111723e */ /* 0x002fe200000000ff */
[----:B------:R-:W-:Y:S02]  /*9870*/  MUFU.EX2 R194, R36 ;  /* 0x0000002400c27308 */ /* 0x000fe40000000800 */
[----:B------:R-:W-:Y:S01]  /*9880*/  F2FP.PACK_AB R18, R40, R41 ;  /* 0x000000292812723e */ /* 0x000fe200000000ff */
[----:B------:R-:W-:Y:S01]  /*9890*/  FFMA.FTZ R174, R46, c[0x0][0x2d0], -R188 ;  /* 0x0000b4002eae7a23 */ /* 0x000fe200000108bc */
[----:B------:R-:W-:Y:S01]  /*98a0*/  F2FP.PACK_AB R19, R3, R180 ;  /* 0x000000b40313723e */ /* 0x000fe200000000ff */
[----:B------:R-:W-:Y:S02]  /*98b0*/  FADD.FTZ R195, R190, R173 ;  /* 0x000000adbec37221 */ /* 0x000fe40000010000 */
[----:B------:R-:W-:Y:S02]  /*98c0*/  FADD.FTZ R172, R192, R172 ;  /* 0x000000acc0ac7221 */ /* 0x000fe40000010000 */
[----:B------:R-:W-:Y:S01]  /*98d0*/  FFMA.FTZ R192, R38, c[0x0][0x2d0], -R188 ;  /* 0x0000b40026c07a23 */ /* 0x000fe200000108bc */
[----:B------:R-:W-:Y:S01]  /*98e0*/  MUFU.EX2 R46, R179 ;  /* 0x000000b3002e7308 */ /* 0x000fe20000000800 */
[C---:B------:R-:W-:Y:S03]  /*98f0*/  HMMA.16816.F32 R4, R16.reuse, R20, R4 ;  /* 0x000000141004723c */ /* 0x040fe60000001804 */
[----:B------:R-:W-:Y:S02]  /*9900*/  FADD.FTZ R189, R189, R172 ;  /* 0x000000acbdbd7221 */ /* 0x000fe40000010000 */
[----:B------:R-:W-:Y:S02]  /*9910*/  FFMA.FTZ R172, R50, c[0x0][0x2d0], -R188 ;  /* 0x0000b40032ac7a23 */ /* 0x000fe400000108bc */
[----:B------:R-:W-:Y:S01]  /*9920*/  FADD.FTZ R196, R196, R189 ;  /* 0x000000bdc4c47221 */ /* 0x000fe20000010000 */
[C---:B------:R-:W-:Y:S01]  /*9930*/  HMMA.16816.F32 R8, R16.reuse, R22, R8 ;  /* 0x000000161008723c */ /* 0x040fe20000001808 */
[----:B------:R-:W1:Y:S01]  /*9940*/  LDSM.16.MT88.4 R20, [R238+0x1100] ;  /* 0x00110000ee14783b */ /* 0x000e620000004200 */
[----:B------:R-:W-:Y:S02]  /*9950*/  MUFU.EX2 R50, R174 ;  /* 0x000000ae00327308 */ /* 0x000fe40000000800 */
[----:B------:R-:W-:Y:S04]  /*9960*/  FADD.FTZ R195, R191, R195 ;  /* 0x000000c3bfc37221 */ /* 0x000fe80000010000 */
[C---:B------:R-:W-:Y:S04]  /*9970*/  HMMA.16816.F32 R52, R16.reuse, R24, R52 ;  /* 0x000000181034723c */ /* 0x040fe80000001834 */
[----:B------:R4:W-:Y:S01]  /*9980*/  MUFU.EX2 R190, R172 ;  /* 0x000000ac00be7308 */ /* 0x0009e20000000800 */
[----:B------:R-:W-:Y:S03]  /*9990*/  FADD.FTZ R186, R186, R195 ;  /* 0x000000c3baba7221 */ /* 0x000fe60000010000 */
[C---:B------:R-:W-:Y:S01]  /*99a0*/  HMMA.16816.F32 R56, R16.reuse, R26, R56 ;  /* 0x0000001a1038723c */ /* 0x040fe20000001838 */
[----:B------:R-:W5:Y:S05]  /*99b0*/  LDSM.16.MT88.4 R24, [R242+0x4100] ;  /* 0x00410000f218783b */ /* 0x000f6a0000004200 */
[----:B------:R3:W-:Y:S02]  /*99c0*/  MUFU.EX2 R189, R177 ;  /* 0x000000b100bd7308 */ /* 0x0007e40000000800 */
[C---:B--2---:R-:W-:Y:S08]  /*99d0*/  HMMA.16816.F32 R60, R16.reuse, R168, R60 ;  /* 0x000000a8103c723c */ /* 0x044ff0000000183c */
[C---:B------:R-:W-:Y:S01]  /*99e0*/  HMMA.16816.F32 R64, R16.reuse, R170, R64 ;  /* 0x000000aa1040723c */ /* 0x040fe20000001840 */
[----:B------:R-:W2:Y:S01]  /*99f0*/  LDSM.16.MT88.4 R168, [R240+0x4100] ;  /* 0x00410000f0a8783b */ /* 0x000ea20000004200 */
[----:B------:R-:W-:Y:S06]  /*9a00*/  MUFU.EX2 R192, R192 ;  /* 0x000000c000c07308 */ /* 0x000fec0000000800 */
[C---:B-1----:R-:W-:Y:S01]  /*9a10*/  HMMA.16816.F32 R68, R16.reuse, R20, R68 ;  /* 0x000000141044723c */ /* 0x042fe20000001844 */
[----:B----4-:R-:W-:Y:S03]  /*9a20*/  LDSM.16.MT88.4 R172, [R242+0x2900] ;  /* 0x00290000f2ac783b */ /* 0x010fe60000004200 */
[----:B------:R-:W-:Y:S01]  /*9a30*/  MUFU.EX2 R193, R193 ;  /* 0x000000c100c17308 */ /* 0x000fe20000000800 */
[----:B---3--:R-:W-:Y:S03]  /*9a40*/  FADD.FTZ R177, R187, R196 ;  /* 0x000000c4bbb17221 */ /* 0x008fe60000010000 */
[C---:B------:R-:W-:Y:S01]  /*9a50*/  HMMA.16816.F32 R72, R16.reuse, R22, R72 ;  /* 0x000000161048723c */ /* 0x040fe20000001848 */
[----:B------:R-:W1:Y:S03]  /*9a60*/  LDSM.16.MT88.4 R20, [R239+0x4100] ;  /* 0x00410000ef14783b */ /* 0x000e660000004200 */
[----:B------:R-:W-:Y:S02]  /*9a70*/  FADD.FTZ R177, R185, R177 ;  /* 0x000000b1b9b17221 */ /* 0x000fe40000010000 */
[----:B------:R-:W-:Y:S02]  /*9a80*/  FADD.FTZ R185, R176, R186 ;  /* 0x000000bab0b97221 */ /* 0x000fe40000010000 */
[C---:B-----5:R-:W-:Y:S04]  /*9a90*/  HMMA.16816.F32 R76, R16.reuse, R24, R76 ;  /* 0x00000018104c723c */ /* 0x060fe8000000184c */
[----:B------:R-:W-:Y:S02]  /*9aa0*/  FADD.FTZ R184, R184, R177 ;  /* 0x000000b1b8b87221 */ /* 0x000fe40000010000 */
[----:B------:R-:W-:Y:S02]  /*9ab0*/  FADD.FTZ R185, R181, R185 ;  /* 0x000000b9b5b97221 */ /* 0x000fe40000010000 */
[C---:B------:R-:W-:Y:S01]  /*9ac0*/  HMMA.16816.F32 R80, R16.reuse, R26, R80 ;  /* 0x0000001a1050723c */ /* 0x040fe20000001850 */
[----:B------:R-:W3:Y:S03]  /*9ad0*/  LDSM.16.MT88.4 R24, [R238+0x4100] ;  /* 0x00410000ee18783b */ /* 0x000ee60000004200 */
[----:B------:R-:W-:Y:S02]  /*9ae0*/  FADD.FTZ R185, R48, R185 ;  /* 0x000000b930b97221 */ /* 0x000fe40000010000 */
[----:B------:R-:W-:Y:S02]  /*9af0*/  FADD.FTZ R184, R45, R184 ;  /* 0x000000b82db87221 */ /* 0x000fe40000010000 */
[C---:B--2---:R-:W-:Y:S04]  /*9b00*/  HMMA.16816.F32 R84, R16.reuse, R168, R84 ;  /* 0x000000a81054723c */ /* 0x044fe80000001854 */
[----:B------:R-:W-:Y:S02]  /*9b10*/  FADD.FTZ R49, R49, R185 ;  /* 0x000000b931317221 */ /* 0x000fe40000010000 */
[----:B------:R-:W-:Y:S02]  /*9b20*/  FADD.FTZ R44, R44, R184 ;  /* 0x000000b82c2c7221 */ /* 0x000fe40000010000 */
[C---:B------:R-:W-:Y:S01]  /*9b30*/  HMMA.16816.F32 R88, R16.reuse, R170, R88 ;  /* 0x000000aa1058723c */ /* 0x040fe20000001858 */
[----:B------:R-:W2:Y:S03]  /*9b40*/  LDSM.16.MT88.4 R168, [R242+0x7100] ;  /* 0x00710000f2a8783b */ /* 0x000ea60000004200 */
[----:B------:R-:W-:Y:S01]  /*9b50*/  FADD.FTZ R49, R180, R49 ;  /* 0x00000031b4317221 */ /* 0x000fe20000010000 */
[----:B------:R-:W-:Y:S01]  /*9b60*/  MOV R180, R2 ;  /* 0x0000000200b47202 */ /* 0x000fe20000000f00 */
[----:B------:R-:W-:Y:S02]  /*9b70*/  FADD.FTZ R44, R41, R44 ;  /* 0x0000002c292c7221 */ /* 0x000fe40000010000 */
[----:B------:R-:W-:Y:S01]  /*9b80*/  FADD.FTZ R3, R3, R49 ;  /* 0x0000003103037221 */ /* 0x000fe20000010000 */
[C---:B-1----:R-:W-:Y:S03]  /*9b90*/  HMMA.16816.F32 R92, R16.reuse, R20, R92 ;  /* 0x00000014105c723c */ /* 0x042fe6000000185c */
[----:B------:R-:W-:Y:S02]  /*9ba0*/  FADD.FTZ R3, R200, R3 ;  /* 0x00000003c8037221 */ /* 0x000fe40000010000 */
[----:B------:R-:W-:Y:S03]  /*9bb0*/  FADD.FTZ R40, R40, R44 ;  /* 0x0000002c28287221 */ /* 0x000fe60000010000 */
[C---:B------:R-:W-:Y:S01]  /*9bc0*/  HMMA.16816.F32 R96, R16.reuse, R22, R96 ;  /* 0x000000161060723c */ /* 0x040fe20000001860 */
[----:B------:R-:W1:Y:S03]  /*9bd0*/  LDSM.16.MT88.4 R20, [R240+0x7100] ;  /* 0x00710000f014783b */ /* 0x000e660000004200 */
[----:B------:R-:W-:Y:S04]  /*9be0*/  FADD.FTZ R40, R199, R40 ;  /* 0x00000028c7287221 */ /* 0x000fe80000010000 */
        /* <DEDUP_REMOVED lines=12> */
[C---:B--2---:R-:W-:Y:S08]  /*9cb0*/  HMMA.16816.F32 R132, R16.reuse, R168, R132 ;  /* 0x000000a81084723c */ /* 0x044ff00000001884 */
[C---:B------:R-:W-:Y:S01]  /*9cc0*/  HMMA.16816.F32 R136, R16.reuse, R170, R136 ;  /* 0x000000aa1088723c */ /* 0x040fe20000001888 */
[----:B------:R-:W-:Y:S07]  /*9cd0*/  LDSM.16.MT88.4 R168, [R238+0xa100] ;  /* 0x00a10000eea8783b */ /* 0x000fee0000004200 */
[C---:B-1----:R-:W-:Y:S08]  /*9ce0*/  HMMA.16816.F32 R140, R16.reuse, R20, R140 ;  /* 0x00000014108c723c */ /* 0x042ff0000000188c */
[C---:B------:R-:W-:Y:S01]  /*9cf0*/  HMMA.16816.F32 R144, R16.reuse, R22, R144 ;  /* 0x000000161090723c */ /* 0x040fe20000001890 */
[----:B------:R-:W1:Y:S07]  /*9d00*/  LDSM.16.MT88.4 R20, [R239+0xa100] ;  /* 0x00a10000ef14783b */ /* 0x000e6e0000004200 */
[C---:B---3--:R-:W-:Y:S08]  /*9d10*/  HMMA.16816.F32 R148, R16.reuse, R24, R148 ;  /* 0x000000181094723c */ /* 0x048ff00000001894 */
[C---:B------:R-:W-:Y:S01]  /*9d20*/  HMMA.16816.F32 R152, R16.reuse, R26, R152 ;  /* 0x0000001a1098723c */ /* 0x040fe20000001898 */
[----:B------:R-:W-:Y:S07]  /*9d30*/  LDSM.16.MT88.4 R24, [R240+0x1900] ;  /* 0x00190000f018783b */ /* 0x000fee0000004200 */
[C---:B-1----:R-:W-:Y:S08]  /*9d40*/  HMMA.16816.F32 R156, R16.reuse, R20, R156 ;  /* 0x00000014109c723c */ /* 0x042ff0000000189c */
[C---:B------:R-:W-:Y:S01]  /*9d50*/  HMMA.16816.F32 R160, R16.reuse, R22, R160 ;  /* 0x0000001610a0723c */ /* 0x040fe200000018a0 */
[----:B------:R-:W1:Y:S07]  /*9d60*/  LDSM.16.MT88.4 R20, [R242+0x1900] ;  /* 0x00190000f214783b */ /* 0x000e6e0000004200 */
[C---:B------:R-:W-:Y:S01]  /*9d70*/  HMMA.16816.F32 R12, R16.reuse, R168, R12 ;  /* 0x000000a8100c723c */ /* 0x040fe2000000180c */
[----:B------:R-:W2:Y:S06]  /*9d80*/  MUFU.EX2 R169, R206 ;  /* 0x000000ce00a97308 */ /* 0x000eac0000000800 */
[--C-:B------:R-:W-:Y:S01]  /*9d90*/  FFMA.FTZ R168, R35, c[0x0][0x2d0], -R188.reuse ;  /* 0x0000b40023a87a23 */ /* 0x100fe200000108bc */
[----:B------:R-:W-:Y:S01]  /*9da0*/  HMMA.16816.F32 R164, R16, R170, R164 ;  /* 0x000000aa10a4723c */ /* 0x000fe200000018a4 */
[----:B------:R-:W3:Y:S02]  /*9db0*/  LDSM.16.MT88.4 R32, [R238+0x1900] ;  /* 0x00190000ee20783b */ /* 0x000ee40000004200 */
[----:B------:R4:W-:Y:S01]  /*9dc0*/  MUFU.EX2 R170, R37 ;  /* 0x0000002500aa7308 */ /* 0x0009e20000000800 */
[----:B------:R-:W-:Y:S03]  /*9dd0*/  FFMA.FTZ R188, R51, c[0x0][0x2d0], -R188 ;  /* 0x0000b40033bc7a23 */ /* 0x000fe600000108bc */
[C---:B------:R-:W-:Y:S01]  /*9de0*/  F2FP.PACK_AB R16, R198.reuse, R199 ;  /* 0x000000c7c610723e */ /* 0x040fe200000000ff */
[----:B------:R-:W-:Y:S01]  /*9df0*/  FADD.FTZ R198, R198, R40 ;  /* 0x00000028c6c67221 */ /* 0x000fe20000010000 */
[C---:B------:R-:W-:Y:S03]  /*9e00*/  F2FP.PACK_AB R17, R201.reuse, R200 ;  /* 0x000000c8c911723e */ /* 0x040fe600000000ff */
[----:B------:R-:W-:Y:S01]  /*9e10*/  F2FP.PACK_AB R18, R202, R197 ;  /* 0x000000c5ca12723e */ /* 0x000fe200000000ff */
[----:B------:R-:W5:Y:S01]  /*9e20*/  MUFU.EX2 R168, R168 ;  /* 0x000000a800a87308 */ /* 0x000f620000000800 */
[----:B------:R-:W-:Y:S02]  /*9e30*/  FADD.FTZ R201, R201, R3 ;  /* 0x00000003c9c97221 */ /* 0x000fe40000010000 */
[----:B------:R-:W-:Y:S02]  /*9e40*/  FADD.FTZ R198, R197, R198 ;  /* 0x000000c6c5c67221 */ /* 0x000fe40000010000 */
[----:B------:R-:W-:Y:S02]  /*9e50*/  FADD.FTZ R201, R204, R201 ;  /* 0x000000c9ccc97221 */ /* 0x000fe40000010000 */
[----:B------:R-:W-:Y:S03]  /*9e60*/  FADD.FTZ R202, R202, R198 ;  /* 0x000000c6caca7221 */ /* 0x000fe60000010000 */
[----:B------:R-:W-:Y:S01]  /*9e70*/  MUFU.EX2 R51, R178 ;  /* 0x000000b200337308 */ /* 0x000fe20000000800 */
[----:B--2---:R-:W-:Y:S01]  /*9e80*/  FADD.FTZ R202, R169, R202 ;  /* 0x000000caa9ca7221 */ /* 0x004fe20000010000 */
[----:B----4-:R-:W-:Y:S08]  /*9e90*/  LDSM.16.MT88.4 R36, [R240+0x5100] ;  /* 0x00510000f024783b */ /* 0x010ff00000004200 */
[----:B------:R-:W-:Y:S01]  /*9ea0*/  MUFU.EX2 R188, R188 ;  /* 0x000000bc00bc7308 */ /* 0x000fe20000000800 */
[C---:B-----5:R-:W-:Y:S01]  /*9eb0*/  F2FP.PACK_AB R19, R168.reuse, R204 ;  /* 0x000000cca813723e */ /* 0x060fe200000000ff */
[----:B------:R-:W-:Y:S04]  /*9ec0*/  FADD.FTZ R168, R168, R201 ;  /* 0x000000c9a8a87221 */ /* 0x000fe80000010000 */
[----:B------:R-:W-:Y:S04]  /*9ed0*/  FADD.FTZ R168, R192, R168 ;  /* 0x000000a8c0a87221 */ /* 0x000fe80000010000 */
[----:B------:R-:W2:Y:S01]  /*9ee0*/  MUFU.EX2 R171, R205 ;  /* 0x000000cd00ab7308 */ /* 0x000ea20000000800 */
[C---:B-1----:R-:W-:Y:S08]  /*9ef0*/  HMMA.16816.F32 R4, R16.reuse, R20, R4 ;  /* 0x000000141004723c */ /* 0x042ff00000001804 */
[C---:B------:R-:W-:Y:S01]  /*9f00*/  HMMA.16816.F32 R8, R16.reuse, R22, R8 ;  /* 0x000000161008723c */ /* 0x040fe20000001808 */
[----:B------:R-:W1:Y:S07]  /*9f10*/  LDSM.16.MT88.4 R20, [R242+0x4900] ;  /* 0x00490000f214783b */ /* 0x000e6e0000004200 */
[C---:B------:R-:W-:Y:S08]  /*9f20*/  HMMA.16816.F32 R52, R16.reuse, R24, R52 ;  /* 0x000000181034723c */ /* 0x040ff00000001834 */
[C---:B------:R-:W-:Y:S01]  /*9f30*/  HMMA.16816.F32 R56, R16.reuse, R26, R56 ;  /* 0x0000001a1038723c */ /* 0x040fe20000001838 */
[----:B------:R-:W4:Y:S07]  /*9f40*/  LDSM.16.MT88.4 R24, [R240+0x4900] ;  /* 0x00490000f018783b */ /* 0x000f2e0000004200 */
[C---:B------:R-:W-:Y:S08]  /*9f50*/  HMMA.16816.F32 R60, R16.reuse, R28, R60 ;  /* 0x0000001c103c723c */ /* 0x040ff0000000183c */
[C---:B------:R-:W-:Y:S01]  /*9f60*/  HMMA.16816.F32 R64, R16.reuse, R30, R64 ;  /* 0x0000001e1040723c */ /* 0x040fe20000001840 */
[----:B------:R-:W5:Y:S07]  /*9f70*/  LDSM.16.MT88.4 R28, [R239+0x4900] ;  /* 0x00490000ef1c783b */ /* 0x000f6e0000004200 */
[C---:B---3--:R-:W-:Y:S08]  /*9f80*/  HMMA.16816.F32 R68, R16.reuse, R32, R68 ;  /* 0x000000201044723c */ /* 0x048ff00000001844 */
[C---:B------:R-:W-:Y:S01]  /*9f90*/  HMMA.16816.F32 R72, R16.reuse, R34, R72 ;  /* 0x000000221048723c */ /* 0x040fe20000001848 */
[----:B------:R-:W-:Y:S07]  /*9fa0*/  LDSM.16.MT88.4 R32, [R242+0x7900] ;  /* 0x00790000f220783b */ /* 0x000fee0000004200 */
[C---:B-1----:R-:W-:Y:S08]  /*9fb0*/  HMMA.16816.F32 R76, R16.reuse, R20, R76 ;  /* 0x00000014104c723c */ /* 0x042ff0000000184c */
[C---:B------:R-:W-:Y:S01]  /*9fc0*/  HMMA.16816.F32 R80, R16.reuse, R22, R80 ;  /* 0x000000161050723c */ /* 0x040fe20000001850 */
[----:B------:R-:W1:Y:S07]  /*9fd0*/  LDSM.16.MT88.4 R20, [R238+0x4900] ;  /* 0x00490000ee14783b */ /* 0x000e6e0000004200 */
[C---:B----4-:R-:W-:Y:S08]  /*9fe0*/  HMMA.16816.F32 R84, R16.reuse, R24, R84 ;  /* 0x000000181054723c */ /* 0x050ff00000001854 */
[C---:B------:R-:W-:Y:S01]  /*9ff0*/  HMMA.16816.F32 R88, R16.reuse, R26, R88 ;  /* 0x0000001a1058723c */ /* 0x040fe20000001858 */
[----:B------:R-:W3:Y:S07]  /*a000*/  LDSM.16.MT88.4 R24, [R240+0x7900] ;  /* 0x00790000f018783b */ /* 0x000eee0000004200 */
[C---:B-----5:R-:W-:Y:S08]  /*a010*/  HMMA.16816.F32 R92, R16.reuse, R28, R92 ;  /* 0x0000001c105c723c */ /* 0x060ff0000000185c */
        /* <DEDUP_REMOVED lines=10> */
[----:B------:R-:W-:Y:S07]  /*a0c0*/  LDSM.16.MT88.4 R24, [R239+0xa900] ;  /* 0x00a90000ef18783b */ /* 0x000fee0000004200 */
[C---:B-1----:R-:W-:Y:S08]  /*a0d0*/  HMMA.16816.F32 R124, R16.reuse, R20, R124 ;  /* 0x00000014107c723c */ /* 0x042ff0000000187c */
[C---:B------:R-:W-:Y:S01]  /*a0e0*/  HMMA.16816.F32 R128, R16.reuse, R22, R128 ;  /* 0x000000161080723c */ /* 0x040fe20000001880 */
[----:B------:R-:W1:Y:S07]  /*a0f0*/  LDSM.16.MT88.4 R20, [R240+0xa900] ;  /* 0x00a90000f014783b */ /* 0x000e6e0000004200 */
[C---:B------:R-:W-:Y:S08]  /*a100*/  HMMA.16816.F32 R132, R16.reuse, R28, R132 ;  /* 0x0000001c1084723c */ /* 0x040ff00000001884 */
[C---:B------:R-:W-:Y:S01]  /*a110*/  HMMA.16816.F32 R136, R16.reuse, R30, R136 ;  /* 0x0000001e1088723c */ /* 0x040fe20000001888 */
[----:B------:R-:W3:Y:S07]  /*a120*/  LDSM.16.MT88.4 R28, [R238+0xa900] ;  /* 0x00a90000ee1c783b */ /* 0x000eee0000004200 */
[C---:B----4-:R-:W-:Y:S08]  /*a130*/  HMMA.16816.F32 R140, R16.reuse, R32, R140 ;  /* 0x00000020108c723c */ /* 0x050ff0000000188c */
        /* <DEDUP_REMOVED lines=9> */
[----:B------:R-:W-:Y:S01]  /*a1d0*/  HMMA.16816.F32 R164, R16, R30, R164 ;  /* 0x0000001e10a4723c */ /* 0x000fe200000018a4 */
[----:B------:R-:W3:Y:S06]  /*a1e0*/  LDSM.16.MT88.4 R28, [R238+0x2100] ;  /* 0x00210000ee1c783b */ /* 0x000eec0000004200 */
[C---:B--2---:R-:W-:Y:S01]  /*a1f0*/  F2FP.PACK_AB R16, R171.reuse, R169 ;  /* 0x000000a9ab10723e */ /* 0x044fe200000000ff */
[----:B------:R-:W-:Y:S01]  /*a200*/  FADD.FTZ R171, R171, R202 ;  /* 0x000000caabab7221 */ /* 0x000fe20000010000 */
[C---:B------:R-:W-:Y:S03]  /*a210*/  F2FP.PACK_AB R17, R193.reuse, R192 ;  /* 0x000000c0c111723e */ /* 0x040fe600000000ff */
[----:B------:R-:W-:Y:S01]  /*a220*/  F2FP.PACK_AB R18, R194, R170 ;  /* 0x000000aac212723e */ /* 0x000fe200000000ff */
[----:B------:R-:W-:Y:S01]  /*a230*/  FADD.FTZ R193, R193, R168 ;  /* 0x000000a8c1c17221 */ /* 0x000fe20000010000 */
[C---:B------:R-:W-:Y:S01]  /*a240*/  F2FP.PACK_AB R19, R43.reuse, R42 ;  /* 0x0000002a2b13723e */ /* 0x040fe200000000ff */
[----:B------:R-:W-:Y:S02]  /*a250*/  FADD.FTZ R171, R170, R171 ;  /* 0x000000abaaab7221 */ /* 0x000fe40000010000 */
[----:B------:R-:W-:Y:S02]  /*a260*/  FADD.FTZ R193, R42, R193 ;  /* 0x000000c12ac17221 */ /* 0x000fe40000010000 */
[----:B------:R-:W-:Y:S02]  /*a270*/  FADD.FTZ R194, R194, R171 ;  /* 0x000000abc2c27221 */ /* 0x000fe40000010000 */
[C---:B-1----:R-:W-:Y:S03]  /*a280*/  HMMA.16816.F32 R4, R16.reuse, R20, R4 ;  /* 0x000000141004723c */ /* 0x042fe60000001804 */
[----:B------:R-:W-:Y:S02]  /*a290*/  FADD.FTZ R194, R46, R194 ;  /* 0x000000c22ec27221 */ /* 0x000fe40000010000 */
[----:B------:R-:W-:Y:S03]  /*a2a0*/  FADD.FTZ R43, R43, R193 ;  /* 0x000000c12b2b7221 */ /* 0x000fe60000010000 */
[C---:B------:R-:W-:Y:S01]  /*a2b0*/  HMMA.16816.F32 R8, R16.reuse, R22, R8 ;  /* 0x000000161008723c */ /* 0x040fe20000001808 */
[----:B------:R-:W1:Y:S03]  /*a2c0*/  LDSM.16.MT88.4 R20, [R242+0x5100] ;  /* 0x00510000f214783b */ /* 0x000e660000004200 */
[----:B------:R-:W-:Y:S04]  /*a2d0*/  FADD.FTZ R43, R50, R43 ;  /* 0x0000002b322b7221 */ /* 0x000fe80000010000 */
[C---:B------:R-:W-:Y:S08]  /*a2e0*/  HMMA.16816.F32 R52, R16.reuse, R32, R52 ;  /* 0x000000201034723c */ /* 0x040ff00000001834 */
[C---:B------:R-:W-:Y:S01]  /*a2f0*/  HMMA.16816.F32 R56, R16.reuse, R34, R56 ;  /* 0x000000221038723c */ /* 0x040fe20000001838 */
[----:B------:R-:W2:Y:S07]  /*a300*/  LDSM.16.MT88.4 R32, [R239+0x5100] ;  /* 0x00510000ef20783b */ /* 0x000eae0000004200 */
[C---:B----4-:R-:W-:Y:S08]  /*a310*/  HMMA.16816.F32 R60, R16.reuse, R24, R60 ;  /* 0x00000018103c723c */ /* 0x050ff0000000183c */
        /* <DEDUP_REMOVED lines=11> */
[C---:B--2---:R-:W-:Y:S08]  /*a3d0*/  HMMA.16816.F32 R92, R16.reuse, R32, R92 ;  /* 0x00000020105c723c */ /* 0x044ff0000000185c */
[C---:B------:R-:W-:Y:S01]  /*a3e0*/  HMMA.16816.F32 R96, R16.reuse, R34, R96 ;  /* 0x000000221060723c */ /* 0x040fe20000001860 */
[----:B------:R-:W2:Y:S07]  /*a3f0*/  LDSM.16.MT88.4 R32, [R238+0x8100] ;  /* 0x00810000ee20783b */ /* 0x000eae0000004200 */
        /* <DEDUP_REMOVED lines=18> */
[C---:B------:R-:W-:Y:S08]  /*a520*/  HMMA.16816.F32 R148, R16.reuse, R24, R148 ;  /* 0x000000181094723c */ /* 0x040ff00000001894 */
[C---:B------:R-:W-:Y:S01]  /*a530*/  HMMA.16816.F32 R152, R16.reuse, R26, R152 ;  /* 0x0000001a1098723c */ /* 0x040fe20000001898 */
[----:B------:R-:W2:Y:S07]  /*a540*/  LDSM.16.MT88.4 R24, [R239+0x2900] ;  /* 0x00290000ef18783b */ /* 0x000eae0000004200 */
[C---:B----4-:R-:W-:Y:S08]  /*a550*/  HMMA.16816.F32 R156, R16.reuse, R28, R156 ;  /* 0x0000001c109c723c */ /* 0x050ff0000000189c */
[C---:B------:R-:W-:Y:S01]  /*a560*/  HMMA.16816.F32 R160, R16.reuse, R30, R160 ;  /* 0x0000001e10a0723c */ /* 0x040fe200000018a0 */
[----:B------:R-:W4:Y:S07]  /*a570*/  LDSM.16.MT88.4 R28, [R238+0x2900] ;  /* 0x00290000ee1c783b */ /* 0x000f2e0000004200 */
[C---:B---3--:R-:W-:Y:S08]  /*a580*/  HMMA.16816.F32 R12, R16.reuse, R36, R12 ;  /* 0x00000024100c723c */ /* 0x048ff0000000180c */
[----:B------:R-:W-:Y:S01]  /*a590*/  HMMA.16816.F32 R164, R16, R38, R164 ;  /* 0x0000002610a4723c */ /* 0x000fe200000018a4 */
[----:B------:R-:W3:Y:S06]  /*a5a0*/  LDSM.16.MT88.4 R36, [R240+0x5900] ;  /* 0x00590000f024783b */ /* 0x000eec0000004200 */
[C---:B------:R-:W-:Y:S01]  /*a5b0*/  F2FP.PACK_AB R16, R203.reuse, R46 ;  /* 0x0000002ecb10723e */ /* 0x040fe200000000ff */
[----:B------:R-:W-:Y:S01]  /*a5c0*/  FADD.FTZ R203, R203, R194 ;  /* 0x000000c2cbcb7221 */ /* 0x000fe20000010000 */
[----:B------:R-:W-:Y:S03]  /*a5d0*/  F2FP.PACK_AB R17, R47, R50 ;  /* 0x000000322f11723e */ /* 0x000fe600000000ff */
[----:B------:R-:W-:Y:S01]  /*a5e0*/  F2FP.PACK_AB R18, R189, R51 ;  /* 0x00000033bd12723e */ /* 0x000fe200000000ff */
[----:B------:R-:W-:Y:S01]  /*a5f0*/  FADD.FTZ R203, R51, R203 ;  /* 0x000000cb33cb7221 */ /* 0x000fe20000010000 */
[----:B------:R-:W-:Y:S01]  /*a600*/  F2FP.PACK_AB R19, R188, R190 ;  /* 0x000000bebc13723e */ /* 0x000fe200000000ff */
[----:B------:R-:W-:Y:S04]  /*a610*/  FADD.FTZ R47, R47, R43 ;  /* 0x0000002b2f2f7221 */ /* 0x000fe80000010000 */
[----:B------:R-:W-:Y:S02]  /*a620*/  FADD.FTZ R47, R190, R47 ;  /* 0x0000002fbe2f7221 */ /* 0x000fe40000010000 */
[C---:B------:R-:W-:Y:S01]  /*a630*/  HMMA.16816.F32 R176, R16.reuse, R172, R4 ;  /* 0x000000ac10b0723c */ /* 0x040fe20000001804 */
[----:B------:R-:W5:Y:S02]  /*a640*/  LDSM.16.MT88.4 R4, [R239+0x5900] ;  /* 0x00590000ef04783b */ /* 0x000f640000004200 */
[----:B------:R-:W-:Y:S05]  /*a650*/  FADD.FTZ R3, R188, R47 ;  /* 0x0000002fbc037221 */ /* 0x000fea0000010000 */
        /* <DEDUP_REMOVED lines=11> */
[C---:B------:R-:W-:Y:S08]  /*a710*/  HMMA.16816.F32 R76, R16.reuse, R32, R76 ;  /* 0x00000020104c723c */ /* 0x040ff0000000184c */
[C---:B------:R-:W-:Y:S01]  /*a720*/  HMMA.16816.F32 R80, R16.reuse, R34, R80 ;  /* 0x000000221050723c */ /* 0x040fe20000001850 */
[----:B------:R-:W1:Y:S07]  /*a730*/  LDSM.16.MT88.4 R32, [R238+0x8900] ;  /* 0x00890000ee20783b */ /* 0x000e6e0000004200 */
[C---:B---3--:R-:W-:Y:S08]  /*a740*/  HMMA.16816.F32 R84, R16.reuse, R36, R84 ;  /* 0x000000241054723c */ /* 0x048ff00000001854 */
[C---:B------:R-:W-:Y:S08]  /*a750*/  HMMA.16816.F32 R88, R16.reuse, R38, R88 ;  /* 0x000000261058723c */ /* 0x040ff00000001858 */
[C---:B-----5:R-:W-:Y:S08]  /*a760*/  HMMA.16816.F32 R92, R16.reuse, R4, R92 ;  /* 0x00000004105c723c */ /* 0x060ff0000000185c */
[C---:B------:R-:W-:Y:S01]  /*a770*/  HMMA.16816.F32 R96, R16.reuse, R6, R96 ;  /* 0x000000061060723c */ /* 0x040fe20000001860 */
[----:B------:R-:W3:Y:S07]  /*a780*/  LDSM.16.MT88.4 R4, [R242+0xb900] ;  /* 0x00b90000f204783b */ /* 0x000eee0000004200 */
[C---:B------:R-:W-:Y:S08]  /*a790*/  HMMA.16816.F32 R100, R16.reuse, R8, R100 ;  /* 0x000000081064723c */ /* 0x040ff00000001864 */
[C---:B------:R-:W-:Y:S01]  /*a7a0*/  HMMA.16816.F32 R104, R16.reuse, R10, R104 ;  /* 0x0000000a1068723c */ /* 0x040fe20000001868 */
[----:B------:R-:W5:Y:S07]  /*a7b0*/  LDSM.16.MT88.4 R8, [R240+0xb900] ;  /* 0x00b90000f008783b */ /* 0x000f6e0000004200 */
[C---:B-1----:R-:W-:Y:S08]  /*a7c0*/  HMMA.16816.F32 R108, R16.reuse, R20, R108 ;  /* 0x00000014106c723c */ /* 0x042ff0000000186c */
[C---:B------:R-:W-:Y:S01]  /*a7d0*/  HMMA.16816.F32 R112, R16.reuse, R22, R112 ;  /* 0x000000161070723c */ /* 0x040fe20000001870 */
[----:B------:R-:W1:Y:S07]  /*a7e0*/  LDSM.16.MT88.4 R20, [R239+0xb900] ;  /* 0x00b90000ef14783b */ /* 0x000e6e0000004200 */
[C---:B--2---:R-:W-:Y:S08]  /*a7f0*/  HMMA.16816.F32 R116, R16.reuse, R24, R116 ;  /* 0x000000181074723c */ /* 0x044ff00000001874 */
[C---:B------:R-:W-:Y:S08]  /*a800*/  HMMA.16816.F32 R120, R16.reuse, R26, R120 ;  /* 0x0000001a1078723c */ /* 0x040ff00000001878 */
[C---:B----4-:R-:W-:Y:S08]  /*a810*/  HMMA.16816.F32 R124, R16.reuse, R28, R124 ;  /* 0x0000001c107c723c */ /* 0x050ff0000000187c */
[C---:B------:R-:W-:Y:S08]  /*a820*/  HMMA.16816.F32 R128, R16.reuse, R30, R128 ;  /* 0x0000001e1080723c */ /* 0x040ff00000001880 */
[C---:B------:R-:W-:Y:S08]  /*a830*/  HMMA.16816.F32 R132, R16.reuse, R32, R132 ;  /* 0x000000201084723c */ /* 0x040ff00000001884 */
[C---:B------:R-:W-:Y:S08]  /*a840*/  HMMA.16816.F32 R136, R16.reuse, R34, R136 ;  /* 0x000000221088723c */ /* 0x040ff00000001888 */
[C---:B---3--:R-:W-:Y:S08]  /*a850*/  HMMA.16816.F32 R140, R16.reuse, R4, R140 ;  /* 0x00000004108c723c */ /* 0x048ff0000000188c */
[C---:B------:R-:W-:Y:S01]  /*a860*/  HMMA.16816.F32 R144, R16.reuse, R6, R144 ;  /* 0x000000061090723c */ /* 0x040fe20000001890 */
[----:B------:R-:W2:Y:S07]  /*a870*/  LDSM.16.MT88.4 R4, [R238+0xb900] ;  /* 0x00b90000ee04783b */ /* 0x000eae0000004200 */
[C---:B-----5:R-:W-:Y:S08]  /*a880*/  HMMA.16816.F32 R148, R16.reuse, R8, R148 ;  /* 0x000000081094723c */ /* 0x060ff00000001894 */
[C---:B------:R-:W-:Y:S08]  /*a890*/  HMMA.16816.F32 R152, R16.reuse, R10, R152 ;  /* 0x0000000a1098723c */ /* 0x040ff00000001898 */
[C---:B-1----:R-:W-:Y:S08]  /*a8a0*/  HMMA.16816.F32 R156, R16.reuse, R20, R156 ;  /* 0x00000014109c723c */ /* 0x042ff0000000189c */
[C---:B------:R-:W-:Y:S08]  /*a8b0*/  HMMA.16816.F32 R160, R16.reuse, R22, R160 ;  /* 0x0000001610a0723c */ /* 0x040ff000000018a0 */
[C---:B--2---:R-:W-:Y:S07]  /*a8c0*/  HMMA.16816.F32 R168, R16.reuse, R4, R12 ;  /* 0x0000000410a8723c */ /* 0x044fee000000180c */
[----:B------:R-:W-:Y:S01]  /*a8d0*/  FADD.FTZ R4, R189, R203 ;  /* 0x000000cbbd047221 */ /* 0x000fe20000010000 */
[----:B------:R-:W-:Y:S04]  /*a8e0*/  HMMA.16816.F32 R164, R16, R6, R164 ;  /* 0x0000000610a4723c */ /* 0x000fe800000018a4 */
[----:B------:R-:W-:Y:S04]  /*a8f0*/  STL [R1+0x5c], R4 ;  /* 0x00005c0401007387 */ /* 0x000fe80000100800 */
[----:B------:R1:W-:Y:S04]  /*a900*/  STL [R1+0x58], R3 ;  /* 0x0000580301007387 */ /* 0x0003e80000100800 */
[----:B-1----:R-:W-:Y:S01]  /*a910*/  MOV R3, R0 ;  /* 0x0000000000037202 */ /* 0x002fe20000000f00 */
[----:B------:R-:W-:-:S05]  /*a920*/  @P0 BRA `(.L_x_772) ;  /* 0xffffbe1000000947 */ /* 0x000fca000383ffff */
.L_x_771:
[----:B------:R-:W2:Y:S01]  /*a930*/  LDL.LU R5, [R1+0x5c] ;  /* 0x00005c0001057983 */ /* 0x000ea20000300800 */
[----:B------:R-:W-:-:S03]  /*a940*/  MOV R11, RZ ;  /* 0x000000ff000b7202 */ /* 0x000fc60000000f00 */
[----:B------:R-:W3:Y:S01]  /*a950*/  S2R R8, SR_TID.X ;  /* 0x0000000000087919 */ /* 0x000ee20000002100 */
[----:B------:R-:W4:Y:S01]  /*a960*/  S2UR UR7, SR_CTAID.Y ;  /* 0x00000000000779c3 */ /* 0x000f220000002600 */
[----:B------:R-:W-:Y:S02]  /*a970*/  ULDC.64 UR4, c[0x0][0x490] ;  /* 0x0001240000047ab9 */ /* 0x000fe40000000a00 */
[----:B-1----:R-:W2:Y:S04]  /*a980*/  LDL.LU R4, [R1+0x58] ;  /* 0x0000580001047983 */ /* 0x002ea80000300800 */
[----:B------:R-:W2:Y:S04]  /*a990*/  LDL.LU R15, [R1] ;  /* 0x00000000010f7983 */ /* 0x000ea80000300800 */
[----:B------:R-:W2:Y:S01]  /*a9a0*/  LDL.LU R17, [R1+0x14] ;  /* 0x0000140001117983 */ /* 0x000ea20000300800 */
[----:B---3--:R-:W-:Y:S01]  /*a9b0*/  SHF.R.S32.HI R9, RZ, 0x1f, R8 ;  /* 0x0000001fff097819 */ /* 0x008fe20000011408 */
[----:B----4-:R-:W-:Y:S01]  /*a9c0*/  USHF.R.S32.HI UR6, URZ, 0x1f, UR7 ;  /* 0x0000001f3f067899 */ /* 0x010fe20008011407 */
[----:B------:R-:W-:-:S03]  /*a9d0*/  MOV R16, 0xff800000 ;  /* 0xff80000000107802 */ /* 0x000fc60000000f00 */
[----:B------:R-:W-:Y:S02]  /*a9e0*/  UIMAD UR8, UR6, UR4, URZ ;  /* 0x00000004060872a4 */ /* 0x000fe4000f8e023f */
[----:B------:R-:W-:Y:S02]  /*a9f0*/  UIMAD.WIDE.U32 UR10, UR7, UR4, URZ ;  /* 0x00000004070a72a5 */ /* 0x000fe4000f8e003f */
[----:B------:R-:W-:-:S03]  /*aa00*/  UIMAD UR8, UR7, UR5, UR8 ;  /* 0x00000005070872a4 */ /* 0x000fc6000f8e0208 */
[----:B------:R-:W-:Y:S02]  /*aa10*/  ULDC.64 UR4, c[0x0][0x3e8] ;  /* 0x0000fa0000047ab9 */ /* 0x000fe40000000a00 */
[----:B------:R-:W-:Y:S02]  /*aa20*/  UIMAD UR6, UR6, UR4, URZ ;  /* 0x00000004060672a4 */ /* 0x000fe4000f8e023f */
[----:B------:R-:W-:Y:S02]  /*aa30*/  UIMAD.WIDE.U32 UR14, UR7, UR4, URZ ;  /* 0x00000004070e72a5 */ /* 0x000fe4000f8e003f */
[----:B------:R-:W-:Y:S02]  /*aa40*/  UIMAD UR5, UR7, UR5, UR6 ;  /* 0x00000005070572a4 */ /* 0x000fe4000f8e0206 */
[----:B------:R-:W-:Y:S02]  /*aa50*/  UIADD3 UR8, UR11, UR8, URZ ;  /* 0x000000080b087290 */ /* 0x000fe4000fffe03f */
[----:B------:R-:W-:Y:S01]  /*aa60*/  UIADD3 UR5, UR15, UR5, URZ ;  /* 0x000000050f057290 */ /* 0x000fe2000fffe03f */
[----:B------:R-:W-:Y:S06]  /*aa70*/  BAR.SYNC.DEFER_BLOCKING 0x1, 0x100 ;  /* 0x0044000000007b1d */ /* 0x000fec0000010000 */
[----:B--2---:R-:W1:Y:S04]  /*aa80*/  SHFL.BFLY PT, R6, R5, 0x2, 0x1f ;  /* 0x0c401f0005067f89 */ /* 0x004e6800000e0000 */
[----:B------:R-:W2:Y:S01]  /*aa90*/  SHFL.BFLY PT, R3, R4, 0x2, 0x1f ;  /* 0x0c401f0004037f89 */ /* 0x000ea200000e0000 */
[----:B------:R-:W-:Y:S01]  /*aaa0*/  MOV R7, R15 ;  /* 0x0000000f00077202 */ /* 0x000fe20000000f00 */
[----:B-1----:R-:W-:-:S05]  /*aab0*/  FADD.FTZ R6, R6, R5 ;  /* 0x0000000506067221 */ /* 0x002fca0000010000 */
[----:B------:R-:W1:Y:S01]  /*aac0*/  SHFL.BFLY PT, R5, R6, 0x1, 0x1f ;  /* 0x0c201f0006057f89 */ /* 0x000e6200000e0000 */
[----:B--2---:R-:W-:-:S05]  /*aad0*/  FADD.FTZ R3, R3, R4 ;  /* 0x0000000403037221 */ /* 0x004fca0000010000 */
[----:B------:R-:W2:Y:S01]  /*aae0*/  SHFL.BFLY PT, R4, R3, 0x1, 0x1f ;  /* 0x0c201f0003047f89 */ /* 0x000ea200000e0000 */
[----:B-1----:R-:W-:Y:S01]  /*aaf0*/  FADD.FTZ R5, R6, R5 ;  /* 0x0000000506057221 */ /* 0x002fe20000010000 */
[----:B------:R-:W-:-:S04]  /*ab00*/  MOV R6, c[0x0][0x4e8] ;  /* 0x00013a0000067a02 */ /* 0x000fc80000000f00 */
[----:B------:R-:W-:Y:S02]  /*ab10*/  FSETP.NE.FTZ.AND P1, PT, R5, RZ, PT ;  /* 0x000000ff0500720b */ /* 0x000fe40003f35000 */
[----:B------:R-:W-:Y:S01]  /*ab20*/  ISETP.NE.AND P4, PT, R6, 0x1, PT ;  /* 0x000000010600780c */ /* 0x000fe20003f85270 */
[----:B--2---:R-:W-:Y:S01]  /*ab30*/  FADD.FTZ R4, R3, R4 ;  /* 0x0000000403047221 */ /* 0x004fe20000010000 */
[CC--:B------:R-:W-:Y:S02]  /*ab40*/  LEA.HI R3, R9.reuse, R8.reuse, RZ, 0x5 ;  /* 0x0000000809037211 */ /* 0x0c0fe400078f28ff */
[----:B------:R-:W-:Y:S02]  /*ab50*/  LEA.HI R9, R9, R8, RZ, 0x2 ;  /* 0x0000000809097211 */ /* 0x000fe400078f10ff */
[----:B------:R-:W-:Y:S02]  /*ab60*/  FSETP.NE.FTZ.AND P0, PT, R4, RZ, PT ;  /* 0x000000ff0400720b */ /* 0x000fe40003f15000 */
[----:B------:R-:W-:-:S02]  /*ab70*/  LOP3.LUT R12, R3, 0xffffffe0, RZ, 0xc0, !PT ;  /* 0xffffffe0030c7812 */ /* 0x000fc400078ec0ff */
[----:B------:R-:W-:Y:S01]  /*ab80*/  LOP3.LUT R14, R9, 0xfffffffc, RZ, 0xc0, !PT ;  /* 0xfffffffc090e7812 */ /* 0x000fe200078ec0ff */
[----:B------:R-:W1:Y:S01]  /*ab90*/  @P1 MUFU.RCP R11, R5 ;  /* 0x00000005000b1308 */ /* 0x000e620000001000 */
[-C--:B------:R-:W-:Y:S01]  /*aba0*/  IADD3 R12, -R12, R8.reuse, RZ ;  /* 0x000000080c0c7210 */ /* 0x080fe20007ffe1ff */
[----:B------:R-:W-:Y:S01]  /*abb0*/  @P4 IMAD.HI.U32 R10, R15, c[0x0][0x4ec], RZ ;  /* 0x00013b000f0a4a27 */ /* 0x000fe200078e00ff */
[----:B------:R-:W-:Y:S02]  /*abc0*/  IADD3 R8, -R14, R8, RZ ;  /* 0x000000080e087210 */ /* 0x000fe40007ffe1ff */
[----:B------:R-:W-:Y:S02]  /*abd0*/  LOP3.LUT P3, RZ, R12, 0x3, RZ, 0xc0, !PT ;  /* 0x000000030cff7812 */ /* 0x000fe4000786c0ff */
[----:B------:R-:W-:Y:S01]  /*abe0*/  @P4 SHF.R.U32.HI R7, RZ, c[0x0][0x4f0], R10 ;  /* 0x00013c00ff074a19 */ /* 0x000fe2000001160a */
[C---:B-1----:R-:W-:Y:S02]  /*abf0*/  FMUL.FTZ R81, R11.reuse, R81 ;  /* 0x000000510b517220 */ /* 0x042fe40000410000 */
[----:B------:R-:W-:Y:S01]  /*ac00*/  FMUL.FTZ R80, R11, R80 ;  /* 0x000000500b507220 */ /* 0x000fe20000410000 */
[----:B------:R-:W1:Y:S01]  /*ac10*/  @P0 MUFU.LG2 R14, R4 ;  /* 0x00000004000e0308 */ /* 0x000e620000000c00 */
[----:B------:R-:W-:-:S02]  /*ac20*/  IADD3 R13, -R7, RZ, RZ ;  /* 0x000000ff070d7210 */ /* 0x000fc40007ffe1ff */
[----:B------:R-:W-:Y:S02]  /*ac30*/  MOV R10, RZ ;  /* 0x000000ff000a7202 */ /* 0x000fe40000000f00 */
[----:B------:R-:W-:Y:S01]  /*ac40*/  F2FP.PACK_AB R80, R81, R80 ;  /* 0x000000505150723e */ /* 0x000fe200000000ff */
[----:B------:R-:W-:Y:S01]  /*ac50*/  IMAD R12, R13, c[0x0][0x4e8], R15 ;  /* 0x00013a000d0c7a24 */ /* 0x000fe200078e020f */
[----:B------:R2:W5:Y:S01]  /*ac60*/  LDL R81, [R1+0xc] ;  /* 0x00000c0001517983 */ /* 0x0005620000100800 */
[--C-:B------:R-:W-:Y:S01]  /*ac70*/  SHF.R.S32.HI R13, RZ, 0x2, R9.reuse ;  /* 0x00000002ff0d7819 */ /* 0x100fe20000011409 */
[----:B------:R3:W-:Y:S01]  /*ac80*/  @P0 MUFU.RCP R10, R4 ;  /* 0x00000004000a0308 */ /* 0x0007e20000001000 */
[----:B------:R-:W-:-:S04]  /*ac90*/  SHF.R.S32.HI R9, RZ, 0x1f, R9 ;  /* 0x0000001fff097819 */ /* 0x000fc80000011409 */
[----:B------:R-:W-:-:S03]  /*aca0*/  LEA.HI R9, R9, R13, RZ, 0x3 ;  /* 0x0000000d09097211 */ /* 0x000fc600078f18ff */
[----:B------:R-:W4:Y:S01]  /*acb0*/  @P1 MUFU.LG2 R5, R5 ;  /* 0x0000000500051308 */ /* 0x000f220000000c00 */
[----:B-1----:R-:W-:Y:S01]  /*acc0*/  @P0 FMUL.FTZ R14, R14, 0.69314718246459960938 ;  /* 0x3f3172180e0e0820 */ /* 0x002fe20000410000 */
[----:B------:R-:W-:Y:S02]  /*acd0*/  LOP3.LUT R9, R9, 0xfffffff8, RZ, 0xc0, !PT ;  /* 0xfffffff809097812 */ /* 0x000fe400078ec0ff */
[----:B---3--:R-:W-:Y:S02]  /*ace0*/  @P0 MOV R4, 0x3f317218 ;  /* 0x3f31721800040802 */ /* 0x008fe40000000f00 */
[----:B------:R-:W-:-:S03]  /*acf0*/  MOV R15, 0xff800000 ;  /* 0xff800000000f7802 */ /* 0x000fc60000000f00 */
[----:B------:R-:W-:Y:S01]  /*ad00*/  @P0 FMUL.FTZ R4, R4, c[0x0][0x2d0] ;  /* 0x0000b40004040a20 */ /* 0x000fe20000410000 */
[----:B------:R-:W-:-:S03]  /*ad10*/  IADD3 R13, R13, -R9, RZ ;  /* 0x800000090d0d7210 */ /* 0x000fc60007ffe0ff */
[----:B------:R-:W-:Y:S01]  /*ad20*/  @P0 FFMA.FTZ R15, R4, R0, R14 ;  /* 0x00000000040f0223 */ /* 0x000fe2000001000e */
[----:B------:R-:W-:Y:S01]  /*ad30*/  @P1 MOV R9, 0x3f317218 ;  /* 0x3f31721800091802 */ /* 0x000fe20000000f00 */
[----:B------:R-:W1:Y:S01]  /*ad40*/  S2R R0, SR_CTAID.Z ;  /* 0x0000000000007919 */ /* 0x000e620000002700 */
[----:B----4-:R-:W-:Y:S01]  /*ad50*/  @P1 FMUL.FTZ R5, R5, 0.69314718246459960938 ;  /* 0x3f31721805051820 */ /* 0x010fe20000410000 */
[----:B------:R-:W-:Y:S02]  /*ad60*/  SHF.R.S32.HI R3, RZ, 0x5, R3 ;  /* 0x00000005ff037819 */ /* 0x000fe40000011403 */
[----:B------:R-:W-:-:S04]  /*ad70*/  @P1 FMUL.FTZ R9, R9, c[0x0][0x2d0] ;  /* 0x0000b40009091a20 */ /* 0x000fc80000410000 */
[----:B------:R-:W-:Y:S01]  /*ad80*/  @P1 FFMA.FTZ R16, R9, R2, R5 ;  /* 0x0000000209101223 */ /* 0x000fe20000010005 */
[----:B------:R-:W-:Y:S01]  /*ad90*/  SHF.R.S32.HI R2, RZ, 0x1f, R3 ;  /* 0x0000001fff027819 */ /* 0x000fe20000011403 */
[----:B------:R-:W3:Y:S01]  /*ada0*/  S2R R5, SR_CTAID.X ;  /* 0x0000000000057919 */ /* 0x000ee20000002500 */
[----:B------:R-:W-:Y:S02]  /*adb0*/  LEA.HI R4, R8, R8, RZ, 0x1 ;  /* 0x0000000808047211 */ /* 0x000fe400078f08ff */
[----:B------:R-:W-:Y:S02]  /*adc0*/  LEA.HI R9, R2, R3, RZ, 0x3 ;  /* 0x0000000302097211 */ /* 0x000fe400078f18ff */
[----:B------:R-:W-:Y:S02]  /*add0*/  LOP3.LUT R14, R4, 0x1ffffffe, RZ, 0xc0, !PT ;  /* 0x1ffffffe040e7812 */ /* 0x000fe400078ec0ff */
[----:B------:R-:W-:Y:S02]  /*ade0*/  LOP3.LUT R9, R9, 0xffffff8, RZ, 0xc0, !PT ;  /* 0x0ffffff809097812 */ /* 0x000fe400078ec0ff */
[----:B------:R-:W-:-:S02]  /*adf0*/  IADD3 R14, R8, -R14, RZ ;  /* 0x8000000e080e7210 */ /* 0x000fc40007ffe0ff */
[C---:B------:R-:W-:Y:S02]  /*ae00*/  IADD3 R9, R3.reuse, -R9, RZ ;  /* 0x8000000903097210 */ /* 0x040fe40007ffe0ff */
[----:B------:R-:W-:Y:S02]  /*ae10*/  LEA R3, R3, R8, 0x9 ;  /* 0x0000000803037211 */ /* 0x000fe400078e48ff */
[----:B-1----:R-:W-:Y:S02]  /*ae20*/  SHF.R.S32.HI R2, RZ, 0x1f, R0 ;  /* 0x0000001fff027819 */ /* 0x002fe40000011400 */
[----:B------:R-:W-:Y:S02]  /*ae30*/  SHF.R.S32.HI R8, RZ, 0x2, R17 ;  /* 0x00000002ff087819 */ /* 0x000fe40000011411 */
[C---:B------:R-:W-:Y:S02]  /*ae40*/  R2P PR, R13.reuse, 0x6 ;  /* 0x000000060d007804 */ /* 0x040fe40000000000 */
[----:B------:R-:W-:-:S02]  /*ae50*/  LOP3.LUT R17, R13, 0x1, RZ, 0xc0, !PT ;  /* 0x000000010d117812 */ /* 0x000fc400078ec0ff */
[----:B------:R-:W-:Y:S01]  /*ae60*/  SHF.L.U32 R13, R13, 0x6, RZ ;  /* 0x000000060d0d7819 */ /* 0x000fe200000006ff */
[C---:B------:R-:W-:Y:S01]  /*ae70*/  IMAD R4, R2.reuse, c[0x0][0x3f0], RZ ;  /* 0x0000fc0002047a24 */ /* 0x040fe200078e02ff */
[----:B------:R-:W-:Y:S02]  /*ae80*/  MOV R21, UR11 ;  /* 0x0000000b00157c02 */ /* 0x000fe40008000f00 */
[----:B------:R-:W-:Y:S01]  /*ae90*/  MOV R19, UR15 ;  /* 0x0000000f00137c02 */ /* 0x000fe20008000f00 */
[----:B------:R-:W-:Y:S01]  /*aea0*/  IMAD R2, R2, c[0x0][0x498], RZ ;  /* 0x0001260002027a24 */ /* 0x000fe200078e02ff */
[----:B------:R-:W-:Y:S02]  /*aeb0*/  MOV R20, UR10 ;  /* 0x0000000a00147c02 */ /* 0x000fe40008000f00 */
[----:B------:R-:W-:Y:S02]  /*aec0*/  MOV R18, UR14 ;  /* 0x0000000e00127c02 */ /* 0x000fe40008000f00 */
[----:B------:R-:W-:-:S02]  /*aed0*/  MOV R21, UR8 ;  /* 0x0000000800157c02 */ /* 0x000fc40008000f00 */
[----:B------:R-:W-:Y:S02]  /*aee0*/  MOV R19, UR5 ;  /* 0x0000000500137c02 */ /* 0x000fe40008000f00 */
[----:B------:R-:W-:Y:S02]  /*aef0*/  LEA R8, R9, R8, 0x4 ;  /* 0x0000000809087211 */ /* 0x000fe400078e20ff */
[----:B------:R-:W-:Y:S01]  /*af00*/  LOP3.LUT R13, R13, 0x1c0, RZ, 0xc0, !PT ;  /* 0x000001c00d0d7812 */ /* 0x000fe200078ec0ff */
[----:B------:R-:W-:Y:S01]  /*af10*/  IMAD R4, R0, c[0x0][0x3f4], R4 ;  /* 0x0000fd0000047a24 */ /* 0x000fe200078e0204 */
[----:B------:R-:W-:Y:S01]  /*af20*/  LEA R14, R14, R8, 0x3 ;  /* 0x000000080e0e7211 */ /* 0x000fe200078e18ff */
[----:B------:R-:W-:Y:S01]  /*af30*/  IMAD.WIDE.U32 R18, R0, c[0x0][0x3f0], R18 ;  /* 0x0000fc0000127a25 */ /* 0x000fe200078e0012 */
[----:B------:R-:W-:-:S03]  /*af40*/  LEA.HI R13, R13, R13, RZ, 0x1d ;  /* 0x0000000d0d0d7211 */ /* 0x000fc600078fe8ff */
[C---:B------:R-:W-:Y:S02]  /*af50*/  IMAD R2, R0.reuse, c[0x0][0x49c], R2 ;  /* 0x0001270000027a24 */ /* 0x040fe400078e0202 */
[----:B------:R-:W-:Y:S01]  /*af60*/  IMAD.WIDE.U32 R20, R0, c[0x0][0x498], R20 ;  /* 0x0001260000147a25 */ /* 0x000fe200078e0014 */
[----:B------:R-:W-:Y:S02]  /*af70*/  SHF.R.S32.HI R0, RZ, 0x1f, R7 ;  /* 0x0000001fff007819 */ /* 0x000fe40000011407 */
[----:B---3--:R-:W-:Y:S01]  /*af80*/  LEA R8, R5, R8, 0x7 ;  /* 0x0000000805087211 */ /* 0x008fe200078e38ff */
[----:B------:R-:W-:Y:S01]  /*af90*/  IMAD R6, R6, c[0x0][0x388], RZ ;  /* 0x0000e20006067a24 */ /* 0x000fe200078e02ff */
[----:B------:R-:W-:Y:S02]  /*afa0*/  ISETP.NE.U32.AND P0, PT, R17, 0x1, PT ;  /* 0x000000011100780c */ /* 0x000fe40003f05070 */
[----:B------:R-:W-:Y:S01]  /*afb0*/  LEA R14, R5, R14, 0x7 ;  /* 0x0000000e050e7211 */ /* 0x000fe200078e38ff */
[----:B------:R-:W-:Y:S01]  /*afc0*/  IMAD R0, R0, c[0x0][0x3e0], RZ ;  /* 0x0000f80000007a24 */ /* 0x000fe200078e02ff */
[----:B------:R-:W-:-:S02]  /*afd0*/  IADD3 R19, R19, R4, RZ ;  /* 0x0000000413137210 */ /* 0x000fc40007ffe0ff */
[----:B------:R-:W-:Y:S02]  /*afe0*/  LEA R3, R3, R13, 0x1 ;  /* 0x0000000d03037211 */ /* 0x000fe400078e08ff */
[-C--:B------:R-:W-:Y:S01]  /*aff0*/  ISETP.GE.OR P5, PT, R8, R6.reuse, P3 ;  /* 0x000000060800720c */ /* 0x080fe20001fa6670 */
[----:B------:R-:W-:Y:S01]  /*b000*/  @P4 IMAD.HI.U32 R5, R14, c[0x0][0x4ec], RZ ;  /* 0x00013b000e054a27 */ /* 0x000fe200078e00ff */
[----:B------:R-:W-:Y:S02]  /*b010*/  IADD3 R8, R8, 0x8, RZ ;  /* 0x0000000808087810 */ /* 0x000fe40007ffe0ff */
[----:B------:R-:W-:Y:S01]  /*b020*/  SHF.L.U32 R3, R3, 0x1, RZ ;  /* 0x0000000103037819 */ /* 0x000fe200000006ff */
[C---:B------:R-:W-:Y:S02]  /*b030*/  IMAD R0, R7.reuse, c[0x0][0x3e4], R0 ;  /* 0x0000f90007007a24 */ /* 0x040fe400078e0200 */
[----:B------:R-:W-:Y:S01]  /*b040*/  IMAD.WIDE.U32 R18, R7, c[0x0][0x3e0], R18 ;  /* 0x0000f80007127a25 */ /* 0x000fe200078e0012 */
[----:B------:R-:W-:-:S02]  /*b050*/  ISETP.GE.OR P3, PT, R8, R6, P3 ;  /* 0x000000060800720c */ /* 0x000fc40001f66670 */
[----:B------:R-:W-:Y:S02]  /*b060*/  MOV R7, R14 ;  /* 0x0000000e00077202 */ /* 0x000fe40000000f00 */
[----:B------:R-:W-:Y:S02]  /*b070*/  IADD3 R8, R3, 0x80, RZ ;  /* 0x0000008003087810 */ /* 0x000fe40007ffe0ff */
[----:B------:R-:W-:Y:S02]  /*b080*/  @P4 SHF.R.U32.HI R7, RZ, c[0x0][0x4f0], R5 ;  /* 0x00013c00ff074a19 */ /* 0x000fe40000011605 */
[----:B------:R-:W-:Y:S02]  /*b090*/  IADD3 R19, R19, R0, RZ ;  /* 0x0000000013137210 */ /* 0x000fe40007ffe0ff */
[----:B------:R-:W-:Y:S02]  /*b0a0*/  IADD3 R0, R3, 0x70, RZ ;  /* 0x0000007003007810 */ /* 0x000fe40007ffe0ff */
[----:B------:R-:W-:-:S02]  /*b0b0*/  @P0 IADD3 R0, R8, 0x10, RZ ;  /* 0x0000001008000810 */ /* 0x000fc40007ffe0ff */
[----:B------:R-:W-:Y:S02]  /*b0c0*/  SHF.R.S32.HI R8, RZ, 0x1f, R7 ;  /* 0x0000001fff087819 */ /* 0x000fe40000011407 */
[C---:B------:R-:W-:Y:S02]  /*b0d0*/  IADD3 R20, P0, R7.reuse, R20, RZ ;  /* 0x0000001407147210 */ /* 0x040fe40007f1e0ff */
[----:B------:R-:W-:-:S05]  /*b0e0*/  IADD3 R7, -R7, RZ, RZ ;  /* 0x000000ff07077210 */ /* 0x000fca0007ffe1ff */
[----:B------:R-:W-:Y:S01]  /*b0f0*/  IMAD R7, R7, c[0x0][0x4e8], R14 ;  /* 0x00013a0007077a24 */ /* 0x000fe200078e020e */
[----:B------:R-:W-:Y:S01]  /*b100*/  MOV R5, 0x20 ;  /* 0x0000002000057802 */ /* 0x000fe20000000f00 */
[C---:B------:R-:W-:Y:S01]  /*b110*/  FMUL.FTZ R177, R11.reuse, R177 ;  /* 0x000000b10bb17220 */ /* 0x040fe20000410000 */
[----:B------:R-:W-:Y:S01]  /*b120*/  SHF.R.S32.HI R4, RZ, 0x1f, R12 ;  /* 0x0000001fff047819 */ /* 0x000fe2000001140c */
[C---:B------:R-:W-:Y:S01]  /*b130*/  FMUL.FTZ R176, R11.reuse, R176 ;  /* 0x000000b00bb07220 */ /* 0x040fe20000410000 */
[----:B------:R-:W-:Y:S01]  /*b140*/  IADD3.X R21, R8, R21, R2, P0, !PT ;  /* 0x0000001508157210 */ /* 0x000fe200007fe402 */
[C---:B------:R-:W-:Y:S01]  /*b150*/  FMUL.FTZ R179, R10.reuse, R179 ;  /* 0x000000b30ab37220 */ /* 0x040fe20000410000 */
[----:B------:R-:W-:Y:S01]  /*b160*/  SHF.R.S32.HI R9, RZ, 0x1f, R7 ;  /* 0x0000001fff097819 */ /* 0x000fe20000011407 */
[----:B------:R-:W-:Y:S01]  /*b170*/  FMUL.FTZ R178, R10, R178 ;  /* 0x000000b20ab27220 */ /* 0x000fe20000410000 */
[----:B------:R-:W-:Y:S01]  /*b180*/  MOV R2, 0x40 ;  /* 0x0000004000027802 */ /* 0x000fe20000000f00 */
[----:B------:R-:W-:-:S02]  /*b190*/  FMUL.FTZ R173, R11, R173 ;  /* 0x000000ad0bad7220 */ /* 0x000fc40000410000 */
[----:B------:R-:W-:Y:S02]  /*b1a0*/  FMUL.FTZ R172, R11, R172 ;  /* 0x000000ac0bac7220 */ /* 0x000fe40000410000 */
[C---:B------:R-:W-:Y:S02]  /*b1b0*/  FMUL.FTZ R175, R10.reuse, R175 ;  /* 0x000000af0aaf7220 */ /* 0x040fe40000410000 */
[C---:B------:R-:W-:Y:S01]  /*b1c0*/  FMUL.FTZ R174, R10.reuse, R174 ;  /* 0x000000ae0aae7220 */ /* 0x040fe20000410000 */
[----:B------:R-:W-:Y:S01]  /*b1d0*/  SEL R5, R5, 0xffffffe0, !P1 ;  /* 0xffffffe005057807 */ /* 0x000fe20004800000 */
[C---:B------:R-:W-:Y:S02]  /*b1e0*/  FMUL.FTZ R53, R11.reuse, R53 ;  /* 0x000000350b357220 */ /* 0x040fe40000410000 */
[----:B------:R-:W-:Y:S02]  /*b1f0*/  FMUL.FTZ R52, R11, R52 ;  /* 0x000000340b347220 */ /* 0x000fe40000410000 */
[----:B------:R-:W-:-:S02]  /*b200*/  FMUL.FTZ R55, R10, R55 ;  /* 0x000000370a377220 */ /* 0x000fc40000410000 */
[C---:B------:R-:W-:Y:S02]  /*b210*/  FMUL.FTZ R54, R10.reuse, R54 ;  /* 0x000000360a367220 */ /* 0x040fe40000410000 */
[C---:B------:R-:W-:Y:S02]  /*b220*/  FMUL.FTZ R57, R11.reuse, R57 ;  /* 0x000000390b397220 */ /* 0x040fe40000410000 */
[----:B------:R-:W-:Y:S02]  /*b230*/  FMUL.FTZ R56, R11, R56 ;  /* 0x000000380b387220 */ /* 0x000fe40000410000 */
[C---:B------:R-:W-:Y:S02]  /*b240*/  FMUL.FTZ R59, R10.reuse, R59 ;  /* 0x0000003b0a3b7220 */ /* 0x040fe40000410000 */
[----:B------:R-:W-:Y:S01]  /*b250*/  FMUL.FTZ R58, R10, R58 ;  /* 0x0000003a0a3a7220 */ /* 0x000fe20000410000 */
[----:B------:R-:W-:Y:S01]  /*b260*/  F2FP.PACK_AB R176, R177, R176 ;  /* 0x000000b0b1b0723e */ /* 0x000fe200000000ff */
[----:B------:R-:W-:Y:S01]  /*b270*/  FMUL.FTZ R61, R11, R61 ;  /* 0x0000003d0b3d7220 */ /* 0x000fe20000410000 */
[----:B------:R-:W-:Y:S01]  /*b280*/  F2FP.PACK_AB R178, R179, R178 ;  /* 0x000000b2b3b2723e */ /* 0x000fe200000000ff */
[----:B------:R-:W-:Y:S01]  /*b290*/  FMUL.FTZ R60, R11, R60 ;  /* 0x0000003c0b3c7220 */ /* 0x000fe20000410000 */
[----:B------:R-:W-:Y:S01]  /*b2a0*/  SEL R2, R2, 0xffffffc0, !P2 ;  /* 0xffffffc002027807 */ /* 0x000fe20005000000 */
[----:B------:R-:W-:-:S02]  /*b2b0*/  FMUL.FTZ R63, R10, R63 ;  /* 0x0000003f0a3f7220 */ /* 0x000fc40000410000 */
[C---:B------:R-:W-:Y:S01]  /*b2c0*/  FMUL.FTZ R62, R10.reuse, R62 ;  /* 0x0000003e0a3e7220 */ /* 0x040fe20000410000 */
[----:B------:R-:W-:Y:S01]  /*b2d0*/  F2FP.PACK_AB R172, R173, R172 ;  /* 0x000000acadac723e */ /* 0x000fe200000000ff */
[----:B------:R-:W-:Y:S01]  /*b2e0*/  FMUL.FTZ R65, R11, R65 ;  /* 0x000000410b417220 */ /* 0x000fe20000410000 */
[----:B------:R-:W-:Y:S01]  /*b2f0*/  F2FP.PACK_AB R174, R175, R174 ;  /* 0x000000aeafae723e */ /* 0x000fe200000000ff */
[----:B------:R-:W-:Y:S02]  /*b300*/  FMUL.FTZ R64, R11, R64 ;  /* 0x000000400b407220 */ /* 0x000fe40000410000 */
[C---:B------:R-:W-:Y:S02]  /*b310*/  FMUL.FTZ R67, R10.reuse, R67 ;  /* 0x000000430a437220 */ /* 0x040fe40000410000 */
[----:B------:R-:W-:Y:S02]  /*b320*/  FMUL.FTZ R66, R10, R66 ;  /* 0x000000420a427220 */ /* 0x000fe40000410000 */
[----:B------:R-:W-:-:S02]  /*b330*/  IMAD R4, R4, c[0x0][0x3d8], RZ ;  /* 0x0000f60004047a24 */ /* 0x000fc400078e02ff */
[----:B------:R-:W-:Y:S01]  /*b340*/  IMAD R9, R9, c[0x0][0x488], RZ ;  /* 0x0001220009097a24 */ /* 0x000fe200078e02ff */
[----:B------:R-:W-:Y:S01]  /*b350*/  F2FP.PACK_AB R52, R53, R52 ;  /* 0x000000343534723e */ /* 0x000fe200000000ff */
[----:B------:R-:W-:Y:S01]  /*b360*/  FMUL.FTZ R69, R11, R69 ;  /* 0x000000450b457220 */ /* 0x000fe20000410000 */
[----:B------:R-:W-:Y:S01]  /*b370*/  F2FP.PACK_AB R54, R55, R54 ;  /* 0x000000363736723e */ /* 0x000fe200000000ff */
[----:B------:R-:W-:Y:S01]  /*b380*/  FMUL.FTZ R68, R11, R68 ;  /* 0x000000440b447220 */ /* 0x000fe20000410000 */
[----:B------:R-:W-:Y:S01]  /*b390*/  IADD3 R8, R3, R5, RZ ;  /* 0x0000000503087210 */ /* 0x000fe20007ffe0ff */
[C---:B------:R-:W-:Y:S02]  /*b3a0*/  FMUL.FTZ R71, R10.reuse, R71 ;  /* 0x000000470a477220 */ /* 0x040fe40000410000 */
[C---:B------:R-:W-:Y:S01]  /*b3b0*/  FMUL.FTZ R70, R10.reuse, R70 ;  /* 0x000000460a467220 */ /* 0x040fe20000410000 */
[----:B------:R-:W-:Y:S01]  /*b3c0*/  F2FP.PACK_AB R56, R57, R56 ;  /* 0x000000383938723e */ /* 0x000fe200000000ff */
[----:B------:R-:W-:Y:S01]  /*b3d0*/  FMUL.FTZ R73, R11, R73 ;  /* 0x000000490b497220 */ /* 0x000fe20000410000 */
[----:B------:R-:W-:Y:S01]  /*b3e0*/  F2FP.PACK_AB R58, R59, R58 ;  /* 0x0000003a3b3a723e */ /* 0x000fe200000000ff */
[----:B------:R-:W-:Y:S01]  /*b3f0*/  FMUL.FTZ R72, R11, R72 ;  /* 0x000000480b487220 */ /* 0x000fe20000410000 */
[----:B------:R-:W-:Y:S01]  /*b400*/  IADD3 R5, R5, R0, RZ ;  /* 0x0000000005057210 */ /* 0x000fe20007ffe0ff */
[----:B------:R-:W-:-:S02]  /*b410*/  FMUL.FTZ R75, R10, R75 ;  /* 0x0000004b0a4b7220 */ /* 0x000fc40000410000 */
[C---:B------:R-:W-:Y:S01]  /*b420*/  FMUL.FTZ R74, R10.reuse, R74 ;  /* 0x0000004a0a4a7220 */ /* 0x040fe20000410000 */
        /* <DEDUP_REMOVED lines=8> */
[C---:B------:R-:W-:Y:S01]  /*b4b0*/  FMUL.FTZ R83, R10.reuse, R83 ;  /* 0x000000530a537220 */ /* 0x040fe20000410000 */
[----:B------:R-:W-:Y:S01]  /*b4c0*/  F2FP.PACK_AB R66, R67, R66 ;  /* 0x000000424342723e */ /* 0x000fe200000000ff */
[----:B------:R-:W-:Y:S01]  /*b4d0*/  FMUL.FTZ R82, R10, R82 ;  /* 0x000000520a527220 */ /* 0x000fe20000410000 */
[----:B------:R-:W-:Y:S01]  /*b4e0*/  STS [R3+0x80], R176 ;  /* 0x000080b003007388 */ /* 0x000fe20000000800 */
[----:B------:R-:W-:-:S02]  /*b4f0*/  IMAD R4, R12, c[0x0][0x3dc], R4 ;  /* 0x0000f7000c047a24 */ /* 0x000fc400078e0204 */
[----:B------:R-:W-:Y:S01]  /*b500*/  IMAD.WIDE.U32 R20, R7, c[0x0][0x488], R20 ;  /* 0x0001220007147a25 */ /* 0x000fe200078e0014 */
[----:B------:R-:W-:Y:S01]  /*b510*/  STS [R3+0x480], R178 ;  /* 0x000480b203007388 */ /* 0x000fe20000000800 */
[----:B------:R-:W-:Y:S02]  /*b520*/  F2FP.PACK_AB R68, R69, R68 ;  /* 0x000000444544723e */ /* 0x000fe400000000ff */
[----:B------:R-:W-:Y:S01]  /*b530*/  IMAD R9, R7, c[0x0][0x48c], R9 ;  /* 0x0001230007097a24 */ /* 0x000fe200078e0209 */
[----:B------:R-:W-:Y:S01]  /*b540*/  IADD3 R7, R2, R0, RZ ;  /* 0x0000000002077210 */ /* 0x000fe20007ffe0ff */
[----:B------:R-:W-:Y:S01]  /*b550*/  FMUL.FTZ R85, R11, R85 ;  /* 0x000000550b557220 */ /* 0x000fe20000410000 */
[----:B------:R-:W-:Y:S01]  /*b560*/  F2FP.PACK_AB R70, R71, R70 ;  /* 0x000000464746723e */ /* 0x000fe200000000ff */
[----:B------:R-:W-:Y:S01]  /*b570*/  FMUL.FTZ R84, R11, R84 ;  /* 0x000000540b547220 */ /* 0x000fe20000410000 */
[----:B------:R-:W-:Y:S01]  /*b580*/  STS [R0], R172 ;  /* 0x000000ac00007388 */ /* 0x000fe20000000800 */
[----:B------:R-:W-:-:S02]  /*b590*/  FMUL.FTZ R87, R10, R87 ;  /* 0x000000570a577220 */ /* 0x000fc40000410000 */
[----:B------:R-:W-:Y:S01]  /*b5a0*/  FMUL.FTZ R86, R10, R86 ;  /* 0x000000560a567220 */ /* 0x000fe20000410000 */
[----:B------:R-:W-:Y:S01]  /*b5b0*/  STS [R0+0x400], R174 ;  /* 0x000400ae00007388 */ /* 0x000fe20000000800 */
[----:B------:R-:W-:Y:S01]  /*b5c0*/  IMAD.WIDE.U32 R12, R12, c[0x0][0x3d8], R18 ;  /* 0x0000f6000c0c7a25 */ /* 0x000fe200078e0012 */
[----:B------:R-:W-:Y:S02]  /*b5d0*/  IADD3 R18, R2, R8, RZ ;  /* 0x0000000802127210 */ /* 0x000fe40007ffe0ff */
[----:B------:R-:W-:Y:S01]  /*b5e0*/  F2FP.PACK_AB R72, R73, R72 ;  /* 0x000000484948723e */ /* 0x000fe200000000ff */
[----:B------:R-:W-:Y:S01]  /*b5f0*/  FMUL.FTZ R89, R11, R89 ;  /* 0x000000590b597220 */ /* 0x000fe20000410000 */
[----:B------:R-:W-:Y:S01]  /*b600*/  F2FP.PACK_AB R74, R75, R74 ;  /* 0x0000004a4b4a723e */ /* 0x000fe200000000ff */
[----:B------:R-:W-:Y:S01]  /*b610*/  FMUL.FTZ R88, R11, R88 ;  /* 0x000000580b587220 */ /* 0x000fe20000410000 */
[----:B------:R-:W-:Y:S01]  /*b620*/  STS [R8+0x80], R52 ;  /* 0x0000803408007388 */ /* 0x000fe20000000800 */
[C---:B------:R-:W-:Y:S01]  /*b630*/  FMUL.FTZ R91, R10.reuse, R91 ;  /* 0x0000005b0a5b7220 */ /* 0x040fe20000410000 */
[----:B------:R-:W-:Y:S01]  /*b640*/  IADD3 R2, R5, R2, RZ ;  /* 0x0000000205027210 */ /* 0x000fe20007ffe0ff */
[C---:B------:R-:W-:Y:S01]  /*b650*/  FMUL.FTZ R90, R10.reuse, R90 ;  /* 0x0000005a0a5a7220 */ /* 0x040fe20000410000 */
[----:B------:R-:W-:Y:S01]  /*b660*/  STS [R8+0x480], R54 ;  /* 0x0004803608007388 */ /* 0x000fe20000000800 */
[----:B------:R-:W-:Y:S01]  /*b670*/  FMUL.FTZ R93, R11, R93 ;  /* 0x0000005d0b5d7220 */ /* 0x000fe20000410000 */
[----:B------:R-:W-:Y:S01]  /*b680*/  F2FP.PACK_AB R76, R77, R76 ;  /* 0x0000004c4d4c723e */ /* 0x000fe200000000ff */
[----:B------:R-:W-:Y:S01]  /*b690*/  FMUL.FTZ R92, R11, R92 ;  /* 0x0000005c0b5c7220 */ /* 0x000fe20000410000 */
[----:B------:R-:W-:Y:S01]  /*b6a0*/  F2FP.PACK_AB R78, R79, R78 ;  /* 0x0000004e4f4e723e */ /* 0x000fe200000000ff */
[C---:B------:R-:W-:Y:S01]  /*b6b0*/  FMUL.FTZ R95, R10.reuse, R95 ;  /* 0x0000005f0a5f7220 */ /* 0x040fe20000410000 */
[----:B------:R-:W-:Y:S01]  /*b6c0*/  STS [R5], R56 ;  /* 0x0000003805007388 */ /* 0x000fe20000000800 */
[----:B------:R-:W-:Y:S01]  /*b6d0*/  FMUL.FTZ R94, R10, R94 ;  /* 0x0000005e0a5e7220 */ /* 0x000fe20000410000 */
[----:B------:R-:W-:Y:S01]  /*b6e0*/  F2FP.PACK_AB R82, R83, R82 ;  /* 0x000000525352723e */ /* 0x000fe200000000ff */
[C---:B------:R-:W-:Y:S01]  /*b6f0*/  FMUL.FTZ R97, R11.reuse, R97 ;  /* 0x000000610b617220 */ /* 0x040fe20000410000 */
[----:B------:R-:W-:Y:S01]  /*b700*/  STS [R5+0x400], R58 ;  /* 0x0004003a05007388 */ /* 0x000fe20000000800 */
[----:B------:R-:W-:-:S02]  /*b710*/  FMUL.FTZ R96, R11, R96 ;  /* 0x000000600b607220 */ /* 0x000fc40000410000 */
[C---:B------:R-:W-:Y:S01]  /*b720*/  FMUL.FTZ R99, R10.reuse, R99 ;  /* 0x000000630a637220 */ /* 0x040fe20000410000 */
[----:B------:R-:W-:Y:S01]  /*b730*/  STS [R14+0x80], R60 ;  /* 0x0000803c0e007388 */ /* 0x000fe20000000800 */
[C---:B------:R-:W-:Y:S01]  /*b740*/  FMUL.FTZ R98, R10.reuse, R98 ;  /* 0x000000620a627220 */ /* 0x040fe20000410000 */
[----:B------:R-:W-:Y:S01]  /*b750*/  F2FP.PACK_AB R84, R85, R84 ;  /* 0x000000545554723e */ /* 0x000fe200000000ff */
[C---:B------:R-:W-:Y:S01]  /*b760*/  FMUL.FTZ R101, R11.reuse, R101 ;  /* 0x000000650b657220 */ /* 0x040fe20000410000 */
[----:B------:R-:W-:Y:S01]  /*b770*/  STS [R14+0x480], R62 ;  /* 0x0004803e0e007388 */ /* 0x000fe20000000800 */
[----:B------:R-:W-:Y:S01]  /*b780*/  FMUL.FTZ R100, R11, R100 ;  /* 0x000000640b647220 */ /* 0x000fe20000410000 */
[----:B------:R-:W-:Y:S01]  /*b790*/  F2FP.PACK_AB R86, R87, R86 ;  /* 0x000000565756723e */ /* 0x000fe200000000ff */
[C---:B------:R-:W-:Y:S01]  /*b7a0*/  FMUL.FTZ R103, R10.reuse, R103 ;  /* 0x000000670a677220 */ /* 0x040fe20000410000 */
[----:B------:R-:W-:Y:S01]  /*b7b0*/  STS [R7], R64 ;  /* 0x0000004007007388 */ /* 0x000fe20000000800 */
[C---:B------:R-:W-:Y:S01]  /*b7c0*/  FMUL.FTZ R102, R10.reuse, R102 ;  /* 0x000000660a667220 */ /* 0x040fe20000410000 */
[----:B------:R-:W-:Y:S01]  /*b7d0*/  F2FP.PACK_AB R88, R89, R88 ;  /* 0x000000585958723e */ /* 0x000fe200000000ff */
[C---:B------:R-:W-:Y:S01]  /*b7e0*/  FMUL.FTZ R105, R11.reuse, R105 ;  /* 0x000000690b697220 */ /* 0x040fe20000410000 */
[----:B------:R-:W-:Y:S01]  /*b7f0*/  STS [R7+0x400], R66 ;  /* 0x0004004207007388 */ /* 0x000fe20000000800 */
[----:B------:R-:W-:Y:S01]  /*b800*/  FMUL.FTZ R104, R11, R104 ;  /* 0x000000680b687220 */ /* 0x000fe20000410000 */
[----:B------:R-:W-:Y:S01]  /*b810*/  F2FP.PACK_AB R90, R91, R90 ;  /* 0x0000005a5b5a723e */ /* 0x000fe200000000ff */
        /* <DEDUP_REMOVED lines=120> */
[----:B------:R-:W-:Y:S01]  /*bfa0*/  FMUL.FTZ R165, R11, R165 ;  /* 0x000000a50ba57220 */ /* 0x000fe20000410000 */
[----:B------:R-:W-:Y:S01]  /*bfb0*/  STS [R7+0x8000], R128 ;  /* 0x0080008007007388 */ /* 0x000fe20000000800 */
[----:B------:R-:W-:-:S02]  /*bfc0*/  FMUL.FTZ R171, R10, R171 ;  /* 0x000000ab0aab7220 */ /* 0x000fc40000410000 */
[C---:B------:R-:W-:Y:S01]  /*bfd0*/  FMUL.FTZ R170, R10.reuse, R170 ;  /* 0x000000aa0aaa7220 */ /* 0x040fe20000410000 */
[----:B------:R-:W-:Y:S01]  /*bfe0*/  STS [R7+0x8400], R130 ;  /* 0x0084008207007388 */ /* 0x000fe20000000800 */
[C---:B------:R-:W-:Y:S01]  /*bff0*/  FMUL.FTZ R167, R10.reuse, R167 ;  /* 0x000000a70aa77220 */ /* 0x040fe20000410000 */
[----:B------:R-:W-:Y:S01]  /*c000*/  F2FP.PACK_AB R152, R153, R152 ;  /* 0x000000989998723e */ /* 0x000fe200000000ff */
[----:B------:R-:W-:Y:S01]  /*c010*/  FMUL.FTZ R11, R11, R164 ;  /* 0x000000a40b0b7220 */ /* 0x000fe20000410000 */
[----:B------:R-:W-:Y:S01]  /*c020*/  F2FP.PACK_AB R154, R155, R154 ;  /* 0x0000009a9b9a723e */ /* 0x000fe200000000ff */
[----:B------:R-:W-:Y:S01]  /*c030*/  FMUL.FTZ R10, R10, R166 ;  /* 0x000000a60a0a7220 */ /* 0x000fe20000410000 */
[----:B------:R-:W-:Y:S01]  /*c040*/  STS [R18+0x8080], R132 ;  /* 0x0080808412007388 */ /* 0x000fe20000000800 */
[----:B------:R-:W-:Y:S02]  /*c050*/  F2FP.PACK_AB R156, R157, R156 ;  /* 0x0000009c9d9c723e */ /* 0x000fe400000000ff */
[----:B------:R-:W-:Y:S01]  /*c060*/  F2FP.PACK_AB R158, R159, R158 ;  /* 0x0000009e9f9e723e */ /* 0x000fe200000000ff */
[----:B------:R-:W-:Y:S01]  /*c070*/  STS [R18+0x8480], R134 ;  /* 0x0084808612007388 */ /* 0x000fe20000000800 */
[----:B------:R-:W-:-:S02]  /*c080*/  LEA R17, P0, R20, c[0x0][0x450], 0x2 ;  /* 0x0001140014117a11 */ /* 0x000fc400078010ff */
[----:B------:R-:W-:Y:S01]  /*c090*/  IADD3 R9, R21, R9, RZ ;  /* 0x0000000915097210 */ /* 0x000fe20007ffe0ff */
[----:B------:R-:W-:Y:S01]  /*c0a0*/  STS [R2+0x8000], R136 ;  /* 0x0080008802007388 */ /* 0x000fe20000000800 */
[----:B------:R-:W-:Y:S02]  /*c0b0*/  F2FP.PACK_AB R160, R161, R160 ;  /* 0x000000a0a1a0723e */ /* 0x000fe400000000ff */
[----:B------:R-:W-:Y:S01]  /*c0c0*/  F2FP.PACK_AB R162, R163, R162 ;  /* 0x000000a2a3a2723e */ /* 0x000fe200000000ff */
[----:B------:R-:W-:Y:S01]  /*c0d0*/  STS [R2+0x8400], R138 ;  /* 0x0084008a02007388 */ /* 0x000fe20000000800 */
[----:B------:R-:W-:Y:S02]  /*c0e0*/  F2FP.PACK_AB R168, R169, R168 ;  /* 0x000000a8a9a8723e */ /* 0x000fe400000000ff */
[----:B------:R-:W-:Y:S01]  /*c0f0*/  F2FP.PACK_AB R170, R171, R170 ;  /* 0x000000aaabaa723e */ /* 0x000fe200000000ff */
        /* <DEDUP_REMOVED lines=19> */
[----:B------:R-:W-:Y:S04]  /*c230*/  SHFL.IDX PT, R20, R17, RZ, 0x1c1f ;  /* 0x001c1fff11147589 */ /* 0x000fe800000e0000 */
[----:B------:R-:W3:Y:S04]  /*c240*/  SHFL.IDX PT, R21, R9, RZ, 0x1c1f ;  /* 0x001c1fff09157589 */ /* 0x000ee800000e0000 */
[----:B------:R-:W-:Y:S06]  /*c250*/  BAR.SYNC.DEFER_BLOCKING 0x1, 0x100 ;  /* 0x0044000000007b1d */ /* 0x000fec0000010000 */
[----:B------:R-:W-:Y:S04]  /*c260*/  SHFL.IDX PT, R22, R17, 0x1, 0x1c1f ;  /* 0x003c1f0011167f89 */ /* 0x000fe800000e0000 */
[----:B------:R-:W4:Y:S01]  /*c270*/  SHFL.IDX PT, R23, R9, 0x1, 0x1c1f ;  /* 0x003c1f0009177f89 */ /* 0x000f2200000e0000 */
[----:B-1----:R-:W-:-:S03]  /*c280*/  SHF.L.U32 R14, R252, 0x1, RZ ;  /* 0x00000001fc0e7819 */ /* 0x002fc600000006ff */
[----:B---3--:R2:W-:Y:S04]  /*c290*/  @!P5 ST.E [R20.64], R16 ;  /* 0x000000101400d985 */ /* 0x0085e8000c10190c */
[----:B----4-:R2:W-:Y:S04]  /*c2a0*/  @!P3 ST.E [R22.64], R15 ;  /* 0x0000000f1600b985 */ /* 0x0105e8000c10190c */
[----:B------:R2:W1:Y:S04]  /*c2b0*/  LDS.128 R56, [R14+0x1080] ;  /* 0x001080000e387984 */ /* 0x0004680000000c00 */
        /* <DEDUP_REMOVED lines=11> */
[----:B------:R-:W-:-:S02]  /*c370*/  IADD3 R4, R13, R4, RZ ;  /* 0x000000040d047210 */ /* 0x000fc40007ffe0ff */
[----:B------:R-:W-:-:S04]  /*c380*/  LEA R0, P0, R12, c[0x0][0x380], 0x1 ;  /* 0x0000e0000c007a11 */ /* 0x000fc800078008ff */
[----:B------:R-:W-:Y:S02]  /*c390*/  LEA.HI.X R73, R12, c[0x0][0x384], R4, 0x1, P0 ;  /* 0x0000e1000c497a11 */ /* 0x000fe400000f0c04 */
[----:B------:R-:W-:Y:S01]  /*c3a0*/  ISETP.GE.AND P0, PT, R251, R6, PT ;  /* 0x00000006fb00720c */ /* 0x000fe20003f06270 */
[----:B------:R2:W1:Y:S01]  /*c3b0*/  SHFL.IDX PT, R74, R0, RZ, 0x181f ;  /* 0x00181fff004a7589 */ /* 0x00046200000e0000 */
[----:B------:R-:W-:Y:S03]  /*c3c0*/  BSSY B0, `(.L_x_775) ;  /* 0x000001f000007945 */ /* 0x000fe60003800000 */
[----:B------:R2:W1:Y:S08]  /*c3d0*/  SHFL.IDX PT, R75, R73, RZ, 0x181f ;  /* 0x00181fff494b7589 */ /* 0x00047000000e0000 */
[----:B------:R-:W-:Y:S05]  /*c3e0*/  @P0 BRA `(.L_x_776) ;  /* 0x000001c000000947 */ /* 0x000fea0003800000 */
[----:B---34-:R-:W3:Y:S01]  /*c3f0*/  LDS.128 R68, [R14+0x80] ;  /* 0x000080000e447984 */ /* 0x018ee20000000c00 */
[----:B-----5:R-:W-:-:S02]  /*c400*/  IADD3 R72, R81, 0x40, RZ ;  /* 0x0000004051487810 */ /* 0x020fc40007ffe0ff */
[C---:B------:R-:W-:Y:S01]  /*c410*/  IADD3 R5, R81.reuse, 0x80, RZ ;  /* 0x0000008051057810 */ /* 0x040fe20007ffe0ff */
[----:B------:R-:W4:Y:S01]  /*c420*/  LDS.128 R64, [R14+0x4080] ;  /* 0x004080000e407984 */ /* 0x000f220000000c00 */
[----:B------:R-:W-:Y:S02]  /*c430*/  IADD3 R3, R81, 0xc0, RZ ;  /* 0x000000c051037810 */ /* 0x000fe40007ffe0ff */
[----:B------:R-:W-:Y:S01]  /*c440*/  ISETP.GE.AND P2, PT, R72, c[0x0][0x3c8], PT ;  /* 0x0000f20048007a0c */ /* 0x000fe20003f46270 */
[----:B------:R-:W2:Y:S01]  /*c450*/  LDS.128 R60, [R14+0x8080] ;  /* 0x008080000e3c7984 */ /* 0x000ea20000000c00 */
[----:B------:R-:W-:Y:S02]  /*c460*/  ISETP.GE.AND P1, PT, R5, c[0x0][0x3c8], PT ;  /* 0x0000f20005007a0c */ /* 0x000fe40003f26270 */
[----:B------:R-:W-:Y:S01]  /*c470*/  ISETP.GE.AND P0, PT, R3, c[0x0][0x3c8], PT ;  /* 0x0000f20003007a0c */ /* 0x000fe20003f06270 */
[----:B--2---:R-:W2:Y:S01]  /*c480*/  LDS.128 R12, [R14+0xc080] ;  /* 0x00c080000e0c7984 */ /* 0x004ea20000000c00 */
[----:B------:R-:W-:-:S07]  /*c490*/  ISETP.GE.AND P3, PT, R81, c[0x0][0x3c8], PT ;  /* 0x0000f20051007a0c */ /* 0x000fce0003f66270 */
[----:B------:R-:W-:Y:S02]  /*c4a0*/  @!P2 SHF.R.S32.HI R7, RZ, 0x1f, R72 ;  /* 0x0000001fff07a819 */ /* 0x000fe40000011448 */
[----:B------:R-:W-:Y:S02]  /*c4b0*/  @!P1 SHF.R.S32.HI R4, RZ, 0x1f, R5 ;  /* 0x0000001fff049819 */ /* 0x000fe40000011405 */
[----:B------:R-:W-:Y:S02]  /*c4c0*/  @!P0 SHF.R.S32.HI R2, RZ, 0x1f, R3 ;  /* 0x0000001fff028819 */ /* 0x000fe40000011403 */
[----:B------:R-:W-:Y:S01]  /*c4d0*/  @!P2 LEA.HI R7, R7, R72, RZ, 0x3 ;  /* 0x000000480707a211 */ /* 0x000fe200078f18ff */
[----:B-1----:R-:W-:Y:S01]  /*c4e0*/  @!P3 IMAD.WIDE R76, R81, 0x2, R74 ;  /* 0x00000002514cb825 */ /* 0x002fe200078e024a */
[----:B------:R-:W-:Y:S02]  /*c4f0*/  @!P1 LEA.HI R4, R4, R5, RZ, 0x3 ;  /* 0x0000000504049211 */ /* 0x000fe400078f18ff */
[----:B------:R-:W-:-:S02]  /*c500*/  @!P0 LEA.HI R2, R2, R3, RZ, 0x3 ;  /* 0x0000000302028211 */ /* 0x000fc400078f18ff */
[----:B------:R-:W-:Y:S02]  /*c510*/  @!P2 LOP3.LUT R7, R7, 0xfffffff8, RZ, 0xc0, !PT ;  /* 0xfffffff80707a812 */ /* 0x000fe400078ec0ff */
[----:B------:R-:W-:Y:S02]  /*c520*/  @!P1 LOP3.LUT R4, R4, 0xfffffff8, RZ, 0xc0, !PT ;  /* 0xfffffff804049812 */ /* 0x000fe400078ec0ff */
[----:B------:R-:W-:Y:S01]  /*c530*/  @!P0 LOP3.LUT R2, R2, 0xfffffff8, RZ, 0xc0, !PT ;  /* 0xfffffff802028812 */ /* 0x000fe200078ec0ff */
[--C-:B------:R-:W-:Y:S01]  /*c540*/  @!P2 IMAD.WIDE R78, R7, 0x2, R74.reuse ;  /* 0x00000002074ea825 */ /* 0x100fe200078e024a */
[----:B---3--:R1:W-:Y:S03]  /*c550*/  @!P3 ST.E.128 [R76.64], R68 ;  /* 0x000000444c00b985 */ /* 0x0083e6000c101d0c */
[--C-:B------:R-:W-:Y:S01]  /*c560*/  @!P1 IMAD.WIDE R4, R4, 0x2, R74.reuse ;  /* 0x0000000204049825 */ /* 0x100fe200078e024a */
[----:B----4-:R1:W-:Y:S03]  /*c570*/  @!P2 ST.E.128 [R78.64], R64 ;  /* 0x000000404e00a985 */ /* 0x0103e6000c101d0c */
[----:B------:R-:W-:Y:S01]  /*c580*/  @!P0 IMAD.WIDE R2, R2, 0x2, R74 ;  /* 0x0000000202028825 */ /* 0x000fe200078e024a */
[----:B------:R1:W-:Y:S04]  /*c590*/  @!P1 ST.E.128 [R4.64], R60 ;  /* 0x0000003c04009985 */ /* 0x0003e8000c101d0c */
[----:B--2---:R1:W-:Y:S02]  /*c5a0*/  @!P0 ST.E.128 [R2.64], R12 ;  /* 0x0000000c02008985 */ /* 0x0043e4000c101d0c */
.L_x_776:
[----:B---34-:R-:W-:Y:S05]  /*c5b0*/  BSYNC B0 ;  /* 0x0000000000007941 */ /* 0x018fea0003800000 */
.L_x_775:
[----:B-1----:R-:W-:Y:S01]  /*c5c0*/  IADD3 R2, R251, 0x20, RZ ;  /* 0x00000020fb027810 */ /* 0x002fe20007ffe0ff */
[----:B--2---:R1:W2:Y:S01]  /*c5d0*/  SHFL.IDX PT, R15, R73, 0x1, 0x181f ;  /* 0x00381f00490f7f89 */ /* 0x0042a200000e0000 */
[----:B------:R-:W-:Y:S02]  /*c5e0*/  BSSY B0, `(.L_x_777) ;  /* 0x000001c000007945 */ /* 0x000fe40003800000 */
[----:B------:R-:W-:Y:S01]  /*c5f0*/  ISETP.GE.AND P0, PT, R2, R6, PT ;  /* 0x000000060200720c */ /* 0x000fe20003f06270 */
[----:B------:R1:W3:-:S12]  /*c600*/  SHFL.IDX PT, R14, R0, 0x1, 0x181f ;  /* 0x00381f00000e7f89 */ /* 0x0002d800000e0000 */
        /* <DEDUP_REMOVED lines=25> */
.L_x_778:
[----:B------:R-:W-:Y:S05]  /*c7a0*/  BSYNC B0 ;  /* 0x0000000000007941 */ /* 0x000fea0003800000 */
.L_x_777:
[----:B--2---:R-:W-:Y:S01]  /*c7b0*/  IADD3 R2, R251, 0x40, RZ ;  /* 0x00000040fb027810 */ /* 0x004fe20007ffe0ff */
[----:B------:R2:W4:Y:S01]  /*c7c0*/  SHFL.IDX PT, R15, R73, 0x2, 0x181f ;  /* 0x00581f00490f7f89 */ /* 0x00052200000e0000 */
        /* <DEDUP_REMOVED lines=28> */
.L_x_780:
[----:B------:R-:W-:Y:S05]  /*c990*/  BSYNC B0 ;  /* 0x0000000000007941 */ /* 0x000fea0003800000 */
.L_x_779:
[----:B------:R-:W-:Y:S01]  /*c9a0*/  IADD3 R251, R251, 0x60, RZ ;  /* 0x00000060fbfb7810 */ /* 0x000fe20007ffe0ff */
[----:B---3--:R3:W1:Y:S03]  /*c9b0*/  SHFL.IDX PT, R13, R73, 0x3, 0x181f ;  /* 0x00781f00490d7f89 */ /* 0x00866600000e0000 */
[----:B------:R-:W-:Y:S01]  /*c9c0*/  ISETP.GE.AND P0, PT, R251, R6, PT ;  /* 0x00000006fb00720c */ /* 0x000fe20003f06270 */
[----:B------:R3:W2:-:S12]  /*c9d0*/  SHFL.IDX PT, R12, R0, 0x3, 0x181f ;  /* 0x00781f00000c7f89 */ /* 0x00069800000e0000 */
[----:B------:R-:W-:Y:S05]  /*c9e0*/  @P0 EXIT ;  /* 0x000000000000094d */ /* 0x000fea0003800000 */
[C---:B-----5:R-:W-:Y:S02]  /*c9f0*/  IADD3 R4, R81.reuse, 0x40, RZ ;  /* 0x0000004051047810 */ /* 0x060fe40007ffe0ff */
[C---:B------:R-:W-:Y:S02]  /*ca00*/  IADD3 R2, R81.reuse, 0x80, RZ ;  /* 0x0000008051027810 */ /* 0x040fe40007ffe0ff */
[----:B------:R-:W-:Y:S02]  /*ca10*/  ISETP.GE.AND P1, PT, R4, c[0x0][0x3c8], PT ;  /* 0x0000f20004007a0c */ /* 0x000fe40003f26270 */
[----:B------:R-:W-:Y:S02]  /*ca20*/  ISETP.GE.AND P0, PT, R2, c[0x0][0x3c8], PT ;  /* 0x0000f20002007a0c */ /* 0x000fe40003f06270 */
[----:B------:R-:W-:-:S09]  /*ca30*/  ISETP.GE.AND P2, PT, R81, c[0x0][0x3c8], PT ;  /* 0x0000f20051007a0c */ /* 0x000fd20003f46270 */
[----:B------:R-:W-:Y:S02]  /*ca40*/  @!P1 SHF.R.S32.HI R3, RZ, 0x1f, R4 ;  /* 0x0000001fff039819 */ /* 0x000fe40000011404 */
[----:B-123--:R-:W-:Y:S02]  /*ca50*/  @!P0 SHF.R.S32.HI R0, RZ, 0x1f, R2 ;  /* 0x0000001fff008819 */ /* 0x00efe40000011402 */
[----:B------:R-:W-:Y:S01]  /*ca60*/  @!P1 LEA.HI R3, R3, R4, RZ, 0x3 ;  /* 0x0000000403039211 */ /* 0x000fe200078f18ff */
[--C-:B------:R-:W-:Y:S01]  /*ca70*/  @!P2 IMAD.WIDE R4, R81, 0x2, R12.reuse ;  /* 0x000000025104a825 */ /* 0x100fe200078e020c */
[----:B------:R-:W-:Y:S02]  /*ca80*/  @!P0 LEA.HI R0, R0, R2, RZ, 0x3 ;  /* 0x0000000200008211 */ /* 0x000fe400078f18ff */
[----:B------:R-:W-:Y:S02]  /*ca90*/  @!P1 LOP3.LUT R3, R3, 0xfffffff8, RZ, 0xc0, !PT ;  /* 0xfffffff803039812 */ /* 0x000fe400078ec0ff */
[----:B------:R-:W-:Y:S01]  /*caa0*/  @!P0 LOP3.LUT R0, R0, 0xfffffff8, RZ, 0xc0, !PT ;  /* 0xfffffff800008812 */ /* 0x000fe200078ec0ff */
[----:B------:R-:W-:Y:S02]  /*cab0*/  @!P2 ST.E.128 [R4.64], R48 ;  /* 0x000000300400a985 */ /* 0x000fe4000c101d0c */
[----:B------:R-:W-:-:S04]  /*cac0*/  @!P1 IMAD.WIDE R2, R3, 0x2, R12 ;  /* 0x0000000203029825 */ /* 0x000fc800078e020c */
[----:B------:R-:W-:Y:S01]  /*cad0*/  @!P0 IMAD.WIDE R6, R0, 0x2, R12 ;  /* 0x0000000200068825 */ /* 0x000fe200078e020c */
[----:B------:R1:W-:Y:S04]  /*cae0*/  @!P1 ST.E.128 [R2.64], R36 ;  /* 0x0000002402009985 */ /* 0x0003e8000c101d0c */
[----:B------:R2:W-:Y:S01]  /*caf0*/  @!P0 ST.E.128 [R6.64], R24 ;  /* 0x0000001806008985 */ /* 0x0005e2000c101d0c */
[----:B-1----:R-:W-:-:S04]  /*cb00*/  IADD3 R2, R81, 0xc0, RZ ;  /* 0x000000c051027810 */ /* 0x002fc80007ffe0ff */
[----:B------:R-:W-:-:S13]  /*cb10*/  ISETP.GE.AND P0, PT, R2, c[0x0][0x3c8], PT ;  /* 0x0000f20002007a0c */ /* 0x000fda0003f06270 */
[----:B------:R-:W-:Y:S05]  /*cb20*/  @P0 EXIT ;  /* 0x000000000000094d */ /* 0x000fea0003800000 */
[----:B--2---:R-:W-:-:S04]  /*cb30*/  SHF.R.S32.HI R0, RZ, 0x1f, R2 ;  /* 0x0000001fff007819 */ /* 0x004fc80000011402 */
[----:B------:R-:W-:-:S04]  /*cb40*/  LEA.HI R0, R0, R2, RZ, 0x3 ;  /* 0x0000000200007211 */ /* 0x000fc800078f18ff */
[----:B------:R-:W-:-:S05]  /*cb50*/  LOP3.LUT R0, R0, 0xfffffff8, RZ, 0xc0, !PT ;  /* 0xfffffff800007812 */ /* 0x000fca00078ec0ff */
[----:B------:R-:W-:-:S05]  /*cb60*/  IMAD.WIDE R12, R0, 0x2, R12 ;  /* 0x00000002000c7825 */ /* 0x000fca00078e020c */
[----:B------:R-:W-:Y:S01]  /*cb70*/  ST.E.128 [R12.64], R8 ;  /* 0x000000080c007985 */ /* 0x000fe2000c101d0c */
[----:B------:R-:W-:Y:S05]  /*cb80*/  EXIT ;  /* 0x000000000000794d */ /* 0x000fea0003800000 */
.L_x_781:
        /* <DEDUP_REMOVED lines=15> */
.L_x_1779:


//--------------------- .text._ZN7cutlass13device_kernelIN5flash19enable_sm80_to_sm89INS1_16FlashAttnFwdSm80INS1_25CollectiveMainloopFwdSm80ILi8ELi1ELb0EN4cute5tupleIJNS5_1CILi128EEENS7_ILi96EEENS7_ILi256EEEEEELi256ENS_6half_tEfNS_4arch4Sm80ELb0ELb0ELb0ELb1ELb1ELb0ELb1ELb0EEENS1_21CollectiveEpilogueFwdINS6_IJS8_SA_S9_EEENS6_IJNS7_ILi1EEESI_SI_EEESC_SE_Li256ELb1ELb1ELb0ELb0EEENS1_19SingleTileSchedulerILb1ELb0ELb1ELi128EEEEEEEEEvNT_6ParamsE --------------------------
	.section	.text._ZN7cutlass13device_kernelIN5flash19enable_sm80_to_sm89INS1_16FlashAttnFwdSm80INS1_25CollectiveMainloopFwdSm80ILi8ELi1ELb0EN4cute5tupleIJNS5_1CILi128EEENS7_ILi96EEENS7_ILi256EEEEEELi256ENS_6half_tEfNS_4arch4Sm80ELb0ELb0ELb0ELb1ELb1ELb0ELb1ELb0EEENS1_21CollectiveEpilogueFwdINS6_IJS8_SA_S9_EEENS6_IJNS7_ILi1EEESI_SI_EEESC_SE_Li256ELb1ELb1ELb0ELb0EEENS1_19SingleTileSchedulerILb1ELb0ELb1ELi128EEEEEEEEEvNT_6ParamsE,"ax",@progbits
	.sectioninfo	@"SHI_REGISTERS=255"
	.align	128
.text._ZN7cutlass13device_kernelIN5flash19enable_sm80_to_sm89INS1_16FlashAttnFwdSm80INS1_25CollectiveMainloopFwdSm80ILi8ELi1ELb0EN4cute5tupleIJNS5_1CILi128EEENS7_ILi96EEENS7_ILi256EEEEEELi256ENS_6half_tEfNS_4arch4Sm80ELb0ELb0ELb0ELb1ELb1ELb0ELb1ELb0EEENS1_21CollectiveEpilogueFwdINS6_IJS8_SA_S9_EEENS6_IJNS7_ILi1EEESI_SI_EEESC_SE_Li256ELb1ELb1ELb0ELb0EEENS1_19SingleTileSchedulerILb1ELb0ELb1ELi128EEEEEEEEEvNT_6ParamsE:
        .type           _ZN7cutlass13device_kernelIN5flash19enable_sm80_to_sm89INS1_16FlashAttnFwdSm80INS1_25CollectiveMainloopFwdSm80ILi8ELi1ELb0EN4cute5tupleIJNS5_1CILi128EEENS7_ILi96EEENS7_ILi256EEEEEELi256ENS_6half_tEfNS_4arch4Sm80ELb0ELb0ELb0ELb1ELb1ELb0ELb1ELb0EEENS1_21CollectiveEpilogueFwdINS6_IJS8_SA_S9_EEENS6_IJNS7_ILi1EEESI_SI_EEESC_SE_Li256ELb1ELb1ELb0ELb0EEENS1_19SingleTileSchedulerILb1ELb0ELb1ELi128EEEEEEEEEvNT_6ParamsE,@function
        .size           _ZN7cutlass13device_kernelIN5flash19enable_sm80_to_sm89INS1_16FlashAttnFwdSm80INS1_25CollectiveMainloopFwdSm80ILi8ELi1ELb0EN4cute5tupleIJNS5_1CILi128EEENS7_ILi96EEENS7_ILi256EEEEEELi256ENS_6half_tEfNS_4arch4Sm80ELb0ELb0ELb0ELb1ELb1ELb0ELb1ELb0EEENS1_21CollectiveEpilogueFwdINS6_IJS8_SA_S9_EEENS6_IJNS7_ILi1EEESI_SI_EEESC_SE_Li256ELb1ELb1ELb0ELb0EEENS1_19SingleTileSchedulerILb1ELb0ELb1ELi128EEEEEEEEEvNT_6ParamsE,(.L_x_1780 - _ZN7cutlass13device_kernelIN5flash19enable_sm80_to_sm89INS1_16FlashAttnFwdSm80INS1_25CollectiveMainloopFwdSm80ILi8ELi1ELb0EN4cute5tupleIJNS5_1CILi128EEENS7_ILi96EEENS7_ILi256EEEEEELi256ENS_6half_tEfNS_4arch4Sm80ELb0ELb0ELb0ELb1ELb1ELb0ELb1ELb0EEENS1_21CollectiveEpilogueFwdINS6_IJS8_SA_S9_EEENS6_IJNS7_ILi1EEESI_SI_EEESC_SE_Li256ELb1ELb1ELb0ELb0EEENS1_19SingleTileSchedulerILb1ELb0ELb1ELi128EEEEEEEEEvNT_6ParamsE)
        .other          _ZN7cutlass13device_kernelIN5flash19enable_sm80_to_sm89INS1_16FlashAttnFwdSm80INS1_25CollectiveMainloopFwdSm80ILi8ELi1ELb0EN4cute5tupleIJNS5_1CILi128EEENS7_ILi96EEENS7_ILi256EEEEEELi256ENS_6half_tEfNS_4arch4Sm80ELb0ELb0ELb0ELb1ELb1ELb0ELb1ELb0EEENS1_21CollectiveEpilogueFwdINS6_IJS8_SA_S9_EEENS6_IJNS7_ILi1EEESI_SI_EEESC_SE_Li256ELb1ELb1ELb0ELb0EEENS1_19SingleTileSchedulerILb1ELb0ELb1ELi128EEEEEEEEEvNT_6ParamsE,@"STO_CUDA_ENTRY STV_DEFAULT"
_ZN7cutlass13device_kernelIN5flash19enable_sm80_to_sm89INS1_16FlashAttnFwdSm80INS1_25CollectiveMainloopFwdSm80ILi8ELi1ELb0EN4cute5tupleIJNS5_1CILi128EEENS7_ILi96EEENS7_ILi256EEEEEELi256ENS_6half_tEfNS_4arch4Sm80ELb0ELb0ELb0ELb1ELb1ELb0ELb1ELb0EEENS1_21CollectiveEpilogueFwdINS6_IJS8_SA_S9_EEENS6_IJNS7_ILi1EEESI_SI_EEESC_SE_Li256ELb1ELb1ELb0ELb0EEENS1_19SingleTileSchedulerILb1ELb0ELb1ELi128EEEEEEEEEvNT_6ParamsE:
        /* <DEDUP_REMOVED lines=21> */
.L_x_783:
        /* <DEDUP_REMOVED lines=13> */
.L_x_785:
[----:B------:R-:W-:Y:S02]  /*0220*/  ULDC UR6, c[0x0][0x54c] ;  /* 0x0001530000067ab9 */ /* 0x000fe40000000800 */
.L_x_784:
[----:B------:R-:W-:Y:S02]  /*0230*/  ULDC UR4, c[0x0][0x548] ;  /* 0x0001520000047ab9 */ /* 0x000fe40000000800 */
[----:B------:R-:W-:-:S02]  /*0240*/  USHF.L.U32 UR5, UR5, 0x7, URZ ;  /* 0x0000000705057899 */ /* 0x000fc4000800063f */
[----:B------:R-:W-:-:S04]  /*0250*/  UIMAD UR4, UR6, UR4, URZ ;  /* 0x00000004060472a4 */ /* 0x000fc8000f8e023f */
[----:B------:R-:W-:-:S04]  /*0260*/  UISETP.GE.AND UP0, UPT, UR5, UR4, UPT ;  /* 0x000000040500728c */ /* 0x000fc8000bf06270 */
[----:B------:R-:W-:Y:S01]  /*0270*/  USEL UR11, UR11, 0xffffffff, !UP0 ;  /* 0xffffffff0b0b7887 */ /* 0x000fe2000c000000 */
[----:B------:R-:W-:Y:S05]  /*0280*/  BRA `(.L_x_786) ;  /* 0x000001b000007947 */ /* 0x000fea0003800000 */
.L_x_782:
        /* <DEDUP_REMOVED lines=8> */
.L_x_787:
        /* <DEDUP_REMOVED lines=13> */
.L_x_789:
[----:B------:R-:W-:Y:S02]  /*03e0*/  ULDC UR6, c[0x0][0x54c] ;  /* 0x0001530000067ab9 */ /* 0x000fe40000000800 */
.L_x_788:
[----:B------:R-:W-:Y:S02]  /*03f0*/  ULDC UR4, c[0x0][0x548] ;  /* 0x0001520000047ab9 */ /* 0x000fe40000000800 */
[----:B------:R-:W-:-:S02]  /*0400*/  USHF.L.U32 UR5, UR5, 0x7, URZ ;  /* 0x0000000705057899 */ /* 0x000fc4000800063f */
[----:B------:R-:W-:-:S04]  /*0410*/  UIMAD UR4, UR6, UR4, URZ ;  /* 0x00000004060472a4 */ /* 0x000fc8000f8e023f */
[----:B------:R-:W-:-:S04]  /*0420*/  UISETP.GE.AND UP0, UPT, UR5, UR4, UPT ;  /* 0x000000040500728c */ /* 0x000fc8000bf06270 */
[----:B------:R-:W-:-:S06]  /*0430*/  USEL UR11, UR11, 0xffffffff, !UP0 ;  /* 0xffffffff0b0b7887 */ /* 0x000fcc000c000000 */
.L_x_786:
        /* <DEDUP_REMOVED lines=39> */
[----:B-1-3--:R-:W-:Y:S05]  /*06b0*/  @P1 BRA `(.L_x_790) ;  /* 0x0000004000001947 */ /* 0x00afea0003800000 */
[----:B------:R-:W-:Y:S05]  /*06c0*/  @!P0 BRA `(.L_x_790) ;  /* 0x0000003000008947 */ /* 0x000fea0003800000 */
[----:B-----5:R1:W3:Y:S04]  /*06d0*/  LDG.E R0, [R8.64] ;  /* 0x0000000c08007981 */ /* 0x0202e8000c1e1900 */
[----:B-1----:R-:W3:Y:S02]  /*06e0*/  LDG.E R8, [R8.64+0x4] ;  /* 0x0000040c08087981 */ /* 0x002ee4000c1e1900 */
[----:B---3--:R-:W-:-:S02]  /*06f0*/  IADD3 R0, -R0, R8, RZ ;  /* 0x0000000800007210 */ /* 0x008fc40007ffe1ff */
.L_x_790:
[----:B------:R-:W-:-:S04]  /*0700*/  ISETP.NE.U32.AND P0, PT, RZ, c[0x0][0x368], PT ;  /* 0x0000da00ff007a0c */ /* 0x000fc80003f05070 */
[----:B------:R-:W-:-:S13]  /*0710*/  ISETP.NE.AND.EX P0, PT, RZ, c[0x0][0x36c], PT, P0 ;  /* 0x0000db00ff007a0c */ /* 0x000fda0003f05300 */
[----:B------:R-:W-:Y:S05]  /*0720*/  @!P0 BRA `(.L_x_791) ;  /* 0x0000007000008947 */ /* 0x000fea0003800000 */
[----:B------:R-:W-:Y:S02]  /*0730*/  ULDC.64 UR4, c[0x0][0x368] ;  /* 0x0000da0000047ab9 */ /* 0x000fe40000000a00 */
[----:B------:R-:W-:-:S06]  /*0740*/  UIMAD.WIDE UR4, UR11, UR15, UR4 ;  /* 0x0000000f0b0472a5 */ /* 0x000fcc000f8e0204 */
[----:B------:R-:W-:Y:S02]  /*0750*/  MOV R4, UR4 ;  /* 0x0000000400047c02 */ /* 0x000fe40008000f00 */
[----:B------:R-:W-:-:S05]  /*0760*/  MOV R5, UR5 ;  /* 0x0000000500057c02 */ /* 0x000fca0008000f00 */
[----:B------:R-:W3:Y:S02]  /*0770*/  LDG.E R4, [R4.64] ;  /* 0x0000000c04047981 */ /* 0x000ee4000c1e1900 */
[----:B---3--:R1:W3:Y:S02]  /*0780*/  R2UR UR4, R4 ;  /* 0x00000000040473c2 */ /* 0x0082e400000e0000 */
[----:B-1-3--:R-:W-:Y:S05]  /*0790*/  BRA `(.L_x_792) ;  /* 0x000000c000007947 */ /* 0x00afea0003800000 */
.L_x_791:
[----:B------:R-:W-:-:S04]  /*07a0*/  ISETP.NE.U32.AND P0, PT, RZ, c[0x0][0x350], PT ;  /* 0x0000d400ff007a0c */ /* 0x000fc80003f05070 */
[----:B------:R-:W-:-:S13]  /*07b0*/  ISETP.NE.AND.EX P0, PT, RZ, c[0x0][0x354], PT, P0 ;  /* 0x0000d500ff007a0c */ /* 0x000fda0003f05300 */
[----:B------:R-:W-:Y:S05]  /*07c0*/  @!P0 BRA `(.L_x_792) ;  /* 0x0000009000008947 */ /* 0x000fea0003800000 */
[----:B------:R-:W-:Y:S02]  /*07d0*/  ULDC.64 UR4, c[0x0][0x350] ;  /* 0x0000d40000047ab9 */ /* 0x000fe40000000a00 */
[----:B------:R-:W-:-:S06]  /*07e0*/  UIMAD.WIDE UR4, UR11, UR15, UR4 ;  /* 0x0000000f0b0472a5 */ /* 0x000fcc000f8e0204 */
[----:B------:R-:W-:Y:S02]  /*07f0*/  MOV R6, UR4 ;  /* 0x0000000400067c02 */ /* 0x000fe40008000f00 */
[----:B------:R-:W-:-:S05]  /*0800*/  MOV R7, UR5 ;  /* 0x0000000500077c02 */ /* 0x000fca0008000f00 */
[----:B------:R-:W3:Y:S04]  /*0810*/  LDG.E R4, [R6.64] ;  /* 0x0000000c06047981 */ /* 0x000ee8000c1e1900 */
[----:B------:R-:W4:Y:S01]  /*0820*/  LDG.E R3, [R6.64+0x4] ;  /* 0x0000040c06037981 */ /* 0x000f22000c1e1900 */
[----:B---3--:R-:W1:Y:S08]  /*0830*/  R2UR UR5, R4 ;  /* 0x00000000040573c2 */ /* 0x008e7000000e0000 */
[----:B----4-:R-:W1:Y:S02]  /*0840*/  R2UR UR4, R3 ;  /* 0x00000000030473c2 */ /* 0x010e6400000e0000 */
[----:B-1----:R-:W-:-:S06]  /*0850*/  UIADD3 UR4, -UR5, UR4, URZ ;  /* 0x0000000405047290 */ /* 0x002fcc000fffe13f */
.L_x_792:
[----:B--2---:R-:W-:Y:S01]  /*0860*/  UIADD3 UR7, -UR10, UR4, URZ ;  /* 0x000000040a077290 */ /* 0x004fe2000fffe13f */
[----:B------:R-:W-:Y:S01]  /*0870*/  PLOP3.LUT P2, PT, PT, PT, PT, 0x80, 0x0 ;  /* 0x000000000000781c */ /* 0x000fe20003f4f070 */
[----:B------:R-:W-:Y:S01]  /*0880*/  CS2R R4, SRZ ;  /* 0x0000000000047805 */ /* 0x000fe2000001ff00 */
[----:B------:R-:W-:Y:S01]  /*0890*/  IMAD.MOV.U32 R166, RZ, RZ, RZ ;  /* 0x000000ffffa67224 */ /* 0x000fe200078e00ff */
[----:B------:R-:W-:Y:S01]  /*08a0*/  UISETP.GE.AND UP0, UPT, UR7, 0x1, UPT ;  /* 0x000000010700788c */ /* 0x000fe2000bf06270 */
[----:B------:R-:W-:Y:S01]  /*08b0*/  IMAD.MOV.U32 R164, RZ, RZ, RZ ;  /* 0x000000ffffa47224 */ /* 0x000fe200078e00ff */
[----:B------:R-:W-:Y:S01]  /*08c0*/  UIADD3 UR4, UR7, 0x5f, URZ ;  /* 0x0000005f07047890 */ /* 0x000fe2000fffe03f */
[----:B------:R-:W-:Y:S01]  /*08d0*/  CS2R R162, SRZ ;  /* 0x0000000000a27805 */ /* 0x000fe2000001ff00 */
[----:B------:R-:W-:Y:S01]  /*08e0*/  CS2R R160, SRZ ;  /* 0x0000000000a07805 */ /* 0x000fe2000001ff00 */
[----:B------:R-:W-:Y:S01]  /*08f0*/  CS2R R158, SRZ ;  /* 0x00000000009e7805 */ /* 0x000fe2000001ff00 */
[----:B------:R-:W-:Y:S01]  /*0900*/  PLOP3.LUT P0, PT, PT, PT, UP0, 0x80, 0x0 ;  /* 0x000000000000781c */ /* 0x000fe20003f0f008 */
[----:B------:R-:W-:Y:S01]  /*0910*/  UIMAD.WIDE UR4, UR4, 0x2aaaaaab, URZ ;  /* 0x2aaaaaab040478a5 */ /* 0x000fe2000f8e023f */
[----:B------:R-:W-:Y:S01]  /*0920*/  CS2R R156, SRZ ;  /* 0x00000000009c7805 */ /* 0x000fe2000001ff00 */
[----:B------:R-:W-:Y:S01]  /*0930*/  CS2R R154, SRZ ;  /* 0x00000000009a7805 */ /* 0x000fe2000001ff00 */
[----:B------:R-:W-:Y:S01]  /*0940*/  CS2R R152, SRZ ;  /* 0x0000000000987805 */ /* 0x000fe2000001ff00 */
[----:B------:R-:W-:Y:S01]  /*0950*/  USHF.R.U32.HI UR6, URZ, 0x1f, UR5 ;  /* 0x0000001f3f067899 */ /* 0x000fe20008011605 */
[----:B------:R-:W-:Y:S01]  /*0960*/  CS2R R170, SRZ ;  /* 0x0000000000aa7805 */ /* 0x000fe2000001ff00 */
[----:B------:R-:W-:Y:S01]  /*0970*/  CS2R R168, SRZ ;  /* 0x0000000000a87805 */ /* 0x000fe2000001ff00 */
[----:B------:R-:W-:Y:S01]  /*0980*/  CS2R R150, SRZ ;  /* 0x0000000000967805 */ /* 0x000fe2000001ff00 */
[----:B------:R-:W-:Y:S01]  /*0990*/  ULEA.HI.SX32 UR6, UR5, UR6, 0x1c ;  /* 0x0000000605067291 */ /* 0x000fe2000f8fe23f */
        /* <DEDUP_REMOVED lines=64> */
[----:B------:R-:W1:Y:S01]  /*0da0*/  S2R R10, SR_CTAID.X ;  /* 0x00000000000a7919 */ /* 0x000e620000002500 */
[----:B------:R-:W-:Y:S01]  /*0db0*/  SHF.R.S32.HI R6, RZ, 0x1f, R2 ;  /* 0x0000001fff067819 */ /* 0x000fe20000011402 */
[----:B------:R-:W-:Y:S02]  /*0dc0*/  USHF.R.S32.HI UR15, URZ, 0x1f, UR14 ;  /* 0x0000001f3f0f7899 */ /* 0x000fe4000801140e */
[----:B------:R2:W3:Y:S01]  /*0dd0*/  @P1 LDG.E R3, [R4.64] ;  /* 0x0000000c04031981 */ /* 0x0004e2000c1e1900 */
[CC--:B------:R-:W-:Y:S01]  /*0de0*/  LEA.HI R30, R6.reuse, R2.reuse, RZ, 0x3 ;  /* 0x00000002061e7211 */ /* 0x0c0fe200078f18ff */
[----:B------:R-:W-:Y:S01]  /*0df0*/  ULDC.64 UR4, c[0x0][0x178] ;  /* 0x00005e0000047ab9 */ /* 0x000fe20000000a00 */
[----:B------:R-:W-:Y:S01]  /*0e00*/  LEA.HI R11, R6, R2, RZ, 0x4 ;  /* 0x00000002060b7211 */ /* 0x000fe200078f20ff */
[----:B------:R-:W-:Y:S01]  /*0e10*/  UIMAD UR15, UR15, UR4, URZ ;  /* 0x000000040f0f72a4 */ /* 0x000fe2000f8e023f */
[----:B------:R-:W-:Y:S01]  /*0e20*/  LOP3.LUT R12, R30, 0xfffffff8, RZ, 0xc0, !PT ;  /* 0xfffffff81e0c7812 */ /* 0x000fe200078ec0ff */
[----:B------:R-:W-:Y:S01]  /*0e30*/  UIMAD.WIDE.U32 UR16, UR14, UR4, URZ ;  /* 0x000000040e1072a5 */ /* 0x000fe2000f8e003f */
[----:B------:R-:W-:Y:S01]  /*0e40*/  SHF.R.S32.HI R30, RZ, 0x3, R30 ;  /* 0x00000003ff1e7819 */ /* 0x000fe2000001141e */
[----:B------:R-:W-:Y:S01]  /*0e50*/  UIMAD UR15, UR14, UR5, UR15 ;  /* 0x000000050e0f72a4 */ /* 0x000fe2000f8e020f */
[----:B------:R-:W-:Y:S01]  /*0e60*/  BSSY B0, `(.L_x_794) ;  /* 0x000005f000007945 */ /* 0x000fe20003800000 */
[----:B------:R-:W-:Y:S01]  /*0e70*/  IMAD.IADD R12, R2, 0x1, -R12 ;  /* 0x00000001020c7824 */ /* 0x000fe200078e0a0c */
[----:B------:R-:W-:Y:S01]  /*0e80*/  ULDC.64 UR4, c[0x0][0x1b8] ;  /* 0x00006e0000047ab9 */ /* 0x000fe20000000a00 */
[----:B------:R-:W-:Y:S01]  /*0e90*/  IMAD.SHL.U32 R249, R30, 0x40, RZ ;  /* 0x000000401ef97824 */ /* 0x000fe200078e00ff */
[----:B------:R-:W-:Y:S01]  /*0ea0*/  UIADD3 UR17, UR17, UR15, URZ ;  /* 0x0000000f11117290 */ /* 0x000fe2000fffe03f */
[C---:B------:R-:W-:Y:S01]  /*0eb0*/  IMAD R108, R12.reuse, 0x20, R30 ;  /* 0x000000200c6c7824 */ /* 0x040fe200078e021e */
[----:B------:R-:W-:Y:S01]  /*0ec0*/  USHF.R.S32.HI UR15, URZ, 0x1f, UR11 ;  /* 0x0000001f3f0f7899 */ /* 0x000fe2000801140b */
[----:B------:R-:W-:Y:S01]  /*0ed0*/  IMAD.SHL.U32 R33, R12, 0x8, RZ ;  /* 0x000000080c217824 */ /* 0x000fe200078e00ff */
[----:B------:R-:W-:Y:S01]  /*0ee0*/  UIMAD UR14, UR8, UR4, URZ ;  /* 0x00000004080e72a4 */ /* 0x000fe2000f8e023f */
[----:B------:R-:W-:Y:S01]  /*0ef0*/  LOP3.LUT R249, R249, 0x1c0, RZ, 0xc0, !PT ;  /* 0x000001c0f9f97812 */ /* 0x000fe200078ec0ff */
[----:B------:R-:W-:Y:S01]  /*0f00*/  USEL UR15, UR15, URZ, !UP1 ;  /* 0x0000003f0f0f7287 */ /* 0x000fe2000c800000 */
[C---:B-1----:R-:W-:Y:S01]  /*0f10*/  IMAD R8, R10.reuse, 0x80, R108 ;  /* 0x000000800a087824 */ /* 0x042fe200078e026c */
[----:B------:R-:W-:Y:S01]  /*0f20*/  UIMAD UR14, UR9, UR5, UR14 ;  /* 0x00000005090e72a4 */ /* 0x000fe2000f8e020e */
[----:B------:R1:W-:Y:S01]  /*0f30*/  STL [R1], R108 ;  /* 0x0000006c01007387 */ /* 0x0003e20000100800 */
[----:B------:R-:W-:Y:S01]  /*0f40*/  UIMAD.WIDE.U32 UR18, UR9, UR4, UR16 ;  /* 0x00000004091272a5 */ /* 0x000fe2000f8e0010 */
[----:B------:R-:W-:Y:S01]  /*0f50*/  IMAD.MOV.U32 R7, RZ, RZ, R8 ;  /* 0x000000ffff077224 */ /* 0x000fe200078e0008 */
[----:B------:R-:W-:Y:S01]  /*0f60*/  USEL UR16, UR11, URZ, !UP1 ;  /* 0x0000003f0b107287 */ /* 0x000fe2000c800000 */
[----:B--2---:R-:W-:Y:S01]  /*0f70*/  IMAD.MOV.U32 R4, RZ, RZ, c[0x0][0x2c4] ;  /* 0x0000b100ff047624 */ /* 0x004fe200078e00ff */
[----:B------:R-:W-:Y:S01]  /*0f80*/  ULDC.64 UR4, c[0x0][0x1c0] ;  /* 0x0000700000047ab9 */ /* 0x000fe20000000a00 */
[----:B------:R-:W-:Y:S01]  /*0f90*/  IMAD R10, R10, 0x80, R30 ;  /* 0x000000800a0a7824 */ /* 0x000fe200078e021e */
[----:B------:R-:W-:Y:S01]  /*0fa0*/  UIMAD UR15, UR15, UR4, URZ ;  /* 0x000000040f0f72a4 */ /* 0x000fe2000f8e023f */
[C---:B------:R-:W-:Y:S01]  /*0fb0*/  IADD3 R13, R33.reuse, 0x40, RZ ;  /* 0x00000040210d7810 */ /* 0x040fe20007ffe0ff */
[----:B------:R-:W-:Y:S01]  /*0fc0*/  UIADD3 UR19, UR19, UR14, URZ ;  /* 0x0000000e13137290 */ /* 0x000fe2000fffe03f */
[----:B------:R-:W-:Y:S01]  /*0fd0*/  ISETP.NE.AND P0, PT, R4, 0x1, PT ;  /* 0x000000010400780c */ /* 0x000fe20003f05270 */
[----:B------:R-:W-:Y:S01]  /*0fe0*/  UIMAD UR5, UR16, UR5, UR15 ;  /* 0x00000005100572a4 */ /* 0x000fe2000f8e020f */
[C---:B------:R-:W-:Y:S01]  /*0ff0*/  IADD3 R32, R33.reuse, 0x80, RZ ;  /* 0x0000008021207810 */ /* 0x040fe20007ffe0ff */
[----:B------:R-:W-:Y:S01]  /*1000*/  UIMAD.WIDE.U32 UR16, UR16, UR4, UR18 ;  /* 0x00000004101072a5 */ /* 0x000fe2000f8e0012 */
[----:B------:R-:W-:-:S02]  /*1010*/  ISETP.GE.AND P4, PT, R33, c[0x0][0x198], PT ;  /* 0x0000660021007a0c */ /* 0x000fc40003f86270 */
[----:B------:R-:W-:Y:S01]  /*1020*/  ISETP.GE.AND P3, PT, R13, c[0x0][0x198], PT ;  /* 0x000066000d007a0c */ /* 0x000fe20003f66270 */
[----:B------:R-:W-:Y:S01]  /*1030*/  UIADD3 UR5, UR17, UR5, URZ ;  /* 0x0000000511057290 */ /* 0x000fe2000fffe03f */
[----:B------:R-:W-:Y:S01]  /*1040*/  ISETP.GE.AND P6, PT, R32, c[0x0][0x198], PT ;  /* 0x0000660020007a0c */ /* 0x000fe20003fc6270 */
[----:B------:R-:W-:Y:S02]  /*1050*/  IMAD.U32 R15, RZ, RZ, UR17 ;  /* 0x00000011ff0f7e24 */ /* 0x000fe4000f8e00ff */
[----:B------:R-:W-:Y:S02]  /*1060*/  IMAD.U32 R14, RZ, RZ, UR16 ;  /* 0x00000010ff0e7e24 */ /* 0x000fe4000f8e00ff */
[----:B------:R-:W-:-:S04]  /*1070*/  @P0 IMAD.HI.U32 R4, R8, c[0x0][0x2c8], RZ ;  /* 0x0000b20008040a27 */ /* 0x000fc800078e00ff */
[----:B------:R-:W-:Y:S01]  /*1080*/  IMAD.U32 R15, RZ, RZ, UR5 ;  /* 0x00000005ff0f7e24 */ /* 0x000fe2000f8e00ff */
[----:B------:R-:W-:-:S04]  /*1090*/  @P0 SHF.R.U32.HI R7, RZ, c[0x0][0x2cc], R4 ;  /* 0x0000b300ff070a19 */ /* 0x000fc80000011604 */
[--C-:B------:R-:W-:Y:S01]  /*10a0*/  SHF.R.S32.HI R5, RZ, 0x1f, R7.reuse ;  /* 0x0000001fff057819 */ /* 0x100fe20000011407 */
[----:B------:R-:W-:Y:S02]  /*10b0*/  IMAD.MOV R4, RZ, RZ, -R7 ;  /* 0x000000ffff047224 */ /* 0x000fe400078e0a07 */
[----:B------:R-:W-:-:S04]  /*10c0*/  IMAD.WIDE.U32 R14, R7, c[0x0][0x1b0], R14 ;  /* 0x00006c00070e7a25 */ /* 0x000fc800078e000e */
[----:B------:R-:W-:Y:S02]  /*10d0*/  IMAD R4, R4, c[0x0][0x2c4], R8 ;  /* 0x0000b10004047a24 */ /* 0x000fe400078e0208 */
[----:B------:R-:W-:-:S03]  /*10e0*/  IMAD R5, R5, c[0x0][0x1b0], RZ ;  /* 0x00006c0005057a24 */ /* 0x000fc600078e02ff */
[----:B------:R-:W-:Y:S01]  /*10f0*/  SHF.R.S32.HI R8, RZ, 0x1f, R4 ;  /* 0x0000001fff087819 */ /* 0x000fe20000011404 */
[----:B------:R-:W-:Y:S01]  /*1100*/  IMAD R5, R7, c[0x0][0x1b4], R5 ;  /* 0x00006d0007057a24 */ /* 0x000fe200078e0205 */
[----:B------:R-:W-:-:S03]  /*1110*/  LOP3.LUT R7, R11, 0xfffffff0, RZ, 0xc0, !PT ;  /* 0xfffffff00b077812 */ /* 0x000fc600078ec0ff */
[----:B------:R-:W-:Y:S02]  /*1120*/  IMAD R8, R8, c[0x0][0x1a8], RZ ;  /* 0x00006a0008087a24 */ /* 0x000fe400078e02ff */
[----:B------:R-:W-:Y:S02]  /*1130*/  IMAD.IADD R15, R15, 0x1, R5 ;  /* 0x000000010f0f7824 */ /* 0x000fe400078e0205 */
[C---:B------:R-:W-:Y:S02]  /*1140*/  IMAD R9, R4.reuse, c[0x0][0x1ac], R8 ;  /* 0x00006b0004097a24 */ /* 0x040fe400078e0208 */
[----:B------:R-:W-:Y:S01]  /*1150*/  IMAD.WIDE.U32 R4, R4, c[0x0][0x1a8], R14 ;  /* 0x00006a0004047a25 */ /* 0x000fe200078e000e */
[----:B------:R-:W-:-:S03]  /*1160*/  LEA.HI R14, R6, R2, RZ, 0x6 ;  /* 0x00000002060e7211 */ /* 0x000fc600078f30ff */
[----:B------:R-:W-:Y:S01]  /*1170*/  IMAD.IADD R9, R5, 0x1, R9 ;  /* 0x0000000105097824 */ /* 0x000fe200078e0209 */
[----:B------:R-:W-:Y:S01]  /*1180*/  LEA R16, P0, R4, c[0x0][0x160], 0x1 ;  /* 0x0000580004107a11 */ /* 0x000fe200078008ff */
[----:B------:R-:W-:Y:S02]  /*1190*/  IMAD.IADD R5, R2, 0x1, -R7 ;  /* 0x0000000102057824 */ /* 0x000fe400078e0a07 */
[----:B-----5:R-:W-:Y:S01]  /*11a0*/  IMAD R8, R0, c[0x0][0x2c4], RZ ;  /* 0x0000b10000087a24 */ /* 0x020fe200078e02ff */
[----:B------:R-:W-:Y:S01]  /*11b0*/  LEA.HI.X R9, R4, c[0x0][0x164], R9, 0x1, P0 ;  /* 0x0000590004097a11 */ /* 0x000fe200000f0c09 */
[----:B------:R-:W-:Y:S01]  /*11c0*/  IMAD.SHL.U32 R14, R14, 0x8, RZ ;  /* 0x000000080e0e7824 */ /* 0x000fe200078e00ff */
[----:B------:R-:W-:Y:S01]  /*11d0*/  SHF.R.S32.HI R7, RZ, 0x1f, R5 ;  /* 0x0000001fff077819 */ /* 0x000fe20000011405 */
[----:B------:R-:W-:Y:S01]  /*11e0*/  IMAD.MOV.U32 R4, RZ, RZ, 0x10 ;  /* 0x00000010ff047424 */ /* 0x000fe200078e00ff */
[----:B------:R-:W-:Y:S01]  /*11f0*/  ISETP.GE.AND P0, PT, R10, R8, PT ;  /* 0x000000080a00720c */ /* 0x000fe20003f06270 */
[----:B------:R1:W2:Y:S01]  /*1200*/  SHFL.IDX PT, R20, R16, RZ, 0x181f ;  /* 0x00181fff10147589 */ /* 0x0002a200000e0000 */
[----:B------:R-:W-:-:S03]  /*1210*/  LEA.HI R7, R7, R5, RZ, 0x3 ;  /* 0x0000000507077211 */ /* 0x000fc600078f18ff */
[----:B------:R1:W4:Y:S01]  /*1220*/  SHFL.IDX PT, R21, R9, RZ, 0x181f ;  /* 0x00181fff09157589 */ /* 0x00032200000e0000 */
[----:B------:R-:W-:-:S05]  /*1230*/  LOP3.LUT R0, R7, 0xfffffff8, RZ, 0xc0, !PT ;  /* 0xfffffff807007812 */ /* 0x000fca00078ec0ff */
[----:B------:R-:W-:Y:S01]  /*1240*/  IMAD.IADD R5, R5, 0x1, -R0 ;  /* 0x0000000105057824 */ /* 0x000fe200078e0a00 */
[----:B------:R-:W-:-:S04]  /*1250*/  IADD3 R0, R33, 0xc0, RZ ;  /* 0x000000c021007810 */ /* 0x000fc80007ffe0ff */
[----:B------:R-:W-:Y:S01]  /*1260*/  ISETP.GE.AND P5, PT, R0, c[0x0][0x198], PT ;  /* 0x0000660000007a0c */ /* 0x000fe20003fa6270 */
[----:B---3--:R3:W1:Y:S03]  /*1270*/  @P1 R2UR UR18, R3 ;  /* 0x00000000031213c2 */ /* 0x00866600000e0000 */
[----:B------:R-:W-:Y:S01]  /*1280*/  R2P PR, R5, 0x6 ;  /* 0x0000000605007804 */ /* 0x000fe20000000000 */
[----:B-1----:R-:W-:-:S04]  /*1290*/  @!UP0 UMOV UR18, UR11 ;  /* 0x0000000b00128c82 */ /* 0x002fc80008000000 */
[----:B------:R-:W-:Y:S02]  /*12a0*/  SEL R4, R4, 0xfffffff0, !P1 ;  /* 0xfffffff004047807 */ /* 0x000fe40004800000 */
[----:B---3--:R-:W-:Y:S02]  /*12b0*/  SHF.R.U32.HI R3, RZ, 0x3, R249 ;  /* 0x00000003ff037819 */ /* 0x008fe400000116f9 */
[----:B------:R-:W-:-:S04]  /*12c0*/  LOP3.LUT R249, R249, 0x38, R33, 0xf8, !PT ;  /* 0x00000038f9f97812 */ /* 0x000fc800078ef821 */
[----:B------:R-:W-:Y:S01]  /*12d0*/  LOP3.LUT R249, R249, R3, RZ, 0x3c, !PT ;  /* 0x00000003f9f97212 */ /* 0x000fe200078e3cff */
[----:B------:R-:W-:-:S03]  /*12e0*/  IMAD.MOV.U32 R3, RZ, RZ, 0x20 ;  /* 0x00000020ff037424 */ /* 0x000fc600078e00ff */
[----:B------:R-:W-:Y:S02]  /*12f0*/  LOP3.LUT R249, R249, 0xfffffe00, R14, 0xf8, !PT ;  /* 0xfffffe00f9f97812 */ /* 0x000fe400078ef80e */
[----:B------:R-:W-:Y:S01]  /*1300*/  SEL R3, R3, 0xffffffe0, !P2 ;  /* 0xffffffe003037807 */ /* 0x000fe20005000000 */
[----:B------:R-:W-:Y:S05]  /*1310*/  @P0 BRA `(.L_x_795) ;  /* 0x0000013000000947 */ /* 0x000fea0003800000 */
[----:B--2-4-:R-:W-:Y:S01]  /*1320*/  SHF.R.S32.HI R17, RZ, 0x1f, R13 ;  /* 0x0000001fff117819 */ /* 0x014fe2000001140d */
        /* <DEDUP_REMOVED lines=18> */
.L_x_795:
[----:B--2-4-:R-:W-:Y:S05]  /*1450*/  BSYNC B0 ;  /* 0x0000000000007941 */ /* 0x014fea0003800000 */
.L_x_794:
[----:B-1----:R-:W-:Y:S01]  /*1460*/  IADD3 R14, R10, 0x20, RZ ;  /* 0x000000200a0e7810 */ /* 0x002fe20007ffe0ff */
[----:B------:R1:W2:Y:S01]  /*1470*/  SHFL.IDX PT, R21, R9, 0x1, 0x181f ;  /* 0x00381f0009157f89 */ /* 0x0002a200000e0000 */
[----:B------:R-:W-:Y:S02]  /*1480*/  BSSY B0, `(.L_x_796) ;  /* 0x0000017000007945 */ /* 0x000fe40003800000 */
[----:B------:R-:W-:Y:S01]  /*1490*/  ISETP.GE.AND P0, PT, R14, R8, PT ;  /* 0x000000080e00720c */ /* 0x000fe20003f06270 */
        /* <DEDUP_REMOVED lines=21> */
.L_x_797:
[----:B------:R-:W-:Y:S05]  /*15f0*/  BSYNC B0 ;  /* 0x0000000000007941 */ /* 0x000fea0003800000 */
.L_x_796:
[----:B--2---:R-:W-:Y:S01]  /*1600*/  IADD3 R14, R10, 0x40, RZ ;  /* 0x000000400a0e7810 */ /* 0x004fe20007ffe0ff */
[----:B------:R2:W4:Y:S01]  /*1610*/  SHFL.IDX PT, R21, R9, 0x2, 0x181f ;  /* 0x00581f0009157f89 */ /* 0x00052200000e0000 */
[----:B------:R-:W-:Y:S02]  /*1620*/  BSSY B0, `(.L_x_798) ;  /* 0x0000017000007945 */ /* 0x000fe40003800000 */
[----:B------:R-:W-:Y:S01]  /*1630*/  ISETP.GE.AND P0, PT, R14, R8, PT ;  /* 0x000000080e00720c */ /* 0x000fe20003f06270 */
        /* <DEDUP_REMOVED lines=21> */
.L_x_799:
[----:B------:R-:W-:Y:S05]  /*1790*/  BSYNC B0 ;  /* 0x0000000000007941 */ /* 0x000fea0003800000 */
.L_x_798:
[----:B-12---:R-:W-:Y:S01]  /*17a0*/  SHFL.IDX PT, R16, R16, 0x3, 0x181f ;  /* 0x00781f0010107f89 */ /* 0x006fe200000e0000 */
[----:B------:R-:W-:Y:S01]  /*17b0*/  IADD3 R10, R10, 0x60, RZ ;  /* 0x000000600a0a7810 */ /* 0x000fe20007ffe0ff */
[----:B------:R-:W-:Y:S01]  /*17c0*/  UMOV UR14, 0x60 ;  /* 0x00000060000e7882 */ /* 0x000fe20000000000 */
[----:B------:R-:W-:Y:S01]  /*17d0*/  SHF.R.S32.HI R31, RZ, 0x1f, R13 ;  /* 0x0000001fff1f7819 */ /* 0x000fe2000001140d */
[----:B------:R-:W1:Y:S01]  /*17e0*/  SHFL.IDX PT, R17, R9, 0x3, 0x181f ;  /* 0x00781f0009117f89 */ /* 0x000e6200000e0000 */
[----:B------:R-:W-:Y:S01]  /*17f0*/  ISETP.GE.AND P0, PT, R10, R8, PT ;  /* 0x000000080a00720c */ /* 0x000fe20003f06270 */
[----:B------:R-:W-:Y:S01]  /*1800*/  UIMAD UR14, UR6, UR14, -0x60 ;  /* 0xffffffa0060e74a4 */ /* 0x000fe2000f8e020e */
[----:B------:R-:W-:Y:S01]  /*1810*/  SHF.R.S32.HI R29, RZ, 0x1f, R32 ;  /* 0x0000001fff1d7819 */ /* 0x000fe20000011420 */
[----:B------:R-:W-:Y:S01]  /*1820*/  IMAD.MOV.U32 R250, RZ, RZ, c[0x0][0x2b8] ;  /* 0x0000ae00fffa7624 */ /* 0x000fe200078e00ff */
[----:B------:R-:W-:Y:S01]  /*1830*/  SHF.R.S32.HI R28, RZ, 0x1f, R0 ;  /* 0x0000001fff1c7819 */ /* 0x000fe20000011400 */
[----:B------:R-:W-:Y:S01]  /*1840*/  IMAD.SHL.U32 R249, R249, 0x2, RZ ;  /* 0x00000002f9f97824 */ /* 0x000fe200078e00ff */
[----:B------:R-:W-:Y:S01]  /*1850*/  LEA.HI R31, R31, R13, RZ, 0x3 ;  /* 0x0000000d1f1f7211 */ /* 0x000fe200078f18ff */
[----:B------:R-:W-:Y:S01]  /*1860*/  USHF.R.S32.HI UR15, URZ, 0x1f, UR18 ;  /* 0x0000001f3f0f7899 */ /* 0x000fe20008011412 */
[----:B------:R-:W-:Y:S01]  /*1870*/  LEA.HI R29, R29, R32, RZ, 0x3 ;  /* 0x000000201d1d7211 */ /* 0x000fe200078f18ff */
[----:B------:R-:W-:Y:S01]  /*1880*/  ULDC.64 UR4, c[0x0][0x2b0] ;  /* 0x0000ac0000047ab9 */ /* 0x000fe20000000a00 */
[----:B------:R-:W-:Y:S01]  /*1890*/  LEA.HI R28, R28, R0, RZ, 0x3 ;  /* 0x000000001c1c7211 */ /* 0x000fe200078f18ff */
[----:B------:R-:W-:Y:S01]  /*18a0*/  UIMAD UR15, UR15, UR4, URZ ;  /* 0x000000040f0f72a4 */ /* 0x000fe2000f8e023f */
[----:B---3--:R-:W-:Y:S01]  /*18b0*/  IADD3 R14, R108, UR14, RZ ;  /* 0x0000000e6c0e7c10 */ /* 0x008fe2000fffe0ff */
[----:B------:R-:W-:Y:S01]  /*18c0*/  UIMAD.WIDE.U32 UR16, UR18, UR4, URZ ;  /* 0x00000004121072a5 */ /* 0x000fe2000f8e003f */
[----:B------:R-:W-:Y:S01]  /*18d0*/  LOP3.LUT R31, R31, 0xfffffff8, RZ, 0xc0, !PT ;  /* 0xfffffff81f1f7812 */ /* 0x000fe200078ec0ff */
[----:B------:R-:W-:Y:S01]  /*18e0*/  UIMAD UR15, UR18, UR5, UR15 ;  /* 0x00000005120f72a4 */ /* 0x000fe2000f8e020f */
[----:B------:R-:W-:Y:S01]  /*18f0*/  LOP3.LUT R29, R29, 0xfffffff8, RZ, 0xc0, !PT ;  /* 0xfffffff81d1d7812 */ /* 0x000fe200078ec0ff */
[----:B------:R-:W-:Y:S01]  /*1900*/  IMAD.MOV.U32 R251, RZ, RZ, RZ ;  /* 0x000000fffffb7224 */ /* 0x000fe200078e00ff */
[----:B------:R-:W-:Y:S01]  /*1910*/  ISETP.NE.AND P2, PT, R250, 0x1, PT ;  /* 0x00000001fa00780c */ /* 0x000fe20003f45270 */
[----:B------:R-:W-:Y:S01]  /*1920*/  UIADD3 UR15, UR17, UR15, URZ ;  /* 0x0000000f110f7290 */ /* 0x000fe2000fffe03f */
[----:B------:R-:W-:Y:S01]  /*1930*/  LOP3.LUT R28, R28, 0xfffffff8, RZ, 0xc0, !PT ;  /* 0xfffffff81c1c7812 */ /* 0x000fe200078ec0ff */
[----:B------:R-:W-:Y:S01]  /*1940*/  IMAD.SHL.U32 R247, R12, 0x40, RZ ;  /* 0x000000400cf77824 */ /* 0x000fe200078e00ff */
[C---:B------:R-:W-:Y:S01]  /*1950*/  IADD3 R252, R14.reuse, UR10, RZ ;  /* 0x0000000a0efc7c10 */ /* 0x040fe2000fffe0ff */
[----:B-1----:R-:W-:Y:S01]  /*1960*/  @!P0 IMAD.WIDE R18, R33, 0x2, R16 ;  /* 0x0000000221128825 */ /* 0x002fe200078e0210 */
[----:B------:R-:W-:Y:S01]  /*1970*/  ISETP.GE.AND P1, PT, R14, UR7, PT ;  /* 0x000000070e007c0c */ /* 0x000fe2000bf26270 */
[----:B------:R-:W-:-:S02]  /*1980*/  ULDC.64 UR4, c[0x0][0x1e8] ;  /* 0x00007a0000047ab9 */ /* 0x000fc40000000a00 */
[----:B------:R-:W-:Y:S01]  /*1990*/  @!P0 IMAD.WIDE R14, R31, 0x2, R16 ;  /* 0x000000021f0e8825 */ /* 0x000fe200078e0210 */
[----:B------:R-:W-:Y:S01]  /*19a0*/  @!PT LDS RZ, [RZ] ;  /* 0x00000000fffff984 */ /* 0x000fe20000000800 */
[----:B------:R1:W-:Y:S01]  /*19b0*/  @!P0 LDGSTS.E.BYPASS.LTC128B.128 [R249+0x1b100], [R18.64], !P4 ;  /* 0x1b10000012f98fae */ /* 0x0003e2000e101d4c */
[----:B------:R-:W-:Y:S02]  /*19c0*/  ISETP.GT.OR P1, PT, R108, 0x5f, P1 ;  /* 0x0000005f6c00780c */ /* 0x000fe40000f24670 */
[----:B------:R-:W-:Y:S01]  /*19d0*/  @P2 IMAD.HI.U32 R9, R252, c[0x0][0x2bc], RZ ;  /* 0x0000af00fc092a27 */ /* 0x000fe200078e00ff */
[----:B------:R2:W-:Y:S03]  /*19e0*/  @!P0 LDGSTS.E.BYPASS.LTC128B.128 [R249+0x1f100], [R14.64], !P3 ;  /* 0x1f1000000ef98fae */ /* 0x0005e6000d901d4c */
[----:B------:R-:W-:Y:S01]  /*19f0*/  IMAD.MOV.U32 R8, RZ, RZ, R252 ;  /* 0x000000ffff087224 */ /* 0x000fe200078e00fc */
[----:B------:R-:W-:-:S06]  /*1a00*/  @P2 SHF.R.U32.HI R8, RZ, c[0x0][0x2c0], R9 ;  /* 0x0000b000ff082a19 */ /* 0x000fcc0000011609 */
[----:B------:R-:W-:-:S04]  /*1a10*/  @!P1 IADD3 R10, P2, R8, UR16, RZ ;  /* 0x00000010080a9c10 */ /* 0x000fc8000ff5e0ff */
[----:B------:R-:W-:Y:S01]  /*1a20*/  @!P1 LEA.HI.X.SX32 R9, R8, UR15, 0x1, P2 ;  /* 0x0000000f08099c11 */ /* 0x000fe200090f0eff */
[----:B-1----:R-:W-:-:S04]  /*1a30*/  @!P0 IMAD.WIDE R18, R29, 0x2, R16 ;  /* 0x000000021d128825 */ /* 0x002fc800078e0210 */
[----:B------:R-:W-:Y:S01]  /*1a40*/  @!P0 IMAD.WIDE R16, R28, 0x2, R16 ;  /* 0x000000021c108825 */ /* 0x000fe200078e0210 */
[----:B------:R1:W-:Y:S01]  /*1a50*/  @!P0 LDGSTS.E.BYPASS.LTC128B.128 [R249+0x23100], [R18.64], !P6 ;  /* 0x2310000012f98fae */ /* 0x0003e2000f101d4c */
[----:B--2---:R-:W-:-:S03]  /*1a60*/  @!P1 LEA R14, P2, R10, c[0x0][0x2a0], 0x2 ;  /* 0x0000a8000a0e9a11 */ /* 0x004fc600078410ff */
[----:B------:R2:W-:Y:S01]  /*1a70*/  @!P0 LDGSTS.E.BYPASS.LTC128B.128 [R249+0x27100], [R16.64], !P5 ;  /* 0x2710000010f98fae */ /* 0x0005e2000e901d4c */
[----:B------:R-:W-:-:S03]  /*1a80*/  @!P1 LEA.HI.X R15, R10, c[0x0][0x2a4], R9, 0x2, P2 ;  /* 0x0000a9000a0f9a11 */ /* 0x000fc600010f1409 */
[----:B------:R-:W0:Y:S04]  /*1a90*/  LDGDEPBAR ;  /* 0x00000000000079af */ /* 0x000e280000000000 */
[----:B------:R-:W-:Y:S06]  /*1aa0*/  BAR.SYNC.DEFER_BLOCKING 0x0 ;  /* 0x0000000000007b1d */ /* 0x000fec0000010000 */
[----:B------:R3:W5:Y:S01]  /*1ab0*/  @!P1 LDG.E R251, [R14.64] ;  /* 0x0000000c0efb9981 */ /* 0x000762000c1e1900 */
[----:B------:R-:W-:Y:S01]  /*1ac0*/  IMAD.MOV R8, RZ, RZ, -R8 ;  /* 0x000000ffff087224 */ /* 0x000fe200078e0a08 */
[----:B------:R-:W-:Y:S01]  /*1ad0*/  LOP3.LUT R247, R247, 0x1c0, RZ, 0xc0, !PT ;  /* 0x000001c0f7f77812 */ /* 0x000fe200078ec0ff */
[----:B------:R-:W-:Y:S01]  /*1ae0*/  UIMAD UR18, UR8, UR4, URZ ;  /* 0x00000004081272a4 */ /* 0x000fe2000f8e023f */
[----:B------:R-:W-:Y:S01]  /*1af0*/  LOP3.LUT P1, RZ, R12, 0x2, RZ, 0xc0, !PT ;  /* 0x000000020cff7812 */ /* 0x000fe2000782c0ff */
[----:B------:R-:W-:Y:S01]  /*1b00*/  IMAD R252, R8, c[0x0][0x2b8], R252 ;  /* 0x0000ae0008fc7a24 */ /* 0x000fe200078e02fc */
[----:B------:R-:W-:Y:S01]  /*1b10*/  UIMAD.WIDE.U32 UR20, UR9, UR4, URZ ;  /* 0x00000004091472a5 */ /* 0x000fe2000f8e003f */
[----:B------:R-:W-:Y:S01]  /*1b20*/  IMAD.SHL.U32 R8, R30, 0x8, RZ ;  /* 0x000000081e087824 */ /* 0x000fe200078e00ff */
[----:B------:R-:W-:Y:S01]  /*1b30*/  UIMAD UR18, UR9, UR5, UR18 ;  /* 0x00000005091272a4 */ /* 0x000fe2000f8e0212 */
[----:B-1----:R-:W-:Y:S01]  /*1b40*/  IMAD.WIDE.U32 R18, R252, c[0x0][0x1e0], RZ ;  /* 0x00007800fc127a25 */ /* 0x002fe200078e00ff */
[----:B------:R-:W-:Y:S01]  /*1b50*/  SHF.R.S32.HI R10, RZ, 0x1f, R252 ;  /* 0x0000001fff0a7819 */ /* 0x000fe200000114fc */
[----:B------:R-:W-:Y:S01]  /*1b60*/  ULDC.64 UR4, c[0x0][0x210] ;  /* 0x0000840000047ab9 */ /* 0x000fe20000000a00 */
[----:B------:R-:W-:Y:S01]  /*1b70*/  LOP3.LUT R8, R247, 0x8, R8, 0xf8, !PT ;  /* 0x00000008f7087812 */ /* 0x000fe200078ef808 */
[----:B------:R-:W-:Y:S01]  /*1b80*/  UIADD3 UR18, UR21, UR18, URZ ;  /* 0x0000001215127290 */ /* 0x000fe2000fffe03f */
[----:B------:R-:W-:Y:S01]  /*1b90*/  SHF.R.U32.HI R247, RZ, 0x3, R247 ;  /* 0x00000003fff77819 */ /* 0x000fe200000116f7 */
[C---:B------:R-:W-:Y:S01]  /*1ba0*/  IMAD R9, R10.reuse, c[0x0][0x1e0], RZ ;  /* 0x000078000a097a24 */ /* 0x040fe200078e02ff */
[----:B------:R-:W-:Y:S01]  /*1bb0*/  UIMAD UR8, UR8, UR4, URZ ;  /* 0x00000004080872a4 */ /* 0x000fe2000f8e023f */
[----:B------:R-:W-:Y:S01]  /*1bc0*/  IMAD R10, R10, c[0x0][0x208], RZ ;  /* 0x000082000a0a7a24 */ /* 0x000fe200078e02ff */
[----:B------:R-:W-:Y:S01]  /*1bd0*/  LOP3.LUT R247, R8, R247, RZ, 0x3c, !PT ;  /* 0x000000f708f77212 */ /* 0x000fe200078e3cff */
[C---:B------:R-:W-:Y:S01]  /*1be0*/  IMAD R9, R252.reuse, c[0x0][0x1e4], R9 ;  /* 0x00007900fc097a24 */ /* 0x040fe200078e0209 */
[----:B------:R-:W-:Y:S01]  /*1bf0*/  UIMAD.WIDE.U32 UR22, UR9, UR4, URZ ;  /* 0x00000004091672a5 */ /* 0x000fe2000f8e003f */
[C---:B--2---:R-:W-:Y:S01]  /*1c00*/  IMAD.WIDE.U32 R16, R252.reuse, c[0x0][0x208], RZ ;  /* 0x00008200fc107a25 */ /* 0x044fe200078e00ff */
[----:B------:R-:W-:Y:S01]  /*1c10*/  UIMAD UR5, UR9, UR5, UR8 ;  /* 0x00000005090572a4 */ /* 0x000fe2000f8e0208 */
[----:B------:R-:W-:Y:S01]  /*1c20*/  ISETP.GE.AND P4, PT, R33, c[0x0][0x1d4], PT ;  /* 0x0000750021007a0c */ /* 0x000fe20003f86270 */
[----:B------:R-:W-:Y:S01]  /*1c30*/  UIADD3 UR4, UR6, -0x1, URZ ;  /* 0xffffffff06047890 */ /* 0x000fe2000fffe03f */
[----:B---3--:R-:W-:Y:S01]  /*1c40*/  SHF.R.S32.HI R14, RZ, 0x4, R11 ;  /* 0x00000004ff0e7819 */ /* 0x008fe2000001140b */
[----:B------:R-:W-:Y:S01]  /*1c50*/  IMAD.IADD R19, R19, 0x1, R9 ;  /* 0x0000000113137824 */ /* 0x000fe200078e0209 */
[----:B------:R-:W-:Y:S01]  /*1c60*/  UIADD3 UR5, UR23, UR5, URZ ;  /* 0x0000000517057290 */ /* 0x000fe2000fffe03f */
[----:B------:R-:W-:Y:S01]  /*1c70*/  IMAD R10, R252, c[0x0][0x20c], R10 ;  /* 0x00008300fc0a7a24 */ /* 0x000fe200078e020a */
[----:B------:R-:W-:Y:S01]  /*1c80*/  LEA.HI R11, R11, R14, RZ, 0x1 ;  /* 0x0000000e0b0b7211 */ /* 0x000fe200078f08ff */
[----:B------:R-:W-:Y:S01]  /*1c90*/  UIMAD UR4, UR4, -0x60, UR7 ;  /* 0xffffffa0040478a4 */ /* 0x000fe2000f8e0207 */
[----:B------:R-:W-:Y:S01]  /*1ca0*/  ISETP.GE.AND P3, PT, R13, c[0x0][0x1d4], PT ;  /* 0x000075000d007a0c */ /* 0x000fe20003f66270 */
[----:B------:R-:W-:Y:S01]  /*1cb0*/  IMAD.IADD R17, R17, 0x1, R10 ;  /* 0x0000000111117824 */ /* 0x000fe200078e020a */
[----:B------:R-:W-:Y:S01]  /*1cc0*/  LOP3.LUT R11, R11, 0xfffffffe, RZ, 0xc0, !PT ;  /* 0xfffffffe0b0b7812 */ /* 0x000fe200078ec0ff */
[----:B------:R-:W-:Y:S01]  /*1cd0*/  IMAD.SHL.U32 R5, R5, 0x40, RZ ;  /* 0x0000004005057824 */ /* 0x000fe200078e00ff */
[----:B------:R-:W-:Y:S01]  /*1ce0*/  ISETP.GE.AND P2, PT, R32, c[0x0][0x1d4], PT ;  /* 0x0000750020007a0c */ /* 0x000fe20003f46270 */
[----:B------:R-:W-:Y:S01]  /*1cf0*/  IMAD.SHL.U32 R7, R7, 0x40, RZ ;  /* 0x0000004007077824 */ /* 0x000fe200078e00ff */
[----:B------:R-:W-:Y:S01]  /*1d00*/  IADD3 R30, -R30, UR4, RZ ;  /* 0x000000041e1e7c10 */ /* 0x000fe2000fffe1ff */
[----:B------:R-:W-:Y:S01]  /*1d10*/  IMAD.IADD R11, R14, 0x1, -R11 ;  /* 0x000000010e0b7824 */ /* 0x000fe200078e0a0b */
[----:B------:R-:W-:Y:S01]  /*1d20*/  LEA.HI R6, R6, R2, RZ, 0x5 ;  /* 0x0000000206067211 */ /* 0x000fe200078f28ff */
[----:B------:R-:W-:Y:S01]  /*1d30*/  UISETP.GE.AND UP0, UPT, UR7, 0x61, UPT ;  /* 0x000000610700788c */ /* 0x000fe2000bf06270 */
[----:B------:R-:W-:Y:S01]  /*1d40*/  LOP3.LUT R5, R5, 0x1c0, RZ, 0xc0, !PT ;  /* 0x000001c005057812 */ /* 0x000fe200078ec0ff */
[----:B------:R-:W-:Y:S01]  /*1d50*/  IMAD R247, R11, 0x200, R247 ;  /* 0x000002000bf77824 */ /* 0x000fe200078e02f7 */
[----:B------:R-:W-:Y:S01]  /*1d60*/  LOP3.LUT R7, R7, 0xfffffe00, RZ, 0xc0, !PT ;  /* 0xfffffe0007077812 */ /* 0x000fe200078ec0ff */
[----:B------:R-:W-:-:S02]  /*1d70*/  IMAD.SHL.U32 R11, R11, 0x8, RZ ;  /* 0x000000080b0b7824 */ /* 0x000fc400078e00ff */
[----:B------:R-:W-:Y:S02]  /*1d80*/  IMAD.SHL.U32 R247, R247, 0x2, RZ ;  /* 0x00000002f7f77824 */ /* 0x000fe400078e00ff */
[----:B------:R-:W-:Y:S01]  /*1d90*/  IMAD.SHL.U32 R248, R6, 0x20, RZ ;  /* 0x0000002006f87824 */ /* 0x000fe200078e00ff */
[----:B------:R-:W-:Y:S02]  /*1da0*/  LOP3.LUT R11, R5, 0x8, R11, 0xf8, !PT ;  /* 0x00000008050b7812 */ /* 0x000fe400078ef80b */
[----:B------:R-:W-:Y:S02]  /*1db0*/  IADD3 R246, R247, 0xc120, RZ ;  /* 0x0000c120f7f67810 */ /* 0x000fe40007ffe0ff */
[----:B------:R-:W-:Y:S02]  /*1dc0*/  SHF.R.U32.HI R5, RZ, 0x3, R5 ;  /* 0x00000003ff057819 */ /* 0x000fe40000011605 */
[----:B------:R-:W-:Y:S02]  /*1dd0*/  LOP3.LUT R248, R248, 0x7ffffc00, RZ, 0xc0, !PT ;  /* 0x7ffffc00f8f87812 */ /* 0x000fe400078ec0ff */
[----:B------:R-:W-:-:S04]  /*1de0*/  LOP3.LUT R5, R11, R5, RZ, 0x3c, !PT ;  /* 0x000000050b057212 */ /* 0x000fc800078e3cff */
[CC--:B------:R-:W-:Y:S02]  /*1df0*/  IADD3 R248, R5.reuse, R7.reuse, R248 ;  /* 0x0000000705f87210 */ /* 0x0c0fe40007ffe0f8 */
[----:B------:R-:W-:-:S03]  /*1e00*/  LOP3.LUT R5, R5, R7, RZ, 0xfc, !PT ;  /* 0x0000000705057212 */ /* 0x000fc600078efcff */
[----:B------:R-:W-:-:S04]  /*1e10*/  IMAD.SHL.U32 R248, R248, 0x2, RZ ;  /* 0x00000002f8f87824 */ /* 0x000fc800078e00ff */
[--C-:B------:R-:W-:Y:S02]  /*1e20*/  IMAD R244, R4, 0x2, R248.reuse ;  /* 0x0000000204f47824 */ /* 0x100fe400078e02f8 */
[C---:B------:R-:W-:Y:S02]  /*1e30*/  IMAD R243, R3.reuse, 0x2, R248 ;  /* 0x0000000203f37824 */ /* 0x040fe400078e02f8 */
[----:B------:R-:W-:Y:S01]  /*1e40*/  IMAD R241, R3, 0x2, R244 ;  /* 0x0000000203f17824 */ /* 0x000fe200078e02f4 */
[----:B-----5:R-:W-:Y:S01]  /*1e50*/  SHF.R.S32.HI R8, RZ, 0x1f, R251 ;  /* 0x0000001fff087819 */ /* 0x020fe200000114fb */
[----:B------:R-:W-:-:S04]  /*1e60*/  IMAD.WIDE.U32 R18, R251, c[0x0][0x1f0], R18 ;  /* 0x00007c00fb127a25 */ /* 0x000fc800078e0012 */
[----:B------:R-:W-:Y:S01]  /*1e70*/  IMAD R14, R8, c[0x0][0x1f0], RZ ;  /* 0x00007c00080e7a24 */ /* 0x000fe200078e02ff */
[----:B------:R-:W-:Y:S01]  /*1e80*/  IADD3 R9, P0, R18, UR20, RZ ;  /* 0x0000001412097c10 */ /* 0x000fe2000ff1e0ff */
[----:B------:R-:W-:Y:S02]  /*1e90*/  IMAD R8, R8, c[0x0][0x218], RZ ;  /* 0x0000860008087a24 */ /* 0x000fe400078e02ff */
[C---:B------:R-:W-:Y:S02]  /*1ea0*/  IMAD R14, R251.reuse, c[0x0][0x1f4], R14 ;  /* 0x00007d00fb0e7a24 */ /* 0x040fe400078e020e */
[----:B------:R-:W-:-:S03]  /*1eb0*/  IMAD.WIDE.U32 R16, R251, c[0x0][0x218], R16 ;  /* 0x00008600fb107a25 */ /* 0x000fc600078e0010 */
[----:B------:R-:W-:Y:S01]  /*1ec0*/  IADD3.X R14, R19, UR18, R14, P0, !PT ;  /* 0x00000012130e7c10 */ /* 0x000fe200087fe40e */
[----:B------:R-:W-:Y:S01]  /*1ed0*/  IMAD R8, R251, c[0x0][0x21c], R8 ;  /* 0x00008700fb087a24 */ /* 0x000fe200078e0208 */
[----:B------:R-:W-:-:S04]  /*1ee0*/  LEA R18, P0, R9, c[0x0][0x1c8], 0x1 ;  /* 0x0000720009127a11 */ /* 0x000fc800078008ff */
[----:B------:R-:W-:Y:S01]  /*1ef0*/  LEA.HI.X R14, R9, c[0x0][0x1cc], R14, 0x1, P0 ;  /* 0x00007300090e7a11 */ /* 0x000fe200000f0c0e */
[----:B------:R-:W-:Y:S01]  /*1f00*/  SHFL.IDX PT, R20, R18, RZ, 0x181f ;  /* 0x00181fff12147589 */ /* 0x000fe200000e0000 */
[----:B------:R-:W-:Y:S01]  /*1f10*/  IADD3 R10, P0, R16, UR22, RZ ;  /* 0x00000016100a7c10 */ /* 0x000fe2000ff1e0ff */
[----:B------:R-:W-:Y:S01]  /*1f20*/  IMAD.U32 R16, RZ, RZ, UR9 ;  /* 0x00000009ff107e24 */ /* 0x000fe2000f8e00ff */
[----:B------:R-:W-:Y:S01]  /*1f30*/  IADD3 R9, R247, 0xc100, RZ ;  /* 0x0000c100f7097810 */ /* 0x000fe20007ffe0ff */
[----:B----4-:R-:W1:Y:S01]  /*1f40*/  SHFL.IDX PT, R21, R14, RZ, 0x181f ;  /* 0x00181fff0e157589 */ /* 0x010e6200000e0000 */
[----:B------:R-:W-:Y:S02]  /*1f50*/  IADD3.X R8, R17, UR5, R8, P0, !PT ;  /* 0x0000000511087c10 */ /* 0x000fe400087fe408 */
[----:B------:R-:W-:Y:S01]  /*1f60*/  LEA R34, P0, R10, c[0x0][0x1f8], 0x1 ;  /* 0x00007e000a227a11 */ /* 0x000fe200078008ff */
[----:B------:R-:W-:Y:S01]  /*1f70*/  SHFL.IDX PT, R18, R18, 0x1, 0x181f ;  /* 0x00381f0012127f89 */ /* 0x000fe200000e0000 */
[----:B------:R-:W-:Y:S01]  /*1f80*/  @P1 IADD3 R246, R9, -0x20, RZ ;  /* 0xffffffe009f61810 */ /* 0x000fe20007ffe0ff */
[----:B------:R-:W-:Y:S01]  /*1f90*/  IMAD R9, R252, c[0x0][0x1e0], RZ ;  /* 0x00007800fc097a24 */ /* 0x000fe200078e02ff */
[----:B------:R-:W-:Y:S01]  /*1fa0*/  LEA.HI.X R8, R10, c[0x0][0x1fc], R8, 0x1, P0 ;  /* 0x00007f000a087a11 */ /* 0x000fe200000f0c08 */
[----:B------:R-:W-:Y:S01]  /*1fb0*/  SHFL.IDX PT, R19, R14, 0x1, 0x181f ;  /* 0x00381f000e137f89 */ /* 0x000fe200000e0000 */
[----:B------:R-:W-:Y:S01]  /*1fc0*/  ISETP.GE.AND P0, PT, R30, 0x1, PT ;  /* 0x000000011e00780c */ /* 0x000fe20003f06270 */
[----:B------:R-:W-:Y:S01]  /*1fd0*/  IMAD R9, R251, c[0x0][0x1f0], R9 ;  /* 0x00007c00fb097a24 */ /* 0x000fe200078e0209 */
[----:B------:R-:W-:Y:S01]  /*1fe0*/  ISETP.GE.AND P1, PT, R0, c[0x0][0x1d4], PT ;  /* 0x0000750000007a0c */ /* 0x000fe20003f26270 */
[----:B------:R-:W-:Y:S01]  /*1ff0*/  SHFL.IDX PT, R17, R14, 0x2, 0x181f ;  /* 0x00581f000e117f89 */ /* 0x000fe200000e0000 */
[----:B------:R-:W-:Y:S01]  /*2000*/  IADD3 R237, R246, 0x800, RZ ;  /* 0x00000800f6ed7810 */ /* 0x000fe20007ffe0ff */
[----:B------:R-:W-:Y:S01]  /*2010*/  IMAD R16, R16, c[0x0][0x1e8], R9 ;  /* 0x00007a0010107a24 */ /* 0x000fe200078e0209 */
[C---:B------:R-:W-:Y:S01]  /*2020*/  IADD3 R236, R246.reuse, 0x1000, RZ ;  /* 0x00001000f6ec7810 */ /* 0x040fe20007ffe0ff */
[----:B------:R-:W2:Y:S01]  /*2030*/  SHFL.IDX PT, R46, R34, RZ, 0x181f ;  /* 0x00181fff222e7589 */ /* 0x000ea200000e0000 */
[----:B------:R-:W-:-:S02]  /*2040*/  IADD3 R235, R246, 0x1800, RZ ;  /* 0x00001800f6eb7810 */ /* 0x000fc40007ffe0ff */
[----:B------:R-:W-:Y:S01]  /*2050*/  LEA R16, R16, c[0x0][0x1c8], 0x1 ;  /* 0x0000720010107a11 */ /* 0x000fe200078e08ff */
[----:B------:R-:W3:Y:S01]  /*2060*/  SHFL.IDX PT, R10, R8, RZ, 0x181f ;  /* 0x00181fff080a7589 */ /* 0x000ee200000e0000 */
[C---:B------:R-:W-:Y:S02]  /*2070*/  IADD3 R234, R246.reuse, 0x2000, RZ ;  /* 0x00002000f6ea7810 */ /* 0x040fe40007ffe0ff */
[C---:B------:R-:W-:Y:S01]  /*2080*/  IADD3 R233, R246.reuse, 0x2800, RZ ;  /* 0x00002800f6e97810 */ /* 0x040fe20007ffe0ff */
[--C-:B-1----:R-:W-:Y:S01]  /*2090*/  @P0 IMAD.WIDE R36, R33, 0x2, R20.reuse ;  /* 0x0000000221240825 */ /* 0x102fe200078e0214 */
[----:B------:R-:W-:Y:S01]  /*20a0*/  SHFL.IDX PT, R16, R16, 0x2, 0x181f ;  /* 0x00581f0010107f89 */ /* 0x000fe200000e0000 */
[C---:B------:R-:W-:Y:S02]  /*20b0*/  IADD3 R231, R246.reuse, 0x3000, RZ ;  /* 0x00003000f6e77810 */ /* 0x040fe40007ffe0ff */
[----:B------:R-:W-:Y:S01]  /*20c0*/  @P0 IMAD.WIDE R26, R31, 0x2, R20 ;  /* 0x000000021f1a0825 */ /* 0x000fe200078e0214 */
[----:B------:R1:W-:Y:S01]  /*20d0*/  @P0 LDGSTS.E.BYPASS.LTC128B.128 [R249+0xc100], [R36.64], !P4 ;  /* 0x0c10000024f90fae */ /* 0x0003e2000e101d4c */
[----:B------:R-:W-:-:S02]  /*20e0*/  IADD3 R230, R246, 0x3800, RZ ;  /* 0x00003800f6e67810 */ /* 0x000fc40007ffe0ff */
[--C-:B------:R-:W-:Y:S01]  /*20f0*/  @P0 IMAD.WIDE R24, R29, 0x2, R20.reuse ;  /* 0x000000021d180825 */ /* 0x100fe200078e0214 */
[----:B------:R4:W-:Y:S01]  /*2100*/  @P0 LDGSTS.E.BYPASS.LTC128B.128 [R249+0xf100], [R26.64], !P3 ;  /* 0x0f1000001af90fae */ /* 0x0009e2000d901d4c */
[----:B------:R-:W-:Y:S02]  /*2110*/  IADD3 R229, R246, 0x4000, RZ ;  /* 0x00004000f6e57810 */ /* 0x000fe40007ffe0ff */
[----:B------:R-:W-:Y:S01]  /*2120*/  @P0 IMAD.WIDE R38, R28, 0x2, R20 ;  /* 0x000000021c260825 */ /* 0x000fe200078e0214 */
[----:B------:R5:W-:Y:S01]  /*2130*/  @P0 LDGSTS.E.BYPASS.LTC128B.128 [R249+0x12100], [R24.64], !P2 ;  /* 0x1210000018f90fae */ /* 0x000be2000d101d4c */
[----:B------:R-:W-:Y:S02]  /*2140*/  IADD3 R228, R246, 0x4800, RZ ;  /* 0x00004800f6e47810 */ /* 0x000fe40007ffe0ff */
[----:B------:R-:W-:Y:S01]  /*2150*/  IMAD.WIDE R20, R33, 0x2, RZ ;  /* 0x0000000221147825 */ /* 0x000fe200078e02ff */
[----:B------:R1:W-:Y:S01]  /*2160*/  @P0 LDGSTS.E.BYPASS.LTC128B.128 [R249+0x15100], [R38.64], !P1 ;  /* 0x1510000026f90fae */ /* 0x0003e2000c901d4c */
[----:B------:R-:W-:-:S02]  /*2170*/  ISETP.GE.AND P0, PT, R30, 0x21, PT ;  /* 0x000000211e00780c */ /* 0x000fc40003f06270 */
[----:B------:R-:W-:Y:S01]  /*2180*/  IADD3 R227, R246, 0x5000, RZ ;  /* 0x00005000f6e37810 */ /* 0x000fe20007ffe0ff */
[----:B------:R-:W1:Y:S01]  /*2190*/  SHFL.IDX PT, R22, R34, 0x1, 0x181f ;  /* 0x00381f0022167f89 */ /* 0x000e6200000e0000 */
[----:B--2---:R-:W-:Y:S02]  /*21a0*/  IADD3 R82, P5, R46, R20, RZ ;  /* 0x000000142e527210 */ /* 0x004fe40007fbe0ff */
[C---:B------:R-:W-:Y:S01]  /*21b0*/  IADD3 R226, R246.reuse, 0x5800, RZ ;  /* 0x00005800f6e27810 */ /* 0x040fe20007ffe0ff */
[----:B------:R-:W2:Y:S01]  /*21c0*/  SHFL.IDX PT, R9, R8, 0x1, 0x181f ;  /* 0x00381f0008097f89 */ /* 0x000ea200000e0000 */
[----:B------:R-:W-:Y:S01]  /*21d0*/  IADD3 R225, R246, 0x6000, RZ ;  /* 0x00006000f6e17810 */ /* 0x000fe20007ffe0ff */
[----:B---3--:R-:W-:Y:S01]  /*21e0*/  IMAD.X R83, R10, 0x1, R21, P5 ;  /* 0x000000010a537824 */ /* 0x008fe200028e0615 */
[C---:B------:R-:W-:Y:S01]  /*21f0*/  IADD3 R224, R246.reuse, 0x6800, RZ ;  /* 0x00006800f6e07810 */ /* 0x040fe20007ffe0ff */
[----:B------:R-:W3:Y:S01]  /*2200*/  SHFL.IDX PT, R34, R34, 0x2, 0x181f ;  /* 0x00581f0022227f89 */ /* 0x000ee200000e0000 */
[C---:B------:R-:W-:Y:S01]  /*2210*/  IADD3 R223, R246.reuse, 0x7000, RZ ;  /* 0x00007000f6df7810 */ /* 0x040fe20007ffe0ff */
[--C-:B------:R-:W-:Y:S01]  /*2220*/  @P0 IMAD.WIDE R14, R31, 0x2, R18.reuse ;  /* 0x000000021f0e0825 */ /* 0x100fe200078e0212 */
[C---:B------:R-:W-:Y:S01]  /*2230*/  IADD3 R222, R246.reuse, 0x7800, RZ ;  /* 0x00007800f6de7810 */ /* 0x040fe20007ffe0ff */
[----:B------:R-:W3:Y:S01]  /*2240*/  SHFL.IDX PT, R8, R8, 0x2, 0x181f ;  /* 0x00581f0008087f89 */ /* 0x000ee200000e0000 */
[C---:B------:R-:W-:Y:S01]  /*2250*/  IADD3 R221, R246.reuse, 0x8000, RZ ;  /* 0x00008000f6dd7810 */ /* 0x040fe20007ffe0ff */
[----:B----4-:R-:W-:Y:S01]  /*2260*/  @P0 IMAD.WIDE R26, R33, 0x2, R18 ;  /* 0x00000002211a0825 */ /* 0x010fe200078e0212 */
[----:B------:R-:W-:-:S02]  /*2270*/  IADD3 R220, R246, 0x8800, RZ ;  /* 0x00008800f6dc7810 */ /* 0x000fc40007ffe0ff */
[C---:B------:R-:W-:Y:S01]  /*2280*/  IADD3 R219, R246.reuse, 0x9000, RZ ;  /* 0x00009000f6db7810 */ /* 0x040fe20007ffe0ff */
[--C-:B-----5:R-:W-:Y:S01]  /*2290*/  @P0 IMAD.WIDE R24, R29, 0x2, R18.reuse ;  /* 0x000000021d180825 */ /* 0x120fe200078e0212 */
[----:B------:R4:W-:Y:S01]  /*22a0*/  @P0 LDGSTS.E.BYPASS.LTC128B.128 [R249+0xd100], [R26.64], !P4 ;  /* 0x0d1000001af90fae */ /* 0x0009e2000e101d4c */
[----:B------:R-:W-:Y:S02]  /*22b0*/  IADD3 R218, R246, 0x9800, RZ ;  /* 0x00009800f6da7810 */ /* 0x000fe40007ffe0ff */
[----:B------:R-:W-:Y:S01]  /*22c0*/  @P0 IMAD.WIDE R18, R28, 0x2, R18 ;  /* 0x000000021c120825 */ /* 0x000fe200078e0212 */
[----:B------:R5:W-:Y:S01]  /*22d0*/  @P0 LDGSTS.E.BYPASS.LTC128B.128 [R249+0x10100], [R14.64], !P3 ;  /* 0x101000000ef90fae */ /* 0x000be2000d901d4c */
[----:B-1----:R-:W-:Y:S02]  /*22e0*/  IADD3 R44, P5, R20, R22, RZ ;  /* 0x00000016142c7210 */ /* 0x002fe40007fbe0ff */
[C---:B------:R-:W-:Y:S01]  /*22f0*/  IADD3 R217, R246.reuse, 0xa000, RZ ;  /* 0x0000a000f6d97810 */ /* 0x040fe20007ffe0ff */
[----:B------:R1:W-:Y:S01]  /*2300*/  @P0 LDGSTS.E.BYPASS.LTC128B.128 [R249+0x13100], [R24.64], !P2 ;  /* 0x1310000018f90fae */ /* 0x0003e2000d101d4c */
[C---:B------:R-:W-:Y:S01]  /*2310*/  IADD3 R216, R246.reuse, 0xa800, RZ ;  /* 0x0000a800f6d87810 */ /* 0x040fe20007ffe0ff */
[----:B--2---:R-:W-:Y:S01]  /*2320*/  IMAD.X R45, R21, 0x1, R9, P5 ;  /* 0x00000001152d7824 */ /* 0x004fe200028e0609 */
[----:B------:R-:W-:Y:S01]  /*2330*/  IADD3 R183, R246, 0xb000, RZ ;  /* 0x0000b000f6b77810 */ /* 0x000fe20007ffe0ff */
[----:B------:R2:W-:Y:S01]  /*2340*/  @P0 LDGSTS.E.BYPASS.LTC128B.128 [R249+0x16100], [R18.64], !P1 ;  /* 0x1610000012f90fae */ /* 0x0005e2000c901d4c */
[----:B------:R-:W-:-:S02]  /*2350*/  ISETP.GT.AND P0, PT, R30, 0x40, PT ;  /* 0x000000401e00780c */ /* 0x000fc40003f04270 */
[----:B---3--:R-:W-:Y:S02]  /*2360*/  IADD3 R20, P5, R20, R34, RZ ;  /* 0x0000002214147210 */ /* 0x008fe40007fbe0ff */
[----:B------:R-:W-:-:S03]  /*2370*/  IADD3 R182, R246, 0xb800, RZ ;  /* 0x0000b800f6b67810 */ /* 0x000fc60007ffe0ff */
[----:B------:R-:W-:Y:S02]  /*2380*/  IMAD.X R21, R21, 0x1, R8, P5 ;  /* 0x0000000115157824 */ /* 0x000fe400028e0608 */
[----:B-----5:R-:W-:-:S04]  /*2390*/  IMAD.WIDE R14, R31, 0x2, RZ ;  /* 0x000000021f0e7825 */ /* 0x020fc800078e02ff */
[----:B-1----:R-:W-:Y:S01]  /*23a0*/  @P0 IMAD.WIDE R24, R33, 0x2, R16 ;  /* 0x0000000221180825 */ /* 0x002fe200078e0210 */
[----:B------:R-:W-:-:S03]  /*23b0*/  IADD3 R54, P5, R46, R14, RZ ;  /* 0x0000000e2e367210 */ /* 0x000fc60007fbe0ff */
[----:B--2---:R-:W-:Y:S01]  /*23c0*/  @P0 IMAD.WIDE R18, R31, 0x2, R16 ;  /* 0x000000021f120825 */ /* 0x004fe200078e0210 */
[----:B------:R1:W-:Y:S03]  /*23d0*/  @P0 LDGSTS.E.BYPASS.LTC128B.128 [R249+0xe100], [R24.64], !P4 ;  /* 0x0e10000018f90fae */ /* 0x0003e6000e101d4c */
[----:B------:R-:W-:Y:S01]  /*23e0*/  IMAD.X R55, R10, 0x1, R15, P5 ;  /* 0x000000010a377824 */ /* 0x000fe200028e060f */
[----:B------:R2:W-:Y:S01]  /*23f0*/  @P0 LDGSTS.E.BYPASS.LTC128B.128 [R249+0x11100], [R18.64], !P3 ;  /* 0x1110000012f90fae */ /* 0x0005e2000d901d4c */
[----:B------:R-:W-:-:S05]  /*2400*/  IADD3 R42, P5, R14, R22, RZ ;  /* 0x000000160e2a7210 */ /* 0x000fca0007fbe0ff */
[----:B------:R-:W-:Y:S01]  /*2410*/  IMAD.X R43, R15, 0x1, R9, P5 ;  /* 0x000000010f2b7824 */ /* 0x000fe200028e0609 */
[----:B------:R-:W-:-:S05]  /*2420*/  IADD3 R14, P5, R14, R34, RZ ;  /* 0x000000220e0e7210 */ /* 0x000fca0007fbe0ff */
[----:B------:R-:W-:Y:S02]  /*2430*/  IMAD.X R15, R15, 0x1, R8, P5 ;  /* 0x000000010f0f7824 */ /* 0x000fe400028e0608 */
[----:B-1----:R-:W-:-:S04]  /*2440*/  @P0 IMAD.WIDE R24, R29, 0x2, R16 ;  /* 0x000000021d180825 */ /* 0x002fc800078e0210 */
[----:B------:R-:W-:Y:S01]  /*2450*/  @P0 IMAD.WIDE R16, R28, 0x2, R16 ;  /* 0x000000021c100825 */ /* 0x000fe200078e0210 */
[----:B------:R4:W-:Y:S03]  /*2460*/  @P0 LDGSTS.E.BYPASS.LTC128B.128 [R249+0x14100], [R24.64], !P2 ;  /* 0x1410000018f90fae */ /* 0x0009e6000d101d4c */
[----:B--2---:R-:W-:Y:S01]  /*2470*/  IMAD.WIDE R18, R29, 0x2, RZ ;  /* 0x000000021d127825 */ /* 0x004fe200078e02ff */
[----:B------:R1:W-:Y:S04]  /*2480*/  @P0 LDGSTS.E.BYPASS.LTC128B.128 [R249+0x17100], [R16.64], !P1 ;  /* 0x1710000010f90fae */ /* 0x0003e8000c901d4c */
[----:B------:R-:W0:Y:S01]  /*2490*/  LDGDEPBAR ;  /* 0x00000000000079af */ /* 0x000e220000000000 */
[----:B------:R-:W-:-:S02]  /*24a0*/  IADD3 R52, P0, R46, R18, RZ ;  /* 0x000000122e347210 */ /* 0x000fc40007f1e0ff */
[----:B------:R-:W-:-:S03]  /*24b0*/  IADD3 R40, P5, R18, R22, RZ ;  /* 0x0000001612287210 */ /* 0x000fc60007fbe0ff */
[----:B------:R-:W-:Y:S01]  /*24c0*/  IMAD.X R53, R10, 0x1, R19, P0 ;  /* 0x000000010a357824 */ /* 0x000fe200000e0613 */
[----:B------:R-:W-:Y:S01]  /*24d0*/  IADD3 R80, P0, R18, R34, RZ ;  /* 0x0000002212507210 */ /* 0x000fe20007f1e0ff */
[----:B------:R-:W-:-:S04]  /*24e0*/  IMAD.X R41, R19, 0x1, R9, P5 ;  /* 0x0000000113297824 */ /* 0x000fc800028e0609 */
[----:B------:R-:W-:Y:S02]  /*24f0*/  IMAD.X R81, R19, 0x1, R8, P0 ;  /* 0x0000000113517824 */ /* 0x000fe400000e0608 */
[----:B-1----:R-:W-:Y:S01]  /*2500*/  IMAD.WIDE R16, R28, 0x2, RZ ;  /* 0x000000021c107825 */ /* 0x002fe200078e02ff */
[----:B------:R-:W-:-:S04]  /*2510*/  DEPBAR.LE SB0, 0x1 ;  /* 0x000080400000791a */ /* 0x000fc80000000000 */
[----:B------:R-:W-:-:S04]  /*2520*/  DEPBAR.LE SB0, 0x0 ;  /* 0x000080000000791a */ /* 0x000fc80000000000 */
[----:B------:R-:W-:Y:S01]  /*2530*/  BAR.SYNC.DEFER_BLOCKING 0x0 ;  /* 0x0000000000007b1d */ /* 0x000fe20000010000 */
[----:B------:R-:W-:Y:S02]  /*2540*/  IADD3 R46, P6, R46, R16, RZ ;  /* 0x000000102e2e7210 */ /* 0x000fe40007fde0ff */
[C---:B------:R-:W-:Y:S02]  /*2550*/  IADD3 R34, P0, R16.reuse, R34, RZ ;  /* 0x0000002210227210 */ /* 0x040fe40007f1e0ff */
[----:B------:R-:W-:Y:S01]  /*2560*/  IADD3 R22, P5, R16, R22, RZ ;  /* 0x0000001610167210 */ /* 0x000fe20007fbe0ff */
[----:B------:R-:W-:Y:S01]  /*2570*/  IMAD.X R47, R10, 0x1, R17, P6 ;  /* 0x000000010a2f7824 */ /* 0x000fe200030e0611 */
[----:B------:R-:W-:Y:S01]  /*2580*/  ISETP.GE.AND P6, PT, R33, c[0x0][0x1d4], PT ;  /* 0x0000750021007a0c */ /* 0x000fe20003fc6270 */
[C---:B------:R-:W-:Y:S02]  /*2590*/  IMAD.X R35, R17.reuse, 0x1, R8, P0 ;  /* 0x0000000111237824 */ /* 0x040fe400000e0608 */
[----:B------:R-:W-:Y:S01]  /*25a0*/  IMAD.X R23, R17, 0x1, R9, P5 ;  /* 0x0000000111177824 */ /* 0x000fe200028e0609 */
[----:B------:R-:W-:-:S02]  /*25b0*/  ISETP.LT.OR P0, PT, R30, 0x1, P6 ;  /* 0x000000011e00780c */ /* 0x000fc40003701670 */
[----:B------:R-:W-:Y:S02]  /*25c0*/  ISETP.GE.AND P5, PT, R13, c[0x0][0x1d4], PT ;  /* 0x000075000d007a0c */ /* 0x000fe40003fa6270 */
[----:B------:R-:W-:Y:S01]  /*25d0*/  ISETP.GE.AND P6, PT, R32, c[0x0][0x1d4], PT ;  /* 0x0000750020007a0c */ /* 0x000fe20003fc6270 */
[----:B------:R-:W-:Y:S04]  /*25e0*/  LDSM.16.M88.4 R64, [R248+0x18100] ;  /* 0x01810000f840783b */ /* 0x000fe80000000200 */
[----:B------:R-:W-:Y:S04]  /*25f0*/  LDSM.16.M88.4 R96, [R244+0x18100] ;  /* 0x01810000f460783b */ /* 0x000fe80000000200 */
[----:B------:R-:W-:Y:S04]  /*2600*/  LDSM.16.M88.4 R48, [R247+0xc100] ;  /* 0x00c10000f730783b */ /* 0x000fe80000000200 */
[----:B------:R-:W-:Y:S04]  /*2610*/  LDSM.16.M88.4 R36, [R247+0xc900] ;  /* 0x00c90000f724783b */ /* 0x000fe80000000200 */
[----:B------:R-:W-:Y:S04]  /*2620*/  LDSM.16.M88.4 R208, [R247+0xd100] ;  /* 0x00d10000f7d0783b */ /* 0x000fe80000000200 */
[----:B----4-:R-:W1:Y:S04]  /*2630*/  LDSM.16.M88.4 R24, [R247+0xd900] ;  /* 0x00d90000f718783b */ /* 0x010e680000000200 */
[----:B------:R-:W-:Y:S04]  /*2640*/  LDSM.16.M88.4 R16, [R247+0xe100] ;  /* 0x00e10000f710783b */ /* 0x000fe80000000200 */
[----:B------:R-:W-:Y:S04]  /*2650*/  LDSM.16.M88.4 R76, [R247+0xe900] ;  /* 0x00e90000f74c783b */ /* 0x000fe80000000200 */
[----:B------:R-:W-:Y:S04]  /*2660*/  LDSM.16.M88.4 R68, [R246] ;  /* 0x00000000f644783b */ /* 0x000fe80000000200 */
[----:B------:R-:W-:Y:S04]  /*2670*/  LDSM.16.M88.4 R8, [R246+0x800] ;  /* 0x00080000f608783b */ /* 0x000fe80000000200 */
[----:B------:R-:W-:Y:S04]  /*2680*/  LDSM.16.M88.4 R72, [R246+0x1000] ;  /* 0x00100000f648783b */ /* 0x000fe80000000200 */
[----:B------:R-:W2:Y:S04]  /*2690*/  LDSM.16.M88.4 R56, [R246+0x1800] ;  /* 0x00180000f638783b */ /* 0x000ea80000000200 */
[----:B------:R-:W3:Y:S04]  /*26a0*/  LDSM.16.M88.4 R60, [R246+0x2000] ;  /* 0x00200000f63c783b */ /* 0x000ee80000000200 */
[----:B------:R-:W-:Y:S04]  /*26b0*/  LDSM.16.M88.4 R100, [R246+0x2800] ;  /* 0x00280000f664783b */ /* 0x000fe80000000200 */
[----:B------:R-:W-:Y:S01]  /*26c0*/  @!PT LDS RZ, [RZ] ;  /* 0x00000000fffff984 */ /* 0x000fe20000000800 */
[----:B------:R-:W-:Y:S01]  /*26d0*/  @!PT LDS RZ, [RZ] ;  /* 0x00000000fffff984 */ /* 0x000fe20000000800 */
[----:B------:R-:W-:Y:S01]  /*26e0*/  @!PT LDS RZ, [RZ] ;  /* 0x00000000fffff984 */ /* 0x000fe20000000800 */
[----:B------:R4:W-:Y:S01]  /*26f0*/  LDGSTS.E.BYPASS.LTC128B.128 [R249+0x100], [R82.64], !P0 ;  /* 0x0010000052f97fae */ /* 0x0009e2000c101d4c */
[C---:B------:R-:W-:Y:S01]  /*2700*/  ISETP.LT.OR P0, PT, R30.reuse, 0x1, P5 ;  /* 0x000000011e00780c */ /* 0x040fe20002f01670 */
[C---:B-1----:R-:W-:Y:S08]  /*2710*/  HMMA.16816.F32 R200, R64.reuse, R24, RZ ;  /* 0x0000001840c8723c */ /* 0x042ff000000018ff */
[----:B------:R-:W-:Y:S04]  /*2720*/  HMMA.16816.F32 R24, R64, R26, RZ ;  /* 0x0000001a4018723c */ /* 0x000fe800000018ff */
[----:B------:R1:W-:Y:S01]  /*2730*/  LDGSTS.E.BYPASS.LTC128B.128 [R249+0x3100], [R54.64], !P0 ;  /* 0x0310000036f97fae */ /* 0x0003e2000c101d4c */
[----:B------:R-:W-:-:S02]  /*2740*/  ISETP.LT.OR P0, PT, R30, 0x1, P6 ;  /* 0x000000011e00780c */ /* 0x000fc40003701670 */
[----:B------:R-:W-:Y:S01]  /*2750*/  ISETP.GE.AND P6, PT, R0, c[0x0][0x1d4], PT ;  /* 0x0000750000007a0c */ /* 0x000fe20003fc6270 */
[----:B------:R-:W-:-:S10]  /*2760*/  IMAD.MOV.U32 R0, RZ, RZ, 0x40 ;  /* 0x00000040ff007424 */ /* 0x000fd400078e00ff */
[----:B------:R1:W-:Y:S01]  /*2770*/  LDGSTS.E.BYPASS.LTC128B.128 [R249+0x6100], [R52.64], !P0 ;  /* 0x0610000034f97fae */ /* 0x0003e2000c101d4c */
[----:B------:R-:W-:Y:S01]  /*2780*/  ISETP.LT.OR P0, PT, R30, 0x1, P6 ;  /* 0x000000011e00780c */ /* 0x000fe20003701670 */
[C---:B--2---:R-:W-:Y:S08]  /*2790*/  HMMA.16816.F32 R200, R96.reuse, R56, R200 ;  /* 0x0000003860c8723c */ /* 0x044ff000000018c8 */
[----:B------:R-:W-:Y:S04]  /*27a0*/  HMMA.16816.F32 R24, R96, R58, R24 ;  /* 0x0000003a6018723c */ /* 0x000fe80000001818 */
[----:B------:R2:W-:Y:S01]  /*27b0*/  LDGSTS.E.BYPASS.LTC128B.128 [R249+0x9100], [R46.64], !P0 ;  /* 0x091000002ef97fae */ /* 0x0005e2000c101d4c */
[----:B------:R-:W-:-:S04]  /*27c0*/  ISETP.GE.AND P0, PT, R33, c[0x0][0x1d4], PT ;  /* 0x0000750021007a0c */ /* 0x000fc80003f06270 */
[C---:B------:R-:W-:Y:S01]  /*27d0*/  ISETP.LT.OR P0, PT, R30.reuse, 0x21, P0 ;  /* 0x000000211e00780c */ /* 0x040fe20000701670 */
[C---:B-1----:R-:W-:Y:S11]  /*27e0*/  HMMA.16816.F32 R52, R64.reuse, R48, RZ ;  /* 0x000000304034723c */ /* 0x042ff600000018ff */
[----:B------:R-:W-:Y:S01]  /*27f0*/  @!UPT UIADD3 URZ, URZ, URZ, URZ ;  /* 0x0000003f3f3ff290 */ /* 0x000fe2000fffe03f */
[----:B------:R2:W-:Y:S01]  /*2800*/  LDGSTS.E.BYPASS.LTC128B.128 [R249+0x1100], [R44.64], !P0 ;  /* 0x011000002cf97fae */ /* 0x0005e2000c101d4c */
[----:B------:R-:W-:Y:S01]  /*2810*/  ISETP.LT.OR P0, PT, R30, 0x21, P5 ;  /* 0x000000211e00780c */ /* 0x000fe20002f01670 */
[----:B------:R-:W-:Y:S11]  /*2820*/  HMMA.16816.F32 R48, R64, R50, RZ ;  /* 0x000000324030723c */ /* 0x000ff600000018ff */
[----:B------:R-:W-:Y:S01]  /*2830*/  @!UPT UIADD3 URZ, URZ, URZ, URZ ;  /* 0x0000003f3f3ff290 */ /* 0x000fe2000fffe03f */
[----:B------:R1:W-:Y:S01]  /*2840*/  LDGSTS.E.BYPASS.LTC128B.128 [R249+0x4100], [R42.64], !P0 ;  /* 0x041000002af97fae */ /* 0x0003e2000c101d4c */
[----:B------:R-:W-:-:S04]  /*2850*/  ISETP.GE.AND P0, PT, R32, c[0x0][0x1d4], PT ;  /* 0x0000750020007a0c */ /* 0x000fc80003f06270 */
[C---:B------:R-:W-:Y:S01]  /*2860*/  ISETP.LT.OR P0, PT, R30.reuse, 0x21, P0 ;  /* 0x000000211e00780c */ /* 0x040fe20000701670 */
[----:B------:R-:W-:Y:S08]  /*2870*/  HMMA.16816.F32 R52, R96, R68, R52 ;  /* 0x000000446034723c */ /* 0x000ff00000001834 */
[----:B--2---:R-:W-:Y:S04]  /*2880*/  HMMA.16816.F32 R44, R64, R36, RZ ;  /* 0x00000024402c723c */ /* 0x004fe800000018ff */
[----:B------:R1:W-:Y:S01]  /*2890*/  LDGSTS.E.BYPASS.LTC128B.128 [R249+0x7100], [R40.64], !P0 ;  /* 0x0710000028f97fae */ /* 0x0003e2000c101d4c */
[----:B------:R-:W-:-:S03]  /*28a0*/  ISETP.LT.OR P0, PT, R30, 0x21, P6 ;  /* 0x000000211e00780c */ /* 0x000fc60003701670 */
[----:B------:R-:W-:Y:S08]  /*28b0*/  HMMA.16816.F32 R36, R64, R38, RZ ;  /* 0x000000264024723c */ /* 0x000ff000000018ff */
[----:B------:R-:W-:Y:S02]  /*28c0*/  HMMA.16816.F32 R48, R96, R70, R48 ;  /* 0x000000466030723c */ /* 0x000fe40000001830 */
[----:B------:R2:W-:Y:S01]  /*28d0*/  LDGSTS.E.BYPASS.LTC128B.128 [R249+0xa100], [R22.64], !P0 ;  /* 0x0a10000016f97fae */ /* 0x0005e2000c101d4c */
[----:B------:R-:W-:-:S04]  /*28e0*/  ISETP.GE.AND P0, PT, R33, c[0x0][0x1d4], PT ;  /* 0x0000750021007a0c */ /* 0x000fc80003f06270 */
[C---:B------:R-:W-:Y:S01]  /*28f0*/  ISETP.LT.OR P0, PT, R30.reuse, 0x41, P0 ;  /* 0x000000411e00780c */ /* 0x040fe20000701670 */
[C---:B------:R-:W-:Y:S08]  /*2900*/  HMMA.16816.F32 R44, R96.reuse, R8, R44 ;  /* 0x00000008602c723c */ /* 0x040ff0000000182c */
[----:B------:R-:W-:Y:S04]  /*2910*/  HMMA.16816.F32 R36, R96, R10, R36 ;  /* 0x0000000a6024723c */ /* 0x000fe80000001824 */
[----:B------:R2:W-:Y:S01]  /*2920*/  LDGSTS.E.BYPASS.LTC128B.128 [R249+0x2100], [R20.64], !P0 ;  /* 0x0210000014f97fae */ /* 0x0005e2000c101d4c */
[----:B------:R-:W-:-:S02]  /*2930*/  ISETP.LT.OR P0, PT, R30, 0x41, P5 ;  /* 0x000000411e00780c */ /* 0x000fc40002f01670 */
[----:B------:R-:W-:Y:S01]  /*2940*/  ISETP.GE.AND P5, PT, R32, c[0x0][0x1d4], PT ;  /* 0x0000750020007a0c */ /* 0x000fe20003fa6270 */
[----:B-1----:R-:W-:Y:S01]  /*2950*/  HMMA.16816.F32 R40, R64, R208, RZ ;  /* 0x000000d04028723c */ /* 0x002fe200000018ff */
[----:B------:R-:W-:Y:S02]  /*2960*/  SHF.R.S32.HI R32, RZ, 0x1f, R29 ;  /* 0x0000001fff207819 */ /* 0x000fe4000001141d */
[----:B------:R-:W-:-:S05]  /*2970*/  ISETP.LT.OR P5, PT, R30, 0x41, P5 ;  /* 0x000000411e00780c */ /* 0x000fca0002fa1670 */
[----:B------:R-:W-:Y:S02]  /*2980*/  HMMA.16816.F32 R208, R64, R210, RZ ;  /* 0x000000d240d0723c */ /* 0x000fe400000018ff */
[----:B------:R1:W-:Y:S01]  /*2990*/  LDGSTS.E.BYPASS.LTC128B.128 [R249+0x5100], [R14.64], !P0 ;  /* 0x051000000ef97fae */ /* 0x0003e2000c101d4c */
[----:B------:R-:W-:-:S04]  /*29a0*/  LOP3.LUT P0, RZ, R12, 0x4, RZ, 0xc0, !PT ;  /* 0x000000040cff7812 */ /* 0x000fc8000780c0ff */
[----:B------:R-:W-:Y:S01]  /*29b0*/  SEL R0, R0, 0xffffffc0, !P0 ;  /* 0xffffffc000007807 */ /* 0x000fe20004000000 */
[----:B------:R4:W-:Y:S01]  /*29c0*/  LDGSTS.E.BYPASS.LTC128B.128 [R249+0x8100], [R80.64], !P5 ;  /* 0x0810000050f97fae */ /* 0x0009e2000e901d4c */
[----:B------:R-:W-:Y:S02]  /*29d0*/  ISETP.LT.OR P0, PT, R30, 0x41, P6 ;  /* 0x000000411e00780c */ /* 0x000fe40003701670 */
[----:B------:R-:W-:Y:S01]  /*29e0*/  ISETP.GT.AND P5, PT, R108, 0x5f, PT ;  /* 0x0000005f6c00780c */ /* 0x000fe20003fa4270 */
[----:B------:R-:W-:Y:S01]  /*29f0*/  IMAD.IADD R242, R247, 0x1, R0 ;  /* 0x00000001f7f27824 */ /* 0x000fe200078e0200 */
[----:B------:R-:W-:Y:S01]  /*2a00*/  SHF.R.S32.HI R30, RZ, 0x1f, R28 ;  /* 0x0000001fff1e7819 */ /* 0x000fe2000001141c */
[----:B------:R-:W-:Y:S01]  /*2a10*/  IMAD.IADD R232, R0, 0x1, R246 ;  /* 0x0000000100e87824 */ /* 0x000fe200078e02f6 */
[----:B--2---:R-:W-:Y:S01]  /*2a20*/  HMMA.16816.F32 R20, R64, R16, RZ ;  /* 0x000000104014723c */ /* 0x004fe200000018ff */
[----:B------:R-:W-:-:S06]  /*2a30*/  IADD3 R0, R249, 0x100, RZ ;  /* 0x00000100f9007810 */ /* 0x000fcc0007ffe0ff */
[----:B------:R2:W-:Y:S01]  /*2a40*/  LDGSTS.E.BYPASS.LTC128B.128 [R249+0xb100], [R34.64], !P0 ;  /* 0x0b10000022f97fae */ /* 0x0005e2000c101d4c */
[C---:B------:R-:W-:Y:S01]  /*2a50*/  HMMA.16816.F32 R16, R64.reuse, R18, RZ ;  /* 0x000000124010723c */ /* 0x040fe200000018ff */
[----:B------:R-:W-:Y:S02]  /*2a60*/  PLOP3.LUT P0, PT, PT, PT, UP0, 0x40, 0x0 ;  /* 0x000000000000781c */ /* 0x000fe40003f0e808 */
[----:B------:R-:W-:Y:S04]  /*2a70*/  LDSM.16.M88.4 R8, [R243+0x18100] ;  /* 0x01810000f308783b */ /* 0x000fe80000000200 */
[----:B------:R-:W5:Y:S01]  /*2a80*/  LDSM.16.M88.4 R68, [R242+0xc100] ;  /* 0x00c10000f244783b */ /* 0x000f620000000200 */
[C---:B-1----:R-:W-:Y:S03]  /*2a90*/  HMMA.16816.F32 R12, R64.reuse, R76, RZ ;  /* 0x0000004c400c723c */ /* 0x042fe600000018ff */
[----:B------:R-:W1:Y:S04]  /*2aa0*/  LDSM.16.M88.4 R56, [R242+0xd100] ;  /* 0x00d10000f238783b */ /* 0x000e680000000200 */
[----:B------:R-:W-:Y:S01]  /*2ab0*/  LDSM.16.M88.4 R92, [R242+0xd900] ;  /* 0x00d90000f25c783b */ /* 0x000fe20000000200 */
[----:B------:R-:W-:Y:S03]  /*2ac0*/  HMMA.16816.F32 R64, R64, R78, RZ ;  /* 0x0000004e4040723c */ /* 0x000fe600000018ff */
[----:B------:R-:W1:Y:S04]  /*2ad0*/  LDSM.16.M88.4 R76, [R242+0xc900] ;  /* 0x00c90000f24c783b */ /* 0x000e680000000200 */
[----:B------:R-:W1:Y:S01]  /*2ae0*/  LDSM.16.M88.4 R88, [R242+0xe100] ;  /* 0x00e10000f258783b */ /* 0x000e620000000200 */
[----:B------:R-:W-:Y:S01]  /*2af0*/  HMMA.16816.F32 R40, R96, R72, R40 ;  /* 0x000000486028723c */ /* 0x000fe20000001828 */
[----:B--2---:R-:W-:-:S02]  /*2b00*/  SHF.R.S32.HI R35, RZ, 0x1f, R33 ;  /* 0x0000001fff237819 */ /* 0x004fc40000011421 */
[----:B------:R-:W2:Y:S01]  /*2b10*/  LDSM.16.M88.4 R84, [R242+0xe900] ;  /* 0x00e90000f254783b */ /* 0x000ea20000000200 */
[----:B------:R-:W-:-:S03]  /*2b20*/  SHF.R.S32.HI R34, RZ, 0x1f, R31 ;  /* 0x0000001fff227819 */ /* 0x000fc6000001141f */
[----:B----4-:R-:W-:Y:S01]  /*2b30*/  LDSM.16.M88.4 R80, [R232+0x800] ;  /* 0x00080000e850783b */ /* 0x010fe20000000200 */
[C---:B------:R-:W-:Y:S03]  /*2b40*/  HMMA.16816.F32 R208, R96.reuse, R74, R208 ;  /* 0x0000004a60d0723c */ /* 0x040fe600000018d0 */
[----:B------:R-:W-:Y:S04]  /*2b50*/  LDSM.16.M88.4 R72, [R241+0x18100] ;  /* 0x01810000f148783b */ /* 0x000fe80000000200 */
[----:B------:R-:W-:Y:S01]  /*2b60*/  LDSM.16.M88.4 R104, [R242+0x15900] ;  /* 0x01590000f268783b */ /* 0x000fe20000000200 */
[C---:B---3--:R-:W-:Y:S03]  /*2b70*/  HMMA.16816.F32 R20, R96.reuse, R60, R20 ;  /* 0x0000003c6014723c */ /* 0x048fe60000001814 */
[----:B------:R-:W0:Y:S05]  /*2b80*/  LDGDEPBAR ;  /* 0x00000000000079af */ /* 0x000e2a0000000000 */
[----:B------:R-:W-:Y:S01]  /*2b90*/  HMMA.16816.F32 R16, R96, R62, R16 ;  /* 0x0000003e6010723c */ /* 0x000fe20000001810 */
[----:B------:R-:W3:Y:S07]  /*2ba0*/  LDSM.16.M88.4 R60, [R232] ;  /* 0x00000000e83c783b */ /* 0x000eee0000000200 */
[C---:B-----5:R-:W-:Y:S08]  /*2bb0*/  HMMA.16816.F32 R52, R8.reuse, R68, R52 ;  /* 0x000000440834723c */ /* 0x060ff00000001834 */
[----:B------:R-:W-:Y:S01]  /*2bc0*/  HMMA.16816.F32 R48, R8, R70, R48 ;  /* 0x000000460830723c */ /* 0x000fe20000001830 */
[----:B------:R-:W4:Y:S07]  /*2bd0*/  LDSM.16.M88.4 R68, [R232+0x1000] ;  /* 0x00100000e844783b */ /* 0x000f2e0000000200 */
        /* <DEDUP_REMOVED lines=16> */
[C---:B--2---:R-:W-:Y:S08]  /*2ce0*/  HMMA.16816.F32 R12, R8.reuse, R84, R12 ;  /* 0x00000054080c723c */ /* 0x044ff0000000180c */
[----:B------:R-:W-:Y:S01]  /*2cf0*/  HMMA.16816.F32 R8, R8, R86, R64 ;  /* 0x000000560808723c */ /* 0x000fe20000001840 */
[----:B------:R-:W-:Y:S04]  /*2d00*/  LDSM.16.M88.4 R64, [R248+0x1c100] ;  /* 0x01c10000f840783b */ /* 0x000fe80000000200 */
[----:B------:R-:W-:Y:S03]  /*2d10*/  LDSM.16.M88.4 R84, [R247+0x11100] ;  /* 0x01110000f754783b */ /* 0x000fe60000000200 */
[C---:B---3--:R-:W-:Y:S08]  /*2d20*/  HMMA.16816.F32 R52, R72.reuse, R60, R52 ;  /* 0x0000003c4834723c */ /* 0x048ff00000001834 */
[C---:B------:R-:W-:Y:S01]  /*2d30*/  HMMA.16816.F32 R48, R72.reuse, R62, R48 ;  /* 0x0000003e4830723c */ /* 0x040fe20000001830 */
[----:B------:R-:W2:Y:S07]  /*2d40*/  LDSM.16.M88.4 R60, [R247+0xf100] ;  /* 0x00f10000f73c783b */ /* 0x000eae0000000200 */
[C---:B----4-:R-:W-:Y:S08]  /*2d50*/  HMMA.16816.F32 R40, R72.reuse, R68, R40 ;  /* 0x000000444828723c */ /* 0x050ff00000001828 */
[C---:B------:R-:W-:Y:S01]  /*2d60*/  HMMA.16816.F32 R208, R72.reuse, R70, R208 ;  /* 0x0000004648d0723c */ /* 0x040fe200000018d0 */
[----:B------:R-:W3:Y:S07]  /*2d70*/  LDSM.16.M88.4 R68, [R247+0xf900] ;  /* 0x00f90000f744783b */ /* 0x000eee0000000200 */
[C---:B------:R-:W-:Y:S08]  /*2d80*/  HMMA.16816.F32 R44, R72.reuse, R80, R44 ;  /* 0x00000050482c723c */ /* 0x040ff0000000182c */
[C---:B------:R-:W-:Y:S01]  /*2d90*/  HMMA.16816.F32 R36, R72.reuse, R82, R36 ;  /* 0x000000524824723c */ /* 0x040fe20000001824 */
[----:B------:R-:W4:Y:S07]  /*2da0*/  LDSM.16.M88.4 R80, [R247+0x11900] ;  /* 0x01190000f750783b */ /* 0x000f2e0000000200 */
[C---:B-1----:R-:W-:Y:S08]  /*2db0*/  HMMA.16816.F32 R200, R72.reuse, R76, R200 ;  /* 0x0000004c48c8723c */ /* 0x042ff000000018c8 */
        /* <DEDUP_REMOVED lines=12> */
[C---:B---3--:R-:W-:Y:S08]  /*2e80*/  HMMA.16816.F32 R44, R64.reuse, R68, R44 ;  /* 0x00000044402c723c */ /* 0x048ff0000000182c */
[C---:B------:R-:W-:Y:S01]  /*2e90*/  HMMA.16816.F32 R36, R64.reuse, R70, R36 ;  /* 0x000000464024723c */ /* 0x040fe20000001824 */
[----:B------:R-:W3:Y:S07]  /*2ea0*/  LDSM.16.M88.4 R68, [R246+0x4800] ;  /* 0x00480000f644783b */ /* 0x000eee0000000200 */
        /* <DEDUP_REMOVED lines=10> */
[----:B------:R-:W-:Y:S01]  /*2f50*/  HMMA.16816.F32 R8, R64, R82, R8 ;  /* 0x000000524008723c */ /* 0x000fe20000001808 */
[----:B------:R-:W4:Y:S04]  /*2f60*/  LDSM.16.M88.4 R64, [R246+0x5000] ;  /* 0x00500000f640783b */ /* 0x000f280000000200 */
        /* <DEDUP_REMOVED lines=10> */
[C---:B---3--:R-:W-:Y:S08]  /*3010*/  HMMA.16816.F32 R200, R56.reuse, R68, R200 ;  /* 0x0000004438c8723c */ /* 0x048ff000000018c8 */
[C---:B------:R-:W-:Y:S01]  /*3020*/  HMMA.16816.F32 R24, R56.reuse, R70, R24 ;  /* 0x000000463818723c */ /* 0x040fe20000001818 */
[----:B------:R-:W-:Y:S07]  /*3030*/  LDSM.16.M88.4 R68, [R232+0x3000] ;  /* 0x00300000e844783b */ /* 0x000fee0000000200 */
[C---:B----4-:R-:W-:Y:S08]  /*3040*/  HMMA.16816.F32 R20, R56.reuse, R64, R20 ;  /* 0x000000403814723c */ /* 0x050ff00000001814 */
[----:B------:R-:W-:Y:S01]  /*3050*/  HMMA.16816.F32 R16, R56, R66, R16 ;  /* 0x000000423810723c */ /* 0x000fe20000001810 */
[----:B------:R-:W3:Y:S07]  /*3060*/  LDSM.16.M88.4 R64, [R241+0x1c100] ;  /* 0x01c10000f140783b */ /* 0x000eee0000000200 */
[C---:B-1----:R-:W-:Y:S08]  /*3070*/  HMMA.16816.F32 R52, R72.reuse, R92, R52 ;  /* 0x0000005c4834723c */ /* 0x042ff00000001834 */
[----:B------:R-:W-:Y:S01]  /*3080*/  HMMA.16816.F32 R48, R72, R94, R48 ;  /* 0x0000005e4830723c */ /* 0x000fe20000001830 */
        /* <DEDUP_REMOVED lines=12> */
[----:B------:R-:W-:Y:S01]  /*3150*/  HMMA.16816.F32 R208, R72, R86, R208 ;  /* 0x0000005648d0723c */ /* 0x000fe200000018d0 */
[----:B------:R-:W-:Y:S07]  /*3160*/  LDSM.16.M88.4 R84, [R232+0x5800] ;  /* 0x00580000e854783b */ /* 0x000fee0000000200 */
[C---:B---3--:R-:W-:Y:S08]  /*3170*/  HMMA.16816.F32 R52, R64.reuse, R68, R52 ;  /* 0x000000444034723c */ /* 0x048ff00000001834 */
[----:B------:R-:W-:Y:S01]  /*3180*/  HMMA.16816.F32 R48, R64, R70, R48 ;  /* 0x000000464030723c */ /* 0x000fe20000001830 */
[----:B------:R-:W3:Y:S07]  /*3190*/  LDSM.16.M88.4 R68, [R232+0x5000] ;  /* 0x00500000e844783b */ /* 0x000eee0000000200 */
[C---:B------:R-:W-:Y:S08]  /*31a0*/  HMMA.16816.F32 R12, R72.reuse, R76, R12 ;  /* 0x0000004c480c723c */ /* 0x040ff0000000180c */
[C---:B------:R-:W-:Y:S01]  /*31b0*/  HMMA.16816.F32 R8, R72.reuse, R78, R8 ;  /* 0x0000004e4808723c */ /* 0x040fe20000001808 */
[----:B------:R-:W4:Y:S07]  /*31c0*/  LDSM.16.M88.4 R76, [R232+0x4800] ;  /* 0x00480000e84c783b */ /* 0x000f2e0000000200 */
[C---:B------:R-:W-:Y:S08]  /*31d0*/  HMMA.16816.F32 R200, R72.reuse, R80, R200 ;  /* 0x0000005048c8723c */ /* 0x040ff000000018c8 */
[----:B------:R-:W-:Y:S01]  /*31e0*/  HMMA.16816.F32 R24, R72, R82, R24 ;  /* 0x000000524818723c */ /* 0x000fe20000001818 */
[----:B------:R-:W-:Y:S04]  /*31f0*/  LDSM.16.M88.4 R72, [R247+0x12100] ;  /* 0x01210000f748783b */ /* 0x000fe80000000200 */
[----:B------:R-:W-:Y:S03]  /*3200*/  LDSM.16.M88.4 R80, [R247+0x13100] ;  /* 0x01310000f750783b */ /* 0x000fe60000000200 */
        /* <DEDUP_REMOVED lines=10> */
[C---:B------:R-:W-:Y:S01]  /*32b0*/  HMMA.16816.F32 R24, R64.reuse, R78, R24 ;  /* 0x0000004e4018723c */ /* 0x040fe20000001818 */
[----:B------:R-:W-:Y:S07]  /*32c0*/  LDSM.16.M88.4 R76, [R247+0x14100] ;  /* 0x01410000f74c783b */ /* 0x000fee0000000200 */
[C---:B------:R-:W-:Y:S08]  /*32d0*/  HMMA.16816.F32 R12, R64.reuse, R84, R12 ;  /* 0x00000054400c723c */ /* 0x040ff0000000180c */
[----:B------:R-:W-:Y:S01]  /*32e0*/  HMMA.16816.F32 R8, R64, R86, R8 ;  /* 0x000000564008723c */ /* 0x000fe20000001808 */
[----:B------:R-:W4:Y:S04]  /*32f0*/  LDSM.16.M88.4 R64, [R247+0x14900] ;  /* 0x01490000f740783b */ /* 0x000f280000000200 */
[----:B------:R-:W-:Y:S03]  /*3300*/  LDSM.16.M88.4 R84, [R242+0x12100] ;  /* 0x01210000f254783b */ /* 0x000fe60000000200 */
        /* <DEDUP_REMOVED lines=9> */
[C---:B------:R-:W-:Y:S08]  /*33a0*/  HMMA.16816.F32 R40, R56.reuse, R80, R40 ;  /* 0x000000503828723c */ /* 0x040ff00000001828 */
[C---:B------:R-:W-:Y:S01]  /*33b0*/  HMMA.16816.F32 R208, R56.reuse, R82, R208 ;  /* 0x0000005238d0723c */ /* 0x040fe200000018d0 */
[----:B------:R-:W-:Y:S07]  /*33c0*/  LDSM.16.M88.4 R80, [R242+0x12900] ;  /* 0x01290000f250783b */ /* 0x000fee0000000200 */
[C---:B----4-:R-:W-:Y:S08]  /*33d0*/  HMMA.16816.F32 R12, R56.reuse, R64, R12 ;  /* 0x00000040380c723c */ /* 0x050ff0000000180c */
[C---:B------:R-:W-:Y:S01]  /*33e0*/  HMMA.16816.F32 R8, R56.reuse, R66, R8 ;  /* 0x000000423808723c */ /* 0x040fe20000001808 */
[----:B------:R-:W3:Y:S07]  /*33f0*/  LDSM.16.M88.4 R64, [R246+0x8800] ;  /* 0x00880000f640783b */ /* 0x000eee0000000200 */
[C---:B------:R-:W-:Y:S08]  /*3400*/  HMMA.16816.F32 R20, R56.reuse, R76, R20 ;  /* 0x0000004c3814723c */ /* 0x040ff00000001814 */
[----:B------:R-:W-:Y:S01]  /*3410*/  HMMA.16816.F32 R16, R56, R78, R16 ;  /* 0x0000004e3810723c */ /* 0x000fe20000001810 */
[----:B------:R-:W4:Y:S04]  /*3420*/  LDSM.16.M88.4 R56, [R243+0x20100] ;  /* 0x02010000f338783b */ /* 0x000f280000000200 */
[----:B------:R-:W5:Y:S03]  /*3430*/  LDSM.16.M88.4 R76, [R242+0x13100] ;  /* 0x01310000f24c783b */ /* 0x000f660000000200 */
        /* <DEDUP_REMOVED lines=15> */
[C---:B---3--:R-:W-:Y:S08]  /*3530*/  HMMA.16816.F32 R12, R60.reuse, R64, R12 ;  /* 0x000000403c0c723c */ /* 0x048ff0000000180c */
[----:B------:R-:W-:Y:S01]  /*3540*/  HMMA.16816.F32 R8, R60, R66, R8 ;  /* 0x000000423c08723c */ /* 0x000fe20000001808 */
[----:B------:R-:W-:Y:S04]  /*3550*/  LDSM.16.M88.4 R60, [R241+0x20100] ;  /* 0x02010000f13c783b */ /* 0x000fe80000000200 */
[----:B------:R-:W3:Y:S03]  /*3560*/  LDSM.16.M88.4 R64, [R232+0x6000] ;  /* 0x00600000e840783b */ /* 0x000ee60000000200 */
[C---:B----4-:R-:W-:Y:S08]  /*3570*/  HMMA.16816.F32 R52, R56.reuse, R84, R52 ;  /* 0x000000543834723c */ /* 0x050ff00000001834 */
[C---:B------:R-:W-:Y:S01]  /*3580*/  HMMA.16816.F32 R48, R56.reuse, R86, R48 ;  /* 0x000000563830723c */ /* 0x040fe20000001830 */
[----:B------:R-:W4:Y:S07]  /*3590*/  LDSM.16.M88.4 R84, [R232+0x7000] ;  /* 0x00700000e854783b */ /* 0x000f2e0000000200 */
[C---:B------:R-:W-:Y:S08]  /*35a0*/  HMMA.16816.F32 R44, R56.reuse, R80, R44 ;  /* 0x00000050382c723c */ /* 0x040ff0000000182c */
[C---:B------:R-:W-:Y:S01]  /*35b0*/  HMMA.16816.F32 R36, R56.reuse, R82, R36 ;  /* 0x000000523824723c */ /* 0x040fe20000001824 */
[----:B------:R-:W3:Y:S07]  /*35c0*/  LDSM.16.M88.4 R80, [R232+0x7800] ;  /* 0x00780000e850783b */ /* 0x000eee0000000200 */
[C---:B-----5:R-:W-:Y:S08]  /*35d0*/  HMMA.16816.F32 R40, R56.reuse, R76, R40 ;  /* 0x0000004c3828723c */ /* 0x060ff00000001828 */
[C---:B------:R-:W-:Y:S01]  /*35e0*/  HMMA.16816.F32 R208, R56.reuse, R78, R208 ;  /* 0x0000004e38d0723c */ /* 0x040fe200000018d0 */
[----:B------:R-:W5:Y:S07]  /*35f0*/  LDSM.16.M88.4 R76, [R232+0x8000] ;  /* 0x00800000e84c783b */ /* 0x000f6e0000000200 */
[C---:B-1----:R-:W-:Y:S08]  /*3600*/  HMMA.16816.F32 R200, R56.reuse, R72, R200 ;  /* 0x0000004838c8723c */ /* 0x042ff000000018c8 */
[C---:B------:R-:W-:Y:S01]  /*3610*/  HMMA.16816.F32 R24, R56.reuse, R74, R24 ;  /* 0x0000004a3818723c */ /* 0x040fe20000001818 */
[----:B------:R-:W1:Y:S07]  /*3620*/  LDSM.16.M88.4 R72, [R232+0x8800] ;  /* 0x00880000e848783b */ /* 0x000e6e0000000200 */
[C---:B--2---:R-:W-:Y:S08]  /*3630*/  HMMA.16816.F32 R20, R56.reuse, R68, R20 ;  /* 0x000000443814723c */ /* 0x044ff00000001814 */
[C---:B------:R-:W-:Y:S01]  /*3640*/  HMMA.16816.F32 R16, R56.reuse, R70, R16 ;  /* 0x000000463810723c */ /* 0x040fe20000001810 */
[----:B------:R-:W-:Y:S07]  /*3650*/  LDSM.16.M88.4 R68, [R247+0x15100] ;  /* 0x01510000f744783b */ /* 0x000fee0000000200 */
[C---:B------:R-:W-:Y:S08]  /*3660*/  HMMA.16816.F32 R12, R56.reuse, R96, R12 ;  /* 0x00000060380c723c */ /* 0x040ff0000000180c */
[----:B------:R-:W-:Y:S01]  /*3670*/  HMMA.16816.F32 R8, R56, R98, R8 ;  /* 0x000000623808723c */ /* 0x000fe20000001808 */
[----:B------:R-:W2:Y:S04]  /*3680*/  LDSM.16.M88.4 R56, [R247+0x15900] ;  /* 0x01590000f738783b */ /* 0x000ea80000000200 */
[----:B------:R-:W-:Y:S03]  /*3690*/  LDSM.16.M88.4 R96, [R247+0x17900] ;  /* 0x01790000f760783b */ /* 0x000fe60000000200 */
[C---:B---3--:R-:W-:Y:S08]  /*36a0*/  HMMA.16816.F32 R52, R60.reuse, R64, R52 ;  /* 0x000000403c34723c */ /* 0x048ff00000001834 */
[C---:B------:R-:W-:Y:S01]  /*36b0*/  HMMA.16816.F32 R48, R60.reuse, R66, R48 ;  /* 0x000000423c30723c */ /* 0x040fe20000001830 */
[----:B------:R-:W3:Y:S07]  /*36c0*/  LDSM.16.M88.4 R64, [R247+0x16100] ;  /* 0x01610000f740783b */ /* 0x000eee0000000200 */
[C---:B------:R-:W-:Y:S08]  /*36d0*/  HMMA.16816.F32 R44, R60.reuse, R88, R44 ;  /* 0x000000583c2c723c */ /* 0x040ff0000000182c */
[C---:B------:R-:W-:Y:S01]  /*36e0*/  HMMA.16816.F32 R36, R60.reuse, R90, R36 ;  /* 0x0000005a3c24723c */ /* 0x040fe20000001824 */
[----:B------:R-:W-:Y:S07]  /*36f0*/  LDSM.16.M88.4 R88, [R246+0x9000] ;  /* 0x00900000f658783b */ /* 0x000fee0000000200 */
[C---:B----4-:R-:W-:Y:S08]  /*3700*/  HMMA.16816.F32 R40, R60.reuse, R84, R40 ;  /* 0x000000543c28723c */ /* 0x050ff00000001828 */
[C---:B------:R-:W-:Y:S01]  /*3710*/  HMMA.16816.F32 R208, R60.reuse, R86, R208 ;  /* 0x000000563cd0723c */ /* 0x040fe200000018d0 */
[----:B------:R-:W-:Y:S07]  /*3720*/  LDSM.16.M88.4 R84, [R243+0x24100] ;  /* 0x02410000f354783b */ /* 0x000fee0000000200 */
[C---:B------:R-:W-:Y:S08]  /*3730*/  HMMA.16816.F32 R200, R60.reuse, R80, R200 ;  /* 0x000000503cc8723c */ /* 0x040ff000000018c8 */
[C---:B------:R-:W-:Y:S01]  /*3740*/  HMMA.16816.F32 R24, R60.reuse, R82, R24 ;  /* 0x000000523c18723c */ /* 0x040fe20000001818 */
[----:B------:R-:W-:Y:S07]  /*3750*/  LDSM.16.M88.4 R80, [R246+0x9800] ;  /* 0x00980000f650783b */ /* 0x000fee0000000200 */
[C---:B-----5:R-:W-:Y:S08]  /*3760*/  HMMA.16816.F32 R20, R60.reuse, R76, R20 ;  /* 0x0000004c3c14723c */ /* 0x060ff00000001814 */
[C---:B------:R-:W-:Y:S01]  /*3770*/  HMMA.16816.F32 R16, R60.reuse, R78, R16 ;  /* 0x0000004e3c10723c */ /* 0x040fe20000001810 */
[----:B------:R-:W-:Y:S07]  /*3780*/  LDSM.16.M88.4 R76, [R246+0xa000] ;  /* 0x00a00000f64c783b */ /* 0x000fee0000000200 */
[C---:B-1----:R-:W-:Y:S08]  /*3790*/  HMMA.16816.F32 R12, R60.reuse, R72, R12 ;  /* 0x000000483c0c723c */ /* 0x042ff0000000180c */
        /* <DEDUP_REMOVED lines=8> */
[----:B------:R-:W4:Y:S07]  /*3820*/  LDSM.16.M88.4 R68, [R246+0xb000] ;  /* 0x00b00000f644783b */ /* 0x000f2e0000000200 */
        /* <DEDUP_REMOVED lines=8> */
[----:B------:R-:W5:Y:S07]  /*38b0*/  LDSM.16.M88.4 R100, [R242+0x16100] ;  /* 0x01610000f264783b */ /* 0x000f6e0000000200 */
[C---:B------:R-:W-:Y:S08]  /*38c0*/  HMMA.16816.F32 R12, R92.reuse, R96, R12 ;  /* 0x000000605c0c723c */ /* 0x040ff0000000180c */
[----:B------:R-:W-:Y:S01]  /*38d0*/  HMMA.16816.F32 R8, R92, R98, R8 ;  /* 0x000000625c08723c */ /* 0x000fe20000001808 */
[----:B------:R-:W1:Y:S04]  /*38e0*/  LDSM.16.M88.4 R96, [R242+0x16900] ;  /* 0x01690000f260783b */ /* 0x000e680000000200 */
[----:B------:R-:W1:Y:S03]  /*38f0*/  LDSM.16.M88.4 R92, [R242+0x17100] ;  /* 0x01710000f25c783b */ /* 0x000e660000000200 */
        /* <DEDUP_REMOVED lines=18> */
[----:B------:R-:W4:Y:S03]  /*3a20*/  LDSM.16.M88.4 R64, [R232+0xb000] ;  /* 0x00b00000e840783b */ /* 0x000f260000000200 */
[C---:B-1----:R-:W-:Y:S08]  /*3a30*/  HMMA.16816.F32 R52, R84.reuse, R60, R52 ;  /* 0x0000003c5434723c */ /* 0x042ff00000001834 */
[----:B------:R-:W-:Y:S01]  /*3a40*/  HMMA.16816.F32 R48, R84, R62, R48 ;  /* 0x0000003e5430723c */ /* 0x000fe20000001830 */
[----:B------:R-:W1:Y:S01]  /*3a50*/  LDSM.16.M88.4 R60, [R232+0xb800] ;  /* 0x00b80000e83c783b */ /* 0x000e620000000200 */
[----:B------:R-:W-:-:S06]  /*3a60*/  DEPBAR.LE SB0, 0x0 ;  /* 0x000080000000791a */ /* 0x000fcc0000000000 */
[C---:B------:R-:W-:Y:S08]  /*3a70*/  HMMA.16816.F32 R44, R84.reuse, R104, R44 ;  /* 0x00000068542c723c */ /* 0x040ff0000000182c */
[C---:B------:R-:W-:Y:S08]  /*3a80*/  HMMA.16816.F32 R36, R84.reuse, R106, R36 ;  /* 0x0000006a5424723c */ /* 0x040ff00000001824 */
[C---:B-----5:R-:W-:Y:S08]  /*3a90*/  HMMA.16816.F32 R40, R84.reuse, R100, R40 ;  /* 0x000000645428723c */ /* 0x060ff00000001828 */
[C---:B------:R-:W-:Y:S08]  /*3aa0*/  HMMA.16816.F32 R208, R84.reuse, R102, R208 ;  /* 0x0000006654d0723c */ /* 0x040ff000000018d0 */
[C---:B------:R-:W-:Y:S08]  /*3ab0*/  HMMA.16816.F32 R200, R84.reuse, R96, R200 ;  /* 0x0000006054c8723c */ /* 0x040ff000000018c8 */
[C---:B------:R-:W-:Y:S08]  /*3ac0*/  HMMA.16816.F32 R24, R84.reuse, R98, R24 ;  /* 0x000000625418723c */ /* 0x040ff00000001818 */
[C---:B------:R-:W-:Y:S08]  /*3ad0*/  HMMA.16816.F32 R20, R84.reuse, R92, R20 ;  /* 0x0000005c5414723c */ /* 0x040ff00000001814 */
[C---:B------:R-:W-:Y:S08]  /*3ae0*/  HMMA.16816.F32 R16, R84.reuse, R94, R16 ;  /* 0x0000005e5410723c */ /* 0x040ff00000001810 */
[C---:B--2---:R-:W-:Y:S08]  /*3af0*/  HMMA.16816.F32 R12, R84.reuse, R88, R12 ;  /* 0x00000058540c723c */ /* 0x044ff0000000180c */
[----:B------:R-:W-:Y:S08]  /*3b00*/  HMMA.16816.F32 R8, R84, R90, R8 ;  /* 0x0000005a5408723c */ /* 0x000ff00000001808 */
        /* <DEDUP_REMOVED lines=12> */
[----:B------:R-:W-:Y:S06]  /*3bd0*/  BAR.SYNC.DEFER_BLOCKING 0x0 ;  /* 0x0000000000007b1d */ /* 0x000fec0000010000 */
[----:B------:R-:W-:Y:S05]  /*3be0*/  @P0 BRA `(.L_x_800) ;  /* 0x000005e000000947 */ /* 0x000fea0003800000 */
[----:B------:R-:W-:Y:S01]  /*3bf0*/  IMAD.U32 R0, RZ, RZ, UR14 ;  /* 0x0000000eff007e24 */ /* 0x000fe2000f8e00ff */
        /* <DEDUP_REMOVED lines=19> */
[----:B------:R-:W-:Y:S02]  /*3d30*/  IADD3 R74, -R59, 0x10, RZ ;  /* 0x000000103b4a7810 */ /* 0x000fe40007ffe1ff */
[----:B------:R-:W-:-:S02]  /*3d40*/  SHF.R.S32.HI R0, RZ, 0x1f, R252 ;  /* 0x0000001fff007819 */ /* 0x000fc400000114fc */
[----:B------:R-:W-:Y:S02]  /*3d50*/  LOP3.LUT R76, R76, 0xf, RZ, 0xc0, !PT ;  /* 0x0000000f4c4c7812 */ /* 0x000fe400078ec0ff */
[----:B------:R-:W-:Y:S01]  /*3d60*/  SHF.L.U64.HI R64, R33, 0x1, R35 ;  /* 0x0000000121407819 */ /* 0x000fe20000010223 */
[----:B------:R-:W-:Y:S01]  /*3d70*/  IMAD R0, R0, c[0x0][0x1e0], RZ ;  /* 0x0000780000007a24 */ /* 0x000fe200078e02ff */
[----:B------:R-:W-:Y:S02]  /*3d80*/  LOP3.LUT R74, R74, 0xf, RZ, 0xc0, !PT ;  /* 0x0000000f4a4a7812 */ /* 0x000fe400078ec0ff */
[----:B------:R-:W-:Y:S01]  /*3d90*/  SEL R69, RZ, 0x10, P1 ;  /* 0x00000010ff457807 */ /* 0x000fe20000800000 */
[----:B------:R-:W-:Y:S01]  /*3da0*/  IMAD R0, R252, c[0x0][0x1e4], R0 ;  /* 0x00007900fc007a24 */ /* 0x000fe200078e0200 */
[----:B------:R-:W-:Y:S02]  /*3db0*/  SHF.L.U64.HI R61, R31, 0x1, R34 ;  /* 0x000000011f3d7819 */ /* 0x000fe40000010222 */
[----:B------:R-:W-:-:S02]  /*3dc0*/  IADD3 R70, -R69, 0x10, RZ ;  /* 0x0000001045467810 */ /* 0x000fc40007ffe1ff */
[----:B------:R-:W-:Y:S01]  /*3dd0*/  SHF.L.U64.HI R58, R29, 0x1, R32 ;  /* 0x000000011d3a7819 */ /* 0x000fe20000010220 */
[----:B-1----:R-:W-:Y:S01]  /*3de0*/  IMAD.WIDE.U32 R56, R252, c[0x0][0x1e0], RZ ;  /* 0x00007800fc387a25 */ /* 0x002fe200078e00ff */
[----:B------:R-:W-:Y:S02]  /*3df0*/  LOP3.LUT R70, R70, 0xf, RZ, 0xc0, !PT ;  /* 0x0000000f46467812 */ /* 0x000fe400078ec0ff */
[----:B------:R-:W-:Y:S01]  /*3e00*/  SHF.L.U64.HI R7, R28, 0x1, R30 ;  /* 0x000000011c077819 */ /* 0x000fe2000001021e */
[----:B------:R-:W-:Y:S01]  /*3e10*/  IMAD.IADD R57, R57, 0x1, R0 ;  /* 0x0000000139397824 */ /* 0x000fe200078e0200 */
[----:B--2---:R-:W-:-:S03]  /*3e20*/  SHF.R.S32.HI R0, RZ, 0x1f, R251 ;  /* 0x0000001fff007819 */ /* 0x004fc600000114fb */
[----:B------:R-:W-:-:S04]  /*3e30*/  IMAD.WIDE.U32 R56, R251, c[0x0][0x1f0], R56 ;  /* 0x00007c00fb387a25 */ /* 0x000fc800078e0038 */
[----:B------:R-:W-:Y:S01]  /*3e40*/  IMAD R0, R0, c[0x0][0x1f0], RZ ;  /* 0x00007c0000007a24 */ /* 0x000fe200078e02ff */
[----:B------:R-:W-:Y:S02]  /*3e50*/  IADD3 R65, P0, R56, UR20, RZ ;  /* 0x0000001438417c10 */ /* 0x000fe4000ff1e0ff */
[----:B------:R-:W-:Y:S01]  /*3e60*/  SEL R56, RZ, 0x10, P2 ;  /* 0x00000010ff387807 */ /* 0x000fe20001000000 */
[----:B------:R-:W-:-:S03]  /*3e70*/  IMAD R0, R251, c[0x0][0x1f4], R0 ;  /* 0x00007d00fb007a24 */ /* 0x000fc600078e0200 */
[----:B------:R-:W-:Y:S02]  /*3e80*/  IADD3 R72, -R56, 0x10, RZ ;  /* 0x0000001038487810 */ /* 0x000fe40007ffe1ff */
[----:B------:R-:W-:Y:S01]  /*3e90*/  IADD3.X R0, R57, UR18, R0, P0, !PT ;  /* 0x0000001239007c10 */ /* 0x000fe200087fe400 */
[----:B------:R-:W-:Y:S01]  /*3ea0*/  IMAD.SHL.U32 R57, R29, 0x2, RZ ;  /* 0x000000021d397824 */ /* 0x000fe200078e00ff */
[C---:B------:R-:W-:Y:S02]  /*3eb0*/  LEA R66, P0, R65.reuse, c[0x0][0x1c8], 0x1 ;  /* 0x0000720041427a11 */ /* 0x040fe400078008ff */
[----:B------:R-:W-:Y:S02]  /*3ec0*/  LOP3.LUT R72, R72, 0xf, RZ, 0xc0, !PT ;  /* 0x0000000f48487812 */ /* 0x000fe400078ec0ff */
[----:B------:R-:W-:Y:S01]  /*3ed0*/  LEA.HI.X R65, R65, c[0x0][0x1cc], R0, 0x1, P0 ;  /* 0x0000730041417a11 */ /* 0x000fe200000f0c00 */
[----:B------:R-:W1:Y:S01]  /*3ee0*/  SHFL.IDX PT, R71, R66, 0x2, 0x181f ;  /* 0x00581f0042477f89 */ /* 0x000e6200000e0000 */
[----:B------:R-:W-:-:S03]  /*3ef0*/  IMAD.SHL.U32 R0, R28, 0x2, RZ ;  /* 0x000000021c007824 */ /* 0x000fc600078e00ff */
[----:B------:R-:W2:Y:S04]  /*3f00*/  SHFL.IDX PT, R67, R65, 0x2, 0x181f ;  /* 0x00581f0041437f89 */ /* 0x000ea800000e0000 */
[----:B------:R-:W-:Y:S04]  /*3f10*/  SHFL.IDX PT, R68, R65, RZ, 0x181f ;  /* 0x00181fff41447589 */ /* 0x000fe800000e0000 */
[----:B------:R-:W-:Y:S01]  /*3f20*/  SHFL.IDX PT, R65, R65, 0x1, 0x181f ;  /* 0x00381f0041417f89 */ /* 0x000fe200000e0000 */
        /* <DEDUP_REMOVED lines=8> */
[----:B------:R-:W1:Y:S04]  /*3fb0*/  SHFL.IDX PT, R67, R66, RZ, 0x181f ;  /* 0x00181fff42437589 */ /* 0x000e6800000e0000 */
[----:B------:R-:W2:Y:S01]  /*3fc0*/  SHFL.IDX PT, R66, R66, 0x1, 0x181f ;  /* 0x00381f0042427f89 */ /* 0x000ea200000e0000 */
[----:B-1----:R-:W-:-:S05]  /*3fd0*/  IADD3 R82, P0, R67, R63, RZ ;  /* 0x0000003f43527210 */ /* 0x002fca0007f1e0ff */
[----:B------:R-:W-:Y:S01]  /*3fe0*/  IMAD.X R83, R68, 0x1, R64, P0 ;  /* 0x0000000144537824 */ /* 0x000fe200000e0640 */
        /* <DEDUP_REMOVED lines=9> */
[----:B--2---:R-:W-:-:S04]  /*4080*/  IADD3 R86, P0, R66, R63, RZ ;  /* 0x0000003f42567210 */ /* 0x004fc80007f1e0ff */
        /* <DEDUP_REMOVED lines=20> */
.L_x_800:
[----:B------:R-:W-:Y:S01]  /*41d0*/  LOP3.LUT R6, R6, 0xffffffe0, RZ, 0xc0, !PT ;  /* 0xffffffe006067812 */ /* 0x000fe200078ec0ff */
[----:B------:R-:W-:Y:S01]  /*41e0*/  IMAD.SHL.U32 R245, R5, 0x2, RZ ;  /* 0x0000000205f57824 */ /* 0x000fe200078e00ff */
[----:B------:R-:W0:Y:S03]  /*41f0*/  LDGDEPBAR ;  /* 0x00000000000079af */ /* 0x000e260000000000 */
[----:B------:R-:W-:Y:S01]  /*4200*/  IMAD.IADD R6, R2, 0x1, -R6 ;  /* 0x0000000102067824 */ /* 0x000fe200078e0a06 */
[----:B------:R-:W-:Y:S01]  /*4210*/  LDSM.16.MT88.4 R172, [R245+0x100] ;  /* 0x00010000f5ac783b */ /* 0x000fe20000004200 */
[----:B------:R-:W-:Y:S02]  /*4220*/  IMAD.U32 R2, RZ, RZ, UR4 ;  /* 0x00000004ff027e24 */ /* 0x000fe4000f8e00ff */
[--C-:B------:R-:W-:Y:S01]  /*4230*/  IMAD R240, R4, 0x2, R245.reuse ;  /* 0x0000000204f07824 */ /* 0x100fe200078e02f5 */
[----:B------:R-:W-:Y:S01]  /*4240*/  SHF.R.S32.HI R0, RZ, 0x1f, R6 ;  /* 0x0000001fff007819 */ /* 0x000fe20000011406 */
[C---:B------:R-:W-:Y:S01]  /*4250*/  IMAD R239, R3.reuse, 0x2, R245 ;  /* 0x0000000203ef7824 */ /* 0x040fe200078e02f5 */
[----:B-1----:R-:W-:Y:S01]  /*4260*/  LDSM.16.MT88.4 R80, [R245+0x3100] ;  /* 0x00310000f550783b */ /* 0x002fe20000004200 */
[----:B------:R-:W-:Y:S01]  /*4270*/  IMAD R238, R3, 0x2, R240 ;  /* 0x0000000203ee7824 */ /* 0x000fe200078e02f0 */
        /* <DEDUP_REMOVED lines=33> */
[----:B------:R-:W-:-:S04]  /*4490*/  ISETP.GT.AND P0, PT, R2, 0x11, PT ;  /* 0x000000110200780c */ /* 0x000fc80003f04270 */
[----:B------:R-:W-:Y:S02]  /*44a0*/  FSEL R47, R47, -INF , P0 ;  /* 0xff8000002f2f7808 */ /* 0x000fe40000000000 */
[----:B------:R-:W-:Y:S02]  /*44b0*/  FSEL R45, R45, -INF , P0 ;  /* 0xff8000002d2d7808 */ /* 0x000fe40000000000 */
        /* <DEDUP_REMOVED lines=28> */
[----:B------:R-:W-:-:S04]  /*4680*/  ISETP.GT.AND P0, PT, R2, 0x38, PT ;  /* 0x000000380200780c */ /* 0x000fc80003f04270 */
[----:B------:R-:W-:Y:S02]  /*4690*/  FSEL R202, R26, -INF , P0 ;  /* 0xff8000001aca7808 */ /* 0x000fe40000000000 */
[----:B------:R-:W-:Y:S02]  /*46a0*/  FMNMX.FTZ R26, R45, R41, !PT ;  /* 0x000000292d1a7209 */ /* 0x000fe40007810000 */
[----:B------:R-:W-:Y:S02]  /*46b0*/  FSEL R197, R24, -INF , P0 ;  /* 0xff80000018c57808 */ /* 0x000fe40000000000 */
[----:B------:R-:W-:Y:S02]  /*46c0*/  FMNMX.FTZ R24, R36, R26, !PT ;  /* 0x0000001a24187209 */ /* 0x000fe40007810000 */
[----:B------:R-:W-:Y:S02]  /*46d0*/  ISETP.GT.AND P0, PT, R2, 0x39, PT ;  /* 0x000000390200780c */ /* 0x000fe40003f04270 */
[----:B------:R-:W-:-:S02]  /*46e0*/  FMNMX.FTZ R24, R37, R24, !PT ;  /* 0x0000001825187209 */ /* 0x000fc40007810000 */
[----:B------:R-:W-:Y:S02]  /*46f0*/  FSEL R201, R27, -INF , P0 ;  /* 0xff8000001bc97808 */ /* 0x000fe40000000000 */
[----:B------:R-:W-:Y:S02]  /*4700*/  FSEL R195, R25, -INF , P0 ;  /* 0xff80000019c37808 */ /* 0x000fe40000000000 */
[----:B------:R-:W-:Y:S02]  /*4710*/  ISETP.GT.AND P0, PT, R2, 0x40, PT ;  /* 0x000000400200780c */ /* 0x000fe40003f04270 */
[----:B------:R-:W-:Y:S02]  /*4720*/  FMNMX.FTZ R24, R44, R24, !PT ;  /* 0x000000182c187209 */ /* 0x000fe40007810000 */
[----:B------:R-:W-:Y:S02]  /*4730*/  FSEL R210, R22, -INF , P0 ;  /* 0xff80000016d27808 */ /* 0x000fe40000000000 */
[----:B------:R-:W-:-:S02]  /*4740*/  FMNMX.FTZ R22, R40, R24, !PT ;  /* 0x0000001828167209 */ /* 0x000fc40007810000 */
[----:B------:R-:W-:Y:S02]  /*4750*/  FSEL R209, R20, -INF , P0 ;  /* 0xff80000014d17808 */ /* 0x000fe40000000000 */
[C---:B------:R-:W-:Y:S02]  /*4760*/  ISETP.GT.AND P0, PT, R2.reuse, 0x41, PT ;  /* 0x000000410200780c */ /* 0x040fe40003f04270 */
[----:B------:R-:W-:Y:S02]  /*4770*/  FMNMX.FTZ R22, R215, R22, !PT ;  /* 0x00000016d7167209 */ /* 0x000fe40007810000 */
[----:B------:R-:W-:Y:S02]  /*4780*/  FSEL R208, R23, -INF , P0 ;  /* 0xff80000017d07808 */ /* 0x000fe40000000000 */
[----:B------:R-:W-:Y:S02]  /*4790*/  FSEL R207, R21, -INF , P0 ;  /* 0xff80000015cf7808 */ /* 0x000fe40000000000 */
[----:B------:R-:W-:-:S02]  /*47a0*/  ISETP.GT.AND P0, PT, R2, 0x48, PT ;  /* 0x000000480200780c */ /* 0x000fc40003f04270 */
[----:B------:R-:W-:Y:S02]  /*47b0*/  FMNMX.FTZ R20, R54, R55, !PT ;  /* 0x0000003736147209 */ /* 0x000fe40007810000 */
[----:B------:R-:W-:Y:S02]  /*47c0*/  FMNMX.FTZ R21, R214, R22, !PT ;  /* 0x00000016d6157209 */ /* 0x000fe40007810000 */
[----:B------:R-:W-:Y:S02]  /*47d0*/  FSEL R206, R18, -INF , P0 ;  /* 0xff80000012ce7808 */ /* 0x000fe40000000000 */
[----:B------:R-:W-:Y:S02]  /*47e0*/  FMNMX.FTZ R20, R52, R20, !PT ;  /* 0x0000001434147209 */ /* 0x000fe40007810000 */
[----:B------:R-:W-:Y:S02]  /*47f0*/  FMNMX.FTZ R18, R200, R21, !PT ;  /* 0x00000015c8127209 */ /* 0x000fe40007810000 */
[----:B------:R-:W-:-:S02]  /*4800*/  FSEL R205, R16, -INF , P0 ;  /* 0xff80000010cd7808 */ /* 0x000fc40000000000 */
[----:B------:R-:W-:Y:S02]  /*4810*/  FMNMX.FTZ R16, R7, R20, !PT ;  /* 0x0000001407107209 */ /* 0x000fe40007810000 */
[----:B------:R-:W-:Y:S01]  /*4820*/  FMNMX.FTZ R18, R198, R18, !PT ;  /* 0x00000012c6127209 */ /* 0x000fe20007810000 */
[----:B------:R-:W-:Y:S01]  /*4830*/  LDSM.16.MT88.4 R20, [R238+0x900] ;  /* 0x00090000ee14783b */ /* 0x000fe20000004200 */
[----:B------:R-:W-:Y:S02]  /*4840*/  ISETP.GT.AND P0, PT, R2, 0x49, PT ;  /* 0x000000490200780c */ /* 0x000fe40003f04270 */
        /* <DEDUP_REMOVED lines=8> */
[----:B------:R-:W-:-:S02]  /*48d0*/  FMNMX.FTZ R16, R38, R16, !PT ;  /* 0x0000001026107209 */ /* 0x000fc40007810000 */
[----:B------:R-:W-:Y:S02]  /*48e0*/  FMNMX.FTZ R14, R209, R17, !PT ;  /* 0x00000011d10e7209 */ /* 0x000fe40007810000 */
[----:B------:R-:W-:Y:S02]  /*48f0*/  FSEL R193, R12, -INF , P0 ;  /* 0xff8000000cc17808 */ /* 0x000fe40000000000 */
[----:B------:R-:W-:Y:S02]  /*4900*/  FMNMX.FTZ R12, R39, R16, !PT ;  /* 0x00000010270c7209 */ /* 0x000fe40007810000 */
[----:B------:R-:W-:Y:S01]  /*4910*/  FMNMX.FTZ R14, R207, R14, !PT ;  /* 0x0000000ecf0e7209 */ /* 0x000fe20007810000 */
[----:B------:R-:W-:Y:S01]  /*4920*/  LDSM.16.MT88.4 R16, [R245+0x3900] ;  /* 0x00390000f510783b */ /* 0x000fe20000004200 */
[----:B------:R-:W-:Y:S02]  /*4930*/  ISETP.GT.AND P0, PT, R2, 0x51, PT ;  /* 0x000000510200780c */ /* 0x000fe40003f04270 */
        /* <DEDUP_REMOVED lines=8> */
[----:B------:R-:W-:Y:S02]  /*49c0*/  FMNMX.FTZ R12, R212, R12, !PT ;  /* 0x0000000cd40c7209 */ /* 0x000fe40007810000 */
[----:B------:R-:W-:Y:S02]  /*49d0*/  FMNMX.FTZ R10, R193, R13, !PT ;  /* 0x0000000dc10a7209 */ /* 0x000fe40007810000 */
[----:B------:R-:W-:Y:S02]  /*49e0*/  FSEL R191, R8, -INF , P0 ;  /* 0xff80000008bf7808 */ /* 0x000fe40000000000 */
[----:B------:R-:W-:Y:S02]  /*49f0*/  ISETP.GT.AND P0, PT, R2, 0x59, PT ;  /* 0x000000590200780c */ /* 0x000fe40003f04270 */
[----:B------:R-:W-:-:S02]  /*4a00*/  FMNMX.FTZ R12, R211, R12, !PT ;  /* 0x0000000cd30c7209 */ /* 0x000fc40007810000 */
[----:B------:R-:W-:Y:S02]  /*4a10*/  FMNMX.FTZ R10, R192, R10, !PT ;  /* 0x0000000ac00a7209 */ /* 0x000fe40007810000 */
[----:B------:R-:W-:Y:S02]  /*4a20*/  FSEL R190, R9, -INF , P0 ;  /* 0xff80000009be7808 */ /* 0x000fe40000000000 */
[----:B------:R-:W-:Y:S02]  /*4a30*/  FMNMX.FTZ R8, R199, R12, !PT ;  /* 0x0000000cc7087209 */ /* 0x000fe40007810000 */
[----:B------:R-:W-:Y:S01]  /*4a40*/  FMNMX.FTZ R2, R191, R10, !PT ;  /* 0x0000000abf027209 */ /* 0x000fe20007810000 */
[----:B------:R-:W-:Y:S01]  /*4a50*/  LDSM.16.MT88.4 R12, [R245+0x900] ;  /* 0x00090000f50c783b */ /* 0x000fe20000004200 */
[----:B------:R-:W-:Y:S02]  /*4a60*/  FMNMX.FTZ R8, R196, R8, !PT ;  /* 0x00000008c4087209 */ /* 0x000fe40007810000 */
[----:B------:R-:W-:-:S02]  /*4a70*/  FMNMX.FTZ R2, R190, R2, !PT ;  /* 0x00000002be027209 */ /* 0x000fc40007810000 */
[----:B------:R-:W-:Y:S02]  /*4a80*/  FMNMX.FTZ R8, R202, R8, !PT ;  /* 0x00000008ca087209 */ /* 0x000fe40007810000 */
[----:B------:R-:W-:Y:S01]  /*4a90*/  FSEL R24, R11, -INF , P0 ;  /* 0xff8000000b187808 */ /* 0x000fe20000000000 */
[----:B------:R-:W1:Y:S01]  /*4aa0*/  SHFL.BFLY PT, R9, R2, 0x2, 0x1f ;  /* 0x0c401f0002097f89 */ /* 0x000e6200000e0000 */
[----:B------:R-:W-:-:S04]  /*4ab0*/  FMNMX.FTZ R8, R201, R8, !PT ;  /* 0x00000008c9087209 */ /* 0x000fc80007810000 */
        /* <DEDUP_REMOVED lines=8> */
[----:B------:R-:W-:-:S04]  /*4b40*/  FMNMX.FTZ R8, R25, R8, !PT ;  /* 0x0000000819087209 */ /* 0x000fc80007810000 */
[----:B------:R-:W-:-:S05]  /*4b50*/  FMNMX.FTZ R8, R24, R8, !PT ;  /* 0x0000000818087209 */ /* 0x000fca0007810000 */
[----:B------:R-:W2:Y:S01]  /*4b60*/  SHFL.BFLY PT, R9, R8, 0x2, 0x1f ;  /* 0x0c401f0008097f89 */ /* 0x000ea200000e0000 */
[----:B-1----:R-:W-:-:S04]  /*4b70*/  FMNMX.FTZ R2, R2, R10, !PT ;  /* 0x0000000a02027209 */ /* 0x002fc80007810000 */
[C---:B------:R-:W-:Y:S01]  /*4b80*/  FSETP.NEU.FTZ.AND P0, PT, R2.reuse, -INF , PT ;  /* 0xff8000000200780b */ /* 0x040fe20003f1d000 */
[----:B------:R-:W-:-:S05]  /*4b90*/  FMUL.FTZ R194, R2, c[0x0][0x2d0] ;  /* 0x0000b40002c27a20 */ /* 0x000fca0000410000 */
[----:B------:R-:W-:Y:S02]  /*4ba0*/  FSEL R194, R194, RZ, P0 ;  /* 0x000000ffc2c27208 */ /* 0x000fe40000000000 */
[----:B--2---:R-:W-:-:S03]  /*4bb0*/  FMNMX.FTZ R8, R8, R9, !PT ;  /* 0x0000000908087209 */ /* 0x004fc60007810000 */
[--C-:B------:R-:W-:Y:S02]  /*4bc0*/  FFMA.FTZ R187, R0, c[0x0][0x2d0], -R194.reuse ;  /* 0x0000b40000bb7a23 */ /* 0x100fe400000108c2 */
[----:B------:R-:W1:Y:S01]  /*4bd0*/  SHFL.BFLY PT, R0, R8, 0x1, 0x1f ;  /* 0x0c201f0008007f89 */ /* 0x000e6200000e0000 */
[--C-:B------:R-:W-:Y:S02]  /*4be0*/  FFMA.FTZ R27, R53, c[0x0][0x2d0], -R194.reuse ;  /* 0x0000b400351b7a23 */ /* 0x100fe400000108c2 */
[--C-:B------:R-:W-:Y:S01]  /*4bf0*/  FFMA.FTZ R184, R48, c[0x0][0x2d0], -R194.reuse ;  /* 0x0000b40030b87a23 */ /* 0x100fe200000108c2 */
[----:B------:R-:W-:Y:S01]  /*4c00*/  MUFU.EX2 R187, R187 ;  /* 0x000000bb00bb7308 */ /* 0x000fe20000000800 */
[--C-:B------:R-:W-:Y:S02]  /*4c10*/  FFMA.FTZ R51, R49, c[0x0][0x2d0], -R194.reuse ;  /* 0x0000b40031337a23 */ /* 0x100fe400000108c2 */
[--C-:B------:R-:W-:Y:S02]  /*4c20*/  FFMA.FTZ R50, R46, c[0x0][0x2d0], -R194.reuse ;  /* 0x0000b4002e327a23 */ /* 0x100fe400000108c2 */
[----:B------:R-:W-:-:S02]  /*4c30*/  FFMA.FTZ R46, R45, c[0x0][0x2d0], -R194 ;  /* 0x0000b4002d2e7a23 */ /* 0x000fc400000108c2 */
[--C-:B------:R-:W-:Y:S01]  /*4c40*/  FFMA.FTZ R45, R36, c[0x0][0x2d0], -R194.reuse ;  /* 0x0000b400242d7a23 */ /* 0x100fe200000108c2 */
[----:B------:R-:W2:Y:S01]  /*4c50*/  MUFU.EX2 R27, R27 ;  /* 0x0000001b001b7308 */ /* 0x000ea20000000800 */
[--C-:B------:R-:W-:Y:S02]  /*4c60*/  FFMA.FTZ R41, R37, c[0x0][0x2d0], -R194.reuse ;  /* 0x0000b40025297a23 */ /* 0x100fe400000108c2 */
[--C-:B------:R-:W-:Y:S02]  /*4c70*/  FFMA.FTZ R44, R44, c[0x0][0x2d0], -R194.reuse ;  /* 0x0000b4002c2c7a23 */ /* 0x100fe400000108c2 */
[--C-:B------:R-:W-:Y:S02]  /*4c80*/  FFMA.FTZ R40, R40, c[0x0][0x2d0], -R194.reuse ;  /* 0x0000b40028287a23 */ /* 0x100fe400000108c2 */
[--C-:B------:R-:W-:Y:S01]  /*4c90*/  FFMA.FTZ R200, R200, c[0x0][0x2d0], -R194.reuse ;  /* 0x0000b400c8c87a23 */ /* 0x100fe200000108c2 */
[----:B------:R-:W-:Y:S01]  /*4ca0*/  MUFU.EX2 R184, R184 ;  /* 0x000000b800b87308 */ /* 0x000fe20000000800 */
[----:B------:R-:W-:-:S02]  /*4cb0*/  FFMA.FTZ R198, R198, c[0x0][0x2d0], -R194 ;  /* 0x0000b400c6c67a23 */ /* 0x000fc400000108c2 */
[--C-:B------:R-:W-:Y:S01]  /*4cc0*/  FFMA.FTZ R197, R197, c[0x0][0x2d0], -R194.reuse ;  /* 0x0000b400c5c57a23 */ /* 0x100fe200000108c2 */
[----:B-1----:R-:W-:Y:S01]  /*4cd0*/  FMNMX.FTZ R0, R0, R8, !PT ;  /* 0x0000000800007209 */ /* 0x002fe20007810000 */
[--C-:B------:R-:W-:Y:S01]  /*4ce0*/  FFMA.FTZ R195, R195, c[0x0][0x2d0], -R194.reuse ;  /* 0x0000b400c3c37a23 */ /* 0x100fe200000108c2 */
[----:B------:R-:W1:Y:S01]  /*4cf0*/  LDSM.16.MT88.4 R8, [R240+0x900] ;  /* 0x00090000f008783b */ /* 0x000e620000004200 */
[--C-:B------:R-:W-:Y:S01]  /*4d00*/  FFMA.FTZ R209, R209, c[0x0][0x2d0], -R194.reuse ;  /* 0x0000b400d1d17a23 */ /* 0x100fe200000108c2 */
[C---:B------:R-:W-:Y:S01]  /*4d10*/  FSETP.NEU.FTZ.AND P0, PT, R0.reuse, -INF , PT ;  /* 0xff8000000000780b */ /* 0x040fe20003f1d000 */
[----:B------:R-:W-:Y:S01]  /*4d20*/  FMUL.FTZ R26, R0, c[0x0][0x2d0] ;  /* 0x0000b400001a7a20 */ /* 0x000fe20000410000 */
[----:B------:R-:W3:Y:S01]  /*4d30*/  MUFU.EX2 R51, R51 ;  /* 0x0000003300337308 */ /* 0x000ee20000000800 */
[----:B--2---:R-:W-:Y:S01]  /*4d40*/  F2FP.PACK_AB R164, R27, R187 ;  /* 0x000000bb1ba4723e */ /* 0x004fe200000000ff */
[--C-:B------:R-:W-:Y:S02]  /*4d50*/  FFMA.FTZ R207, R207, c[0x0][0x2d0], -R194.reuse ;  /* 0x0000b400cfcf7a23 */ /* 0x100fe400000108c2 */
[----:B------:R-:W-:Y:S01]  /*4d60*/  FSEL R26, R26, RZ, P0 ;  /* 0x000000ff1a1a7208 */ /* 0x000fe20000000000 */
[--C-:B------:R-:W-:Y:S01]  /*4d70*/  FFMA.FTZ R205, R205, c[0x0][0x2d0], -R194.reuse ;  /* 0x0000b400cdcd7a23 */ /* 0x100fe200000108c2 */
[----:B------:R-:W-:Y:S01]  /*4d80*/  PLOP3.LUT P0, PT, PT, PT, UP0, 0x40, 0x0 ;  /* 0x000000000000781c */ /* 0x000fe20003f0e808 */
[----:B------:R-:W-:Y:S01]  /*4d90*/  FFMA.FTZ R204, R204, c[0x0][0x2d0], -R194 ;  /* 0x0000b400cccc7a23 */ /* 0x000fe200000108c2 */
[----:B------:R-:W-:Y:S01]  /*4da0*/  MUFU.EX2 R50, R50 ;  /* 0x0000003200327308 */ /* 0x000fe20000000800 */
[----:B------:R-:W-:-:S02]  /*4db0*/  FFMA.FTZ R186, R54, c[0x0][0x2d0], -R26 ;  /* 0x0000b40036ba7a23 */ /* 0x000fc4000001081a */
[--C-:B------:R-:W-:Y:S02]  /*4dc0*/  FFMA.FTZ R185, R55, c[0x0][0x2d0], -R26.reuse ;  /* 0x0000b40037b97a23 */ /* 0x100fe4000001081a */
[--C-:B------:R-:W-:Y:S02]  /*4dd0*/  FFMA.FTZ R181, R52, c[0x0][0x2d0], -R26.reuse ;  /* 0x0000b40034b57a23 */ /* 0x100fe4000001081a */
[--C-:B------:R-:W-:Y:S01]  /*4de0*/  FFMA.FTZ R180, R7, c[0x0][0x2d0], -R26.reuse ;  /* 0x0000b40007b47a23 */ /* 0x100fe2000001081a */
[----:B------:R-:W-:Y:S01]  /*4df0*/  MUFU.EX2 R186, R186 ;  /* 0x000000ba00ba7308 */ /* 0x000fe20000000800 */
[----:B---3--:R-:W-:Y:S01]  /*4e00*/  F2FP.PACK_AB R166, R51, R184 ;  /* 0x000000b833a6723e */ /* 0x008fe200000000ff */
[--C-:B------:R-:W-:Y:S02]  /*4e10*/  FFMA.FTZ R48, R47, c[0x0][0x2d0], -R26.reuse ;  /* 0x0000b4002f307a23 */ /* 0x100fe4000001081a */
[--C-:B------:R-:W-:Y:S02]  /*4e20*/  FFMA.FTZ R49, R6, c[0x0][0x2d0], -R26.reuse ;  /* 0x0000b40006317a23 */ /* 0x100fe4000001081a */
[----:B------:R-:W-:-:S02]  /*4e30*/  FFMA.FTZ R47, R38, c[0x0][0x2d0], -R26 ;  /* 0x0000b400262f7a23 */ /* 0x000fc4000001081a */
[----:B------:R-:W2:Y:S01]  /*4e40*/  MUFU.EX2 R185, R185 ;  /* 0x000000b900b97308 */ /* 0x000ea20000000800 */
[--C-:B------:R-:W-:Y:S02]  /*4e50*/  FFMA.FTZ R43, R39, c[0x0][0x2d0], -R26.reuse ;  /* 0x0000b400272b7a23 */ /* 0x100fe4000001081a */
[----:B------:R-:W-:Y:S01]  /*4e60*/  LDSM.16.MT88.4 R36, [R239+0x900] ;  /* 0x00090000ef24783b */ /* 0x000fe20000004200 */
[--C-:B------:R-:W-:Y:S02]  /*4e70*/  FFMA.FTZ R42, R42, c[0x0][0x2d0], -R26.reuse ;  /* 0x0000b4002a2a7a23 */ /* 0x100fe4000001081a */
[--C-:B------:R-:W-:Y:S02]  /*4e80*/  FFMA.FTZ R3, R211, c[0x0][0x2d0], -R26.reuse ;  /* 0x0000b400d3037a23 */ /* 0x100fe4000001081a */
[----:B------:R-:W-:Y:S01]  /*4e90*/  MUFU.EX2 R181, R181 ;  /* 0x000000b500b57308 */ /* 0x000fe20000000800 */
[--C-:B------:R-:W-:Y:S02]  /*4ea0*/  FFMA.FTZ R199, R199, c[0x0][0x2d0], -R26.reuse ;  /* 0x0000b400c7c77a23 */ /* 0x100fe4000001081a */
[----:B------:R-:W-:-:S02]  /*4eb0*/  FFMA.FTZ R196, R196, c[0x0][0x2d0], -R26 ;  /* 0x0000b400c4c47a23 */ /* 0x000fc4000001081a */
[--C-:B------:R-:W-:Y:S02]  /*4ec0*/  FFMA.FTZ R202, R202, c[0x0][0x2d0], -R26.reuse ;  /* 0x0000b400caca7a23 */ /* 0x100fe4000001081a */
[--C-:B------:R-:W-:Y:S01]  /*4ed0*/  FFMA.FTZ R201, R201, c[0x0][0x2d0], -R26.reuse ;  /* 0x0000b400c9c97a23 */ /* 0x100fe2000001081a */
[----:B------:R-:W3:Y:S01]  /*4ee0*/  MUFU.EX2 R180, R180 ;  /* 0x000000b400b47308 */ /* 0x000ee20000000800 */
[----:B--2---:R-:W-:Y:S01]  /*4ef0*/  F2FP.PACK_AB R165, R185, R186 ;  /* 0x000000bab9a5723e */ /* 0x004fe200000000ff */
[--C-:B------:R-:W-:Y:S02]  /*4f00*/  FFMA.FTZ R210, R210, c[0x0][0x2d0], -R26.reuse ;  /* 0x0000b400d2d27a23 */ /* 0x100fe4000001081a */
[--C-:B------:R-:W-:Y:S02]  /*4f10*/  FFMA.FTZ R208, R208, c[0x0][0x2d0], -R26.reuse ;  /* 0x0000b400d0d07a23 */ /* 0x100fe4000001081a */
[--C-:B------:R-:W-:Y:S02]  /*4f20*/  FFMA.FTZ R206, R206, c[0x0][0x2d0], -R26.reuse ;  /* 0x0000b400cece7a23 */ /* 0x100fe4000001081a */
[----:B------:R-:W2:Y:S01]  /*4f30*/  MUFU.EX2 R46, R46 ;  /* 0x0000002e002e7308 */ /* 0x000ea20000000800 */
[----:B------:R-:W-:-:S02]  /*4f40*/  FFMA.FTZ R203, R203, c[0x0][0x2d0], -R26 ;  /* 0x0000b400cbcb7a23 */ /* 0x000fc4000001081a */
[--C-:B------:R-:W-:Y:S02]  /*4f50*/  FFMA.FTZ R193, R193, c[0x0][0x2d0], -R194.reuse ;  /* 0x0000b400c1c17a23 */ /* 0x100fe400000108c2 */
[--C-:B------:R-:W-:Y:S02]  /*4f60*/  FFMA.FTZ R192, R192, c[0x0][0x2d0], -R194.reuse ;  /* 0x0000b400c0c07a23 */ /* 0x100fe400000108c2 */
[--C-:B------:R-:W-:Y:S01]  /*4f70*/  FFMA.FTZ R191, R191, c[0x0][0x2d0], -R194.reuse ;  /* 0x0000b400bfbf7a23 */ /* 0x100fe200000108c2 */
[----:B---3--:R-:W-:Y:S01]  /*4f80*/  F2FP.PACK_AB R167, R180, R181 ;  /* 0x000000b5b4a7723e */ /* 0x008fe200000000ff */
[----:B------:R-:W-:Y:S01]  /*4f90*/  MUFU.EX2 R45, R45 ;  /* 0x0000002d002d7308 */ /* 0x000fe20000000800 */
[----:B------:R-:W-:Y:S02]  /*4fa0*/  FFMA.FTZ R190, R190, c[0x0][0x2d0], -R194 ;  /* 0x0000b400bebe7a23 */ /* 0x000fe400000108c2 */
[--C-:B------:R-:W-:Y:S02]  /*4fb0*/  FFMA.FTZ R189, R189, c[0x0][0x2d0], -R26.reuse ;  /* 0x0000b400bdbd7a23 */ /* 0x100fe4000001081a */
[--C-:B------:R-:W-:Y:S01]  /*4fc0*/  FFMA.FTZ R188, R188, c[0x0][0x2d0], -R26.reuse ;  /* 0x0000b400bcbc7a23 */ /* 0x100fe2000001081a */
[----:B------:R-:W-:Y:S01]  /*4fd0*/  HMMA.16816.F32 R176, R164, R172, RZ ;  /* 0x000000aca4b0723c */ /* 0x000fe200000018ff */
[----:B--2---:R-:W-:Y:S01]  /*4fe0*/  F2FP.PACK_AB R4, R46, R50 ;  /* 0x000000322e04723e */ /* 0x004fe200000000ff */
[----:B------:R-:W2:Y:S01]  /*4ff0*/  MUFU.EX2 R41, R41 ;  /* 0x0000002900297308 */ /* 0x000ea20000000800 */
[----:B------:R-:W-:-:S02]  /*5000*/  FFMA.FTZ R211, R24, c[0x0][0x2d0], -R26 ;  /* 0x0000b40018d37a23 */ /* 0x000fc4000001081a */
[----:B------:R-:W-:Y:S02]  /*5010*/  FADD.FTZ R185, R186, R185 ;  /* 0x000000b9bab97221 */ /* 0x000fe40000010000 */
[----:B------:R-:W-:Y:S01]  /*5020*/  FADD.FTZ R187, R187, R27 ;  /* 0x0000001bbbbb7221 */ /* 0x000fe20000010000 */
[C---:B------:R-:W-:Y:S01]  /*5030*/  HMMA.16816.F32 R172, R164.reuse, R174, RZ ;  /* 0x000000aea4ac723c */ /* 0x040fe200000018ff */
[----:B------:R-:W-:Y:S01]  /*5040*/  FADD.FTZ R185, R181, R185 ;  /* 0x000000b9b5b97221 */ /* 0x000fe20000010000 */
[----:B------:R-:W3:Y:S01]  /*5050*/  MUFU.EX2 R49, R49 ;  /* 0x0000003100317308 */ /* 0x000ee20000000800 */
[----:B------:R-:W-:Y:S02]  /*5060*/  FADD.FTZ R187, R184, R187 ;  /* 0x000000bbb8bb7221 */ /* 0x000fe40000010000 */
[----:B------:R-:W-:Y:S02]  /*5070*/  FADD.FTZ R180, R180, R185 ;  /* 0x000000b9b4b47221 */ /* 0x000fe40000010000 */
[----:B------:R-:W-:Y:S01]  /*5080*/  FADD.FTZ R187, R51, R187 ;  /* 0x000000bb33bb7221 */ /* 0x000fe20000010000 */
[----:B------:R-:W-:Y:S02]  /*5090*/  HMMA.16816.F32 R52, R164, R56, RZ ;  /* 0x00000038a434723c */ /* 0x000fe400000018ff */
[----:B------:R-:W4:Y:S01]  /*50a0*/  MUFU.EX2 R48, R48 ;  /* 0x0000003000307308 */ /* 0x000f220000000800 */
[----:B--2---:R-:W-:Y:S01]  /*50b0*/  F2FP.PACK_AB R6, R41, R45 ;  /* 0x0000002d2906723e */ /* 0x004fe200000000ff */
[----:B------:R-:W-:-:S04]  /*50c0*/  FADD.FTZ R50, R50, R187 ;  /* 0x000000bb32327221 */ /* 0x000fc80000010000 */
[----:B------:R-:W-:Y:S01]  /*50d0*/  HMMA.16816.F32 R56, R164, R58, RZ ;  /* 0x0000003aa438723c */ /* 0x000fe200000018ff */
[----:B------:R-:W-:Y:S01]  /*50e0*/  FADD.FTZ R50, R46, R50 ;  /* 0x000000322e327221 */ /* 0x000fe20000010000 */
[----:B------:R-:W-:Y:S01]  /*50f0*/  MUFU.EX2 R47, R47 ;  /* 0x0000002f002f7308 */ /* 0x000fe20000000800 */
[----:B---3--:R-:W-:Y:S02]  /*5100*/  FADD.FTZ R180, R49, R180 ;  /* 0x000000b431b47221 */ /* 0x008fe40000010000 */
[----:B------:R-:W-:-:S03]  /*5110*/  FADD.FTZ R45, R45, R50 ;  /* 0x000000322d2d7221 */ /* 0x000fc60000010000 */
[----:B------:R-:W-:Y:S01]  /*5120*/  HMMA.16816.F32 R84, R164, R88, RZ ;  /* 0x00000058a454723c */ /* 0x000fe200000018ff */
[----:B------:R-:W-:Y:S01]  /*5130*/  FADD.FTZ R45, R41, R45 ;  /* 0x0000002d292d7221 */ /* 0x000fe20000010000 */
[----:B------:R-:W2:Y:S01]  /*5140*/  MUFU.EX2 R43, R43 ;  /* 0x0000002b002b7308 */ /* 0x000ea20000000800 */
[C---:B----4-:R-:W-:Y:S01]  /*5150*/  F2FP.PACK_AB R5, R48.reuse, R49 ;  /* 0x000000313005723e */ /* 0x050fe200000000ff */
[----:B------:R-:W-:-:S04]  /*5160*/  FADD.FTZ R180, R48, R180 ;  /* 0x000000b430b47221 */ /* 0x000fc80000010000 */
[C---:B------:R-:W-:Y:S02]  /*5170*/  HMMA.16816.F32 R88, R164.reuse, R90, RZ ;  /* 0x0000005aa458723c */ /* 0x040fe400000018ff */
[----:B------:R-:W-:Y:S06]  /*5180*/  MUFU.EX2 R44, R44 ;  /* 0x0000002c002c7308 */ /* 0x000fec0000000800 */
[----:B------:R-:W-:Y:S01]  /*5190*/  HMMA.16816.F32 R68, R164, R72, RZ ;  /* 0x00000048a444723c */ /* 0x000fe200000018ff */
[----:B--2---:R-:W-:Y:S01]  /*51a0*/  F2FP.PACK_AB R7, R43, R47 ;  /* 0x0000002f2b07723e */ /* 0x004fe200000000ff */
[----:B------:R-:W2:Y:S01]  /*51b0*/  MUFU.EX2 R40, R40 ;  /* 0x0000002800287308 */ /* 0x000ea20000000800 */
[----:B------:R-:W-:-:S05]  /*51c0*/  FADD.FTZ R47, R47, R180 ;  /* 0x000000b42f2f7221 */ /* 0x000fca0000010000 */
[----:B------:R-:W-:Y:S01]  /*51d0*/  HMMA.16816.F32 R76, R164, R80, RZ ;  /* 0x00000050a44c723c */ /* 0x000fe200000018ff */
[----:B------:R-:W-:Y:S01]  /*51e0*/  FADD.FTZ R47, R43, R47 ;  /* 0x0000002f2b2f7221 */ /* 0x000fe20000010000 */
[----:B------:R-:W-:Y:S06]  /*51f0*/  MUFU.EX2 R42, R42 ;  /* 0x0000002a002a7308 */ /* 0x000fec0000000800 */
[C---:B------:R-:W-:Y:S02]  /*5200*/  HMMA.16816.F32 R176, R4.reuse, R12, R176 ;  /* 0x0000000c04b0723c */ /* 0x040fe400000018b0 */
[----:B------:R-:W-:Y:S06]  /*5210*/  MUFU.EX2 R3, R3 ;  /* 0x0000000300037308 */ /* 0x000fec0000000800 */
[C---:B------:R-:W-:Y:S01]  /*5220*/  HMMA.16816.F32 R172, R4.reuse, R14, R172 ;  /* 0x0000000e04ac723c */ /* 0x040fe200000018ac */
[----:B------:R-:W3:Y:S01]  /*5230*/  LDSM.16.MT88.4 R12, [R240+0x3900] ;  /* 0x00390000f00c783b */ /* 0x000ee20000004200 */
[----:B------:R-:W-:Y:S06]  /*5240*/  MUFU.EX2 R200, R200 ;  /* 0x000000c800c87308 */ /* 0x000fec0000000800 */
[C---:B-1----:R-:W-:Y:S02]  /*5250*/  HMMA.16816.F32 R52, R4.reuse, R8, R52 ;  /* 0x000000080434723c */ /* 0x042fe40000001834 */
[----:B------:R-:W-:Y:S06]  /*5260*/  MUFU.EX2 R198, R198 ;  /* 0x000000c600c67308 */ /* 0x000fec0000000800 */
[----:B------:R-:W-:Y:S01]  /*5270*/  HMMA.16816.F32 R56, R4, R10, R56 ;  /* 0x0000000a0438723c */ /* 0x000fe20000001838 */
[----:B------:R-:W1:Y:S01]  /*5280*/  LDSM.16.MT88.4 R8, [R239+0x3900] ;  /* 0x00390000ef08783b */ /* 0x000e620000004200 */
[----:B------:R-:W-:Y:S06]  /*5290*/  MUFU.EX2 R197, R197 ;  /* 0x000000c500c57308 */ /* 0x000fec0000000800 */
[C---:B------:R-:W-:Y:S02]  /*52a0*/  HMMA.16816.F32 R92, R164.reuse, R96, RZ ;  /* 0x00000060a45c723c */ /* 0x040fe400000018ff */
[----:B------:R-:W-:Y:S06]  /*52b0*/  MUFU.EX2 R195, R195 ;  /* 0x000000c300c37308 */ /* 0x000fec0000000800 */
[C---:B------:R-:W-:Y:S02]  /*52c0*/  HMMA.16816.F32 R72, R164.reuse, R74, RZ ;  /* 0x0000004aa448723c */ /* 0x040fe400000018ff */
[----:B------:R-:W-:Y:S06]  /*52d0*/  MUFU.EX2 R199, R199 ;  /* 0x000000c700c77308 */ /* 0x000fec0000000800 */
[----:B------:R-:W-:Y:S02]  /*52e0*/  HMMA.16816.F32 R80, R164, R82, RZ ;  /* 0x00000052a450723c */ /* 0x000fe400000018ff */
[----:B------:R-:W-:Y:S06]  /*52f0*/  MUFU.EX2 R196, R196 ;  /* 0x000000c400c47308 */ /* 0x000fec0000000800 */
[C---:B---3--:R-:W-:Y:S02]  /*5300*/  HMMA.16816.F32 R84, R4.reuse, R12, R84 ;  /* 0x0000000c0454723c */ /* 0x048fe40000001854 */
[----:B------:R-:W-:Y:S06]  /*5310*/  MUFU.EX2 R202, R202 ;  /* 0x000000ca00ca7308 */ /* 0x000fec0000000800 */
[----:B------:R-:W-:Y:S01]  /*5320*/  HMMA.16816.F32 R88, R4, R14, R88 ;  /* 0x0000000e0458723c */ /* 0x000fe20000001858 */
[----:B------:R-:W3:Y:S01]  /*5330*/  LDSM.16.MT88.4 R12, [R239+0x6900] ;  /* 0x00690000ef0c783b */ /* 0x000ee20000004200 */
[----:B------:R-:W-:Y:S06]  /*5340*/  MUFU.EX2 R201, R201 ;  /* 0x000000c900c97308 */ /* 0x000fec0000000800 */
[C---:B------:R-:W-:Y:S02]  /*5350*/  HMMA.16816.F32 R96, R164.reuse, R98, RZ ;  /* 0x00000062a460723c */ /* 0x040fe400000018ff */
        /* <DEDUP_REMOVED lines=16> */
[----:B------:R-:W4:Y:S01]  /*5460*/  LDSM.16.MT88.4 R20, [R245+0x6900] ;  /* 0x00690000f514783b */ /* 0x000f220000004200 */
[----:B------:R-:W-:Y:S06]  /*5470*/  MUFU.EX2 R193, R193 ;  /* 0x000000c100c17308 */ /* 0x000fec0000000800 */
[C---:B------:R-:W-:Y:S02]  /*5480*/  HMMA.16816.F32 R76, R4.reuse, R16, R76 ;  /* 0x00000010044c723c */ /* 0x040fe4000000184c */
[----:B------:R-:W-:Y:S06]  /*5490*/  MUFU.EX2 R192, R192 ;  /* 0x000000c000c07308 */ /* 0x000fec0000000800 */
[C---:B------:R-:W-:Y:S01]  /*54a0*/  HMMA.16816.F32 R80, R4.reuse, R18, R80 ;  /* 0x000000120450723c */ /* 0x040fe20000001850 */
[----:B------:R-:W5:Y:S01]  /*54b0*/  LDSM.16.MT88.4 R16, [R240+0x6900] ;  /* 0x00690000f010783b */ /* 0x000f620000004200 */
[----:B------:R-:W-:Y:S06]  /*54c0*/  MUFU.EX2 R191, R191 ;  /* 0x000000bf00bf7308 */ /* 0x000fec0000000800 */
[C---:B-1----:R-:W-:Y:S02]  /*54d0*/  HMMA.16816.F32 R92, R4.reuse, R8, R92 ;  /* 0x00000008045c723c */ /* 0x042fe4000000185c */
[----:B------:R-:W-:Y:S06]  /*54e0*/  MUFU.EX2 R190, R190 ;  /* 0x000000be00be7308 */ /* 0x000fec0000000800 */
[C---:B------:R-:W-:Y:S01]  /*54f0*/  HMMA.16816.F32 R96, R4.reuse, R10, R96 ;  /* 0x0000000a0460723c */ /* 0x040fe20000001860 */
[----:B------:R-:W1:Y:S01]  /*5500*/  LDSM.16.MT88.4 R8, [R238+0x6900] ;  /* 0x00690000ee08783b */ /* 0x000e620000004200 */
[----:B------:R-:W-:Y:S06]  /*5510*/  MUFU.EX2 R189, R189 ;  /* 0x000000bd00bd7308 */ /* 0x000fec0000000800 */
[C---:B---3--:R-:W-:Y:S02]  /*5520*/  HMMA.16816.F32 R124, R4.reuse, R12, R124 ;  /* 0x0000000c047c723c */ /* 0x048fe4000000187c */
[----:B------:R-:W-:Y:S06]  /*5530*/  MUFU.EX2 R188, R188 ;  /* 0x000000bc00bc7308 */ /* 0x000fec0000000800 */
[C---:B------:R-:W-:Y:S01]  /*5540*/  HMMA.16816.F32 R128, R4.reuse, R14, R128 ;  /* 0x0000000e0480723c */ /* 0x040fe20000001880 */
[----:B------:R-:W3:Y:S01]  /*5550*/  LDSM.16.MT88.4 R12, [R239+0x9900] ;  /* 0x00990000ef0c783b */ /* 0x000ee20000004200 */
[----:B------:R-:W-:Y:S06]  /*5560*/  MUFU.EX2 R211, R211 ;  /* 0x000000d300d37308 */ /* 0x000fec0000000800 */
[C---:B------:R-:W-:Y:S08]  /*5570*/  HMMA.16816.F32 R100, R4.reuse, R108, R100 ;  /* 0x0000006c0464723c */ /* 0x040ff00000001864 */
[C---:B------:R-:W-:Y:S08]  /*5580*/  HMMA.16816.F32 R104, R4.reuse, R110, R104 ;  /* 0x0000006e0468723c */ /* 0x040ff00000001868 */
[C---:B------:R-:W-:Y:S08]  /*5590*/  HMMA.16816.F32 R60, R4.reuse, R36, R60 ;  /* 0x00000024043c723c */ /* 0x040ff0000000183c */
[----:B------:R-:W-:Y:S01]  /*55a0*/  HMMA.16816.F32 R64, R4, R38, R64 ;  /* 0x000000260440723c */ /* 0x000fe20000001840 */
[----:B------:R-:W1:Y:S07]  /*55b0*/  LDSM.16.MT88.4 R36, [R238+0x9100] ;  /* 0x00910000ee24783b */ /* 0x000e6e0000004200 */
[C---:B------:R-:W-:Y:S08]  /*55c0*/  HMMA.16816.F32 R108, R164.reuse, R112, RZ ;  /* 0x00000070a46c723c */ /* 0x040ff000000018ff */
[C---:B------:R-:W-:Y:S08]  /*55d0*/  HMMA.16816.F32 R116, R164.reuse, R120, RZ ;  /* 0x00000078a474723c */ /* 0x040ff000000018ff */
[C---:B------:R-:W-:Y:S08]  /*55e0*/  HMMA.16816.F32 R132, R164.reuse, R136, RZ ;  /* 0x00000088a484723c */ /* 0x040ff000000018ff */
[C---:B------:R-:W-:Y:S08]  /*55f0*/  HMMA.16816.F32 R112, R164.reuse, R114, RZ ;  /* 0x00000072a470723c */ /* 0x040ff000000018ff */
[C---:B------:R-:W-:Y:S08]  /*5600*/  HMMA.16816.F32 R120, R164.reuse, R122, RZ ;  /* 0x0000007aa478723c */ /* 0x040ff000000018ff */
[C---:B------:R-:W-:Y:S08]  /*5610*/  HMMA.16816.F32 R136, R164.reuse, R138, RZ ;  /* 0x0000008aa488723c */ /* 0x040ff000000018ff */
[C---:B------:R-:W-:Y:S08]  /*5620*/  HMMA.16816.F32 R152, R164.reuse, R156, RZ ;  /* 0x0000009ca498723c */ /* 0x040ff000000018ff */
[----:B------:R-:W-:Y:S08]  /*5630*/  HMMA.16816.F32 R156, R164, R158, RZ ;  /* 0x0000009ea49c723c */ /* 0x000ff000000018ff */
[C---:B----4-:R-:W-:Y:S08]  /*5640*/  HMMA.16816.F32 R108, R4.reuse, R20, R108 ;  /* 0x00000014046c723c */ /* 0x050ff0000000186c */
[C---:B------:R-:W-:Y:S01]  /*5650*/  HMMA.16816.F32 R112, R4.reuse, R22, R112 ;  /* 0x000000160470723c */ /* 0x040fe20000001870 */
[----:B------:R-:W4:Y:S07]  /*5660*/  LDSM.16.MT88.4 R20, [R245+0x9900] ;  /* 0x00990000f514783b */ /* 0x000f2e0000004200 */
[C---:B-----5:R-:W-:Y:S08]  /*5670*/  HMMA.16816.F32 R116, R4.reuse, R16, R116 ;  /* 0x000000100474723c */ /* 0x060ff00000001874 */
[C---:B------:R-:W-:Y:S01]  /*5680*/  HMMA.16816.F32 R120, R4.reuse, R18, R120 ;  /* 0x000000120478723c */ /* 0x040fe20000001878 */
[----:B------:R-:W5:Y:S07]  /*5690*/  LDSM.16.MT88.4 R16, [R240+0x9900] ;  /* 0x00990000f010783b */ /* 0x000f6e0000004200 */
[C---:B-1----:R-:W-:Y:S08]  /*56a0*/  HMMA.16816.F32 R132, R4.reuse, R8, R132 ;  /* 0x000000080484723c */ /* 0x042ff00000001884 */
[C---:B------:R-:W-:Y:S01]  /*56b0*/  HMMA.16816.F32 R136, R4.reuse, R10, R136 ;  /* 0x0000000a0488723c */ /* 0x040fe20000001888 */
[----:B------:R-:W1:Y:S07]  /*56c0*/  LDSM.16.MT88.4 R8, [R238+0x9900] ;  /* 0x00990000ee08783b */ /* 0x000e6e0000004200 */
[C---:B---3--:R-:W-:Y:S08]  /*56d0*/  HMMA.16816.F32 R152, R4.reuse, R12, R152 ;  /* 0x0000000c0498723c */ /* 0x048ff00000001898 */
[----:B------:R-:W-:Y:S01]  /*56e0*/  HMMA.16816.F32 R156, R4, R14, R156 ;  /* 0x0000000e049c723c */ /* 0x000fe2000000189c */
[----:B------:R-:W3:Y:S07]  /*56f0*/  LDSM.16.MT88.4 R12, [R239+0x1100] ;  /* 0x00110000ef0c783b */ /* 0x000eee0000004200 */
[C---:B------:R-:W-:Y:S08]  /*5700*/  HMMA.16816.F32 R140, R164.reuse, R144, RZ ;  /* 0x00000090a48c723c */ /* 0x040ff000000018ff */
[C---:B------:R-:W-:Y:S08]  /*5710*/  HMMA.16816.F32 R148, R164.reuse, R168, RZ ;  /* 0x000000a8a494723c */ /* 0x040ff000000018ff */
[C---:B------:R-:W-:Y:S08]  /*5720*/  HMMA.16816.F32 R144, R164.reuse, R146, RZ ;  /* 0x00000092a490723c */ /* 0x040ff000000018ff */
[C---:B------:R-:W-:Y:S08]  /*5730*/  HMMA.16816.F32 R168, R164.reuse, R170, RZ ;  /* 0x000000aaa4a8723c */ /* 0x040ff000000018ff */
[C---:B------:R-:W-:Y:S07]  /*5740*/  HMMA.16816.F32 R160, R164.reuse, R36, RZ ;  /* 0x00000024a4a0723c */ /* 0x040fee00000018ff */
[----:B------:R-:W-:Y:S01]  /*5750*/  FFMA.FTZ R36, R214, c[0x0][0x2d0], -R194 ;  /* 0x0000b400d6247a23 */ /* 0x000fe200000108c2 */
[----:B------:R-:W-:Y:S01]  /*5760*/  HMMA.16816.F32 R164, R164, R38, RZ ;  /* 0x00000026a4a4723c */ /* 0x000fe200000018ff */
[----:B------:R-:W-:-:S04]  /*5770*/  FFMA.FTZ R37, R212, c[0x0][0x2d0], -R26 ;  /* 0x0000b400d4257a23 */ /* 0x000fc8000001081a */
[----:B------:R-:W-:Y:S02]  /*5780*/  MUFU.EX2 R36, R36 ;  /* 0x0000002400247308 */ /* 0x000fe40000000800 */
[----:B------:R-:W-:Y:S01]  /*5790*/  FFMA.FTZ R39, R215, c[0x0][0x2d0], -R194 ;  /* 0x0000b400d7277a23 */ /* 0x000fe200000108c2 */
[C---:B----4-:R-:W-:Y:S01]  /*57a0*/  HMMA.16816.F32 R140, R4.reuse, R20, R140 ;  /* 0x00000014048c723c */ /* 0x050fe2000000188c */
[--C-:B------:R-:W-:Y:S02]  /*57b0*/  FFMA.FTZ R38, R213, c[0x0][0x2d0], -R26.reuse ;  /* 0x0000b400d5267a23 */ /* 0x100fe4000001081a */
[----:B------:R-:W-:Y:S02]  /*57c0*/  FFMA.FTZ R194, R25, c[0x0][0x2d0], -R26 ;  /* 0x0000b40019c27a23 */ /* 0x000fe4000001081a */
[----:B------:R-:W4:Y:S01]  /*57d0*/  MUFU.EX2 R39, R39 ;  /* 0x0000002700277308 */ /* 0x000f220000000800 */
[----:B------:R-:W-:Y:S02]  /*57e0*/  LDSM.16.MT88.4 R24, [R239+0x2900] ;  /* 0x00290000ef18783b */ /* 0x000fe40000004200 */
[C---:B------:R-:W-:Y:S02]  /*57f0*/  HMMA.16816.F32 R144, R4.reuse, R22, R144 ;  /* 0x000000160490723c */ /* 0x040fe40000001890 */
[----:B------:R-:W3:Y:S03]  /*5800*/  LDSM.16.MT88.4 R20, [R245+0x1100] ;  /* 0x00110000f514783b */ /* 0x000ee60000004200 */
[----:B------:R-:W1:Y:S03]  /*5810*/  MUFU.EX2 R38, R38 ;  /* 0x0000002600267308 */ /* 0x000e660000000800 */
[C---:B-----5:R-:W-:Y:S05]  /*5820*/  HMMA.16816.F32 R148, R4.reuse, R16, R148 ;  /* 0x000000100494723c */ /* 0x060fea0000001894 */
[----:B------:R-:W5:Y:S03]  /*5830*/  MUFU.EX2 R37, R37 ;  /* 0x0000002500257308 */ /* 0x000f660000000800 */
[C---:B------:R-:W-:Y:S01]  /*5840*/  HMMA.16816.F32 R168, R4.reuse, R18, R168 ;  /* 0x0000001204a8723c */ /* 0x040fe200000018a8 */
[----:B------:R-:W3:Y:S04]  /*5850*/  LDSM.16.MT88.4 R16, [R240+0x1100] ;  /* 0x00110000f010783b */ /* 0x000ee80000004200 */
[----:B------:R-:W2:Y:S03]  /*5860*/  MUFU.EX2 R194, R194 ;  /* 0x000000c200c27308 */ /* 0x000ea60000000800 */
[C---:B-1----:R-:W-:Y:S08]  /*5870*/  HMMA.16816.F32 R160, R4.reuse, R8, R160 ;  /* 0x0000000804a0723c */ /* 0x042ff000000018a0 */
[----:B------:R-:W-:Y:S01]  /*5880*/  HMMA.16816.F32 R164, R4, R10, R164 ;  /* 0x0000000a04a4723c */ /* 0x000fe200000018a4 */
[----:B------:R-:W1:Y:S06]  /*5890*/  LDSM.16.MT88.4 R8, [R238+0x1100] ;  /* 0x00110000ee08783b */ /* 0x000e6c0000004200 */
[----:B--2---:R-:W-:Y:S01]  /*58a0*/  F2FP.PACK_AB R4, R40, R44 ;  /* 0x0000002c2804723e */ /* 0x004fe200000000ff */
[----:B------:R-:W-:Y:S01]  /*58b0*/  FADD.FTZ R44, R44, R45 ;  /* 0x0000002d2c2c7221 */ /* 0x000fe20000010000 */
[----:B----4-:R-:W-:-:S02]  /*58c0*/  F2FP.PACK_AB R6, R36, R39 ;  /* 0x000000272406723e */ /* 0x010fc400000000ff */
[----:B------:R-:W-:Y:S01]  /*58d0*/  F2FP.PACK_AB R5, R38, R42 ;  /* 0x0000002a2605723e */ /* 0x000fe200000000ff */
[----:B------:R-:W-:Y:S01]  /*58e0*/  FADD.FTZ R42, R42, R47 ;  /* 0x0000002f2a2a7221 */ /* 0x000fe20000010000 */
[----:B-----5:R-:W-:Y:S01]  /*58f0*/  F2FP.PACK_AB R7, R3, R37 ;  /* 0x000000250307723e */ /* 0x020fe200000000ff */
[----:B------:R-:W-:Y:S02]  /*5900*/  FADD.FTZ R44, R40, R44 ;  /* 0x0000002c282c7221 */ /* 0x000fe40000010000 */
[----:B------:R-:W-:Y:S02]  /*5910*/  FADD.FTZ R42, R38, R42 ;  /* 0x0000002a262a7221 */ /* 0x000fe40000010000 */
[----:B------:R-:W-:Y:S02]  /*5920*/  FADD.FTZ R39, R39, R44 ;  /* 0x0000002c27277221 */ /* 0x000fe40000010000 */
[----:B---3--:R-:W-:Y:S01]  /*5930*/  HMMA.16816.F32 R60, R4, R12, R60 ;  /* 0x0000000c043c723c */ /* 0x008fe2000000183c */
[----:B------:R-:W-:-:S02]  /*5940*/  FADD.FTZ R37, R37, R42 ;  /* 0x0000002a25257221 */ /* 0x000fc40000010000 */
[----:B------:R-:W-:Y:S02]  /*5950*/  FADD.FTZ R39, R36, R39 ;  /* 0x0000002724277221 */ /* 0x000fe40000010000 */
[----:B------:R-:W-:-:S03]  /*5960*/  FADD.FTZ R37, R3, R37 ;  /* 0x0000002503257221 */ /* 0x000fc60000010000 */
        /* <DEDUP_REMOVED lines=56> */
[----:B--2---:R-:W-:Y:S01]  /*5cf0*/  HMMA.16816.F32 R60, R4, R12, R60 ;  /* 0x0000000c043c723c */ /* 0x004fe2000000183c */
[----:B------:R-:W-:-:S02]  /*5d00*/  FADD.FTZ R202, R202, R199 ;  /* 0x000000c7caca7221 */ /* 0x000fc40000010000 */
[----:B------:R-:W-:Y:S02]  /*5d10*/  FADD.FTZ R197, R195, R197 ;  /* 0x000000c5c3c57221 */ /* 0x000fe40000010000 */
[----:B------:R-:W-:-:S03]  /*5d20*/  FADD.FTZ R202, R201, R202 ;  /* 0x000000cac9ca7221 */ /* 0x000fc60000010000 */
        /* <DEDUP_REMOVED lines=40> */
[----:B------:R-:W-:Y:S07]  /*5fb0*/  LDSM.16.MT88.4 R20, [R238+0x2100] ;  /* 0x00210000ee14783b */ /* 0x000fee0000004200 */
[C---:B----4-:R-:W-:Y:S08]  /*5fc0*/  HMMA.16816.F32 R148, R4.reuse, R16, R148 ;  /* 0x000000100494723c */ /* 0x050ff00000001894 */
[C---:B------:R-:W-:Y:S01]  /*5fd0*/  HMMA.16816.F32 R168, R4.reuse, R18, R168 ;  /* 0x0000001204a8723c */ /* 0x040fe200000018a8 */
[----:B------:R-:W3:Y:S07]  /*5fe0*/  LDSM.16.MT88.4 R16, [R245+0x2100] ;  /* 0x00210000f510783b */ /* 0x000eee0000004200 */
        /* <DEDUP_REMOVED lines=15> */
[----:B------:R-:W-:Y:S02]  /*60e0*/  FADD.FTZ R206, R203, R206 ;  /* 0x000000cecbce7221 */ /* 0x000fe40000010000 */
[----:B------:R-:W-:Y:S01]  /*60f0*/  FADD.FTZ R205, R193, R205 ;  /* 0x000000cdc1cd7221 */ /* 0x000fe20000010000 */
[----:B------:R-:W-:Y:S01]  /*6100*/  HMMA.16816.F32 R56, R4, R14, R56 ;  /* 0x0000000e0438723c */ /* 0x000fe20000001838 */
[----:B------:R-:W2:Y:S01]  /*6110*/  LDSM.16.MT88.4 R12, [R240+0x5100] ;  /* 0x00510000f00c783b */ /* 0x000ea20000004200 */
[----:B------:R-:W-:Y:S02]  /*6120*/  FADD.FTZ R206, R189, R206 ;  /* 0x000000cebdce7221 */ /* 0x000fe40000010000 */
[----:B------:R-:W-:Y:S02]  /*6130*/  FADD.FTZ R205, R192, R205 ;  /* 0x000000cdc0cd7221 */ /* 0x000fe40000010000 */
[----:B------:R-:W-:-:S02]  /*6140*/  FADD.FTZ R206, R188, R206 ;  /* 0x000000cebcce7221 */ /* 0x000fc40000010000 */
[----:B---3--:R-:W-:Y:S01]  /*6150*/  HMMA.16816.F32 R176, R4, R16, R176 ;  /* 0x0000001004b0723c */ /* 0x008fe200000018b0 */
[----:B------:R-:W-:Y:S02]  /*6160*/  FADD.FTZ R205, R191, R205 ;  /* 0x000000cdbfcd7221 */ /* 0x000fe40000010000 */
[----:B------:R-:W-:-:S04]  /*6170*/  FADD.FTZ R206, R194, R206 ;  /* 0x000000cec2ce7221 */ /* 0x000fc80000010000 */
[----:B------:R-:W-:Y:S01]  /*6180*/  FADD.FTZ R3, R211, R206 ;  /* 0x000000ced3037221 */ /* 0x000fe20000010000 */
[C---:B------:R-:W-:Y:S01]  /*6190*/  HMMA.16816.F32 R172, R4.reuse, R18, R172 ;  /* 0x0000001204ac723c */ /* 0x040fe200000018ac */
[----:B------:R-:W3:Y:S04]  /*61a0*/  LDSM.16.MT88.4 R16, [R245+0x5100] ;  /* 0x00510000f510783b */ /* 0x000ee80000004200 */
[----:B------:R-:W-:Y:S03]  /*61b0*/  STL [R1+0x24], R3 ;  /* 0x0000240301007387 */ /* 0x000fe60000100800 */
[C---:B-1----:R-:W-:Y:S08]  /*61c0*/  HMMA.16816.F32 R60, R4.reuse, R8, R60 ;  /* 0x00000008043c723c */ /* 0x042ff0000000183c */
[C---:B------:R-:W-:Y:S01]  /*61d0*/  HMMA.16816.F32 R64, R4.reuse, R10, R64 ;  /* 0x0000000a0440723c */ /* 0x040fe20000001840 */
[----:B------:R-:W1:Y:S07]  /*61e0*/  LDSM.16.MT88.4 R8, [R239+0x5100] ;  /* 0x00510000ef08783b */ /* 0x000e6e0000004200 */
[C---:B------:R-:W-:Y:S08]  /*61f0*/  HMMA.16816.F32 R68, R4.reuse, R20, R68 ;  /* 0x000000140444723c */ /* 0x040ff00000001844 */
        /* <DEDUP_REMOVED lines=9> */
[C---:B------:R-:W-:Y:S01]  /*6290*/  HMMA.16816.F32 R72, R4.reuse, R22, R72 ;  /* 0x000000160448723c */ /* 0x040fe20000001848 */
[----:B------:R-:W4:Y:S07]  /*62a0*/  LDSM.16.MT88.4 R20, [R238+0x5100] ;  /* 0x00510000ee14783b */ /* 0x000f2e0000004200 */
        /* <DEDUP_REMOVED lines=9> */
[C---:B----4-:R-:W-:Y:S08]  /*6340*/  HMMA.16816.F32 R100, R4.reuse, R20, R100 ;  /* 0x000000140464723c */ /* 0x050ff00000001864 */
[C---:B--2---:R-:W-:Y:S08]  /*6350*/  HMMA.16816.F32 R148, R4.reuse, R12, R148 ;  /* 0x0000000c0494723c */ /* 0x044ff00000001894 */
[C---:B------:R-:W-:Y:S01]  /*6360*/  HMMA.16816.F32 R168, R4.reuse, R14, R168 ;  /* 0x0000000e04a8723c */ /* 0x040fe200000018a8 */
[----:B------:R-:W2:Y:S07]  /*6370*/  LDSM.16.MT88.4 R12, [R238+0xb100] ;  /* 0x00b10000ee0c783b */ /* 0x000eae0000004200 */
        /* <DEDUP_REMOVED lines=8> */
[C---:B--2---:R-:W-:Y:S08]  /*6400*/  HMMA.16816.F32 R160, R4.reuse, R12, R160 ;  /* 0x0000000c04a0723c */ /* 0x044ff000000018a0 */
[C---:B------:R-:W-:Y:S01]  /*6410*/  HMMA.16816.F32 R164, R4.reuse, R14, R164 ;  /* 0x0000000e04a4723c */ /* 0x040fe200000018a4 */
[----:B------:R-:W2:Y:S07]  /*6420*/  LDSM.16.MT88.4 R12, [R245+0x2900] ;  /* 0x00290000f50c783b */ /* 0x000eae0000004200 */
[C---:B----4-:R-:W-:Y:S08]  /*6430*/  HMMA.16816.F32 R132, R4.reuse, R20, R132 ;  /* 0x000000140484723c */ /* 0x050ff00000001884 */
[----:B------:R-:W-:Y:S01]  /*6440*/  HMMA.16816.F32 R136, R4, R22, R136 ;  /* 0x000000160488723c */ /* 0x000fe20000001888 */
[----:B------:R-:W-:Y:S06]  /*6450*/  LDSM.16.MT88.4 R20, [R238+0x2900] ;  /* 0x00290000ee14783b */ /* 0x000fec0000004200 */
[----:B------:R-:W-:-:S02]  /*6460*/  F2FP.PACK_AB R4, R192, R193 ;  /* 0x000000c1c004723e */ /* 0x000fc400000000ff */
[----:B------:R-:W-:Y:S02]  /*6470*/  F2FP.PACK_AB R6, R190, R191 ;  /* 0x000000bfbe06723e */ /* 0x000fe400000000ff */
[----:B------:R-:W-:Y:S02]  /*6480*/  F2FP.PACK_AB R5, R188, R189 ;  /* 0x000000bdbc05723e */ /* 0x000fe400000000ff */
[----:B------:R-:W-:-:S07]  /*6490*/  F2FP.PACK_AB R7, R211, R194 ;  /* 0x000000c2d307723e */ /* 0x000fce00000000ff */
[C---:B-1----:R-:W-:Y:S08]  /*64a0*/  HMMA.16816.F32 R52, R4.reuse, R8, R52 ;  /* 0x000000080434723c */ /* 0x042ff00000001834 */
[C---:B--2---:R-:W-:Y:S08]  /*64b0*/  HMMA.16816.F32 R176, R4.reuse, R12, R176 ;  /* 0x0000000c04b0723c */ /* 0x044ff000000018b0 */
[C---:B------:R-:W-:Y:S01]  /*64c0*/  HMMA.16816.F32 R172, R4.reuse, R14, R172 ;  /* 0x0000000e04ac723c */ /* 0x040fe200000018ac */
[----:B------:R-:W1:Y:S07]  /*64d0*/  LDSM.16.MT88.4 R12, [R240+0x5900] ;  /* 0x00590000f00c783b */ /* 0x000e6e0000004200 */
[C---:B------:R-:W-:Y:S01]  /*64e0*/  HMMA.16816.F32 R56, R4.reuse, R10, R56 ;  /* 0x0000000a0438723c */ /* 0x040fe20000001838 */
[----:B------:R-:W2:Y:S07]  /*64f0*/  LDSM.16.MT88.4 R8, [R239+0x5900] ;  /* 0x00590000ef08783b */ /* 0x000eae0000004200 */
[C---:B------:R-:W-:Y:S08]  /*6500*/  HMMA.16816.F32 R76, R4.reuse, R16, R76 ;  /* 0x00000010044c723c */ /* 0x040ff0000000184c */
        /* <DEDUP_REMOVED lines=27> */
[C---:B------:R-:W-:Y:S08]  /*66c0*/  HMMA.16816.F32 R104, R4.reuse, R26, R104 ;  /* 0x0000001a0468723c */ /* 0x040ff00000001868 */
[C---:B----4-:R-:W-:Y:S08]  /*66d0*/  HMMA.16816.F32 R108, R4.reuse, R20, R108 ;  /* 0x00000014046c723c */ /* 0x050ff0000000186c */
[C---:B------:R-:W-:Y:S08]  /*66e0*/  HMMA.16816.F32 R112, R4.reuse, R22, R112 ;  /* 0x000000160470723c */ /* 0x040ff00000001870 */
[C---:B-1----:R-:W-:Y:S08]  /*66f0*/  HMMA.16816.F32 R148, R4.reuse, R12, R148 ;  /* 0x0000000c0494723c */ /* 0x042ff00000001894 */
[C---:B------:R-:W-:Y:S08]  /*6700*/  HMMA.16816.F32 R168, R4.reuse, R14, R168 ;  /* 0x0000000e04a8723c */ /* 0x040ff000000018a8 */
[C---:B--2---:R-:W-:Y:S08]  /*6710*/  HMMA.16816.F32 R152, R4.reuse, R8, R152 ;  /* 0x000000080498723c */ /* 0x044ff00000001898 */
[C---:B------:R-:W-:Y:S08]  /*6720*/  HMMA.16816.F32 R156, R4.reuse, R10, R156 ;  /* 0x0000000a049c723c */ /* 0x040ff0000000189c */
[C---:B---3--:R-:W-:Y:S08]  /*6730*/  HMMA.16816.F32 R160, R4.reuse, R16, R160 ;  /* 0x0000001004a0723c */ /* 0x048ff000000018a0 */
[----:B------:R-:W-:Y:S07]  /*6740*/  HMMA.16816.F32 R164, R4, R18, R164 ;  /* 0x0000001204a4723c */ /* 0x000fee00000018a4 */
[----:B------:R-:W-:-:S05]  /*6750*/  FADD.FTZ R4, R190, R205 ;  /* 0x000000cdbe047221 */ /* 0x000fca0000010000 */
[----:B------:R1:W-:Y:S01]  /*6760*/  STL [R1+0x28], R4 ;  /* 0x0000280401007387 */ /* 0x0003e20000100800 */
[----:B------:R-:W-:Y:S05]  /*6770*/  @P0 BRA `(.L_x_801) ;  /* 0x0000483000000947 */ /* 0x000fea0003800000 */
[C---:B------:R-:W-:Y:S01]  /*6780*/  SHF.L.U64.HI R3, R33.reuse, 0x1, R35 ;  /* 0x0000000121037819 */ /* 0x040fe20000010223 */
[----:B------:R-:W-:Y:S01]  /*6790*/  IMAD.SHL.U32 R5, R33, 0x2, RZ ;  /* 0x0000000221057824 */ /* 0x000fe200078e00ff */
[----:B-1----:R-:W-:Y:S01]  /*67a0*/  SHF.L.U64.HI R4, R31, 0x1, R34 ;  /* 0x000000011f047819 */ /* 0x002fe20000010222 */
[----:B------:R-:W-:Y:S01]  /*67b0*/  IMAD.MOV.U32 R180, RZ, RZ, R2 ;  /* 0x000000ffffb47224 */ /* 0x000fe200078e0002 */
[----:B------:R-:W-:Y:S01]  /*67c0*/  SHF.L.U64.HI R2, R28, 0x1, R30 ;  /* 0x000000011c027819 */ /* 0x000fe2000001021e */
[----:B------:R1:W-:Y:S01]  /*67d0*/  STL [R1+0x20], R3 ;  /* 0x0000200301007387 */ /* 0x0003e20000100800 */
[----:B------:R-:W-:-:S03]  /*67e0*/  UIADD3 UR6, UR6, -0x2, URZ ;  /* 0xfffffffe06067890 */ /* 0x000fc6000fffe03f */
[----:B------:R2:W-:Y:S04]  /*67f0*/  STL [R1+0x1c], R5 ;  /* 0x00001c0501007387 */ /* 0x0005e80000100800 */
[----:B------:R3:W-:Y:S01]  /*6800*/  STL [R1+0x18], R4 ;  /* 0x0000180401007387 */ /* 0x0007e20000100800 */
[----:B-1----:R-:W-:Y:S01]  /*6810*/  IMAD.SHL.U32 R3, R31, 0x2, RZ ;  /* 0x000000021f037824 */ /* 0x002fe200078e00ff */
[----:B--2---:R-:W-:-:S04]  /*6820*/  SHF.L.U64.HI R5, R29, 0x1, R32 ;  /* 0x000000011d057819 */ /* 0x004fc80000010220 */
[----:B------:R1:W-:Y:S01]  /*6830*/  STL [R1+0x14], R3 ;  /* 0x0000140301007387 */ /* 0x0003e20000100800 */
[----:B---3--:R-:W-:-:S03]  /*6840*/  IMAD.SHL.U32 R4, R29, 0x2, RZ ;  /* 0x000000021d047824 */ /* 0x008fc600078e00ff */
[----:B------:R2:W-:Y:S04]  /*6850*/  STL [R1+0x10], R5 ;  /* 0x0000100501007387 */ /* 0x0005e80000100800 */
[----:B------:R2:W-:Y:S01]  /*6860*/  STL [R1+0xc], R4 ;  /* 0x00000c0401007387 */ /* 0x0005e20000100800 */
[----:B-1----:R-:W-:Y:S02]  /*6870*/  MOV R3, R0 ;  /* 0x0000000000037202 */ /* 0x002fe40000000f00 */
[----:B------:R-:W-:-:S05]  /*6880*/  SHF.L.U32 R0, R28, 0x1, RZ ;  /* 0x000000011c007819 */ /* 0x000fca00000006ff */
[----:B------:R2:W-:Y:S04]  /*6890*/  STL [R1+0x4], R0 ;  /* 0x0000040001007387 */ /* 0x0005e80000100800 */
[----:B------:R2:W-:Y:S01]  /*68a0*/  STL [R1+0x8], R2 ;  /* 0x0000080201007387 */ /* 0x0005e20000100800 */
[----:B------:R-:W-:Y:S05]  /*68b0*/  BRA `(.L_x_802) ;  /* 0x0000050000007947 */ /* 0x000fea0003800000 */
.L_x_804:
[----:B------:R-:W2:Y:S01]  /*68c0*/  LDL R0, [R1] ;  /* 0x0000000001007983 */ /* 0x000ea20000100800 */
[----:B------:R-:W-:Y:S01]  /*68d0*/  UIMAD UR4, UR6, 0x60, UR10 ;  /* 0x00000060060478a4 */ /* 0x000fe2000f8e020a */
[----:B------:R-:W-:Y:S01]  /*68e0*/  ISETP.NE.AND P6, PT, R250, 0x1, PT ;  /* 0x00000001fa00780c */ /* 0x000fe20003fc5270 */
[----:B------:R-:W-:Y:S01]  /*68f0*/  IMAD.MOV.U32 R251, RZ, RZ, RZ ;  /* 0x000000fffffb7224 */ /* 0x000fe200078e00ff */
        /* <DEDUP_REMOVED lines=11> */
[----:B------:R-:W-:Y:S01]  /*69b0*/  IMAD.MOV.U32 R0, RZ, RZ, R252 ;  /* 0x000000ffff007224 */ /* 0x000fe200078e00fc */
        /* <DEDUP_REMOVED lines=22> */
[----:B------:R-:W4:Y:S04]  /*6b20*/  SHFL.IDX PT, R186, R0, RZ, 0x181f ;  /* 0x00181fff00ba7589 */ /* 0x000f2800000e0000 */
[----:B------:R-:W1:Y:S04]  /*6b30*/  SHFL.IDX PT, R181, R2, 0x1, 0x181f ;  /* 0x00381f0002b57f89 */ /* 0x000e6800000e0000 */
[----:B------:R-:W2:Y:S04]  /*6b40*/  SHFL.IDX PT, R184, R0, 0x1, 0x181f ;  /* 0x00381f0000b87f89 */ /* 0x000ea800000e0000 */
[----:B------:R-:W1:Y:S04]  /*6b50*/  SHFL.IDX PT, R2, R2, 0x2, 0x181f ;  /* 0x00581f0002027f89 */ /* 0x000e6800000e0000 */
[----:B------:R-:W1:Y:S01]  /*6b60*/  SHFL.IDX PT, R0, R0, 0x2, 0x181f ;  /* 0x00581f0000007f89 */ /* 0x000e6200000e0000 */
[C---:B---3--:R-:W-:Y:S05]  /*6b70*/  IADD3 R192, P0, R185.reuse, R204, RZ ;  /* 0x000000ccb9c07210 */ /* 0x048fea0007f1e0ff */
[C---:B----4-:R-:W-:Y:S01]  /*6b80*/  IMAD.X R193, R186.reuse, 0x1, R205, P0 ;  /* 0x00000001bac17824 */ /* 0x050fe200000e06cd */
[C---:B-----5:R-:W-:Y:S04]  /*6b90*/  IADD3 R190, P0, R185.reuse, R202, RZ ;  /* 0x000000cab9be7210 */ /* 0x060fe80007f1e0ff */
[----:B------:R3:W-:Y:S01]  /*6ba0*/  LDGSTS.E.BYPASS.LTC128B.128 [R249+0xc100], [R192.64], !P4 ;  /* 0x0c100000c0f97fae */ /* 0x0007e2000e101d4c */
[C---:B------:R-:W-:Y:S01]  /*6bb0*/  IMAD.X R191, R186.reuse, 0x1, R203, P0 ;  /* 0x00000001babf7824 */ /* 0x040fe200000e06cb */
[C---:B------:R-:W-:Y:S04]  /*6bc0*/  IADD3 R188, P0, R185.reuse, R214, RZ ;  /* 0x000000d6b9bc7210 */ /* 0x040fe80007f1e0ff */
[----:B------:R4:W-:Y:S01]  /*6bd0*/  LDGSTS.E.BYPASS.LTC128B.128 [R249+0xf100], [R190.64], !P3 ;  /* 0x0f100000bef97fae */ /* 0x0009e2000d901d4c */
[C---:B------:R-:W-:Y:S01]  /*6be0*/  IMAD.X R189, R186.reuse, 0x1, R215, P0 ;  /* 0x00000001babd7824 */ /* 0x040fe200000e06d7 */
[----:B------:R-:W-:Y:S04]  /*6bf0*/  IADD3 R194, P0, R185, R212, RZ ;  /* 0x000000d4b9c27210 */ /* 0x000fe80007f1e0ff */
[----:B------:R5:W-:Y:S01]  /*6c00*/  LDGSTS.E.BYPASS.LTC128B.128 [R249+0x12100], [R188.64], !P2 ;  /* 0x12100000bcf97fae */ /* 0x000be2000d101d4c */
[----:B------:R-:W-:Y:S01]  /*6c10*/  IMAD.X R195, R186, 0x1, R213, P0 ;  /* 0x00000001bac37824 */ /* 0x000fe200000e06d5 */
[C---:B-1----:R-:W-:Y:S04]  /*6c20*/  IADD3 R186, P0, R181.reuse, R204, RZ ;  /* 0x000000ccb5ba7210 */ /* 0x042fe80007f1e0ff */
[----:B------:R3:W-:Y:S01]  /*6c30*/  LDGSTS.E.BYPASS.LTC128B.128 [R249+0x15100], [R194.64], !P1 ;  /* 0x15100000c2f97fae */ /* 0x0007e2000c901d4c */
[C---:B--2---:R-:W-:Y:S01]  /*6c40*/  IMAD.X R187, R184.reuse, 0x1, R205, P0 ;  /* 0x00000001b8bb7824 */ /* 0x044fe200000e06cd */
[C---:B------:R-:W-:Y:S04]  /*6c50*/  IADD3 R198, P0, R181.reuse, R202, RZ ;  /* 0x000000cab5c67210 */ /* 0x040fe80007f1e0ff */
        /* <DEDUP_REMOVED lines=8> */
[----:B------:R-:W-:Y:S04]  /*6ce0*/  IADD3 R184, P0, R2, R204, RZ ;  /* 0x000000cc02b87210 */ /* 0x000fe80007f1e0ff */
[----:B------:R3:W-:Y:S01]  /*6cf0*/  LDGSTS.E.BYPASS.LTC128B.128 [R249+0x16100], [R200.64], !P1 ;  /* 0x16100000c8f97fae */ /* 0x0007e2000c901d4c */
[----:B------:R-:W-:Y:S01]  /*6d00*/  IMAD.X R185, R0, 0x1, R205, P0 ;  /* 0x0000000100b97824 */ /* 0x000fe200000e06cd */
[----:B----4-:R-:W-:Y:S04]  /*6d10*/  IADD3 R190, P0, R2, R202, RZ ;  /* 0x000000ca02be7210 */ /* 0x010fe80007f1e0ff */
[----:B------:R3:W-:Y:S01]  /*6d20*/  LDGSTS.E.BYPASS.LTC128B.128 [R249+0xe100], [R184.64], !P4 ;  /* 0x0e100000b8f97fae */ /* 0x0007e2000e101d4c */
[----:B------:R-:W-:Y:S01]  /*6d30*/  IMAD.X R191, R0, 0x1, R203, P0 ;  /* 0x0000000100bf7824 */ /* 0x000fe200000e06cb */
[----:B-----5:R-:W-:Y:S04]  /*6d40*/  IADD3 R188, P0, R2, R214, RZ ;  /* 0x000000d602bc7210 */ /* 0x020fe80007f1e0ff */
[----:B------:R3:W-:Y:S01]  /*6d50*/  LDGSTS.E.BYPASS.LTC128B.128 [R249+0x11100], [R190.64], !P3 ;  /* 0x11100000bef97fae */ /* 0x0007e2000d901d4c */
[----:B------:R-:W-:Y:S01]  /*6d60*/  IMAD.X R189, R0, 0x1, R215, P0 ;  /* 0x0000000100bd7824 */ /* 0x000fe200000e06d7 */
[----:B-1----:R-:W-:Y:S04]  /*6d70*/  IADD3 R186, P0, R2, R212, RZ ;  /* 0x000000d402ba7210 */ /* 0x002fe80007f1e0ff */
[----:B------:R3:W-:Y:S01]  /*6d80*/  LDGSTS.E.BYPASS.LTC128B.128 [R249+0x14100], [R188.64], !P2 ;  /* 0x14100000bcf97fae */ /* 0x0007e2000d101d4c */
[----:B------:R-:W-:Y:S05]  /*6d90*/  IMAD.X R187, R0, 0x1, R213, P0 ;  /* 0x0000000100bb7824 */ /* 0x000fea00000e06d5 */
[----:B------:R3:W-:Y:S01]  /*6da0*/  LDGSTS.E.BYPASS.LTC128B.128 [R249+0x17100], [R186.64], !P1 ;  /* 0x17100000baf97fae */ /* 0x0007e2000c901d4c */
[----:B------:R-:W-:-:S05]  /*6db0*/  BRA `(.L_x_803) ;  /* 0x0000185000007947 */ /* 0x000fca0003800000 */
.L_x_802:
[----:B------:R1:W-:Y:S01]  /*6dc0*/  STL [R1+0x40], R56 ;  /* 0x0000403801007387 */ /* 0x0003e20000100800 */
[----:B--2---:R-:W-:Y:S01]  /*6dd0*/  SHF.R.S32.HI R0, RZ, 0x1f, R252 ;  /* 0x0000001fff007819 */ /* 0x004fe200000114fc */
[----:B------:R-:W-:Y:S01]  /*6de0*/  IMAD.WIDE.U32 R4, R252, c[0x0][0x208], RZ ;  /* 0x00008200fc047a25 */ /* 0x000fe200078e00ff */
[----:B------:R-:W-:Y:S01]  /*6df0*/  SHF.R.S32.HI R2, RZ, 0x1f, R251 ;  /* 0x0000001fff027819 */ /* 0x000fe200000114fb */
[----:B------:R-:W-:Y:S04]  /*6e00*/  DEPBAR.LE SB0, 0x0 ;  /* 0x000080000000791a */ /* 0x000fe80000000000 */
[----:B------:R-:W-:Y:S01]  /*6e10*/  IMAD R0, R0, c[0x0][0x208], RZ ;  /* 0x0000820000007a24 */ /* 0x000fe200078e02ff */
[----:B------:R-:W-:Y:S01]  /*6e20*/  BAR.SYNC.DEFER_BLOCKING 0x0 ;  /* 0x0000000000007b1d */ /* 0x000fe20000010000 */
[----:B------:R-:W-:Y:S01]  /*6e30*/  IMAD R2, R2, c[0x0][0x218], RZ ;  /* 0x0000860002027a24 */ /* 0x000fe200078e02ff */
[----:B------:R-:W-:Y:S01]  /*6e40*/  IADD3 R181, R249, 0x100, RZ ;  /* 0x00000100f9b57810 */ /* 0x000fe20007ffe0ff */
[----:B------:R-:W-:Y:S01]  /*6e50*/  IMAD R0, R252, c[0x0][0x20c], R0 ;  /* 0x00008300fc007a24 */ /* 0x000fe200078e0200 */
[----:B------:R-:W-:Y:S01]  /*6e60*/  UISETP.GE.AND UP0, UPT, UR6, 0x1, UPT ;  /* 0x000000010600788c */ /* 0x000fe2000bf06270 */
[----:B------:R-:W-:Y:S02]  /*6e70*/  IMAD R2, R251, c[0x0][0x21c], R2 ;  /* 0x00008700fb027a24 */ /* 0x000fe400078e0202 */
[----:B------:R-:W-:Y:S04]  /*6e80*/  IMAD.IADD R5, R5, 0x1, R0 ;  /* 0x0000000105057824 */ /* 0x000fe800078e0200 */
[----:B------:R-:W-:Y:S05]  /*6e90*/  IMAD.WIDE.U32 R4, R251, c[0x0][0x218], R4 ;  /* 0x00008600fb047a25 */ /* 0x000fea00078e0004 */
[----:B------:R-:W-:Y:S04]  /*6ea0*/  IADD3 R0, P0, R4, UR22, RZ ;  /* 0x0000001604007c10 */ /* 0x000fe8000ff1e0ff */
[----:B------:R-:W-:Y:S02]  /*6eb0*/  IADD3.X R4, R5, UR5, R2, P0, !PT ;  /* 0x0000000505047c10 */ /* 0x000fe400087fe402 */
[C---:B------:R-:W-:Y:S01]  /*6ec0*/  LEA R2, P0, R0.reuse, c[0x0][0x1f8], 0x1 ;  /* 0x00007e0000027a11 */ /* 0x040fe200078008ff */
[----:B------:R-:W-:Y:S03]  /*6ed0*/  LDSM.16.M88.4 R48, [R248+0x18100] ;  /* 0x01810000f830783b */ /* 0x000fe60000000200 */
[----:B------:R-:W-:Y:S01]  /*6ee0*/  LEA.HI.X R0, R0, c[0x0][0x1fc], R4, 0x1, P0 ;  /* 0x00007f0000007a11 */ /* 0x000fe200000f0c04 */
[----:B-1----:R-:W2:Y:S04]  /*6ef0*/  LDL R56, [R1+0x1c] ;  /* 0x00001c0001387983 */ /* 0x002ea80000100800 */
[----:B------:R1:W-:Y:S04]  /*6f00*/  STL [R1+0x3c], R55 ;  /* 0x00003c3701007387 */ /* 0x0003e80000100800 */
[----:B------:R-:W3:Y:S04]  /*6f10*/  LDL R29, [R1+0x14] ;  /* 0x00001400011d7983 */ /* 0x000ee80000100800 */
[----:B------:R-:W-:Y:S04]  /*6f20*/  SHFL.IDX PT, R44, R2, RZ, 0x181f ;  /* 0x00181fff022c7589 */ /* 0x000fe800000e0000 */
[----:B------:R-:W-:Y:S04]  /*6f30*/  SHFL.IDX PT, R20, R0, RZ, 0x181f ;  /* 0x00181fff00147589 */ /* 0x000fe800000e0000 */
[----:B------:R-:W4:Y:S04]  /*6f40*/  LDSM.16.M88.4 R8, [R247+0xc100] ;  /* 0x00c10000f708783b */ /* 0x000f280000000200 */
[----:B------:R-:W4:Y:S04]  /*6f50*/  LDSM.16.M88.4 R16, [R247+0xc900] ;  /* 0x00c90000f710783b */ /* 0x000f280000000200 */
[----:B------:R-:W-:Y:S04]  /*6f60*/  LDSM.16.M88.4 R24, [R247+0xd100] ;  /* 0x00d10000f718783b */ /* 0x000fe80000000200 */
[----:B-1----:R-:W3:Y:S04]  /*6f70*/  LDL R55, [R1+0x20] ;  /* 0x0000200001377983 */ /* 0x002ee80000100800 */
[----:B------:R1:W-:Y:S04]  /*6f80*/  STL [R1+0x38], R54 ;  /* 0x0000383601007387 */ /* 0x0003e80000100800 */
[----:B------:R-:W-:Y:S04]  /*6f90*/  LDSM.16.M88.4 R32, [R247+0xd900] ;  /* 0x00d90000f720783b */ /* 0x000fe80000000200 */
[----:B------:R-:W-:Y:S04]  /*6fa0*/  LDSM.16.M88.4 R40, [R247+0xe100] ;  /* 0x00e10000f728783b */ /* 0x000fe80000000200 */
[----:B------:R-:W-:Y:S04]  /*6fb0*/  LDSM.16.M88.4 R184, [R247+0xe900] ;  /* 0x00e90000f7b8783b */ /* 0x000fe80000000200 */
[----:B------:R-:W-:Y:S04]  /*6fc0*/  LDSM.16.M88.4 R188, [R244+0x18100] ;  /* 0x01810000f4bc783b */ /* 0x000fe80000000200 */
[----:B------:R-:W-:Y:S01]  /*6fd0*/  LDSM.16.M88.4 R192, [R246] ;  /* 0x00000000f6c0783b */ /* 0x000fe20000000200 */
[C---:B----4-:R-:W-:Y:S03]  /*6fe0*/  HMMA.16816.F32 R4, R48.reuse, R8, RZ ;  /* 0x000000083004723c */ /* 0x050fe600000018ff */
[----:B-1----:R-:W4:Y:S04]  /*6ff0*/  LDL R54, [R1+0x18] ;  /* 0x0000180001367983 */ /* 0x002f280000100800 */
[----:B------:R1:W-:Y:S01]  /*7000*/  STL [R1+0x34], R53 ;  /* 0x0000343501007387 */ /* 0x0003e20000100800 */
[C---:B------:R-:W-:Y:S03]  /*7010*/  HMMA.16816.F32 R8, R48.reuse, R10, RZ ;  /* 0x0000000a3008723c */ /* 0x040fe600000018ff */
[----:B------:R-:W-:Y:S04]  /*7020*/  LDSM.16.M88.4 R196, [R237] ;  /* 0x00000000edc4783b */ /* 0x000fe80000000200 */
[----:B------:R-:W-:Y:S01]  /*7030*/  LDSM.16.M88.4 R200, [R236] ;  /* 0x00000000ecc8783b */ /* 0x000fe20000000200 */
[C---:B------:R-:W-:Y:S03]  /*7040*/  HMMA.16816.F32 R12, R48.reuse, R16, RZ ;  /* 0x00000010300c723c */ /* 0x040fe600000018ff */
[----:B------:R-:W-:Y:S04]  /*7050*/  LDSM.16.M88.4 R204, [R235] ;  /* 0x00000000ebcc783b */ /* 0x000fe80000000200 */
[----:B------:R-:W-:Y:S01]  /*7060*/  LDSM.16.M88.4 R208, [R234] ;  /* 0x00000000ead0783b */ /* 0x000fe20000000200 */
[C---:B------:R-:W-:Y:S03]  /*7070*/  HMMA.16816.F32 R16, R48.reuse, R18, RZ ;  /* 0x000000123010723c */ /* 0x040fe600000018ff */
[----:B------:R-:W-:Y:S04]  /*7080*/  LDSM.16.M88.4 R212, [R233] ;  /* 0x00000000e9d4783b */ /* 0x000fe80000000200 */
[----:B------:R-:W2:Y:S04]  /*7090*/  SHFL.IDX PT, R38, R2, 0x1, 0x181f ;  /* 0x00381f0002267f89 */ /* 0x000ea800000e0000 */
[----:B-1----:R-:W4:Y:S04]  /*70a0*/  LDL R53, [R1+0xc] ;  /* 0x00000c0001357983 */ /* 0x002f280000100800 */
[----:B------:R1:W-:Y:S04]  /*70b0*/  STL [R1+0x30], R52 ;  /* 0x0000303401007387 */ /* 0x0003e80000100800 */
[----:B------:R-:W2:Y:S04]  /*70c0*/  SHFL.IDX PT, R28, R0, 0x1, 0x181f ;  /* 0x00381f00001c7f89 */ /* 0x000ea800000e0000 */
[----:B------:R-:W2:Y:S04]  /*70d0*/  SHFL.IDX PT, R2, R2, 0x2, 0x181f ;  /* 0x00581f0002027f89 */ /* 0x000ea800000e0000 */
[----:B------:R-:W2:Y:S04]  /*70e0*/  SHFL.IDX PT, R0, R0, 0x2, 0x181f ;  /* 0x00581f0000007f89 */ /* 0x000ea800000e0000 */
[----:B-1----:R-:W4:Y:S04]  /*70f0*/  LDL R52, [R1+0x10] ;  /* 0x0000100001347983 */ /* 0x002f280000100800 */
[----:B------:R1:W-:Y:S04]  /*7100*/  STL [R1+0x2c], R3 ;  /* 0x00002c0301007387 */ /* 0x0003e80000100800 */
[----:B------:R-:W4:Y:S04]  /*7110*/  LDL R250, [R1+0x8] ;  /* 0x0000080001fa7983 */ /* 0x000f280000100800 */
[----:B-1----:R-:W4:Y:S01]  /*7120*/  LDL R3, [R1+0x4] ;  /* 0x0000040001037983 */ /* 0x002f220000100800 */
[-C--:B--2---:R-:W-:Y:S05]  /*7130*/  IADD3 R30, P0, R44, R56.reuse, RZ ;  /* 0x000000382c1e7210 */ /* 0x084fea0007f1e0ff */
[--C-:B---3--:R-:W-:Y:S01]  /*7140*/  IMAD.X R31, R20, 0x1, R55.reuse, P0 ;  /* 0x00000001141f7824 */ /* 0x108fe200000e0637 */
[----:B------:R-:W-:Y:S04]  /*7150*/  IADD3 R22, P0, R44, R29, RZ ;  /* 0x0000001d2c167210 */ /* 0x000fe80007f1e0ff */
[----:B------:R1:W-:Y:S01]  /*7160*/  LDGSTS.E.BYPASS.LTC128B.128 [R181], [R30.64], !P4 ;  /* 0x000000001eb57fae */ /* 0x0003e2000e101d4c */
[----:B----4-:R-:W-:Y:S05]  /*7170*/  IMAD.X R23, R20, 0x1, R54, P0 ;  /* 0x0000000114177824 */ /* 0x010fea00000e0636 */
[----:B------:R2:W-:Y:S01]  /*7180*/  LDGSTS.E.BYPASS.LTC128B.128 [R181+0x3000], [R22.64], !P3 ;  /* 0x0300000016b57fae */ /* 0x0005e2000d901d4c */
[----:B------:R-:W-:Y:S05]  /*7190*/  IADD3 R36, P0, R44, R53, RZ ;  /* 0x000000352c247210 */ /* 0x000fea0007f1e0ff */
[----:B------:R-:W-:Y:S05]  /*71a0*/  IMAD.X R37, R20, 0x1, R52, P0 ;  /* 0x0000000114257824 */ /* 0x000fea00000e0634 */
[----:B------:R3:W-:Y:S01]  /*71b0*/  LDGSTS.E.BYPASS.LTC128B.128 [R181+0x6000], [R36.64], !P2 ;  /* 0x0600000024b57fae */ /* 0x0007e2000d101d4c */
[----:B------:R-:W-:Y:S05]  /*71c0*/  IADD3 R44, P0, R44, R3, RZ ;  /* 0x000000032c2c7210 */ /* 0x000fea0007f1e0ff */
[----:B------:R-:W-:Y:S01]  /*71d0*/  IMAD.X R45, R20, 0x1, R250, P0 ;  /* 0x00000001142d7824 */ /* 0x000fe200000e06fa */
[-C--:B------:R-:W-:Y:S01]  /*71e0*/  IADD3 R46, P0, R38, R56.reuse, RZ ;  /* 0x00000038262e7210 */ /* 0x080fe20007f1e0ff */
[C---:B--2---:R-:W-:Y:S03]  /*71f0*/  HMMA.16816.F32 R20, R48.reuse, R24, RZ ;  /* 0x000000183014723c */ /* 0x044fe600000018ff */
[----:B------:R2:W-:Y:S01]  /*7200*/  LDGSTS.E.BYPASS.LTC128B.128 [R181+0x9000], [R44.64], !P1 ;  /* 0x090000002cb57fae */ /* 0x0005e2000c901d4c */
[--C-:B------:R-:W-:Y:S01]  /*7210*/  IMAD.X R47, R28, 0x1, R55.reuse, P0 ;  /* 0x000000011c2f7824 */ /* 0x100fe200000e0637 */
[----:B-1----:R-:W-:Y:S03]  /*7220*/  IADD3 R30, P0, R38, R29, RZ ;  /* 0x0000001d261e7210 */ /* 0x002fe60007f1e0ff */
[C---:B------:R-:W-:Y:S01]  /*7230*/  HMMA.16816.F32 R24, R48.reuse, R26, RZ ;  /* 0x0000001a3018723c */ /* 0x040fe200000018ff */
[----:B------:R1:W-:Y:S03]  /*7240*/  LDGSTS.E.BYPASS.LTC128B.128 [R181+0x1000], [R46.64], !P4 ;  /* 0x010000002eb57fae */ /* 0x0003e6000e101d4c */
[----:B------:R-:W-:Y:S01]  /*7250*/  IMAD.X R31, R28, 0x1, R54, P0 ;  /* 0x000000011c1f7824 */ /* 0x000fe200000e0636 */
[----:B---3--:R-:W-:Y:S04]  /*7260*/  IADD3 R36, P0, R38, R53, RZ ;  /* 0x0000003526247210 */ /* 0x008fe80007f1e0ff */
[----:B------:R3:W-:Y:S03]  /*7270*/  LDGSTS.E.BYPASS.LTC128B.128 [R181+0x4000], [R30.64], !P3 ;  /* 0x040000001eb57fae */ /* 0x0007e6000d901d4c */
[----:B------:R-:W-:Y:S01]  /*7280*/  IMAD.X R37, R28, 0x1, R52, P0 ;  /* 0x000000011c257824 */ /* 0x000fe200000e0634 */
[----:B------:R-:W-:Y:S04]  /*7290*/  IADD3 R38, P0, R38, R3, RZ ;  /* 0x0000000326267210 */ /* 0x000fe80007f1e0ff */
[----:B------:R4:W-:Y:S01]  /*72a0*/  LDGSTS.E.BYPASS.LTC128B.128 [R181+0x7000], [R36.64], !P2 ;  /* 0x0700000024b57fae */ /* 0x0009e2000d101d4c */
[----:B------:R-:W-:Y:S01]  /*72b0*/  IMAD.X R39, R28, 0x1, R250, P0 ;  /* 0x000000011c277824 */ /* 0x000fe200000e06fa */
[----:B--2---:R-:W-:Y:S04]  /*72c0*/  IADD3 R44, P0, R2, R56, RZ ;  /* 0x00000038022c7210 */ /* 0x004fe80007f1e0ff */
[----:B------:R2:W-:Y:S01]  /*72d0*/  LDGSTS.E.BYPASS.LTC128B.128 [R181+0xa000], [R38.64], !P1 ;  /* 0x0a00000026b57fae */ /* 0x0005e2000c901d4c */
[----:B------:R-:W-:Y:S03]  /*72e0*/  IMAD.X R45, R0, 0x1, R55, P0 ;  /* 0x00000001002d7824 */ /* 0x000fe600000e0637 */
[----:B------:R1:W5:Y:S04]  /*72f0*/  LDL.LU R56, [R1+0x40] ;  /* 0x0000400001387983 */ /* 0x0003680000300800 */
[----:B------:R1:W-:Y:S04]  /*7300*/  LDGSTS.E.BYPASS.LTC128B.128 [R181+0x2000], [R44.64], !P4 ;  /* 0x020000002cb57fae */ /* 0x0003e8000e101d4c */
[----:B------:R1:W5:Y:S01]  /*7310*/  LDL.LU R55, [R1+0x3c] ;  /* 0x00003c0001377983 */ /* 0x0003620000300800 */
[----:B----4-:R-:W-:Y:S02]  /*7320*/  IADD3 R36, P0, R2, R29, RZ ;  /* 0x0000001d02247210 */ /* 0x010fe40007f1e0ff */
[C---:B---3--:R-:W-:Y:S03]  /*7330*/  HMMA.16816.F32 R28, R48.reuse, R32, RZ ;  /* 0x00000020301c723c */ /* 0x048fe600000018ff */
[----:B------:R-:W-:Y:S01]  /*7340*/  IMAD.X R37, R0, 0x1, R54, P0 ;  /* 0x0000000100257824 */ /* 0x000fe200000e0636 */
[----:B--2---:R-:W-:Y:S01]  /*7350*/  IADD3 R38, P0, R2, R53, RZ ;  /* 0x0000003502267210 */ /* 0x004fe20007f1e0ff */
[----:B------:R2:W5:Y:S03]  /*7360*/  LDL.LU R54, [R1+0x38] ;  /* 0x0000380001367983 */ /* 0x0005660000300800 */
[C---:B------:R-:W-:Y:S01]  /*7370*/  HMMA.16816.F32 R32, R48.reuse, R34, RZ ;  /* 0x000000223020723c */ /* 0x040fe200000018ff */
[----:B------:R-:W-:Y:S01]  /*7380*/  IMAD.X R39, R0, 0x1, R52, P0 ;  /* 0x0000000100277824 */ /* 0x000fe200000e0634 */
[----:B------:R3:W-:Y:S02]  /*7390*/  LDGSTS.E.BYPASS.LTC128B.128 [R181+0x5000], [R36.64], !P3 ;  /* 0x0500000024b57fae */ /* 0x0007e4000d901d4c */
[----:B-1----:R-:W-:Y:S02]  /*73a0*/  IADD3 R44, P0, R2, R3, RZ ;  /* 0x00000003022c7210 */ /* 0x002fe40007f1e0ff */
[----:B------:R3:W-:Y:S04]  /*73b0*/  LDGSTS.E.BYPASS.LTC128B.128 [R181+0x8000], [R38.64], !P2 ;  /* 0x0800000026b57fae */ /* 0x0007e8000d101d4c */
[----:B------:R2:W5:Y:S02]  /*73c0*/  LDL.LU R53, [R1+0x34] ;  /* 0x0000340001357983 */ /* 0x0005640000300800 */
[----:B------:R-:W-:Y:S01]  /*73d0*/  IMAD.X R45, R0, 0x1, R250, P0 ;  /* 0x00000001002d7824 */ /* 0x000fe200000e06fa */
[----:B------:R-:W-:Y:S01]  /*73e0*/  PLOP3.LUT P0, PT, PT, PT, UP0, 0x80, 0x0 ;  /* 0x000000000000781c */ /* 0x000fe20003f0f008 */
[----:B------:R2:W5:Y:S01]  /*73f0*/  LDL.LU R52, [R1+0x30] ;  /* 0x0000300001347983 */ /* 0x0005620000300800 */
[----:B------:R-:W-:Y:S03]  /*7400*/  IMAD.MOV.U32 R250, RZ, RZ, c[0x0][0x2b8] ;  /* 0x0000ae00fffa7624 */ /* 0x000fe600078e00ff */
[----:B------:R1:W-:Y:S04]  /*7410*/  LDGSTS.E.BYPASS.LTC128B.128 [R181+0xb000], [R44.64], !P1 ;  /* 0x0b0000002cb57fae */ /* 0x0003e8000c901d4c */
[----:B------:R-:W0:Y:S04]  /*7420*/  LDGDEPBAR ;  /* 0x00000000000079af */ /* 0x000e280000000000 */
[----:B------:R2:W5:Y:S01]  /*7430*/  LDL.LU R3, [R1+0x2c] ;  /* 0x00002c0001037983 */ /* 0x0005620000300800 */
[C---:B---3--:R-:W-:Y:S08]  /*7440*/  HMMA.16816.F32 R36, R48.reuse, R40, RZ ;  /* 0x000000283024723c */ /* 0x048ff000000018ff */
[C---:B------:R-:W-:Y:S08]  /*7450*/  HMMA.16816.F32 R40, R48.reuse, R42, RZ ;  /* 0x0000002a3028723c */ /* 0x040ff000000018ff */
[C---:B-1----:R-:W-:Y:S08]  /*7460*/  HMMA.16816.F32 R44, R48.reuse, R184, RZ ;  /* 0x000000b8302c723c */ /* 0x042ff000000018ff */
[----:B------:R-:W-:Y:S01]  /*7470*/  HMMA.16816.F32 R48, R48, R186, RZ ;  /* 0x000000ba3030723c */ /* 0x000fe200000018ff */
[----:B------:R-:W-:Y:S07]  /*7480*/  LDSM.16.M88.4 R184, [R243+0x18100] ;  /* 0x01810000f3b8783b */ /* 0x000fee0000000200 */
[C---:B------:R-:W-:Y:S08]  /*7490*/  HMMA.16816.F32 R4, R188.reuse, R192, R4 ;  /* 0x000000c0bc04723c */ /* 0x040ff00000001804 */
[C---:B------:R-:W-:Y:S01]  /*74a0*/  HMMA.16816.F32 R8, R188.reuse, R194, R8 ;  /* 0x000000c2bc08723c */ /* 0x040fe20000001808 */
[----:B------:R-:W1:Y:S07]  /*74b0*/  LDSM.16.M88.4 R192, [R242+0xc100] ;  /* 0x00c10000f2c0783b */ /* 0x000e6e0000000200 */
        /* <DEDUP_REMOVED lines=8> */
[----:B------:R-:W2:Y:S07]  /*7540*/  LDSM.16.M88.4 R204, [R242+0xd900] ;  /* 0x00d90000f2cc783b */ /* 0x000eae0000000200 */
[C---:B------:R-:W-:Y:S08]  /*7550*/  HMMA.16816.F32 R36, R188.reuse, R208, R36 ;  /* 0x000000d0bc24723c */ /* 0x040ff00000001824 */
[C---:B------:R-:W-:Y:S01]  /*7560*/  HMMA.16816.F32 R40, R188.reuse, R210, R40 ;  /* 0x000000d2bc28723c */ /* 0x040fe20000001828 */
[----:B------:R-:W-:Y:S07]  /*7570*/  LDSM.16.M88.4 R208, [R242+0xe900] ;  /* 0x00e90000f2d0783b */ /* 0x000fee0000000200 */
[C---:B------:R-:W-:Y:S08]  /*7580*/  HMMA.16816.F32 R44, R188.reuse, R212, R44 ;  /* 0x000000d4bc2c723c */ /* 0x040ff0000000182c */
[----:B------:R-:W-:Y:S01]  /*7590*/  HMMA.16816.F32 R48, R188, R214, R48 ;  /* 0x000000d6bc30723c */ /* 0x000fe20000001830 */
[----:B------:R-:W2:Y:S07]  /*75a0*/  LDSM.16.M88.4 R188, [R242+0xe100] ;  /* 0x00e10000f2bc783b */ /* 0x000eae0000000200 */
[C---:B-1----:R-:W-:Y:S08]  /*75b0*/  HMMA.16816.F32 R4, R184.reuse, R192, R4 ;  /* 0x000000c0b804723c */ /* 0x042ff00000001804 */
[C---:B------:R-:W-:Y:S01]  /*75c0*/  HMMA.16816.F32 R8, R184.reuse, R194, R8 ;  /* 0x000000c2b808723c */ /* 0x040fe20000001808 */
[----:B------:R-:W-:Y:S07]  /*75d0*/  LDSM.16.M88.4 R192, [R232] ;  /* 0x00000000e8c0783b */ /* 0x000fee0000000200 */
[C---:B---3--:R-:W-:Y:S08]  /*75e0*/  HMMA.16816.F32 R12, R184.reuse, R196, R12 ;  /* 0x000000c4b80c723c */ /* 0x048ff0000000180c */
[C---:B------:R-:W-:Y:S01]  /*75f0*/  HMMA.16816.F32 R16, R184.reuse, R198, R16 ;  /* 0x000000c6b810723c */ /* 0x040fe20000001810 */
[----:B------:R-:W-:Y:S07]  /*7600*/  LDSM.16.M88.4 R196, [R232+0x800] ;  /* 0x00080000e8c4783b */ /* 0x000fee0000000200 */
[C---:B----4-:R-:W-:Y:S08]  /*7610*/  HMMA.16816.F32 R20, R184.reuse, R200, R20 ;  /* 0x000000c8b814723c */ /* 0x050ff00000001814 */
[C---:B------:R-:W-:Y:S01]  /*7620*/  HMMA.16816.F32 R24, R184.reuse, R202, R24 ;  /* 0x000000cab818723c */ /* 0x040fe20000001818 */
[----:B------:R-:W-:Y:S07]  /*7630*/  LDSM.16.M88.4 R200, [R232+0x1000] ;  /* 0x00100000e8c8783b */ /* 0x000fee0000000200 */
[C---:B--2---:R-:W-:Y:S08]  /*7640*/  HMMA.16816.F32 R28, R184.reuse, R204, R28 ;  /* 0x000000ccb81c723c */ /* 0x044ff0000000181c */
[C---:B------:R-:W-:Y:S01]  /*7650*/  HMMA.16816.F32 R32, R184.reuse, R206, R32 ;  /* 0x000000ceb820723c */ /* 0x040fe20000001820 */
[----:B------:R-:W-:Y:S07]  /*7660*/  LDSM.16.M88.4 R204, [R232+0x1800] ;  /* 0x00180000e8cc783b */ /* 0x000fee0000000200 */
[C---:B------:R-:W-:Y:S08]  /*7670*/  HMMA.16816.F32 R36, R184.reuse, R188, R36 ;  /* 0x000000bcb824723c */ /* 0x040ff00000001824 */
[C---:B------:R-:W-:Y:S01]  /*7680*/  HMMA.16816.F32 R40, R184.reuse, R190, R40 ;  /* 0x000000beb828723c */ /* 0x040fe20000001828 */
[----:B------:R-:W1:Y:S07]  /*7690*/  LDSM.16.M88.4 R188, [R241+0x18100] ;  /* 0x01810000f1bc783b */ /* 0x000e6e0000000200 */
        /* <DEDUP_REMOVED lines=246> */
[----:B-----5:R-:W-:-:S07]  /*8600*/  @P0 BRA `(.L_x_804) ;  /* 0xffffe2b000000947 */ /* 0x020fce000383ffff */
.L_x_803:
[----:B---3--:R-:W-:Y:S01]  /*8610*/  FMNMX.FTZ R184, R4, R180, !PT ;  /* 0x000000b404b87209 */ /* 0x008fe20007810000 */
        /* <DEDUP_REMOVED lines=51> */
[----:B------:R-:W-:Y:S01]  /*8950*/  SHFL.BFLY PT, R2, R184, 0x2, 0x1f ;  /* 0x0c401f00b8027f89 */ /* 0x000fe200000e0000 */
[----:B------:R-:W-:Y:S07]  /*8960*/  UIADD3 UR6, UR6, -0x1, URZ ;  /* 0xffffffff06067890 */ /* 0x000fee000fffe03f */
[----:B------:R-:W1:Y:S02]  /*8970*/  SHFL.BFLY PT, R0, R181, 0x2, 0x1f ;  /* 0x0c401f00b5007f89 */ /* 0x000e6400000e0000 */
[----:B-1----:R-:W-:Y:S02]  /*8980*/  FMNMX.FTZ R181, R181, R0, !PT ;  /* 0x00000000b5b57209 */ /* 0x002fe40007810000 */
[----:B------:R-:W-:Y:S04]  /*8990*/  FMNMX.FTZ R184, R184, R2, !PT ;  /* 0x00000002b8b87209 */ /* 0x000fe80007810000 */
[----:B------:R-:W1:Y:S08]  /*89a0*/  SHFL.BFLY PT, R0, R181, 0x1, 0x1f ;  /* 0x0c201f00b5007f89 */ /* 0x000e7000000e0000 */
[----:B------:R-:W2:Y:S01]  /*89b0*/  SHFL.BFLY PT, R2, R184, 0x1, 0x1f ;  /* 0x0c201f00b8027f89 */ /* 0x000ea200000e0000 */
[----:B-1----:R-:W-:Y:S05]  /*89c0*/  FMNMX.FTZ R0, R0, R181, !PT ;  /* 0x000000b500007209 */ /* 0x002fea0007810000 */
[C---:B------:R-:W-:Y:S02]  /*89d0*/  FMUL.FTZ R204, R0.reuse, c[0x0][0x2d0] ;  /* 0x0000b40000cc7a20 */ /* 0x040fe40000410000 */
[----:B------:R-:W-:Y:S01]  /*89e0*/  FADD.FTZ R3, -R0, R3 ;  /* 0x0000000300037221 */ /* 0x000fe20000010100 */
[----:B--2---:R-:W-:Y:S01]  /*89f0*/  FMNMX.FTZ R2, R184, R2, !PT ;  /* 0x00000002b8027209 */ /* 0x004fe20007810000 */
[--C-:B------:R-:W-:Y:S01]  /*8a00*/  FFMA.FTZ R197, R10, c[0x0][0x2d0], -R204.reuse ;  /* 0x0000b4000ac57a23 */ /* 0x100fe200000108cc */
[----:B------:R-:W1:Y:S01]  /*8a10*/  LDSM.16.MT88.4 R184, [R245+0x100] ;  /* 0x00010000f5b8783b */ /* 0x000e620000004200 */
[----:B------:R-:W-:Y:S02]  /*8a20*/  FFMA.FTZ R181, R11, c[0x0][0x2d0], -R204 ;  /* 0x0000b4000bb57a23 */ /* 0x000fe400000108cc */
[C---:B------:R-:W-:Y:S02]  /*8a30*/  FMUL.FTZ R205, R2.reuse, c[0x0][0x2d0] ;  /* 0x0000b40002cd7a20 */ /* 0x040fe40000410000 */
[----:B------:R-:W-:Y:S01]  /*8a40*/  FADD.FTZ R180, -R2, R180 ;  /* 0x000000b402b47221 */ /* 0x000fe20000010100 */
[----:B------:R-:W-:Y:S01]  /*8a50*/  MUFU.EX2 R197, R197 ;  /* 0x000000c500c57308 */ /* 0x000fe20000000800 */
[--C-:B------:R-:W-:Y:S02]  /*8a60*/  FFMA.FTZ R198, R8, c[0x0][0x2d0], -R205.reuse ;  /* 0x0000b40008c67a23 */ /* 0x100fe400000108cd */
[--C-:B------:R-:W-:Y:S02]  /*8a70*/  FFMA.FTZ R196, R9, c[0x0][0x2d0], -R205.reuse ;  /* 0x0000b40009c47a23 */ /* 0x100fe400000108cd */
[----:B------:R-:W-:Y:S02]  /*8a80*/  FMUL.FTZ R180, R180, c[0x0][0x2d0] ;  /* 0x0000b400b4b47a20 */ /* 0x000fe40000410000 */
[----:B------:R-:W-:Y:S02]  /*8a90*/  FMUL.FTZ R3, R3, c[0x0][0x2d0] ;  /* 0x0000b40003037a20 */ /* 0x000fe40000410000 */
[--C-:B------:R-:W-:Y:S01]  /*8aa0*/  FFMA.FTZ R203, R4, c[0x0][0x2d0], -R205.reuse ;  /* 0x0000b40004cb7a23 */ /* 0x100fe200000108cd */
[----:B------:R-:W-:Y:S01]  /*8ab0*/  MUFU.EX2 R198, R198 ;  /* 0x000000c600c67308 */ /* 0x000fe20000000800 */
[--C-:B------:R-:W-:Y:S02]  /*8ac0*/  FFMA.FTZ R200, R5, c[0x0][0x2d0], -R205.reuse ;  /* 0x0000b40005c87a23 */ /* 0x100fe400000108cd */
[--C-:B------:R-:W-:Y:S02]  /*8ad0*/  FFMA.FTZ R201, R6, c[0x0][0x2d0], -R204.reuse ;  /* 0x0000b40006c97a23 */ /* 0x100fe400000108cc */
[--C-:B------:R-:W-:Y:S02]  /*8ae0*/  FFMA.FTZ R199, R7, c[0x0][0x2d0], -R204.reuse ;  /* 0x0000b40007c77a23 */ /* 0x100fe400000108cc */
[--C-:B------:R-:W-:Y:S02]  /*8af0*/  FFMA.FTZ R206, R25, c[0x0][0x2d0], -R205.reuse ;  /* 0x0000b40019ce7a23 */ /* 0x100fe400000108cd */
[--C-:B------:R-:W-:Y:S01]  /*8b00*/  FFMA.FTZ R207, R26, c[0x0][0x2d0], -R204.reuse ;  /* 0x0000b4001acf7a23 */ /* 0x100fe200000108cc */
[----:B------:R-:W2:Y:S01]  /*8b10*/  MUFU.EX2 R180, R180 ;  /* 0x000000b400b47308 */ /* 0x000ea20000000800 */
[--C-:B------:R-:W-:Y:S02]  /*8b20*/  FFMA.FTZ R208, R27, c[0x0][0x2d0], -R204.reuse ;  /* 0x0000b4001bd07a23 */ /* 0x100fe400000108cc */
[--C-:B------:R-:W-:Y:S02]  /*8b30*/  FFMA.FTZ R209, R28, c[0x0][0x2d0], -R205.reuse ;  /* 0x0000b4001cd17a23 */ /* 0x100fe400000108cd */
[--C-:B------:R-:W-:Y:S02]  /*8b40*/  FFMA.FTZ R210, R29, c[0x0][0x2d0], -R205.reuse ;  /* 0x0000b4001dd27a23 */ /* 0x100fe400000108cd */
[--C-:B------:R-:W-:Y:S02]  /*8b50*/  FFMA.FTZ R211, R30, c[0x0][0x2d0], -R204.reuse ;  /* 0x0000b4001ed37a23 */ /* 0x100fe400000108cc */
[--C-:B------:R-:W-:Y:S01]  /*8b60*/  FFMA.FTZ R212, R31, c[0x0][0x2d0], -R204.reuse ;  /* 0x0000b4001fd47a23 */ /* 0x100fe200000108cc */
[----:B------:R-:W3:Y:S01]  /*8b70*/  MUFU.EX2 R3, R3 ;  /* 0x0000000300037308 */ /* 0x000ee20000000800 */
[----:B------:R-:W-:Y:S01]  /*8b80*/  LDSM.16.MT88.4 R28, [R238+0xa100] ;  /* 0x00a10000ee1c783b */ /* 0x000fe20000004200 */
[--C-:B------:R-:W-:Y:S02]  /*8b90*/  FFMA.FTZ R35, R35, c[0x0][0x2d0], -R204.reuse ;  /* 0x0000b40023237a23 */ /* 0x100fe400000108cc */
[--C-:B------:R-:W-:Y:S02]  /*8ba0*/  FFMA.FTZ R213, R32, c[0x0][0x2d0], -R205.reuse ;  /* 0x0000b40020d57a23 */ /* 0x100fe400000108cd */
[--C-:B------:R-:W-:Y:S02]  /*8bb0*/  FFMA.FTZ R214, R33, c[0x0][0x2d0], -R205.reuse ;  /* 0x0000b40021d67a23 */ /* 0x100fe400000108cd */
[--C-:B------:R-:W-:Y:S02]  /*8bc0*/  FFMA.FTZ R215, R34, c[0x0][0x2d0], -R204.reuse ;  /* 0x0000b40022d77a23 */ /* 0x100fe400000108cc */
[----:B------:R-:W-:Y:S01]  /*8bd0*/  MUFU.EX2 R203, R203 ;  /* 0x000000cb00cb7308 */ /* 0x000fe20000000800 */
[--C-:B------:R-:W-:Y:S02]  /*8be0*/  FFMA.FTZ R43, R43, c[0x0][0x2d0], -R204.reuse ;  /* 0x0000b4002b2b7a23 */ /* 0x100fe400000108cc */
[--C-:B------:R-:W-:Y:S02]  /*8bf0*/  FFMA.FTZ R36, R36, c[0x0][0x2d0], -R205.reuse ;  /* 0x0000b40024247a23 */ /* 0x100fe400000108cd */
[C---:B--2---:R-:W-:Y:S02]  /*8c00*/  FMUL.FTZ R4, R180.reuse, R176 ;  /* 0x000000b0b4047220 */ /* 0x044fe40000410000 */
[C---:B------:R-:W-:Y:S02]  /*8c10*/  FMUL.FTZ R5, R180.reuse, R177 ;  /* 0x000000b1b4057220 */ /* 0x040fe40000410000 */
[C---:B------:R-:W-:Y:S01]  /*8c20*/  FMUL.FTZ R8, R180.reuse, R172 ;  /* 0x000000acb4087220 */ /* 0x040fe20000410000 */
[----:B------:R-:W2:Y:S01]  /*8c30*/  MUFU.EX2 R200, R200 ;  /* 0x000000c800c87308 */ /* 0x000ea20000000800 */
[C---:B------:R-:W-:Y:S02]  /*8c40*/  FMUL.FTZ R9, R180.reuse, R173 ;  /* 0x000000adb4097220 */ /* 0x040fe40000410000 */
[C---:B------:R-:W-:Y:S02]  /*8c50*/  FMUL.FTZ R52, R180.reuse, R52 ;  /* 0x00000034b4347220 */ /* 0x040fe40000410000 */
[C---:B---3--:R-:W-:Y:S02]  /*8c60*/  FMUL.FTZ R6, R3.reuse, R178 ;  /* 0x000000b203067220 */ /* 0x048fe40000410000 */
[C---:B------:R-:W-:Y:S02]  /*8c70*/  FMUL.FTZ R7, R3.reuse, R179 ;  /* 0x000000b303077220 */ /* 0x040fe40000410000 */
[C---:B------:R-:W-:Y:S01]  /*8c80*/  FMUL.FTZ R10, R3.reuse, R174 ;  /* 0x000000ae030a7220 */ /* 0x040fe20000410000 */
[----:B------:R-:W3:Y:S01]  /*8c90*/  MUFU.EX2 R196, R196 ;  /* 0x000000c400c47308 */ /* 0x000ee20000000800 */
[C---:B------:R-:W-:Y:S02]  /*8ca0*/  FMUL.FTZ R11, R3.reuse, R175 ;  /* 0x000000af030b7220 */ /* 0x040fe40000410000 */
[----:B------:R-:W4:Y:S01]  /*8cb0*/  LDSM.16.MT88.4 R172, [R238+0x100] ;  /* 0x00010000eeac783b */ /* 0x000f220000004200 */
[C---:B------:R-:W-:Y:S02]  /*8cc0*/  FMUL.FTZ R53, R180.reuse, R53 ;  /* 0x00000035b4357220 */ /* 0x040fe40000410000 */
[C---:B------:R-:W-:Y:S02]  /*8cd0*/  FMUL.FTZ R54, R3.reuse, R54 ;  /* 0x0000003603367220 */ /* 0x040fe40000410000 */
[C---:B------:R-:W-:Y:S02]  /*8ce0*/  FMUL.FTZ R55, R3.reuse, R55 ;  /* 0x0000003703377220 */ /* 0x040fe40000410000 */
[----:B------:R-:W-:Y:S01]  /*8cf0*/  MUFU.EX2 R201, R201 ;  /* 0x000000c900c97308 */ /* 0x000fe20000000800 */
[C---:B------:R-:W-:Y:S02]  /*8d00*/  FMUL.FTZ R56, R180.reuse, R56 ;  /* 0x00000038b4387220 */ /* 0x040fe40000410000 */
[----:B------:R-:W-:Y:S01]  /*8d10*/  FMUL.FTZ R57, R180, R57 ;  /* 0x00000039b4397220 */ /* 0x000fe20000410000 */
[----:B--2---:R-:W-:Y:S01]  /*8d20*/  F2FP.PACK_AB R176, R200, R203 ;  /* 0x000000cbc8b0723e */ /* 0x004fe200000000ff */
[C---:B------:R-:W-:Y:S02]  /*8d30*/  FMUL.FTZ R58, R3.reuse, R58 ;  /* 0x0000003a033a7220 */ /* 0x040fe40000410000 */
[C---:B------:R-:W-:Y:S02]  /*8d40*/  FMUL.FTZ R59, R3.reuse, R59 ;  /* 0x0000003b033b7220 */ /* 0x040fe40000410000 */
[C---:B------:R-:W-:Y:S01]  /*8d50*/  FMUL.FTZ R60, R180.reuse, R60 ;  /* 0x0000003cb43c7220 */ /* 0x040fe20000410000 */
[----:B------:R-:W2:Y:S01]  /*8d60*/  MUFU.EX2 R199, R199 ;  /* 0x000000c700c77308 */ /* 0x000ea20000000800 */
[----:B------:R-:W-:Y:S02]  /*8d70*/  FMUL.FTZ R61, R180, R61 ;  /* 0x0000003db43d7220 */ /* 0x000fe40000410000 */
[C---:B------:R-:W-:Y:S01]  /*8d80*/  FMUL.FTZ R62, R3.reuse, R62 ;  /* 0x0000003e033e7220 */ /* 0x040fe20000410000 */
[----:B---3--:R-:W-:Y:S01]  /*8d90*/  F2FP.PACK_AB R178, R196, R198 ;  /* 0x000000c6c4b2723e */ /* 0x008fe200000000ff */
[C---:B------:R-:W-:Y:S02]  /*8da0*/  FMUL.FTZ R63, R3.reuse, R63 ;  /* 0x0000003f033f7220 */ /* 0x040fe40000410000 */
[C---:B------:R-:W-:Y:S02]  /*8db0*/  FMUL.FTZ R64, R180.reuse, R64 ;  /* 0x00000040b4407220 */ /* 0x040fe40000410000 */
[C---:B------:R-:W-:Y:S01]  /*8dc0*/  FMUL.FTZ R65, R180.reuse, R65 ;  /* 0x00000041b4417220 */ /* 0x040fe20000410000 */
[----:B------:R-:W3:Y:S01]  /*8dd0*/  MUFU.EX2 R181, R181 ;  /* 0x000000b500b57308 */ /* 0x000ee20000000800 */
        /* <DEDUP_REMOVED lines=8> */
[----:B--2---:R-:W-:Y:S01]  /*8e60*/  F2FP.PACK_AB R177, R199, R201 ;  /* 0x000000c9c7b1723e */ /* 0x004fe200000000ff */
[C---:B------:R-:W-:Y:S02]  /*8e70*/  FMUL.FTZ R73, R180.reuse, R73 ;  /* 0x00000049b4497220 */ /* 0x040fe40000410000 */
[C---:B------:R-:W-:Y:S02]  /*8e80*/  FMUL.FTZ R74, R3.reuse, R74 ;  /* 0x0000004a034a7220 */ /* 0x040fe40000410000 */
[----:B------:R-:W-:Y:S01]  /*8e90*/  FMUL.FTZ R75, R3, R75 ;  /* 0x0000004b034b7220 */ /* 0x000fe20000410000 */
[----:B------:R-:W-:Y:S01]  /*8ea0*/  MUFU.EX2 R206, R206 ;  /* 0x000000ce00ce7308 */ /* 0x000fe20000000800 */
[C---:B------:R-:W-:Y:S02]  /*8eb0*/  FMUL.FTZ R76, R180.reuse, R76 ;  /* 0x0000004cb44c7220 */ /* 0x040fe40000410000 */
[----:B------:R-:W-:Y:S01]  /*8ec0*/  FMUL.FTZ R77, R180, R77 ;  /* 0x0000004db44d7220 */ /* 0x000fe20000410000 */
[----:B---3--:R-:W-:Y:S01]  /*8ed0*/  F2FP.PACK_AB R179, R181, R197 ;  /* 0x000000c5b5b3723e */ /* 0x008fe200000000ff */
[--C-:B------:R-:W-:Y:S02]  /*8ee0*/  FFMA.FTZ R37, R37, c[0x0][0x2d0], -R205.reuse ;  /* 0x0000b40025257a23 */ /* 0x100fe400000108cd */
[--C-:B------:R-:W-:Y:S02]  /*8ef0*/  FFMA.FTZ R38, R38, c[0x0][0x2d0], -R204.reuse ;  /* 0x0000b40026267a23 */ /* 0x100fe400000108cc */
[--C-:B------:R-:W-:Y:S01]  /*8f00*/  FFMA.FTZ R39, R39, c[0x0][0x2d0], -R204.reuse ;  /* 0x0000b40027277a23 */ /* 0x100fe200000108cc */
[----:B------:R-:W-:Y:S01]  /*8f10*/  MUFU.EX2 R207, R207 ;  /* 0x000000cf00cf7308 */ /* 0x000fe20000000800 */
        /* <DEDUP_REMOVED lines=8> */
[C---:B------:R-:W-:Y:S04]  /*8fa0*/  HMMA.16816.F32 R52, R176.reuse, R188, R52 ;  /* 0x000000bcb034723c */ /* 0x040fe80000001834 */
[C---:B------:R-:W-:Y:S01]  /*8fb0*/  FMUL.FTZ R82, R3.reuse, R82 ;  /* 0x0000005203527220 */ /* 0x040fe20000410000 */
[----:B------:R-:W-:Y:S01]  /*8fc0*/  MUFU.EX2 R209, R209 ;  /* 0x000000d100d17308 */ /* 0x000fe20000000800 */
[C---:B------:R-:W-:Y:S02]  /*8fd0*/  FMUL.FTZ R83, R3.reuse, R83 ;  /* 0x0000005303537220 */ /* 0x040fe40000410000 */
[C---:B------:R-:W-:Y:S01]  /*8fe0*/  HMMA.16816.F32 R56, R176.reuse, R190, R56 ;  /* 0x000000beb038723c */ /* 0x040fe20000001838 */
[----:B------:R-:W2:Y:S03]  /*8ff0*/  LDSM.16.MT88.4 R188, [R240+0x3100] ;  /* 0x00310000f0bc783b */ /* 0x000ea60000004200 */
[C---:B------:R-:W-:Y:S02]  /*9000*/  FMUL.FTZ R84, R180.reuse, R84 ;  /* 0x00000054b4547220 */ /* 0x040fe40000410000 */
[C---:B------:R-:W-:Y:S01]  /*9010*/  FMUL.FTZ R85, R180.reuse, R85 ;  /* 0x00000055b4557220 */ /* 0x040fe20000410000 */
[----:B------:R-:W-:Y:S01]  /*9020*/  MUFU.EX2 R210, R210 ;  /* 0x000000d200d27308 */ /* 0x000fe20000000800 */
[C---:B------:R-:W-:Y:S04]  /*9030*/  HMMA.16816.F32 R60, R176.reuse, R192, R60 ;  /* 0x000000c0b03c723c */ /* 0x040fe8000000183c */
[C---:B------:R-:W-:Y:S02]  /*9040*/  FMUL.FTZ R86, R3.reuse, R86 ;  /* 0x0000005603567220 */ /* 0x040fe40000410000 */
[C---:B------:R-:W-:Y:S02]  /*9050*/  FMUL.FTZ R87, R3.reuse, R87 ;  /* 0x0000005703577220 */ /* 0x040fe40000410000 */
[C---:B------:R-:W-:Y:S01]  /*9060*/  HMMA.16816.F32 R64, R176.reuse, R194, R64 ;  /* 0x000000c2b040723c */ /* 0x040fe20000001840 */
[----:B------:R-:W-:Y:S03]  /*9070*/  MUFU.EX2 R211, R211 ;  /* 0x000000d300d37308 */ /* 0x000fe60000000800 */
[C---:B------:R-:W-:Y:S02]  /*9080*/  FMUL.FTZ R88, R180.reuse, R88 ;  /* 0x00000058b4587220 */ /* 0x040fe40000410000 */
[C---:B------:R-:W-:Y:S02]  /*9090*/  FMUL.FTZ R89, R180.reuse, R89 ;  /* 0x00000059b4597220 */ /* 0x040fe40000410000 */
[C---:B----4-:R-:W-:Y:S03]  /*90a0*/  HMMA.16816.F32 R68, R176.reuse, R172, R68 ;  /* 0x000000acb044723c */ /* 0x050fe60000001844 */
[----:B------:R-:W-:Y:S01]  /*90b0*/  MUFU.EX2 R212, R212 ;  /* 0x000000d400d47308 */ /* 0x000fe20000000800 */
[C---:B------:R-:W-:Y:S02]  /*90c0*/  FMUL.FTZ R90, R3.reuse, R90 ;  /* 0x0000005a035a7220 */ /* 0x040fe40000410000 */
[C---:B------:R-:W-:Y:S02]  /*90d0*/  FMUL.FTZ R91, R3.reuse, R91 ;  /* 0x0000005b035b7220 */ /* 0x040fe40000410000 */
[C---:B------:R-:W-:Y:S01]  /*90e0*/  HMMA.16816.F32 R72, R176.reuse, R174, R72 ;  /* 0x000000aeb048723c */ /* 0x040fe20000001848 */
[----:B------:R-:W3:Y:S03]  /*90f0*/  LDSM.16.MT88.4 R172, [R239+0x3100] ;  /* 0x00310000efac783b */ /* 0x000ee60000004200 */
[C---:B------:R-:W-:Y:S01]  /*9100*/  FMUL.FTZ R92, R180.reuse, R92 ;  /* 0x0000005cb45c7220 */ /* 0x040fe20000410000 */
[----:B------:R-:W-:Y:S01]  /*9110*/  MUFU.EX2 R213, R213 ;  /* 0x000000d500d57308 */ /* 0x000fe20000000800 */
[C---:B------:R-:W-:Y:S02]  /*9120*/  FMUL.FTZ R93, R180.reuse, R93 ;  /* 0x0000005db45d7220 */ /* 0x040fe40000410000 */
[C---:B-1----:R-:W-:Y:S04]  /*9130*/  HMMA.16816.F32 R76, R176.reuse, R184, R76 ;  /* 0x000000b8b04c723c */ /* 0x042fe8000000184c */
[C---:B------:R-:W-:Y:S02]  /*9140*/  FMUL.FTZ R94, R3.reuse, R94 ;  /* 0x0000005e035e7220 */ /* 0x040fe40000410000 */
[C---:B------:R-:W-:Y:S01]  /*9150*/  FMUL.FTZ R95, R3.reuse, R95 ;  /* 0x0000005f035f7220 */ /* 0x040fe20000410000 */
[----:B------:R-:W-:Y:S01]  /*9160*/  MUFU.EX2 R214, R214 ;  /* 0x000000d600d67308 */ /* 0x000fe20000000800 */
        /* <DEDUP_REMOVED lines=12> */
[C---:B---3--:R-:W-:Y:S03]  /*9230*/  HMMA.16816.F32 R92, R176.reuse, R172, R92 ;  /* 0x000000acb05c723c */ /* 0x048fe6000000185c */
[C---:B------:R-:W-:Y:S02]  /*9240*/  FMUL.FTZ R103, R3.reuse, R103 ;  /* 0x0000006703677220 */ /* 0x040fe40000410000 */
[C---:B------:R-:W-:Y:S02]  /*9250*/  FMUL.FTZ R104, R180.reuse, R104 ;  /* 0x00000068b4687220 */ /* 0x040fe40000410000 */
[C---:B------:R-:W-:Y:S01]  /*9260*/  FMUL.FTZ R105, R180.reuse, R105 ;  /* 0x00000069b4697220 */ /* 0x040fe20000410000 */
[C---:B------:R-:W-:Y:S01]  /*9270*/  HMMA.16816.F32 R96, R176.reuse, R174, R96 ;  /* 0x000000aeb060723c */ /* 0x040fe20000001860 */
[----:B------:R-:W3:Y:S03]  /*9280*/  LDSM.16.MT88.4 R172, [R240+0x6100] ;  /* 0x00610000f0ac783b */ /* 0x000ee60000004200 */
        /* <DEDUP_REMOVED lines=9> */
[C---:B------:R-:W-:Y:S04]  /*9320*/  FMUL.FTZ R112, R180.reuse, R112 ;  /* 0x00000070b4707220 */ /* 0x040fe80000410000 */
[C---:B------:R-:W-:Y:S01]  /*9330*/  FMUL.FTZ R113, R180.reuse, R113 ;  /* 0x00000071b4717220 */ /* 0x040fe20000410000 */
        /* <DEDUP_REMOVED lines=48> */
[----:B------:R-:W-:Y:S03]  /*9640*/  FMUL.FTZ R149, R180, R149 ;  /* 0x00000095b4957220 */ /* 0x000fe60000410000 */
[C---:B------:R-:W-:Y:S01]  /*9650*/  HMMA.16816.F32 R144, R176.reuse, R174, R144 ;  /* 0x000000aeb090723c */ /* 0x040fe20000001890 */
[----:B------:R-:W-:Y:S02]  /*9660*/  LDSM.16.MT88.4 R172, [R245+0x900] ;  /* 0x00090000f5ac783b */ /* 0x000fe40000004200 */
[C---:B------:R-:W-:Y:S02]  /*9670*/  FMUL.FTZ R150, R3.reuse, R150 ;  /* 0x0000009603967220 */ /* 0x040fe40000410000 */
[----:B------:R-:W-:Y:S02]  /*9680*/  FMUL.FTZ R151, R3, R151 ;  /* 0x0000009703977220 */ /* 0x000fe40000410000 */
[--C-:B------:R-:W-:Y:S02]  /*9690*/  FFMA.FTZ R192, R12, c[0x0][0x2d0], -R205.reuse ;  /* 0x0000b4000cc07a23 */ /* 0x100fe400000108cd */
[C---:B------:R-:W-:Y:S03]  /*96a0*/  FMUL.FTZ R12, R180.reuse, R168 ;  /* 0x000000a8b40c7220 */ /* 0x040fe60000410000 */
[C---:B-1----:R-:W-:Y:S01]  /*96b0*/  HMMA.16816.F32 R148, R176.reuse, R184, R148 ;  /* 0x000000b8b094723c */ /* 0x042fe20000001894 */
[----:B------:R-:W-:Y:S02]  /*96c0*/  MUFU.EX2 R192, R192 ;  /* 0x000000c000c07308 */ /* 0x000fe40000000800 */
[--C-:B------:R-:W-:Y:S02]  /*96d0*/  FFMA.FTZ R193, R13, c[0x0][0x2d0], -R205.reuse ;  /* 0x0000b4000dc17a23 */ /* 0x100fe400000108cd */
[----:B------:R-:W-:Y:S02]  /*96e0*/  FMUL.FTZ R13, R180, R169 ;  /* 0x000000a9b40d7220 */ /* 0x000fe40000410000 */
[--C-:B------:R-:W-:Y:S02]  /*96f0*/  FFMA.FTZ R194, R14, c[0x0][0x2d0], -R204.reuse ;  /* 0x0000b4000ec27a23 */ /* 0x100fe400000108cc */
[----:B------:R-:W-:Y:S02]  /*9700*/  FMUL.FTZ R14, R3, R170 ;  /* 0x000000aa030e7220 */ /* 0x000fe40000410000 */
[----:B------:R-:W1:Y:S01]  /*9710*/  MUFU.EX2 R193, R193 ;  /* 0x000000c100c17308 */ /* 0x000e620000000800 */
[--C-:B------:R-:W-:Y:S02]  /*9720*/  FFMA.FTZ R195, R15, c[0x0][0x2d0], -R204.reuse ;  /* 0x0000b4000fc37a23 */ /* 0x100fe400000108cc */
[C---:B------:R-:W-:Y:S02]  /*9730*/  FMUL.FTZ R15, R3.reuse, R171 ;  /* 0x000000ab030f7220 */ /* 0x040fe40000410000 */
[----:B------:R-:W3:Y:S01]  /*9740*/  LDSM.16.MT88.4 R168, [R238+0x9100] ;  /* 0x00910000eea8783b */ /* 0x000ee20000004200 */
[C---:B------:R-:W-:Y:S02]  /*9750*/  FMUL.FTZ R152, R180.reuse, R152 ;  /* 0x00000098b4987220 */ /* 0x040fe40000410000 */
[C---:B------:R-:W-:Y:S02]  /*9760*/  FMUL.FTZ R153, R180.reuse, R153 ;  /* 0x00000099b4997220 */ /* 0x040fe40000410000 */
[C---:B------:R-:W-:Y:S01]  /*9770*/  HMMA.16816.F32 R12, R176.reuse, R186, R12 ;  /* 0x000000bab00c723c */ /* 0x040fe2000000180c */
[----:B------:R-:W-:Y:S02]  /*9780*/  MUFU.EX2 R194, R194 ;  /* 0x000000c200c27308 */ /* 0x000fe40000000800 */
[C---:B------:R-:W-:Y:S01]  /*9790*/  FMUL.FTZ R154, R3.reuse, R154 ;  /* 0x0000009a039a7220 */ /* 0x040fe20000410000 */
[----:B------:R-:W4:Y:S01]  /*97a0*/  LDSM.16.MT88.4 R184, [R240+0x900] ;  /* 0x00090000f0b8783b */ /* 0x000f220000004200 */
[C---:B------:R-:W-:Y:S02]  /*97b0*/  FMUL.FTZ R155, R3.reuse, R155 ;  /* 0x0000009b039b7220 */ /* 0x040fe40000410000 */
[C---:B------:R-:W-:Y:S02]  /*97c0*/  FMUL.FTZ R156, R180.reuse, R156 ;  /* 0x0000009cb49c7220 */ /* 0x040fe40000410000 */
[C---:B------:R-:W-:Y:S02]  /*97d0*/  FMUL.FTZ R157, R180.reuse, R157 ;  /* 0x0000009db49d7220 */ /* 0x040fe40000410000 */
[----:B------:R-:W5:Y:S01]  /*97e0*/  MUFU.EX2 R195, R195 ;  /* 0x000000c300c37308 */ /* 0x000f620000000800 */
[C---:B--2---:R-:W-:Y:S03]  /*97f0*/  HMMA.16816.F32 R152, R176.reuse, R188, R152 ;  /* 0x000000bcb098723c */ /* 0x044fe60000001898 */
[C---:B------:R-:W-:Y:S02]  /*9800*/  FMUL.FTZ R158, R3.reuse, R158 ;  /* 0x0000009e039e7220 */ /* 0x040fe40000410000 */
[----:B------:R-:W-:Y:S02]  /*9810*/  FMUL.FTZ R159, R3, R159 ;  /* 0x0000009f039f7220 */ /* 0x000fe40000410000 */
[C---:B------:R-:W-:Y:S02]  /*9820*/  FMUL.FTZ R160, R180.reuse, R160 ;  /* 0x000000a0b4a07220 */ /* 0x040fe40000410000 */
[----:B------:R-:W-:Y:S03]  /*9830*/  FMUL.FTZ R161, R180, R161 ;  /* 0x000000a1b4a17220 */ /* 0x000fe60000410000 */
[C---:B------:R-:W-:Y:S03]  /*9840*/  HMMA.16816.F32 R156, R176.reuse, R190, R156 ;  /* 0x000000beb09c723c */ /* 0x040fe6000000189c */
[--C-:B------:R-:W-:Y:S02]  /*9850*/  FFMA.FTZ R17, R17, c[0x0][0x2d0], -R205.reuse ;  /* 0x0000b40011117a23 */ /* 0x100fe400000108cd */
[--C-:B------:R-:W-:Y:S02]  /*9860*/  FFMA.FTZ R202, R16, c[0x0][0x2d0], -R205.reuse ;  /* 0x0000b40010ca7a23 */ /* 0x100fe400000108cd */
[----:B------:R2:W-:Y:S01]  /*9870*/  MUFU.EX2 R188, R17 ;  /* 0x0000001100bc7308 */ /* 0x0005e20000000800 */
[--C-:B------:R-:W-:Y:S04]  /*9880*/  FFMA.FTZ R189, R18, c[0x0][0x2d0], -R204.reuse ;  /* 0x0000b40012bd7a23 */ /* 0x100fe800000108cc */
[--C-:B------:R-:W-:Y:S02]  /*9890*/  FFMA.FTZ R190, R19, c[0x0][0x2d0], -R204.reuse ;  /* 0x0000b40013be7a23 */ /* 0x100fe400000108cc */
[C---:B------:R-:W-:Y:S02]  /*98a0*/  FMUL.FTZ R162, R3.reuse, R162 ;  /* 0x000000a203a27220 */ /* 0x040fe40000410000 */
[----:B------:R-:W-:Y:S01]  /*98b0*/  FMUL.FTZ R163, R3, R163 ;  /* 0x000000a303a37220 */ /* 0x000fe20000410000 */
[----:B------:R-:W4:Y:S01]  /*98c0*/  MUFU.EX2 R202, R202 ;  /* 0x000000ca00ca7308 */ /* 0x000f220000000800 */
[----:B------:R-:W-:Y:S01]  /*98d0*/  FMUL.FTZ R16, R180, R164 ;  /* 0x000000a4b4107220 */ /* 0x000fe20000410000 */
[----:B-1----:R-:W-:Y:S01]  /*98e0*/  F2FP.PACK_AB R164, R193, R192 ;  /* 0x000000c0c1a4723e */ /* 0x002fe200000000ff */
[C---:B------:R-:W-:Y:S02]  /*98f0*/  FMUL.FTZ R18, R3.reuse, R166 ;  /* 0x000000a603127220 */ /* 0x040fe40000410000 */
[----:B------:R-:W-:Y:S01]  /*9900*/  FMUL.FTZ R19, R3, R167 ;  /* 0x000000a703137220 */ /* 0x000fe20000410000 */
[C---:B---3--:R-:W-:Y:S03]  /*9910*/  HMMA.16816.F32 R160, R176.reuse, R168, R160 ;  /* 0x000000a8b0a0723c */ /* 0x048fe600000018a0 */
[--C-:B------:R-:W-:Y:S01]  /*9920*/  FFMA.FTZ R41, R41, c[0x0][0x2d0], -R205.reuse ;  /* 0x0000b40029297a23 */ /* 0x100fe200000108cd */
[----:B------:R-:W-:Y:S01]  /*9930*/  MUFU.EX2 R189, R189 ;  /* 0x000000bd00bd7308 */ /* 0x000fe20000000800 */
[--C-:B------:R-:W-:Y:S02]  /*9940*/  FFMA.FTZ R42, R42, c[0x0][0x2d0], -R204.reuse ;  /* 0x0000b4002a2a7a23 */ /* 0x100fe400000108cc */
[--C-:B------:R-:W-:Y:S02]  /*9950*/  FFMA.FTZ R40, R40, c[0x0][0x2d0], -R205.reuse ;  /* 0x0000b40028287a23 */ /* 0x100fe400000108cd */
[----:B--2---:R-:W-:Y:S03]  /*9960*/  FMUL.FTZ R17, R180, R165 ;  /* 0x000000a5b4117220 */ /* 0x004fe60000410000 */
[----:B-----5:R-:W-:Y:S01]  /*9970*/  F2FP.PACK_AB R165, R195, R194 ;  /* 0x000000c2c3a5723e */ /* 0x020fe200000000ff */
[--C-:B------:R-:W-:Y:S01]  /*9980*/  FFMA.FTZ R45, R45, c[0x0][0x2d0], -R205.reuse ;  /* 0x0000b4002d2d7a23 */ /* 0x100fe200000108cd */
[----:B------:R-:W1:Y:S01]  /*9990*/  MUFU.EX2 R190, R190 ;  /* 0x000000be00be7308 */ /* 0x000e620000000800 */
[--C-:B------:R-:W-:Y:S01]  /*99a0*/  FFMA.FTZ R191, R23, c[0x0][0x2d0], -R204.reuse ;  /* 0x0000b40017bf7a23 */ /* 0x100fe200000108cc */
[----:B------:R-:W-:Y:S01]  /*99b0*/  HMMA.16816.F32 R16, R176, R170, R16 ;  /* 0x000000aab010723c */ /* 0x000fe20000001810 */
[----:B------:R-:W2:Y:S02]  /*99c0*/  LDSM.16.MT88.4 R168, [R239+0x900] ;  /* 0x00090000efa8783b */ /* 0x000ea40000004200 */
[----:B----4-:R-:W-:Y:S01]  /*99d0*/  F2FP.PACK_AB R166, R188, R202 ;  /* 0x000000cabca6723e */ /* 0x010fe200000000ff */
[--C-:B------:R-:W-:Y:S01]  /*99e0*/  FFMA.FTZ R46, R46, c[0x0][0x2d0], -R204.reuse ;  /* 0x0000b4002e2e7a23 */ /* 0x100fe200000108cc */
[----:B------:R-:W-:Y:S01]  /*99f0*/  F2FP.PACK_AB R23, R208, R207 ;  /* 0x000000cfd017723e */ /* 0x000fe200000000ff */
[--C-:B------:R-:W-:Y:S02]  /*9a00*/  FFMA.FTZ R50, R50, c[0x0][0x2d0], -R204.reuse ;  /* 0x0000b40032327a23 */ /* 0x100fe400000108cc */
[----:B------:R-:W-:Y:S01]  /*9a10*/  MUFU.EX2 R191, R191 ;  /* 0x000000bf00bf7308 */ /* 0x000fe20000000800 */
[----:B------:R-:W-:Y:S09]  /*9a20*/  LDSM.16.MT88.4 R176, [R245+0x3900] ;  /* 0x00390000f5b0783b */ /* 0x000ff20000004200 */
[----:B------:R-:W-:Y:S01]  /*9a30*/  MUFU.EX2 R46, R46 ;  /* 0x0000002e002e7308 */ /* 0x000fe20000000800 */
[----:B-1----:R-:W-:Y:S09]  /*9a40*/  F2FP.PACK_AB R167, R190, R189 ;  /* 0x000000bdbea7723e */ /* 0x002ff200000000ff */
[----:B------:R-:W-:Y:S01]  /*9a50*/  MUFU.EX2 R50, R50 ;  /* 0x0000003200327308 */ /* 0x000fe20000000800 */
[C---:B------:R-:W-:Y:S08]  /*9a60*/  HMMA.16816.F32 R4, R164.reuse, R172, R4 ;  /* 0x000000aca404723c */ /* 0x040ff00000001804 */
[C---:B------:R-:W-:Y:S01]  /*9a70*/  HMMA.16816.F32 R8, R164.reuse, R174, R8 ;  /* 0x000000aea408723c */ /* 0x040fe20000001808 */
[----:B------:R-:W1:Y:S07]  /*9a80*/  LDSM.16.MT88.4 R172, [R238+0x900] ;  /* 0x00090000eeac783b */ /* 0x000e6e0000004200 */
[C---:B------:R-:W-:Y:S07]  /*9a90*/  HMMA.16816.F32 R52, R164.reuse, R184, R52 ;  /* 0x000000b8a434723c */ /* 0x040fee0000001834 */
[--C-:B------:R-:W-:Y:S01]  /*9aa0*/  FFMA.FTZ R184, R20, c[0x0][0x2d0], -R205.reuse ;  /* 0x0000b40014b87a23 */ /* 0x100fe200000108cd */
[C---:B------:R-:W-:Y:S04]  /*9ab0*/  HMMA.16816.F32 R56, R164.reuse, R186, R56 ;  /* 0x000000baa438723c */ /* 0x040fe80000001838 */
[--C-:B------:R-:W-:Y:S01]  /*9ac0*/  FFMA.FTZ R185, R21, c[0x0][0x2d0], -R205.reuse ;  /* 0x0000b40015b97a23 */ /* 0x100fe200000108cd */
[----:B------:R-:W-:Y:S02]  /*9ad0*/  MUFU.EX2 R184, R184 ;  /* 0x000000b800b87308 */ /* 0x000fe40000000800 */
[--C-:B------:R-:W-:Y:S01]  /*9ae0*/  FFMA.FTZ R186, R24, c[0x0][0x2d0], -R205.reuse ;  /* 0x0000b40018ba7a23 */ /* 0x100fe200000108cd */
[C---:B--2---:R-:W-:Y:S01]  /*9af0*/  HMMA.16816.F32 R60, R164.reuse, R168, R60 ;  /* 0x000000a8a43c723c */ /* 0x044fe2000000183c */
[----:B------:R-:W-:Y:S03]  /*9b00*/  LDSM.16.MT88.4 R24, [R240+0x1100] ;  /* 0x00110000f018783b */ /* 0x000fe60000004200 */
[--C-:B------:R-:W-:Y:S03]  /*9b10*/  FFMA.FTZ R187, R22, c[0x0][0x2d0], -R204.reuse ;  /* 0x0000b40016bb7a23 */ /* 0x100fe600000108cc */
[----:B------:R-:W2:Y:S01]  /*9b20*/  MUFU.EX2 R185, R185 ;  /* 0x000000b900b97308 */ /* 0x000ea20000000800 */
[C---:B------:R-:W-:Y:S01]  /*9b30*/  HMMA.16816.F32 R64, R164.reuse, R170, R64 ;  /* 0x000000aaa440723c */ /* 0x040fe20000001840 */
[----:B------:R-:W3:Y:S07]  /*9b40*/  LDSM.16.MT88.4 R168, [R240+0x3900] ;  /* 0x00390000f0a8783b */ /* 0x000eee0000004200 */
[C---:B-1----:R-:W-:Y:S01]  /*9b50*/  HMMA.16816.F32 R68, R164.reuse, R172, R68 ;  /* 0x000000aca444723c */ /* 0x042fe20000001844 */
[----:B------:R-:W1:Y:S07]  /*9b60*/  MUFU.EX2 R187, R187 ;  /* 0x000000bb00bb7308 */ /* 0x000e6e0000000800 */
[C---:B------:R-:W-:Y:S01]  /*9b70*/  HMMA.16816.F32 R72, R164.reuse, R174, R72 ;  /* 0x000000aea448723c */ /* 0x040fe20000001848 */
[----:B------:R-:W4:Y:S02]  /*9b80*/  LDSM.16.MT88.4 R172, [R239+0x3900] ;  /* 0x00390000efac783b */ /* 0x000f240000004200 */
[----:B------:R-:W5:Y:S01]  /*9b90*/  MUFU.EX2 R186, R186 ;  /* 0x000000ba00ba7308 */ /* 0x000f620000000800 */
[----:B--2---:R-:W-:Y:S04]  /*9ba0*/  F2FP.PACK_AB R20, R185, R184 ;  /* 0x000000b8b914723e */ /* 0x004fe800000000ff */
[C---:B------:R-:W-:Y:S08]  /*9bb0*/  HMMA.16816.F32 R76, R164.reuse, R176, R76 ;  /* 0x000000b0a44c723c */ /* 0x040ff0000000184c */
[C---:B------:R-:W-:Y:S01]  /*9bc0*/  HMMA.16816.F32 R80, R164.reuse, R178, R80 ;  /* 0x000000b2a450723c */ /* 0x040fe20000001850 */
[----:B------:R-:W2:Y:S03]  /*9bd0*/  LDSM.16.MT88.4 R176, [R238+0x3900] ;  /* 0x00390000eeb0783b */ /* 0x000ea60000004200 */
[----:B-1----:R-:W-:Y:S04]  /*9be0*/  F2FP.PACK_AB R21, R191, R187 ;  /* 0x000000bbbf15723e */ /* 0x002fe800000000ff */
[C---:B---3--:R-:W-:Y:S04]  /*9bf0*/  HMMA.16816.F32 R84, R164.reuse, R168, R84 ;  /* 0x000000a8a454723c */ /* 0x048fe80000001854 */
[----:B-----5:R-:W-:Y:S04]  /*9c00*/  F2FP.PACK_AB R22, R206, R186 ;  /* 0x000000bace16723e */ /* 0x020fe800000000ff */
[C---:B------:R-:W-:Y:S01]  /*9c10*/  HMMA.16816.F32 R88, R164.reuse, R170, R88 ;  /* 0x000000aaa458723c */ /* 0x040fe20000001858 */
[----:B------:R-:W1:Y:S07]  /*9c20*/  LDSM.16.MT88.4 R168, [R245+0x6900] ;  /* 0x00690000f5a8783b */ /* 0x000e6e0000004200 */
[C---:B----4-:R-:W-:Y:S08]  /*9c30*/  HMMA.16816.F32 R92, R164.reuse, R172, R92 ;  /* 0x000000aca45c723c */ /* 0x050ff0000000185c */
        /* <DEDUP_REMOVED lines=25> */
[----:B------:R-:W-:Y:S07]  /*9dd0*/  LDSM.16.MT88.4 R168, [R238+0x1100] ;  /* 0x00110000eea8783b */ /* 0x000fee0000004200 */
[C---:B---3--:R-:W-:Y:S01]  /*9de0*/  HMMA.16816.F32 R160, R164.reuse, R172, R160 ;  /* 0x000000aca4a0723c */ /* 0x048fe200000018a0 */
[----:B------:R-:W3:Y:S01]  /*9df0*/  LDL.LU R172, [R1+0x28] ;  /* 0x0000280001ac7983 */ /* 0x000ee20000300800 */
[----:B------:R1:W-:Y:S06]  /*9e00*/  MUFU.EX2 R173, R42 ;  /* 0x0000002a00ad7308 */ /* 0x0003ec0000000800 */
[----:B------:R-:W-:Y:S01]  /*9e10*/  HMMA.16816.F32 R16, R164, R174, R16 ;  /* 0x000000aea410723c */ /* 0x000fe20000001810 */
[----:B------:R-:W4:Y:S03]  /*9e20*/  LDSM.16.MT88.4 R164, [R239+0x1100] ;  /* 0x00110000efa4783b */ /* 0x000f260000004200 */
[----:B------:R5:W5:Y:S04]  /*9e30*/  MUFU.EX2 R175, R41 ;  /* 0x0000002900af7308 */ /* 0x000b680000000800 */
[C---:B--2---:R-:W-:Y:S06]  /*9e40*/  HMMA.16816.F32 R4, R20.reuse, R176, R4 ;  /* 0x000000b01404723c */ /* 0x044fec0000001804 */
[----:B------:R-:W-:Y:S02]  /*9e50*/  MUFU.EX2 R177, R36 ;  /* 0x0000002400b17308 */ /* 0x000fe40000000800 */
[C---:B------:R-:W-:Y:S04]  /*9e60*/  HMMA.16816.F32 R8, R20.reuse, R178, R8 ;  /* 0x000000b21408723c */ /* 0x040fe80000001808 */
[--C-:B-1----:R-:W-:Y:S02]  /*9e70*/  FFMA.FTZ R42, R47, c[0x0][0x2d0], -R204.reuse ;  /* 0x0000b4002f2a7a23 */ /* 0x102fe400000108cc */
[----:B------:R-:W-:Y:S02]  /*9e80*/  FFMA.FTZ R204, R51, c[0x0][0x2d0], -R204 ;  /* 0x0000b40033cc7a23 */ /* 0x000fe400000108cc */
[C---:B------:R-:W-:Y:S01]  /*9e90*/  HMMA.16816.F32 R52, R20.reuse, R24, R52 ;  /* 0x000000181434723c */ /* 0x040fe20000001834 */
[----:B------:R-:W-:Y:S03]  /*9ea0*/  MUFU.EX2 R179, R37 ;  /* 0x0000002500b37308 */ /* 0x000fe60000000800 */
[--C-:B-----5:R-:W-:Y:S01]  /*9eb0*/  FFMA.FTZ R41, R44, c[0x0][0x2d0], -R205.reuse ;  /* 0x0000b4002c297a23 */ /* 0x120fe200000108cd */
[----:B------:R-:W-:Y:S03]  /*9ec0*/  MOV R51, R175 ;  /* 0x000000af00337202 */ /* 0x000fe60000000f00 */
[C---:B------:R-:W-:Y:S01]  /*9ed0*/  HMMA.16816.F32 R56, R20.reuse, R26, R56 ;  /* 0x0000001a1438723c */ /* 0x040fe20000001838 */
[----:B------:R-:W1:Y:S02]  /*9ee0*/  LDSM.16.MT88.4 R24, [R245+0x4100] ;  /* 0x00410000f518783b */ /* 0x000e640000004200 */
[----:B------:R2:W-:Y:S05]  /*9ef0*/  MUFU.EX2 R44, R43 ;  /* 0x0000002b002c7308 */ /* 0x0005ea0000000800 */
[C---:B----4-:R-:W-:Y:S05]  /*9f00*/  HMMA.16816.F32 R60, R20.reuse, R164, R60 ;  /* 0x000000a4143c723c */ /* 0x050fea000000183c */
[----:B------:R-:W-:Y:S03]  /*9f10*/  MUFU.EX2 R176, R38 ;  /* 0x0000002600b07308 */ /* 0x000fe60000000800 */
[C---:B------:R-:W-:Y:S01]  /*9f20*/  HMMA.16816.F32 R64, R20.reuse, R166, R64 ;  /* 0x000000a61440723c */ /* 0x040fe20000001840 */
[----:B------:R-:W4:Y:S06]  /*9f30*/  LDSM.16.MT88.4 R164, [R240+0x4100] ;  /* 0x00410000f0a4783b */ /* 0x000f2c0000004200 */
[----:B------:R5:W-:Y:S01]  /*9f40*/  MUFU.EX2 R178, R39 ;  /* 0x0000002700b27308 */ /* 0x000be20000000800 */
[C---:B------:R-:W-:Y:S01]  /*9f50*/  HMMA.16816.F32 R68, R20.reuse, R168, R68 ;  /* 0x000000a81444723c */ /* 0x040fe20000001844 */
[----:B--2---:R-:W2:Y:S07]  /*9f60*/  LDL.LU R43, [R1+0x24] ;  /* 0x00002400012b7983 */ /* 0x004eae0000300800 */
[C---:B------:R-:W-:Y:S01]  /*9f70*/  HMMA.16816.F32 R72, R20.reuse, R170, R72 ;  /* 0x000000aa1448723c */ /* 0x040fe20000001848 */
[----:B------:R-:W4:Y:S01]  /*9f80*/  LDSM.16.MT88.4 R168, [R239+0x4100] ;  /* 0x00410000efa8783b */ /* 0x000f220000004200 */
[----:B------:R-:W-:Y:S06]  /*9f90*/  MUFU.EX2 R47, R45 ;  /* 0x0000002d002f7308 */ /* 0x000fec0000000800 */
[C---:B-1----:R-:W-:Y:S04]  /*9fa0*/  HMMA.16816.F32 R76, R20.reuse, R24, R76 ;  /* 0x00000018144c723c */ /* 0x042fe8000000184c */
[----:B------:R-:W1:Y:S01]  /*9fb0*/  MUFU.EX2 R45, R42 ;  /* 0x0000002a002d7308 */ /* 0x000e620000000800 */
[----:B-----5:R-:W-:Y:S03]  /*9fc0*/  LDSM.16.MT88.4 R36, [R239+0x2100] ;  /* 0x00210000ef24783b */ /* 0x020fe60000004200 */
[C---:B------:R-:W-:Y:S05]  /*9fd0*/  HMMA.16816.F32 R80, R20.reuse, R26, R80 ;  /* 0x0000001a1450723c */ /* 0x040fea0000001850 */
[----:B------:R-:W5:Y:S01]  /*9fe0*/  LDSM.16.MT88.4 R24, [R238+0x4100] ;  /* 0x00410000ee18783b */ /* 0x000f620000004200 */
[----:B------:R-:W1:Y:S02]  /*9ff0*/  MUFU.EX2 R204, R204 ;  /* 0x000000cc00cc7308 */ /* 0x000e640000000800 */
[C---:B----4-:R-:W-:Y:S08]  /*a000*/  HMMA.16816.F32 R84, R20.reuse, R164, R84 ;  /* 0x000000a41454723c */ /* 0x050ff00000001854 */
[C---:B------:R-:W-:Y:S01]  /*a010*/  HMMA.16816.F32 R88, R20.reuse, R166, R88 ;  /* 0x000000a61458723c */ /* 0x040fe20000001858 */
[----:B------:R-:W4:Y:S07]  /*a020*/  LDSM.16.MT88.4 R164, [R245+0x7100] ;  /* 0x00710000f5a4783b */ /* 0x000f2e0000004200 */
[C---:B------:R-:W-:Y:S08]  /*a030*/  HMMA.16816.F32 R92, R20.reuse, R168, R92 ;  /* 0x000000a8145c723c */ /* 0x040ff0000000185c */
[C---:B------:R-:W-:Y:S01]  /*a040*/  HMMA.16816.F32 R96, R20.reuse, R170, R96 ;  /* 0x000000aa1460723c */ /* 0x040fe20000001860 */
[----:B------:R-:W1:Y:S07]  /*a050*/  LDSM.16.MT88.4 R168, [R240+0x7100] ;  /* 0x00710000f0a8783b */ /* 0x000e6e0000004200 */
[C---:B-----5:R-:W-:Y:S08]  /*a060*/  HMMA.16816.F32 R100, R20.reuse, R24, R100 ;  /* 0x000000181464723c */ /* 0x060ff00000001864 */
[C---:B------:R-:W-:Y:S01]  /*a070*/  HMMA.16816.F32 R104, R20.reuse, R26, R104 ;  /* 0x0000001a1468723c */ /* 0x040fe20000001868 */
[----:B------:R-:W5:Y:S07]  /*a080*/  LDSM.16.MT88.4 R24, [R239+0x7100] ;  /* 0x00710000ef18783b */ /* 0x000f6e0000004200 */
[C---:B----4-:R-:W-:Y:S08]  /*a090*/  HMMA.16816.F32 R108, R20.reuse, R164, R108 ;  /* 0x000000a4146c723c */ /* 0x050ff0000000186c */
[C---:B------:R-:W-:Y:S01]  /*a0a0*/  HMMA.16816.F32 R112, R20.reuse, R166, R112 ;  /* 0x000000a61470723c */ /* 0x040fe20000001870 */
[----:B------:R-:W4:Y:S07]  /*a0b0*/  LDSM.16.MT88.4 R164, [R238+0x7100] ;  /* 0x00710000eea4783b */ /* 0x000f2e0000004200 */
[C---:B-1----:R-:W-:Y:S08]  /*a0c0*/  HMMA.16816.F32 R116, R20.reuse, R168, R116 ;  /* 0x000000a81474723c */ /* 0x042ff00000001874 */
        /* <DEDUP_REMOVED lines=8> */
[C---:B-1----:R-:W-:Y:S01]  /*a150*/  HMMA.16816.F32 R140, R20.reuse, R168, R140 ;  /* 0x000000a8148c723c */ /* 0x042fe2000000188c */
[----:B------:R1:W-:Y:S07]  /*a160*/  MUFU.EX2 R169, R35 ;  /* 0x0000002300a97308 */ /* 0x0003ee0000000800 */
[C---:B------:R-:W-:Y:S03]  /*a170*/  HMMA.16816.F32 R144, R20.reuse, R170, R144 ;  /* 0x000000aa1490723c */ /* 0x040fe60000001890 */
[----:B------:R1:W-:Y:S05]  /*a180*/  MUFU.EX2 R168, R40 ;  /* 0x0000002800a87308 */ /* 0x0003ea0000000800 */
[C---:B-----5:R-:W-:Y:S08]  /*a190*/  HMMA.16816.F32 R148, R20.reuse, R24, R148 ;  /* 0x000000181494723c */ /* 0x060ff00000001894 */
[C---:B------:R-:W-:Y:S01]  /*a1a0*/  HMMA.16816.F32 R12, R20.reuse, R26, R12 ;  /* 0x0000001a140c723c */ /* 0x040fe2000000180c */
[----:B------:R-:W5:Y:S07]  /*a1b0*/  LDSM.16.MT88.4 R24, [R245+0x1900] ;  /* 0x00190000f518783b */ /* 0x000f6e0000004200 */
[C---:B----4-:R-:W-:Y:S01]  /*a1c0*/  HMMA.16816.F32 R152, R20.reuse, R164, R152 ;  /* 0x000000a41498723c */ /* 0x050fe20000001898 */
[----:B-1----:R-:W1:Y:S03]  /*a1d0*/  LDSM.16.MT88.4 R32, [R240+0x1900] ;  /* 0x00190000f020783b */ /* 0x002e660000004200 */
[--C-:B------:R-:W-:Y:S02]  /*a1e0*/  FFMA.FTZ R40, R48, c[0x0][0x2d0], -R205.reuse ;  /* 0x0000b40030287a23 */ /* 0x100fe400000108cd */
[----:B------:R-:W4:Y:S01]  /*a1f0*/  MUFU.EX2 R48, R41 ;  /* 0x0000002900307308 */ /* 0x000f220000000800 */
[----:B------:R-:W-:Y:S01]  /*a200*/  FFMA.FTZ R205, R49, c[0x0][0x2d0], -R205 ;  /* 0x0000b40031cd7a23 */ /* 0x000fe200000108cd */
[C---:B------:R-:W-:Y:S04]  /*a210*/  HMMA.16816.F32 R156, R20.reuse, R166, R156 ;  /* 0x000000a6149c723c */ /* 0x040fe8000000189c */
[----:B------:R-:W-:Y:S03]  /*a220*/  F2FP.PACK_AB R165, R45, R46 ;  /* 0x0000002e2da5723e */ /* 0x000fe600000000ff */
[----:B------:R-:W-:Y:S01]  /*a230*/  F2FP.PACK_AB R167, R204, R50 ;  /* 0x00000032cca7723e */ /* 0x000fe200000000ff */
[C---:B------:R-:W-:Y:S01]  /*a240*/  HMMA.16816.F32 R160, R20.reuse, R28, R160 ;  /* 0x0000001c14a0723c */ /* 0x040fe200000018a0 */
[----:B------:R-:W-:Y:S07]  /*a250*/  MUFU.EX2 R49, R40 ;  /* 0x0000002800317308 */ /* 0x000fee0000000800 */
[----:B------:R-:W-:Y:S01]  /*a260*/  HMMA.16816.F32 R16, R20, R30, R16 ;  /* 0x0000001e1410723c */ /* 0x000fe20000001810 */
[----:B------:R-:W1:Y:S02]  /*a270*/  LDSM.16.MT88.4 R28, [R239+0x1900] ;  /* 0x00190000ef1c783b */ /* 0x000e640000004200 */
[----:B------:R-:W3:Y:S01]  /*a280*/  MUFU.EX2 R205, R205 ;  /* 0x000000cd00cd7308 */ /* 0x000ee20000000800 */
[----:B----4-:R-:W-:Y:S03]  /*a290*/  F2FP.PACK_AB R164, R47, R48 ;  /* 0x000000302fa4723e */ /* 0x010fe600000000ff */
[----:B------:R-:W-:Y:S02]  /*a2a0*/  F2FP.PACK_AB R23, R169, R215 ;  /* 0x000000d7a917723e */ /* 0x000fe400000000ff */
[----:B------:R-:W-:Y:S03]  /*a2b0*/  F2FP.PACK_AB R20, R210, R209 ;  /* 0x000000d1d214723e */ /* 0x000fe600000000ff */
[----:B------:R-:W-:Y:S02]  /*a2c0*/  F2FP.PACK_AB R21, R212, R211 ;  /* 0x000000d3d415723e */ /* 0x000fe400000000ff */
[----:B------:R-:W-:Y:S07]  /*a2d0*/  F2FP.PACK_AB R22, R214, R213 ;  /* 0x000000d5d616723e */ /* 0x000fee00000000ff */
[C---:B-----5:R-:W-:Y:S03]  /*a2e0*/  HMMA.16816.F32 R4, R20.reuse, R24, R4 ;  /* 0x000000181404723c */ /* 0x060fe60000001804 */
[----:B---3--:R-:W-:Y:S01]  /*a2f0*/  F2FP.PACK_AB R166, R205, R49 ;  /* 0x00000031cda6723e */ /* 0x008fe200000000ff */
[----:B------:R-:W-:Y:S01]  /*a300*/  FFMA.FTZ R203, R180, R172, R203 ;  /* 0x000000acb4cb7223 */ /* 0x000fe200000100cb */
[----:B------:R-:W-:Y:S03]  /*a310*/  MOV R180, R173 ;  /* 0x000000ad00b47202 */ /* 0x000fe60000000f00 */
[C---:B------:R-:W-:Y:S01]  /*a320*/  HMMA.16816.F32 R8, R20.reuse, R26, R8 ;  /* 0x0000001a1408723c */ /* 0x040fe20000001808 */
[----:B------:R-:W3:Y:S03]  /*a330*/  LDSM.16.MT88.4 R24, [R238+0x1900] ;  /* 0x00190000ee18783b */ /* 0x000ee60000004200 */
[----:B------:R-:W-:Y:S01]  /*a340*/  FADD.FTZ R203, R200, R203 ;  /* 0x000000cbc8cb7221 */ /* 0x000fe20000010000 */
[----:B------:R-:W-:Y:S03]  /*a350*/  MOV R200, R168 ;  /* 0x000000a800c87202 */ /* 0x000fe60000000f00 */
[C---:B-1----:R-:W-:Y:S01]  /*a360*/  HMMA.16816.F32 R52, R20.reuse, R32, R52 ;  /* 0x000000201434723c */ /* 0x042fe20000001834 */
[----:B------:R-:W-:Y:S03]  /*a370*/  LDSM.16.MT88.4 R172, [R245+0x2900] ;  /* 0x00290000f5ac783b */ /* 0x000fe60000004200 */
[----:B------:R-:W-:Y:S01]  /*a380*/  FADD.FTZ R198, R198, R203 ;  /* 0x000000cbc6c67221 */ /* 0x000fe20000010000 */
[----:B------:R-:W-:Y:S03]  /*a390*/  MOV R203, R179 ;  /* 0x000000b300cb7202 */ /* 0x000fe60000000f00 */
[C---:B------:R-:W-:Y:S01]  /*a3a0*/  HMMA.16816.F32 R56, R20.reuse, R34, R56 ;  /* 0x000000221438723c */ /* 0x040fe20000001838 */
[----:B------:R-:W1:Y:S03]  /*a3b0*/  LDSM.16.MT88.4 R32, [R245+0x4900] ;  /* 0x00490000f520783b */ /* 0x000e660000004200 */
[----:B------:R-:W-:Y:S01]  /*a3c0*/  FADD.FTZ R196, R196, R198 ;  /* 0x000000c6c4c47221 */ /* 0x000fe20000010000 */
[----:B------:R-:W-:Y:S03]  /*a3d0*/  MOV R198, R177 ;  /* 0x000000b100c67202 */ /* 0x000fe60000000f00 */
[C---:B------:R-:W-:Y:S04]  /*a3e0*/  HMMA.16816.F32 R60, R20.reuse, R28, R60 ;  /* 0x0000001c143c723c */ /* 0x040fe8000000183c */
[----:B------:R-:W-:Y:S04]  /*a3f0*/  FADD.FTZ R196, R192, R196 ;  /* 0x000000c4c0c47221 */ /* 0x000fe80000010000 */
[C---:B------:R-:W-:Y:S01]  /*a400*/  HMMA.16816.F32 R64, R20.reuse, R30, R64 ;  /* 0x0000001e1440723c */ /* 0x040fe20000001840 */
[----:B------:R-:W4:Y:S03]  /*a410*/  LDSM.16.MT88.4 R28, [R240+0x4900] ;  /* 0x00490000f01c783b */ /* 0x000f260000004200 */
        /* <DEDUP_REMOVED lines=8> */
[C---:B-1----:R-:W-:Y:S04]  /*a4a0*/  HMMA.16816.F32 R76, R20.reuse, R32, R76 ;  /* 0x00000020144c723c */ /* 0x042fe8000000184c */
[----:B------:R-:W-:Y:S02]  /*a4b0*/  FADD.FTZ R185, R186, R185 ;  /* 0x000000b9bab97221 */ /* 0x000fe40000010000 */
[----:B--2---:R-:W-:Y:S02]  /*a4c0*/  FFMA.FTZ R201, R3, R43, R201 ;  /* 0x0000002b03c97223 */ /* 0x004fe400000100c9 */
[C---:B------:R-:W-:Y:S01]  /*a4d0*/  HMMA.16816.F32 R80, R20.reuse, R34, R80 ;  /* 0x000000221450723c */ /* 0x040fe20000001850 */
[----:B------:R-:W1:Y:S03]  /*a4e0*/  LDSM.16.MT88.4 R32, [R238+0x4900] ;  /* 0x00490000ee20783b */ /* 0x000e660000004200 */
[----:B------:R-:W-:Y:S01]  /*a4f0*/  FADD.FTZ R201, R199, R201 ;  /* 0x000000c9c7c97221 */ /* 0x000fe20000010000 */
[----:B------:R-:W-:Y:S01]  /*a500*/  MOV R199, R178 ;  /* 0x000000b200c77202 */ /* 0x000fe20000000f00 */
[----:B------:R-:W-:Y:S02]  /*a510*/  FADD.FTZ R206, R206, R185 ;  /* 0x000000b9cece7221 */ /* 0x000fe40000010000 */
[C---:B----4-:R-:W-:Y:S01]  /*a520*/  HMMA.16816.F32 R84, R20.reuse, R28, R84 ;  /* 0x0000001c1454723c */ /* 0x050fe20000001854 */
[----:B------:R-:W-:Y:S03]  /*a530*/  LDSM.16.MT88.4 R40, [R245+0x5900] ;  /* 0x00590000f528783b */ /* 0x000fe60000004200 */
[----:B------:R-:W-:Y:S01]  /*a540*/  FADD.FTZ R197, R197, R201 ;  /* 0x000000c9c5c57221 */ /* 0x000fe20000010000 */
[-C--:B------:R-:W-:Y:S01]  /*a550*/  MOV R201, R176.reuse ;  /* 0x000000b000c97202 */ /* 0x080fe20000000f00 */
[----:B------:R-:W-:Y:S02]  /*a560*/  FADD.FTZ R206, R209, R206 ;  /* 0x000000ced1ce7221 */ /* 0x000fe40000010000 */
[C---:B------:R-:W-:Y:S01]  /*a570*/  HMMA.16816.F32 R88, R20.reuse, R30, R88 ;  /* 0x0000001e1458723c */ /* 0x040fe20000001858 */
[----:B------:R-:W2:Y:S03]  /*a580*/  LDSM.16.MT88.4 R28, [R245+0x7900] ;  /* 0x00790000f51c783b */ /* 0x000ea60000004200 */
[----:B------:R-:W-:Y:S02]  /*a590*/  FADD.FTZ R210, R210, R206 ;  /* 0x000000ced2d27221 */ /* 0x000fe40000010000 */
[----:B------:R-:W-:Y:S02]  /*a5a0*/  FADD.FTZ R197, R181, R197 ;  /* 0x000000c5b5c57221 */ /* 0x000fe40000010000 */
[----:B------:R-:W-:Y:S01]  /*a5b0*/  FADD.FTZ R210, R213, R210 ;  /* 0x000000d2d5d27221 */ /* 0x000fe20000010000 */
[C---:B---3--:R-:W-:Y:S03]  /*a5c0*/  HMMA.16816.F32 R92, R20.reuse, R24, R92 ;  /* 0x00000018145c723c */ /* 0x048fe6000000185c */
[----:B------:R-:W-:Y:S02]  /*a5d0*/  FADD.FTZ R214, R214, R210 ;  /* 0x000000d2d6d67221 */ /* 0x000fe40000010000 */
[----:B------:R-:W-:Y:S02]  /*a5e0*/  FADD.FTZ R197, R194, R197 ;  /* 0x000000c5c2c57221 */ /* 0x000fe40000010000 */
[----:B------:R-:W-:Y:S01]  /*a5f0*/  FADD.FTZ R214, R198, R214 ;  /* 0x000000d6c6d67221 */ /* 0x000fe20000010000 */
[C---:B------:R-:W-:Y:S01]  /*a600*/  HMMA.16816.F32 R96, R20.reuse, R26, R96 ;  /* 0x0000001a1460723c */ /* 0x040fe20000001860 */
[----:B------:R-:W3:Y:S03]  /*a610*/  LDSM.16.MT88.4 R24, [R240+0x7900] ;  /* 0x00790000f018783b */ /* 0x000ee60000004200 */
[----:B------:R-:W-:Y:S04]  /*a620*/  FADD.FTZ R195, R195, R197 ;  /* 0x000000c5c3c37221 */ /* 0x000fe80000010000 */
[C---:B-1----:R-:W-:Y:S04]  /*a630*/  HMMA.16816.F32 R100, R20.reuse, R32, R100 ;  /* 0x000000201464723c */ /* 0x042fe80000001864 */
[----:B------:R-:W-:Y:S04]  /*a640*/  FADD.FTZ R195, R189, R195 ;  /* 0x000000c3bdc37221 */ /* 0x000fe80000010000 */
[C---:B------:R-:W-:Y:S01]  /*a650*/  HMMA.16816.F32 R104, R20.reuse, R34, R104 ;  /* 0x000000221468723c */ /* 0x040fe20000001868 */
[----:B------:R-:W1:Y:S03]  /*a660*/  LDSM.16.MT88.4 R32, [R239+0x7900] ;  /* 0x00790000ef20783b */ /* 0x000e660000004200 */
[----:B------:R-:W-:Y:S04]  /*a670*/  FADD.FTZ R190, R190, R195 ;  /* 0x000000c3bebe7221 */ /* 0x000fe80000010000 */
[C---:B--2---:R-:W-:Y:S04]  /*a680*/  HMMA.16816.F32 R108, R20.reuse, R28, R108 ;  /* 0x0000001c146c723c */ /* 0x044fe8000000186c */
[----:B------:R-:W-:Y:S04]  /*a690*/  FADD.FTZ R190, R187, R190 ;  /* 0x000000bebbbe7221 */ /* 0x000fe80000010000 */
[C---:B------:R-:W-:Y:S01]  /*a6a0*/  HMMA.16816.F32 R112, R20.reuse, R30, R112 ;  /* 0x0000001e1470723c */ /* 0x040fe20000001870 */
[----:B------:R-:W2:Y:S03]  /*a6b0*/  LDSM.16.MT88.4 R28, [R238+0x7900] ;  /* 0x00790000ee1c783b */ /* 0x000ea60000004200 */
        /* <DEDUP_REMOVED lines=9> */
[----:B------:R-:W-:Y:S04]  /*a750*/  FADD.FTZ R3, R215, R212 ;  /* 0x000000d4d7037221 */ /* 0x000fe80000010000 */
        /* <DEDUP_REMOVED lines=15> */
[----:B------:R-:W-:Y:S01]  /*a850*/  HMMA.16816.F32 R16, R20, R26, R16 ;  /* 0x0000001a1410723c */ /* 0x000fe20000001810 */
[----:B------:R-:W3:Y:S06]  /*a860*/  LDSM.16.MT88.4 R24, [R238+0x2100] ;  /* 0x00210000ee18783b */ /* 0x000eec0000004200 */
[----:B------:R-:W-:Y:S02]  /*a870*/  F2FP.PACK_AB R20, R179, R177 ;  /* 0x000000b1b314723e */ /* 0x000fe400000000ff */
[----:B------:R-:W-:Y:S03]  /*a880*/  F2FP.PACK_AB R21, R178, R176 ;  /* 0x000000b0b215723e */ /* 0x000fe600000000ff */
[----:B------:R-:W-:Y:S02]  /*a890*/  F2FP.PACK_AB R22, R51, R168 ;  /* 0x000000a83316723e */ /* 0x000fe400000000ff */
[----:B------:R-:W-:Y:S07]  /*a8a0*/  F2FP.PACK_AB R23, R44, R180 ;  /* 0x000000b42c17723e */ /* 0x000fee00000000ff */
[C---:B-1----:R-:W-:Y:S08]  /*a8b0*/  HMMA.16816.F32 R4, R20.reuse, R32, R4 ;  /* 0x000000201404723c */ /* 0x042ff00000001804 */
[C---:B------:R-:W-:Y:S01]  /*a8c0*/  HMMA.16816.F32 R8, R20.reuse, R34, R8 ;  /* 0x000000221408723c */ /* 0x040fe20000001808 */
[----:B------:R-:W-:Y:S07]  /*a8d0*/  LDSM.16.MT88.4 R32, [R240+0x5100] ;  /* 0x00510000f020783b */ /* 0x000fee0000004200 */
[C---:B--2---:R-:W-:Y:S08]  /*a8e0*/  HMMA.16816.F32 R52, R20.reuse, R28, R52 ;  /* 0x0000001c1434723c */ /* 0x044ff00000001834 */
[C---:B------:R-:W-:Y:S01]  /*a8f0*/  HMMA.16816.F32 R56, R20.reuse, R30, R56 ;  /* 0x0000001e1438723c */ /* 0x040fe20000001838 */
[----:B------:R-:W1:Y:S07]  /*a900*/  LDSM.16.MT88.4 R28, [R245+0x5100] ;  /* 0x00510000f51c783b */ /* 0x000e6e0000004200 */
[C---:B------:R-:W-:Y:S08]  /*a910*/  HMMA.16816.F32 R60, R20.reuse, R36, R60 ;  /* 0x00000024143c723c */ /* 0x040ff0000000183c */
        /* <DEDUP_REMOVED lines=39> */
[----:B------:R-:W-:Y:S01]  /*ab90*/  HMMA.16816.F32 R16, R20, R26, R16 ;  /* 0x0000001a1410723c */ /* 0x000fe20000001810 */
[----:B------:R-:W3:Y:S07]  /*aba0*/  LDSM.16.MT88.4 R20, [R240+0x5900] ;  /* 0x00590000f014783b */ /* 0x000eee0000004200 */
[C---:B------:R-:W-:Y:S01]  /*abb0*/  HMMA.16816.F32 R176, R164.reuse, R172, R4 ;  /* 0x000000aca4b0723c */ /* 0x040fe20000001804 */
[----:B------:R-:W5:Y:S07]  /*abc0*/  LDSM.16.MT88.4 R4, [R239+0x5900] ;  /* 0x00590000ef04783b */ /* 0x000f6e0000004200 */
[C---:B------:R-:W-:Y:S01]  /*abd0*/  HMMA.16816.F32 R172, R164.reuse, R174, R8 ;  /* 0x000000aea4ac723c */ /* 0x040fe20000001808 */
[----:B------:R-:W3:Y:S07]  /*abe0*/  LDSM.16.MT88.4 R8, [R238+0x5900] ;  /* 0x00590000ee08783b */ /* 0x000eee0000004200 */
[C---:B-1----:R-:W-:Y:S01]  /*abf0*/  HMMA.16816.F32 R52, R164.reuse, R28, R52 ;  /* 0x0000001ca434723c */ /* 0x042fe20000001834 */
[----:B------:R-:W1:Y:S07]  /*ac00*/  LDSM.16.MT88.4 R24, [R245+0x8900] ;  /* 0x00890000f518783b */ /* 0x000e6e0000004200 */
[C---:B------:R-:W-:Y:S01]  /*ac10*/  HMMA.16816.F32 R56, R164.reuse, R30, R56 ;  /* 0x0000001ea438723c */ /* 0x040fe20000001838 */
[----:B------:R-:W1:Y:S07]  /*ac20*/  LDSM.16.MT88.4 R28, [R240+0x8900] ;  /* 0x00890000f01c783b */ /* 0x000e6e0000004200 */
[C---:B----4-:R-:W-:Y:S08]  /*ac30*/  HMMA.16816.F32 R60, R164.reuse, R32, R60 ;  /* 0x00000020a43c723c */ /* 0x050ff0000000183c */
[C---:B------:R-:W-:Y:S01]  /*ac40*/  HMMA.16816.F32 R64, R164.reuse, R34, R64 ;  /* 0x00000022a440723c */ /* 0x040fe20000001840 */
[----:B------:R-:W4:Y:S07]  /*ac50*/  LDSM.16.MT88.4 R32, [R239+0x8900] ;  /* 0x00890000ef20783b */ /* 0x000f2e0000004200 */
[C---:B--2---:R-:W-:Y:S07]  /*ac60*/  HMMA.16816.F32 R68, R164.reuse, R36, R68 ;  /* 0x00000024a444723c */ /* 0x044fee0000001844 */
[----:B------:R-:W-:Y:S01]  /*ac70*/  MOV R37, R169 ;  /* 0x000000a900257202 */ /* 0x000fe20000000f00 */
[C---:B------:R-:W-:Y:S01]  /*ac80*/  HMMA.16816.F32 R72, R164.reuse, R38, R72 ;  /* 0x00000026a448723c */ /* 0x040fe20000001848 */
[----:B------:R-:W-:Y:S03]  /*ac90*/  LDSM.16.MT88.4 R168, [R240+0xb900] ;  /* 0x00b90000f0a8783b */ /* 0x000fe60000004200 */
[----:B------:R-:W-:Y:S04]  /*aca0*/  FADD.FTZ R3, R37, R3 ;  /* 0x0000000325037221 */ /* 0x000fe80000010000 */
[C---:B------:R-:W-:Y:S08]  /*acb0*/  HMMA.16816.F32 R76, R164.reuse, R40, R76 ;  /* 0x00000028a44c723c */ /* 0x040ff0000000184c */
[C---:B------:R-:W-:Y:S08]  /*acc0*/  HMMA.16816.F32 R80, R164.reuse, R42, R80 ;  /* 0x0000002aa450723c */ /* 0x040ff00000001850 */
[C---:B---3--:R-:W-:Y:S08]  /*acd0*/  HMMA.16816.F32 R84, R164.reuse, R20, R84 ;  /* 0x00000014a454723c */ /* 0x048ff00000001854 */
[C---:B------:R-:W-:Y:S01]  /*ace0*/  HMMA.16816.F32 R88, R164.reuse, R22, R88 ;  /* 0x00000016a458723c */ /* 0x040fe20000001858 */
[----:B------:R-:W2:Y:S07]  /*acf0*/  LDSM.16.MT88.4 R20, [R238+0x8900] ;  /* 0x00890000ee14783b */ /* 0x000eae0000004200 */
[C---:B-----5:R-:W-:Y:S08]  /*ad00*/  HMMA.16816.F32 R92, R164.reuse, R4, R92 ;  /* 0x00000004a45c723c */ /* 0x060ff0000000185c */
[C---:B------:R-:W-:Y:S01]  /*ad10*/  HMMA.16816.F32 R96, R164.reuse, R6, R96 ;  /* 0x00000006a460723c */ /* 0x040fe20000001860 */
[----:B------:R-:W3:Y:S07]  /*ad20*/  LDSM.16.MT88.4 R4, [R245+0xb900] ;  /* 0x00b90000f504783b */ /* 0x000eee0000004200 */
[C---:B------:R-:W-:Y:S08]  /*ad30*/  HMMA.16816.F32 R100, R164.reuse, R8, R100 ;  /* 0x00000008a464723c */ /* 0x040ff00000001864 */
[C---:B------:R-:W-:Y:S01]  /*ad40*/  HMMA.16816.F32 R104, R164.reuse, R10, R104 ;  /* 0x0000000aa468723c */ /* 0x040fe20000001868 */
[----:B------:R-:W5:Y:S07]  /*ad50*/  LDSM.16.MT88.4 R8, [R239+0xb900] ;  /* 0x00b90000ef08783b */ /* 0x000f6e0000004200 */
[C---:B-1----:R-:W-:Y:S08]  /*ad60*/  HMMA.16816.F32 R108, R164.reuse, R24, R108 ;  /* 0x00000018a46c723c */ /* 0x042ff0000000186c */
[C---:B------:R-:W-:Y:S08]  /*ad70*/  HMMA.16816.F32 R112, R164.reuse, R26, R112 ;  /* 0x0000001aa470723c */ /* 0x040ff00000001870 */
[C---:B------:R-:W-:Y:S08]  /*ad80*/  HMMA.16816.F32 R116, R164.reuse, R28, R116 ;  /* 0x0000001ca474723c */ /* 0x040ff00000001874 */
[C---:B------:R-:W-:Y:S08]  /*ad90*/  HMMA.16816.F32 R120, R164.reuse, R30, R120 ;  /* 0x0000001ea478723c */ /* 0x040ff00000001878 */
[C---:B----4-:R-:W-:Y:S08]  /*ada0*/  HMMA.16816.F32 R124, R164.reuse, R32, R124 ;  /* 0x00000020a47c723c */ /* 0x050ff0000000187c */
[C---:B------:R-:W-:Y:S08]  /*adb0*/  HMMA.16816.F32 R128, R164.reuse, R34, R128 ;  /* 0x00000022a480723c */ /* 0x040ff00000001880 */
[C---:B--2---:R-:W-:Y:S08]  /*adc0*/  HMMA.16816.F32 R132, R164.reuse, R20, R132 ;  /* 0x00000014a484723c */ /* 0x044ff00000001884 */
[C---:B------:R-:W-:Y:S08]  /*add0*/  HMMA.16816.F32 R136, R164.reuse, R22, R136 ;  /* 0x00000016a488723c */ /* 0x040ff00000001888 */
[C---:B---3--:R-:W-:Y:S08]  /*ade0*/  HMMA.16816.F32 R140, R164.reuse, R4, R140 ;  /* 0x00000004a48c723c */ /* 0x048ff0000000188c */
[C---:B------:R-:W-:Y:S01]  /*adf0*/  HMMA.16816.F32 R144, R164.reuse, R6, R144 ;  /* 0x00000006a490723c */ /* 0x040fe20000001890 */
[----:B------:R-:W1:Y:S07]  /*ae00*/  LDSM.16.MT88.4 R4, [R238+0xb900] ;  /* 0x00b90000ee04783b */ /* 0x000e6e0000004200 */
[C---:B------:R-:W-:Y:S08]  /*ae10*/  HMMA.16816.F32 R148, R164.reuse, R168, R148 ;  /* 0x000000a8a494723c */ /* 0x040ff00000001894 */
[C---:B------:R-:W-:Y:S08]  /*ae20*/  HMMA.16816.F32 R168, R164.reuse, R170, R12 ;  /* 0x000000aaa4a8723c */ /* 0x040ff0000000180c */
[C---:B-----5:R-:W-:Y:S07]  /*ae30*/  HMMA.16816.F32 R152, R164.reuse, R8, R152 ;  /* 0x00000008a498723c */ /* 0x060fee0000001898 */
[----:B------:R-:W-:Y:S01]  /*ae40*/  FADD.FTZ R8, R201, R3 ;  /* 0x00000003c9087221 */ /* 0x000fe20000010000 */
[C---:B------:R-:W-:Y:S04]  /*ae50*/  HMMA.16816.F32 R156, R164.reuse, R10, R156 ;  /* 0x0000000aa49c723c */ /* 0x040fe8000000189c */
[----:B------:R-:W-:Y:S02]  /*ae60*/  FADD.FTZ R3, R203, R214 ;  /* 0x000000d6cb037221 */ /* 0x000fe40000010000 */
[----:B------:R-:W-:Y:S02]  /*ae70*/  FADD.FTZ R8, R199, R8 ;  /* 0x00000008c7087221 */ /* 0x000fe40000010000 */
[----:B------:R-:W-:Y:S01]  /*ae80*/  FADD.FTZ R3, R200, R3 ;  /* 0x00000003c8037221 */ /* 0x000fe20000010000 */
[C---:B-1----:R-:W-:Y:S03]  /*ae90*/  HMMA.16816.F32 R160, R164.reuse, R4, R160 ;  /* 0x00000004a4a0723c */ /* 0x042fe600000018a0 */
[----:B------:R-:W-:Y:S02]  /*aea0*/  FADD.FTZ R3, R51, R3 ;  /* 0x0000000333037221 */ /* 0x000fe40000010000 */
[----:B------:R-:W-:Y:S01]  /*aeb0*/  FADD.FTZ R8, R180, R8 ;  /* 0x00000008b4087221 */ /* 0x000fe20000010000 */
[----:B------:R-:W-:Y:S01]  /*aec0*/  MOV R180, R2 ;  /* 0x0000000200b47202 */ /* 0x000fe20000000f00 */
[----:B------:R-:W-:Y:S01]  /*aed0*/  FADD.FTZ R3, R48, R3 ;  /* 0x0000000330037221 */ /* 0x000fe20000010000 */
[----:B------:R-:W-:Y:S04]  /*aee0*/  HMMA.16816.F32 R164, R164, R6, R16 ;  /* 0x00000006a4a4723c */ /* 0x000fe80000001810 */
[----:B------:R-:W-:Y:S02]  /*aef0*/  FADD.FTZ R44, R44, R8 ;  /* 0x000000082c2c7221 */ /* 0x000fe40000010000 */
[----:B------:R-:W-:Y:S02]  /*af00*/  FADD.FTZ R3, R47, R3 ;  /* 0x000000032f037221 */ /* 0x000fe40000010000 */
[----:B------:R-:W-:Y:S04]  /*af10*/  FADD.FTZ R44, R46, R44 ;  /* 0x0000002c2e2c7221 */ /* 0x000fe80000010000 */
[----:B------:R-:W-:Y:S02]  /*af20*/  FADD.FTZ R3, R49, R3 ;  /* 0x0000000331037221 */ /* 0x000fe40000010000 */
[----:B------:R-:W-:Y:S02]  /*af30*/  FADD.FTZ R44, R45, R44 ;  /* 0x0000002c2d2c7221 */ /* 0x000fe40000010000 */
[----:B------:R-:W-:Y:S02]  /*af40*/  FADD.FTZ R3, R205, R3 ;  /* 0x00000003cd037221 */ /* 0x000fe40000010000 */
[----:B------:R-:W-:Y:S03]  /*af50*/  FADD.FTZ R44, R50, R44 ;  /* 0x0000002c322c7221 */ /* 0x000fe60000010000 */
[----:B------:R1:W-:Y:S01]  /*af60*/  STL [R1+0x28], R3 ;  /* 0x0000280301007387 */ /* 0x0003e20000100800 */
[----:B------:R-:W-:Y:S05]  /*af70*/  FADD.FTZ R4, R204, R44 ;  /* 0x0000002ccc047221 */ /* 0x000fea0000010000 */
[----:B------:R2:W-:Y:S01]  /*af80*/  STL [R1+0x24], R4 ;  /* 0x0000240401007387 */ /* 0x0005e20000100800 */
[----:B-1----:R-:W-:Y:S01]  /*af90*/  MOV R3, R0 ;  /* 0x0000000000037202 */ /* 0x002fe20000000f00 */
[----:B--2---:R-:W-:-:S05]  /*afa0*/  @P0 BRA `(.L_x_802) ;  /* 0xffffbe1000000947 */ /* 0x004fca000383ffff */
.L_x_801:
[----:B------:R-:W2:Y:S04]  /*afb0*/  LDL.LU R5, [R1+0x28] ;  /* 0x0000280001057983 */ /* 0x000ea80000300800 */
[----:B------:R-:W3:Y:S01]  /*afc0*/  LDL.LU R7, [R1+0x24] ;  /* 0x0000240001077983 */ /* 0x000ee20000300800 */
[----:B------:R-:W-:-:S02]  /*afd0*/  MOV R8, 0xff800000 ;  /* 0xff80000000087802 */ /* 0x000fc40000000f00 */
[----:B------:R-:W-:Y:S01]  /*afe0*/  PLOP3.LUT P2, PT, PT, PT, PT, 0x8, 0x0 ;  /* 0x000000000000781c */ /* 0x000fe20003f4e170 */
[----:B--2---:R-:W2:Y:S04]  /*aff0*/  SHFL.BFLY PT, R6, R5, 0x2, 0x1f ;  /* 0x0c401f0005067f89 */ /* 0x004ea800000e0000 */
[----:B-1-3--:R-:W1:Y:S01]  /*b000*/  SHFL.BFLY PT, R4, R7, 0x2, 0x1f ;  /* 0x0c401f0007047f89 */ /* 0x00ae6200000e0000 */
[----:B--2---:R-:W-:Y:S02]  /*b010*/  FADD.FTZ R6, R6, R5 ;  /* 0x0000000506067221 */ /* 0x004fe40000010000 */
[----:B-1----:R-:W-:-:S03]  /*b020*/  FADD.FTZ R4, R4, R7 ;  /* 0x0000000704047221 */ /* 0x002fc60000010000 */
[----:B------:R-:W1:Y:S01]  /*b030*/  SHFL.BFLY PT, R5, R6, 0x1, 0x1f ;  /* 0x0c201f0006057f89 */ /* 0x000e6200000e0000 */
[----:B------:R-:W-:-:S03]  /*b040*/  MOV R7, 0xff800000 ;  /* 0xff80000000077802 */ /* 0x000fc60000000f00 */
        /* <DEDUP_REMOVED lines=8> */
[----:B------:R-:W-:-:S03]  /*b0d0*/  @P1 MOV R10, 0x3f317218 ;  /* 0x3f317218000a1802 */ /* 0x000fc60000000f00 */
[----:B------:R-:W-:Y:S02]  /*b0e0*/  @P0 MOV R9, 0x3f317218 ;  /* 0x3f31721800090802 */ /* 0x000fe40000000f00 */
        /* <DEDUP_REMOVED lines=134> */
[----:B------:R-:W-:Y:S02]  /*b950*/  FMUL.FTZ R4, R4, R167 ;  /* 0x000000a704047220 */ /* 0x000fe40000410000 */
[----:B------:R-:W-:Y:S02]  /*b960*/  @P1 FFMA.FTZ R7, R10, R2, R6 ;  /* 0x000000020a071223 */ /* 0x000fe40000010006 */
[----:B------:R-:W-:-:S02]  /*b970*/  @P0 FFMA.FTZ R8, R9, R0, R3 ;  /* 0x0000000009080223 */ /* 0x000fc40000010003 */
.L_x_793:
[----:B------:R-:W-:Y:S01]  /*b980*/  USHF.R.S32.HI UR8, URZ, 0x1f, UR9 ;  /* 0x0000001f3f087899 */ /* 0x000fe20008011409 */
[----:B------:R-:W-:Y:S05]  /*b990*/  @P2 BRA `(.L_x_805) ;  /* 0x00001be000002947 */ /* 0x000fea0003800000 */
[----:B-----5:R-:W1:Y:S01]  /*b9a0*/  S2R R0, SR_TID.X ;  /* 0x0000000000007919 */ /* 0x020e620000002100 */
        /* <DEDUP_REMOVED lines=58> */
[----:B------:R-:W-:-:S02]  /*bd50*/  SEL R12, R12, 0xffffffc0, !P2 ;  /* 0xffffffc00c0c7807 */ /* 0x000fc40005000000 */
[----:B------:R-:W-:Y:S02]  /*bd60*/  F2FP.PACK_AB R88, R89, R88 ;  /* 0x000000585958723e */ /* 0x000fe400000000ff */
        /* <DEDUP_REMOVED lines=8> */
[----:B------:R-:W-:-:S02]  /*bdf0*/  F2FP.PACK_AB R96, R97, R96 ;  /* 0x000000606160723e */ /* 0x000fc400000000ff */
[----:B------:R-:W-:Y:S01]  /*be00*/  STS [R11+0x480], R178 ;  /* 0x000480b20b007388 */ /* 0x000fe20000000800 */
[----:B------:R-:W-:Y:S02]  /*be10*/  F2FP.PACK_AB R98, R99, R98 ;  /* 0x000000626362723e */ /* 0x000fe400000000ff */
        /* <DEDUP_REMOVED lines=95> */
[----:B------:R-:W-:Y:S04]  /*c410*/  STS [R16+0xc480], R162 ;  /* 0x00c480a210007388 */ /* 0x000fe80000000800 */
[----:B------:R-:W-:Y:S04]  /*c420*/  STS [R12+0xc000], R164 ;  /* 0x00c000a40c007388 */ /* 0x000fe80000000800 */
[----:B------:R3:W-:Y:S01]  /*c430*/  STS [R12+0xc400], R4 ;  /* 0x00c400040c007388 */ /* 0x0007e20000000800 */
[----:B-1----:R-:W-:-:S02]  /*c440*/  IMAD.U32 R14, RZ, RZ, UR4 ;  /* 0x00000004ff0e7e24 */ /* 0x002fc4000f8e00ff */
[----:B--2---:R-:W-:Y:S01]  /*c450*/  IMAD.U32 R15, RZ, RZ, UR5 ;  /* 0x00000005ff0f7e24 */ /* 0x004fe2000f8e00ff */
[----:B------:R-:W-:Y:S06]  /*c460*/  BAR.SYNC.DEFER_BLOCKING 0x1, 0x100 ;  /* 0x0044000000007b1d */ /* 0x000fec0000010000 */
[----:B------:R-:W-:Y:S02]  /*c470*/  ULDC.64 UR4, c[0x0][0x508] ;  /* 0x0001420000047ab9 */ /* 0x000fe40000000a00 */
[----:B------:R-:W-:Y:S01]  /*c480*/  UISETP.NE.U32.AND UP0, UPT, URZ, UR4, UPT ;  /* 0x000000043f00728c */ /* 0x000fe2000bf05070 */
[----:B------:R-:W2:Y:S03]  /*c490*/  @P0 LDG.E R5, [R14.64] ;  /* 0x0000000c0e050981 */ /* 0x000ea6000c1e1900 */
[----:B------:R-:W-:Y:S01]  /*c4a0*/  UISETP.NE.AND.EX UP0, UPT, URZ, UR5, UPT, UP0 ;  /* 0x000000053f00728c */ /* 0x000fe2000bf05300 */
[----:B---3--:R-:W-:-:S02]  /*c4b0*/  IMAD.MOV.U32 R4, RZ, RZ, c[0x0][0x388] ;  /* 0x0000e200ff047624 */ /* 0x008fc400078e00ff */
        /* <DEDUP_REMOVED lines=14> */
[----:B-----5:R1:W2:Y:S04]  /*c5a0*/  LDG.E R4, [R14.64] ;  /* 0x0000000c0e047981 */ /* 0x0202a8000c1e1900 */
[----:B-1----:R-:W2:Y:S02]  /*c5b0*/  LDG.E R14, [R14.64+0x4] ;  /* 0x0000040c0e0e7981 */ /* 0x002ea4000c1e1900 */
[----:B--2---:R-:W-:Y:S02]  /*c5c0*/  IADD3 R4, -R4, R14, RZ ;  /* 0x0000000e04047210 */ /* 0x004fe40007ffe1ff */
.L_x_806:
[----:B-1----:R-:W-:Y:S01]  /*c5d0*/  SHF.R.S32.HI R9, RZ, 0x1f, R10 ;  /* 0x0000001fff097819 */ /* 0x002fe2000001140a */
[----:B------:R-:W1:Y:S01]  /*c5e0*/  S2R R73, SR_CTAID.X ;  /* 0x0000000000497919 */ /* 0x000e620000002500 */
[----:B------:R-:W-:Y:S01]  /*c5f0*/  LOP3.LUT R5, R6, 0xffffffe0, RZ, 0xc0, !PT ;  /* 0xffffffe006057812 */ /* 0x000fe200078ec0ff */
[----:B------:R-:W-:Y:S01]  /*c600*/  IMAD.MOV.U32 R6, RZ, RZ, c[0x0][0x4e8] ;  /* 0x00013a00ff067624 */ /* 0x000fe200078e00ff */
[----:B------:R-:W-:Y:S01]  /*c610*/  LEA.HI R9, R9, R10, RZ, 0x3 ;  /* 0x0000000a09097211 */ /* 0x000fe200078f18ff */
[----:B------:R-:W-:Y:S01]  /*c620*/  ULDC.64 UR4, c[0x0][0x3a0] ;  /* 0x0000e80000047ab9 */ /* 0x000fe20000000a00 */
[----:B------:R-:W-:Y:S01]  /*c630*/  BSSY B0, `(.L_x_807) ;  /* 0x0000097000007945 */ /* 0x000fe20003800000 */
[----:B------:R-:W-:Y:S01]  /*c640*/  IMAD.IADD R5, R0, 0x1, -R5 ;  /* 0x0000000100057824 */ /* 0x000fe200078e0a05 */
[----:B------:R-:W-:Y:S01]  /*c650*/  LOP3.LUT R9, R9, 0xffffff8, RZ, 0xc0, !PT ;  /* 0x0ffffff809097812 */ /* 0x000fe200078ec0ff */
[----:B------:R-:W-:Y:S01]  /*c660*/  UMOV UR15, UR17 ;  /* 0x00000011000f7c82 */ /* 0x000fe20008000000 */
[----:B------:R-:W-:Y:S01]  /*c670*/  ISETP.NE.AND P1, PT, R6, 0x1, PT ;  /* 0x000000010600780c */ /* 0x000fe20003f25270 */
        /* <DEDUP_REMOVED lines=16> */
[----:B------:R-:W-:Y:S01]  /*c780*/  LEA.HI R3, R2, R0, RZ, 0x3 ;  /* 0x0000000002037211 */ /* 0x000fe200078f18ff */
[----:B------:R-:W-:Y:S01]  /*c790*/  USEL UR16, UR16, URZ, !UP1 ;  /* 0x0000003f10107287 */ /* 0x000fe2000c800000 */
[--C-:B------:R-:W-:Y:S01]  /*c7a0*/  IMAD R9, R9, 0x8, R6.reuse ;  /* 0x0000000809097824 */ /* 0x100fe200078e0206 */
[----:B------:R-:W-:Y:S01]  /*c7b0*/  UIMAD.WIDE.U32 UR14, UR9, UR6, UR14 ;  /* 0x00000006090e72a5 */ /* 0x000fe2000f8e000e */
[----:B------:R-:W-:Y:S01]  /*c7c0*/  LOP3.LUT R10, R3, 0xfffffff8, RZ, 0xc0, !PT ;  /* 0xfffffff8030a7812 */ /* 0x000fe200078ec0ff */
[----:B------:R-:W-:Y:S01]  /*c7d0*/  UIMAD UR10, UR9, UR7, UR10 ;  /* 0x00000007090a72a4 */ /* 0x000fe2000f8e020a */
[----:B------:R-:W-:Y:S01]  /*c7e0*/  SHF.R.S32.HI R3, RZ, 0x3, R3 ;  /* 0x00000003ff037819 */ /* 0x000fe20000011403 */
[----:B------:R-:W-:Y:S01]  /*c7f0*/  USEL UR11, UR11, URZ, !UP1 ;  /* 0x0000003f0b0b7287 */ /* 0x000fe2000c800000 */
[C---:B-1----:R-:W-:Y:S01]  /*c800*/  LEA R9, R73.reuse, R9, 0x7 ;  /* 0x0000000949097211 */ /* 0x042fe200078e38ff */
[----:B------:R-:W-:Y:S01]  /*c810*/  ULDC.64 UR6, c[0x0][0x498] ;  /* 0x0001260000067ab9 */ /* 0x000fe20000000a00 */
[----:B------:R-:W-:Y:S01]  /*c820*/  IMAD R6, R73, 0x80, R6 ;  /* 0x0000008049067824 */ /* 0x000fe200078e0206 */
[----:B------:R-:W-:Y:S01]  /*c830*/  UIMAD UR20, UR16, UR6, URZ ;  /* 0x00000006101472a4 */ /* 0x000fe2000f8e023f */
[----:B------:R-:W-:Y:S01]  /*c840*/  IMAD.SHL.U32 R12, R3, 0x40, RZ ;  /* 0x00000040030c7824 */ /* 0x000fe200078e00ff */
[----:B------:R-:W-:Y:S01]  /*c850*/  UIADD3 UR15, UR15, UR10, URZ ;  /* 0x0000000a0f0f7290 */ /* 0x000fe2000fffe03f */
[----:B------:R-:W-:Y:S01]  /*c860*/  @P1 IMAD.HI.U32 R5, R9, c[0x0][0x4ec], RZ ;  /* 0x00013b0009051a27 */ /* 0x000fe200078e00ff */
[----:B------:R-:W-:-:S02]  /*c870*/  UIMAD UR7, UR11, UR7, UR20 ;  /* 0x000000070b0772a4 */ /* 0x000fc4000f8e0214 */
[----:B------:R-:W-:Y:S01]  /*c880*/  UIMAD.WIDE.U32 UR14, UR11, UR6, UR14 ;  /* 0x000000060b0e72a5 */ /* 0x000fe2000f8e000e */
[----:B------:R-:W-:Y:S01]  /*c890*/  IMAD.MOV.U32 R16, RZ, RZ, R9 ;  /* 0x000000ffff107224 */ /* 0x000fe200078e0009 */
[----:B------:R-:W-:Y:S01]  /*c8a0*/  @P1 SHF.R.U32.HI R16, RZ, c[0x0][0x4f0], R5 ;  /* 0x00013c00ff101a19 */ /* 0x000fe20000011605 */
[----:B------:R-:W-:Y:S01]  /*c8b0*/  ULDC.64 UR4, c[0x0][0x3e8] ;  /* 0x0000fa0000047ab9 */ /* 0x000fe20000000a00 */
[----:B------:R-:W-:Y:S01]  /*c8c0*/  LEA.HI R5, R2, R0, RZ, 0x6 ;  /* 0x0000000002057211 */ /* 0x000fe200078f30ff */
[----:B------:R-:W-:Y:S01]  /*c8d0*/  IMAD.IADD R0, R0, 0x1, -R10 ;  /* 0x0000000100007824 */ /* 0x000fe200078e0a0a */
[--C-:B------:R-:W-:Y:S01]  /*c8e0*/  SHF.R.S32.HI R10, RZ, 0x1f, R16.reuse ;  /* 0x0000001fff0a7819 */ /* 0x100fe20000011410 */
[----:B------:R-:W-:Y:S01]  /*c8f0*/  IMAD.MOV R2, RZ, RZ, -R16 ;  /* 0x000000ffff027224 */ /* 0x000fe200078e0a10 */
[----:B------:R-:W-:Y:S01]  /*c900*/  IADD3 R16, P0, R16, UR14, RZ ;  /* 0x0000000e10107c10 */ /* 0x000fe2000ff1e0ff */
[----:B------:R-:W-:Y:S01]  /*c910*/  UIMAD UR8, UR8, UR4, URZ ;  /* 0x00000004080872a4 */ /* 0x000fe2000f8e023f */
[----:B------:R-:W-:Y:S01]  /*c920*/  LOP3.LUT R12, R12, 0x1c0, RZ, 0xc0, !PT ;  /* 0x000001c00c0c7812 */ /* 0x000fe200078ec0ff */
[----:B------:R-:W-:Y:S01]  /*c930*/  IMAD R9, R2, c[0x0][0x4e8], R9 ;  /* 0x00013a0002097a24 */ /* 0x000fe200078e0209 */
[----:B------:R-:W-:Y:S01]  /*c940*/  UIADD3 UR19, UR19, UR17, URZ ;  /* 0x0000001113137290 */ /* 0x000fe2000fffe03f */
[----:B------:R-:W-:Y:S01]  /*c950*/  IMAD.U32 R2, RZ, RZ, UR7 ;  /* 0x00000007ff027e24 */ /* 0x000fe2000f8e00ff */
[----:B------:R-:W-:Y:S01]  /*c960*/  UIMAD UR5, UR9, UR5, UR8 ;  /* 0x00000005090572a4 */ /* 0x000fe2000f8e0208 */
[----:B------:R-:W-:Y:S01]  /*c970*/  IMAD.SHL.U32 R5, R5, 0x8, RZ ;  /* 0x0000000805057824 */ /* 0x000fe200078e00ff */
[----:B------:R-:W-:Y:S01]  /*c980*/  SHF.R.S32.HI R11, RZ, 0x1f, R9 ;  /* 0x0000001fff0b7819 */ /* 0x000fe20000011409 */
[----:B------:R-:W-:Y:S01]  /*c990*/  UIMAD.WIDE.U32 UR18, UR9, UR4, UR18 ;  /* 0x00000004091272a5 */ /* 0x000fe2000f8e0012 */
[----:B------:R-:W-:Y:S01]  /*c9a0*/  IADD3.X R17, R10, UR15, R2, P0, !PT ;  /* 0x0000000f0a117c10 */ /* 0x000fe200087fe402 */
[----:B------:R-:W-:Y:S01]  /*c9b0*/  ULDC.64 UR6, c[0x0][0x3f0] ;  /* 0x0000fc0000067ab9 */ /* 0x000fe20000000a00 */
[----:B------:R-:W-:Y:S01]  /*c9c0*/  LEA R2, R0, R3, 0x5 ;  /* 0x0000000300027211 */ /* 0x000fe200078e28ff */
[----:B------:R-:W-:Y:S01]  /*c9d0*/  IMAD R11, R11, c[0x0][0x488], RZ ;  /* 0x000122000b0b7a24 */ /* 0x000fe200078e02ff */
[----:B------:R-:W-:Y:S01]  /*c9e0*/  UIMAD UR16, UR16, UR6, URZ ;  /* 0x00000006101072a4 */ /* 0x000fe2000f8e023f */
[----:B------:R-:W-:Y:S01]  /*c9f0*/  IMAD.WIDE.U32 R16, R9, c[0x0][0x488], R16 ;  /* 0x0001220009107a25 */ /* 0x000fe200078e0010 */
[----:B------:R-:W-:-:S02]  /*ca00*/  UIADD3 UR19, UR19, UR5, URZ ;  /* 0x0000000513137290 */ /* 0x000fc4000fffe03f */
[----:B------:R-:W-:Y:S01]  /*ca10*/  UIMAD UR7, UR11, UR7, UR16 ;  /* 0x000000070b0772a4 */ /* 0x000fe2000f8e0210 */
[----:B------:R-:W-:Y:S01]  /*ca20*/  IMAD R11, R9, c[0x0][0x48c], R11 ;  /* 0x00012300090b7a24 */ /* 0x000fe200078e020b */
[----:B------:R-:W-:Y:S01]  /*ca30*/  LEA R10, P0, R16, c[0x0][0x450], 0x2 ;  /* 0x00011400100a7a11 */ /* 0x000fe200078010ff */
[----:B------:R-:W-:Y:S01]  /*ca40*/  IMAD R2, R73, 0x80, R2 ;  /* 0x0000008049027824 */ /* 0x000fe200078e0202 */
[----:B------:R-:W-:Y:S01]  /*ca50*/  SHF.R.U32.HI R9, RZ, 0x3, R12 ;  /* 0x00000003ff097819 */ /* 0x000fe2000001160c */
[----:B------:R-:W-:Y:S01]  /*ca60*/  IMAD.SHL.U32 R0, R0, 0x8, RZ ;  /* 0x0000000800007824 */ /* 0x000fe200078e00ff */
[----:B------:R-:W-:Y:S01]  /*ca70*/  UIMAD.WIDE.U32 UR18, UR11, UR6, UR18 ;  /* 0x000000060b1272a5 */ /* 0x000fe2000f8e0012 */
[----:B------:R-:W-:Y:S02]  /*ca80*/  IMAD.IADD R11, R17, 0x1, R11 ;  /* 0x00000001110b7824 */ /* 0x000fe400078e020b */
[----:B------:R-:W-:Y:S01]  /*ca90*/  @P1 IMAD.HI.U32 R13, R2, c[0x0][0x4ec], RZ ;  /* 0x00013b00020d1a27 */ /* 0x000fe200078e00ff */
[----:B------:R-:W-:Y:S01]  /*caa0*/  LOP3.LUT R12, R12, 0x38, R0, 0xf8, !PT ;  /* 0x000000380c0c7812 */ /* 0x000fe200078ef800 */
[----:B------:R-:W-:Y:S01]  /*cab0*/  UIADD3 UR7, UR19, UR7, URZ ;  /* 0x0000000713077290 */ /* 0x000fe2000fffe03f */
[----:B------:R-:W-:Y:S01]  /*cac0*/  LEA.HI.X R11, R16, c[0x0][0x454], R11, 0x2, P0 ;  /* 0x00011500100b7a11 */ /* 0x000fe200000f140b */
[----:B------:R-:W-:Y:S01]  /*cad0*/  IMAD.MOV.U32 R14, RZ, RZ, R2 ;  /* 0x000000ffff0e7224 */ /* 0x000fe200078e0002 */
[----:B------:R-:W-:Y:S01]  /*cae0*/  @P1 SHF.R.U32.HI R14, RZ, c[0x0][0x4f0], R13 ;  /* 0x00013c00ff0e1a19 */ /* 0x000fe2000001160d */
[----:B------:R-:W-:Y:S01]  /*caf0*/  IMAD.U32 R19, RZ, RZ, UR19 ;  /* 0x00000013ff137e24 */ /* 0x000fe2000f8e00ff */
[----:B------:R-:W-:Y:S01]  /*cb00*/  LOP3.LUT R9, R12, R9, RZ, 0x3c, !PT ;  /* 0x000000090c097212 */ /* 0x000fe200078e3cff */
[----:B------:R-:W-:Y:S01]  /*cb10*/  SHFL.IDX PT, R13, R11, RZ, 0x1c1f ;  /* 0x001c1fff0b0d7589 */ /* 0x000fe200000e0000 */
[--C-:B------:R-:W-:Y:S01]  /*cb20*/  SHF.R.S32.HI R16, RZ, 0x1f, R14.reuse ;  /* 0x0000001fff107819 */ /* 0x100fe2000001140e */
[----:B------:R-:W-:Y:S01]  /*cb30*/  IMAD.MOV R15, RZ, RZ, -R14 ;  /* 0x000000ffff0f7224 */ /* 0x000fe200078e0a0e */
[----:B------:R-:W-:Y:S01]  /*cb40*/  MOV R18, UR18 ;  /* 0x0000001200127c02 */ /* 0x000fe20008000f00 */
[----:B------:R-:W1:Y:S01]  /*cb50*/  SHFL.IDX PT, R12, R10, RZ, 0x1c1f ;  /* 0x001c1fff0a0c7589 */ /* 0x000e6200000e0000 */
[----:B------:R-:W-:Y:S01]  /*cb60*/  IMAD.U32 R19, RZ, RZ, UR7 ;  /* 0x00000007ff137e24 */ /* 0x000fe2000f8e00ff */
[----:B------:R-:W-:Y:S01]  /*cb70*/  LOP3.LUT R5, R9, 0x7ffffe00, R5, 0xf8, !PT ;  /* 0x7ffffe0009057812 */ /* 0x000fe200078ef805 */
[----:B------:R-:W-:Y:S01]  /*cb80*/  IMAD R15, R15, c[0x0][0x4e8], R2 ;  /* 0x00013a000f0f7a24 */ /* 0x000fe200078e0202 */
[----:B------:R-:W-:Y:S01]  /*cb90*/  SHFL.IDX PT, R10, R10, 0x1, 0x1c1f ;  /* 0x003c1f000a0a7f89 */ /* 0x000fe200000e0000 */
[----:B-----5:R-:W-:Y:S01]  /*cba0*/  IMAD R2, R4, c[0x0][0x4e8], RZ ;  /* 0x00013a0004027a24 */ /* 0x020fe200078e02ff */
[----:B------:R-:W-:Y:S01]  /*cbb0*/  IADD3 R4, R6, 0x8, RZ ;  /* 0x0000000806047810 */ /* 0x000fe20007ffe0ff */
[----:B------:R-:W-:Y:S01]  /*cbc0*/  IMAD R16, R16, c[0x0][0x3e0], RZ ;  /* 0x0000f80010107a24 */ /* 0x000fe200078e02ff */
[----:B------:R-:W2:Y:S01]  /*cbd0*/  SHFL.IDX PT, R11, R11, 0x1, 0x1c1f ;  /* 0x003c1f000b0b7f89 */ /* 0x000ea200000e0000 */
[----:B------:R-:W-:Y:S01]  /*cbe0*/  IMAD.WIDE.U32 R18, R14, c[0x0][0x3e0], R18 ;  /* 0x0000f8000e127a25 */ /* 0x000fe200078e0012 */
[----:B------:R-:W-:-:S02]  /*cbf0*/  ISETP.GE.OR P1, PT, R6, R2, P2 ;  /* 0x000000020600720c */ /* 0x000fc40001726670 */
[----:B------:R-:W-:Y:S01]  /*cc00*/  ISETP.GE.OR P0, PT, R4, R2, P2 ;  /* 0x000000020400720c */ /* 0x000fe20001706670 */
[----:B------:R-:W-:Y:S01]  /*cc10*/  IMAD R16, R14, c[0x0][0x3e4], R16 ;  /* 0x0000f9000e107a24 */ /* 0x000fe200078e0210 */
[----:B------:R-:W-:Y:S01]  /*cc20*/  SHF.R.S32.HI R6, RZ, 0x1f, R15 ;  /* 0x0000001fff067819 */ /* 0x000fe2000001140f */
[----:B------:R-:W-:-:S03]  /*cc30*/  IMAD R73, R73, 0x80, R3 ;  /* 0x0000008049497824 */ /* 0x000fc600078e0203 */
[----:B------:R-:W-:Y:S01]  /*cc40*/  IADD3 R19, R19, R16, RZ ;  /* 0x0000001013137210 */ /* 0x000fe20007ffe0ff */
[----:B------:R-:W-:Y:S02]  /*cc50*/  IMAD R6, R6, c[0x0][0x3d8], RZ ;  /* 0x0000f60006067a24 */ /* 0x000fe400078e02ff */
[----:B------:R-:W-:Y:S02]  /*cc60*/  IMAD.SHL.U32 R16, R5, 0x2, RZ ;  /* 0x0000000205107824 */ /* 0x000fe400078e00ff */
[C---:B------:R-:W-:Y:S01]  /*cc70*/  IMAD R17, R15.reuse, c[0x0][0x3dc], R6 ;  /* 0x0000f7000f117a24 */ /* 0x040fe200078e0206 */
[----:B-1----:R1:W-:Y:S01]  /*cc80*/  @!P1 ST.E [R12.64], R7 ;  /* 0x000000070c009985 */ /* 0x0023e2000c10190c */
[----:B------:R-:W-:-:S04]  /*cc90*/  IMAD.WIDE.U32 R74, R15, c[0x0][0x3d8], R18 ;  /* 0x0000f6000f4a7a25 */ /* 0x000fc800078e0012 */
[----:B------:R-:W-:Y:S01]  /*cca0*/  IMAD.IADD R17, R75, 0x1, R17 ;  /* 0x000000014b117824 */ /* 0x000fe200078e0211 */
[----:B--2---:R1:W-:Y:S01]  /*ccb0*/  @!P0 ST.E [R10.64], R8 ;  /* 0x000000080a008985 */ /* 0x0043e2000c10190c */
        /* <DEDUP_REMOVED lines=27> */
[----:B-1----:R-:W1:Y:S01]  /*ce70*/  LDS.128 R16, [R16+0xc080] ;  /* 0x00c0800010107984 */ /* 0x002e620000000c00 */
[----:B------:R-:W-:-:S07]  /*ce80*/  ISETP.GE.AND P3, PT, R0, c[0x0][0x3c8], PT ;  /* 0x0000f20000007a0c */ /* 0x000fce0003f66270 */
[----:B------:R-:W-:Y:S02]  /*ce90*/  @!P2 SHF.R.S32.HI R71, RZ, 0x1f, R72 ;  /* 0x0000001fff47a819 */ /* 0x000fe40000011448 */
[----:B------:R-:W-:Y:S02]  /*cea0*/  @!P1 SHF.R.S32.HI R69, RZ, 0x1f, R70 ;  /* 0x0000001fff459819 */ /* 0x000fe40000011446 */
[----:B------:R-:W-:Y:S02]  /*ceb0*/  @!P0 SHF.R.S32.HI R3, RZ, 0x1f, R68 ;  /* 0x0000001fff038819 */ /* 0x000fe40000011444 */
[----:B------:R-:W-:Y:S01]  /*cec0*/  @!P2 LEA.HI R71, R71, R72, RZ, 0x3 ;  /* 0x000000484747a211 */ /* 0x000fe200078f18ff */
[----:B------:R-:W-:Y:S01]  /*ced0*/  @!P3 IMAD.WIDE R78, R0, 0x2, R76 ;  /* 0x00000002004eb825 */ /* 0x000fe200078e024c */
[----:B------:R-:W-:Y:S02]  /*cee0*/  @!P1 LEA.HI R69, R69, R70, RZ, 0x3 ;  /* 0x0000004645459211 */ /* 0x000fe400078f18ff */
[----:B------:R-:W-:-:S02]  /*cef0*/  @!P0 LEA.HI R3, R3, R68, RZ, 0x3 ;  /* 0x0000004403038211 */ /* 0x000fc400078f18ff */
[----:B------:R-:W-:Y:S02]  /*cf00*/  @!P2 LOP3.LUT R71, R71, 0xfffffff8, RZ, 0xc0, !PT ;  /* 0xfffffff84747a812 */ /* 0x000fe400078ec0ff */
[----:B------:R-:W-:Y:S02]  /*cf10*/  @!P1 LOP3.LUT R69, R69, 0xfffffff8, RZ, 0xc0, !PT ;  /* 0xfffffff845459812 */ /* 0x000fe400078ec0ff */
[----:B------:R-:W-:Y:S01]  /*cf20*/  @!P0 LOP3.LUT R3, R3, 0xfffffff8, RZ, 0xc0, !PT ;  /* 0xfffffff803038812 */ /* 0x000fe200078ec0ff */
[--C-:B------:R-:W-:Y:S01]  /*cf30*/  @!P2 IMAD.WIDE R70, R71, 0x2, R76.reuse ;  /* 0x000000024746a825 */ /* 0x100fe200078e024c */
[----:B--2---:R2:W-:Y:S03]  /*cf40*/  @!P3 ST.E.128 [R78.64], R64 ;  /* 0x000000404e00b985 */ /* 0x0045e6000c101d0c */
[--C-:B------:R-:W-:Y:S01]  /*cf50*/  @!P1 IMAD.WIDE R68, R69, 0x2, R76.reuse ;  /* 0x0000000245449825 */ /* 0x100fe200078e024c */
[----:B---3--:R2:W-:Y:S03]  /*cf60*/  @!P2 ST.E.128 [R70.64], R48 ;  /* 0x000000304600a985 */ /* 0x0085e6000c101d0c */
[----:B------:R-:W-:Y:S01]  /*cf70*/  @!P0 IMAD.WIDE R76, R3, 0x2, R76 ;  /* 0x00000002034c8825 */ /* 0x000fe200078e024c */
[----:B----4-:R2:W-:Y:S04]  /*cf80*/  @!P1 ST.E.128 [R68.64], R32 ;  /* 0x0000002044009985 */ /* 0x0105e8000c101d0c */
[----:B-1----:R2:W-:Y:S02]  /*cf90*/  @!P0 ST.E.128 [R76.64], R16 ;  /* 0x000000104c008985 */ /* 0x0025e4000c101d0c */
.L_x_808:
[----:B--234-:R-:W-:Y:S05]  /*cfa0*/  BSYNC B0 ;  /* 0x0000000000007941 */ /* 0x01cfea0003800000 */
.L_x_807:
[----:B------:R-:W-:Y:S01]  /*cfb0*/  IADD3 R3, R73, 0x20, RZ ;  /* 0x0000002049037810 */ /* 0x000fe20007ffe0ff */
[----:B------:R2:W3:Y:S01]  /*cfc0*/  SHFL.IDX PT, R35, R74, 0x1, 0x181f ;  /* 0x00381f004a237f89 */ /* 0x0004e200000e0000 */
[----:B------:R-:W-:Y:S02]  /*cfd0*/  BSSY B0, `(.L_x_809) ;  /* 0x000001c000007945 */ /* 0x000fe40003800000 */
[----:B------:R-:W-:Y:S01]  /*cfe0*/  ISETP.GE.AND P0, PT, R3, R2, PT ;  /* 0x000000020300720c */ /* 0x000fe20003f06270 */
[----:B------:R2:W4:-:S12]  /*cff0*/  SHFL.IDX PT, R34, R75, 0x1, 0x181f ;  /* 0x00381f004b227f89 */ /* 0x00051800000e0000 */
[----:B------:R-:W-:Y:S05]  /*d000*/  @P0 BRA `(.L_x_810) ;  /* 0x0000018000000947 */ /* 0x000fea0003800000 */
[C---:B------:R-:W-:Y:S02]  /*d010*/  IADD3 R32, R0.reuse, 0x40, RZ ;  /* 0x0000004000207810 */ /* 0x040fe40007ffe0ff */
[C---:B------:R-:W-:Y:S02]  /*d020*/  IADD3 R18, R0.reuse, 0x80, RZ ;  /* 0x0000008000127810 */ /* 0x040fe40007ffe0ff */
[----:B-1----:R-:W-:Y:S02]  /*d030*/  IADD3 R16, R0, 0xc0, RZ ;  /* 0x000000c000107810 */ /* 0x002fe40007ffe0ff */
        /* <DEDUP_REMOVED lines=21> */
.L_x_810:
[----:B------:R-:W-:Y:S05]  /*d190*/  BSYNC B0 ;  /* 0x0000000000007941 */ /* 0x000fea0003800000 */
.L_x_809:
[----:B------:R-:W-:Y:S01]  /*d1a0*/  IADD3 R3, R73, 0x40, RZ ;  /* 0x0000004049037810 */ /* 0x000fe20007ffe0ff */
[----:B-1----:R1:W2:Y:S01]  /*d1b0*/  SHFL.IDX PT, R19, R74, 0x2, 0x181f ;  /* 0x00581f004a137f89 */ /* 0x0022a200000e0000 */
[----:B------:R-:W-:Y:S02]  /*d1c0*/  BSSY B0, `(.L_x_811) ;  /* 0x000001c000007945 */ /* 0x000fe40003800000 */
[----:B------:R-:W-:Y:S01]  /*d1d0*/  ISETP.GE.AND P0, PT, R3, R2, PT ;  /* 0x000000020300720c */ /* 0x000fe20003f06270 */
[----:B------:R1:W4:-:S12]  /*d1e0*/  SHFL.IDX PT, R18, R75, 0x2, 0x181f ;  /* 0x00581f004b127f89 */ /* 0x00031800000e0000 */
        /* <DEDUP_REMOVED lines=12> */
[----:B--2-4-:R-:W-:Y:S01]  /*d2b0*/  @!P3 IMAD.WIDE R16, R0, 0x2, R18 ;  /* 0x000000020010b825 */ /* 0x014fe200078e0212 */
        /* <DEDUP_REMOVED lines=12> */
.L_x_812:
[----:B------:R-:W-:Y:S05]  /*d380*/  BSYNC B0 ;  /* 0x0000000000007941 */ /* 0x000fea0003800000 */
.L_x_811:
[----:B------:R-:W-:Y:S01]  /*d390*/  IADD3 R73, R73, 0x60, RZ ;  /* 0x0000006049497810 */ /* 0x000fe20007ffe0ff */
[----:B--2---:R2:W1:Y:S03]  /*d3a0*/  SHFL.IDX PT, R11, R74, 0x3, 0x181f ;  /* 0x00781f004a0b7f89 */ /* 0x00446600000e0000 */
[----:B------:R-:W-:Y:S01]  /*d3b0*/  ISETP.GE.AND P0, PT, R73, R2, PT ;  /* 0x000000024900720c */ /* 0x000fe20003f06270 */
[----:B------:R2:W4:-:S12]  /*d3c0*/  SHFL.IDX PT, R10, R75, 0x3, 0x181f ;  /* 0x00781f004b0a7f89 */ /* 0x00051800000e0000 */
[----:B------:R-:W-:Y:S05]  /*d3d0*/  @P0 EXIT ;  /* 0x000000000000094d */ /* 0x000fea0003800000 */
[C---:B------:R-:W-:Y:S02]  /*d3e0*/  IADD3 R9, R0.reuse, 0x40, RZ ;  /* 0x0000004000097810 */ /* 0x040fe40007ffe0ff */
[C---:B------:R-:W-:Y:S02]  /*d3f0*/  IADD3 R3, R0.reuse, 0x80, RZ ;  /* 0x0000008000037810 */ /* 0x040fe40007ffe0ff */
        /* <DEDUP_REMOVED lines=10> */
[----:B------:R-:W-:Y:S02]  /*d4a0*/  @!P2 ST.E.128 [R12.64], R52 ;  /* 0x000000340c00a985 */ /* 0x000fe4000c101d0c */
[----:B------:R-:W-:-:S04]  /*d4b0*/  @!P1 IMAD.WIDE R8, R8, 0x2, R10 ;  /* 0x0000000208089825 */ /* 0x000fc800078e020a */
[----:B------:R-:W-:Y:S01]  /*d4c0*/  @!P0 IMAD.WIDE R2, R2, 0x2, R10 ;  /* 0x0000000202028825 */ /* 0x000fe200078e020a */
[----:B------:R-:W-:Y:S04]  /*d4d0*/  @!P1 ST.E.128 [R8.64], R36 ;  /* 0x0000002408009985 */ /* 0x000fe8000c101d0c */
[----:B------:R1:W-:Y:S02]  /*d4e0*/  @!P0 ST.E.128 [R2.64], R20 ;  /* 0x0000001402008985 */ /* 0x0003e4000c101d0c */
[----:B-1----:R-:W-:-:S04]  /*d4f0*/  IADD3 R2, R0, 0xc0, RZ ;  /* 0x000000c000027810 */ /* 0x002fc80007ffe0ff */
        /* <DEDUP_REMOVED lines=8> */
.L_x_805:
        /* <DEDUP_REMOVED lines=10> */
[----:B-----5:R-:W2:Y:S01]  /*d620*/  @P0 LDG.E R0, [R6.64] ;  /* 0x0000000c06000981 */ /* 0x020ea2000c1e1900 */
        /* <DEDUP_REMOVED lines=20> */
.L_x_813:
        /* <DEDUP_REMOVED lines=43> */
.L_x_815:
[----:B------:R-:W-:Y:S05]  /*da20*/  BSYNC B0 ;  /* 0x0000000000007941 */ /* 0x000fea0003800000 */
.L_x_814:
        /* <DEDUP_REMOVED lines=20> */
[----:B------:R-:W-:Y:S01]  /*db70*/  UIMAD UR7, UR9, UR5, UR7 ;  /* 0x00000005090772a4 */ /* 0x000fe2000f8e0207 */
[C---:B-1----:R-:W-:Y:S02]  /*db80*/  IMAD R4, R0.reuse, 0x80, R4 ;  /* 0x0000008000047824 */ /* 0x042fe400078e0204 */
[----:B------:R-:W-:Y:S01]  /*db90*/  IMAD R3, R0, 0x80, R3 ;  /* 0x0000008000037824 */ /* 0x000fe200078e0203 */
[----:B------:R-:W-:Y:S01]  /*dba0*/  ULDC.64 UR4, c[0x0][0x3f0] ;  /* 0x0000fc0000047ab9 */ /* 0x000fe20000000a00 */
[----:B------:R-:W-:Y:S01]  /*dbb0*/  IADD3 R8, R9, 0x40, RZ ;  /* 0x0000004009087810 */ /* 0x000fe20007ffe0ff */
[----:B------:R-:W-:Y:S01]  /*dbc0*/  UIMAD UR6, UR6, UR4, URZ ;  /* 0x00000004060672a4 */ /* 0x000fe2000f8e023f */
[----:B------:R-:W-:Y:S01]  /*dbd0*/  @P0 IMAD.HI.U32 R2, R3, c[0x0][0x4ec], RZ ;  /* 0x00013b0003020a27 */ /* 0x000fe200078e00ff */
[----:B------:R-:W-:-:S02]  /*dbe0*/  UIADD3 UR17, UR7, UR17, URZ ;  /* 0x0000001107117290 */ /* 0x000fc4000fffe03f */
        /* <DEDUP_REMOVED lines=49> */
.L_x_817:
[----:B------:R-:W-:Y:S05]  /*df00*/  BSYNC B0 ;  /* 0x0000000000007941 */ /* 0x000fea0003800000 */
.L_x_816:
[----:B------:R-:W-:Y:S01]  /*df10*/  IADD3 R0, R4, 0x20, RZ ;  /* 0x0000002004007810 */ /* 0x000fe20007ffe0ff */
[----:B--23--:R2:W3:Y:S01]  /*df20*/  SHFL.IDX PT, R13, R10, 0x1, 0x181f ;  /* 0x00381f000a0d7f89 */ /* 0x00c4e200000e0000 */
        /* <DEDUP_REMOVED lines=25> */
.L_x_819:
[----:B------:R-:W-:Y:S05]  /*e0c0*/  BSYNC B0 ;  /* 0x0000000000007941 */ /* 0x000fea0003800000 */
.L_x_818:
[----:B------:R-:W-:Y:S01]  /*e0d0*/  IADD3 R0, R4, 0x40, RZ ;  /* 0x0000004004007810 */ /* 0x000fe20007ffe0ff */
[----:B---3--:R3:W1:Y:S01]  /*e0e0*/  SHFL.IDX PT, R13, R10, 0x2, 0x181f ;  /* 0x00581f000a0d7f89 */ /* 0x00866200000e0000 */
        /* <DEDUP_REMOVED lines=25> */
.L_x_821:
[----:B------:R-:W-:Y:S05]  /*e280*/  BSYNC B0 ;  /* 0x0000000000007941 */ /* 0x000fea0003800000 */
.L_x_820:
        /* <DEDUP_REMOVED lines=28> */
.L_x_822:
        /* <DEDUP_REMOVED lines=11> */
.L_x_1780:


//--------------------- .text._ZN7cutlass13device_kernelIN5flash19enable_sm80_to_sm89INS1_16FlashAttnFwdSm80INS1_25CollectiveMainloopFwdSm80ILi8ELi1ELb0EN4cute5tupleIJNS5_1CILi128EEENS7_ILi48EEENS7_ILi256EEEEEELi256ENS_6half_tEfNS_4arch4Sm80ELb0ELb0ELb0ELb1ELb1ELb1ELb1ELb0EEENS1_21CollectiveEpilogueFwdINS6_IJS8_SA_S9_EEENS6_IJNS7_ILi1EEESI_SI_EEESC_SE_Li256ELb1ELb1ELb0ELb0EEENS1_19SingleTileSchedulerILb1ELb0ELb1ELi128EEEEEEEEEvNT_6ParamsE --------------------------
	.section	.text._ZN7cutlass13device_kernelIN5flash19enable_sm80_to_sm89INS1_16FlashAttnFwdSm80INS1_25CollectiveMainloopFwdSm80ILi8ELi1ELb0EN4cute5tupleIJNS5_1CILi128EEENS7_ILi48EEENS7_ILi256EEEEEELi256ENS_6half_tEfNS_4arch4Sm80ELb0ELb0ELb0ELb1ELb1ELb1ELb1ELb0EEENS1_21CollectiveEpilogueFwdINS6_IJS8_SA_S9_EEENS6_IJNS7_ILi1EEESI_SI_EEESC_SE_Li256ELb1ELb1ELb0ELb0EEENS1_19SingleTileSchedulerILb1ELb0ELb1ELi128EEEEEEEEEvNT_6ParamsE,"ax",@progbits
	.sectioninfo	@"SHI_REGISTERS=248"
	.align	128
.text._ZN7cutlass13device_kernelIN5flash19enable_sm80_to_sm89INS1_16FlashAttnFwdSm80INS1_25CollectiveMainloopFwdSm80ILi8ELi1ELb0EN4cute5tupleIJNS5_1CILi128EEENS7_ILi48EEENS7_ILi256EEEEEELi256ENS_6half_tEfNS_4arch4Sm80ELb0ELb0ELb0ELb1ELb1ELb1ELb1ELb0EEENS1_21CollectiveEpilogueFwdINS6_IJS8_SA_S9_EEENS6_IJNS7_ILi1EEESI_SI_EEESC_SE_Li256ELb1ELb1ELb0ELb0EEENS1_19SingleTileSchedulerILb1ELb0ELb1ELi128EEEEEEEEEvNT_6ParamsE:
        .type           _ZN7cutlass13device_kernelIN5flash19enable_sm80_to_sm89INS1_16FlashAttnFwdSm80INS1_25CollectiveMainloopFwdSm80ILi8ELi1ELb0EN4cute5tupleIJNS5_1CILi128EEENS7_ILi48EEENS7_ILi256EEEEEELi256ENS_6half_tEfNS_4arch4Sm80ELb0ELb0ELb0ELb1ELb1ELb1ELb1ELb0EEENS1_21CollectiveEpilogueFwdINS6_IJS8_SA_S9_EEENS6_IJNS7_ILi1EEESI_SI_EEESC_SE_Li256ELb1ELb1ELb0ELb0EEENS1_19SingleTileSchedulerILb1ELb0ELb1ELi128EEEEEEEEEvNT_6ParamsE,@function
        .size           _ZN7cutlass13device_kernelIN5flash19enable_sm80_to_sm89INS1_16FlashAttnFwdSm80INS1_25CollectiveMainloopFwdSm80ILi8ELi1ELb0EN4cute5tupleIJNS5_1CILi128EEENS7_ILi48EEENS7_ILi256EEEEEELi256ENS_6half_tEfNS_4arch4Sm80ELb0ELb0ELb0ELb1ELb1ELb1ELb1ELb0EEENS1_21CollectiveEpilogueFwdINS6_IJS8_SA_S9_EEENS6_IJNS7_ILi1EEESI_SI_EEESC_SE_Li256ELb1ELb1ELb0ELb0EEENS1_19SingleTileSchedulerILb1ELb0ELb1ELi128EEEEEEEEEvNT_6ParamsE,(.L_x_1781 - _ZN7cutlass13device_kernelIN5flash19enable_sm80_to_sm89INS1_16FlashAttnFwdSm80INS1_25CollectiveMainloopFwdSm80ILi8ELi1ELb0EN4cute5tupleIJNS5_1CILi128EEENS7_ILi48EEENS7_ILi256EEEEEELi256ENS_6half_tEfNS_4arch4Sm80ELb0ELb0ELb0ELb1ELb1ELb1ELb1ELb0EEENS1_21CollectiveEpilogueFwdINS6_IJS8_SA_S9_EEENS6_IJNS7_ILi1EEESI_SI_EEESC_SE_Li256ELb1ELb1ELb0ELb0EEENS1_19SingleTileSchedulerILb1ELb0ELb1ELi128EEEEEEEEEvNT_6ParamsE)
        .other          _ZN7cutlass13device_kernelIN5flash19enable_sm80_to_sm89INS1_16FlashAttnFwdSm80INS1_25CollectiveMainloopFwdSm80ILi8ELi1ELb0EN4cute5tupleIJNS5_1CILi128EEENS7_ILi48EEENS7_ILi256EEEEEELi256ENS_6half_tEfNS_4arch4Sm80ELb0ELb0ELb0ELb1ELb1ELb1ELb1ELb0EEENS1_21CollectiveEpilogueFwdINS6_IJS8_SA_S9_EEENS6_IJNS7_ILi1EEESI_SI_EEESC_SE_Li256ELb1ELb1ELb0ELb0EEENS1_19SingleTileSchedulerILb1ELb0ELb1ELi128EEEEEEEEEvNT_6ParamsE,@"STO_CUDA_ENTRY STV_DEFAULT"
_ZN7cutlass13device_kernelIN5flash19enable_sm80_to_sm89INS1_16FlashAttnFwdSm80INS1_25CollectiveMainloopFwdSm80ILi8ELi1ELb0EN4cute5tupleIJNS5_1CILi128EEENS7_ILi48EEENS7_ILi256EEEEEELi256ENS_6half_tEfNS_4arch4Sm80ELb0ELb0ELb0ELb1ELb1ELb1ELb1ELb0EEENS1_21CollectiveEpilogueFwdINS6_IJS8_SA_S9_EEENS6_IJNS7_ILi1EEESI_SI_EEESC_SE_Li256ELb1ELb1ELb0ELb0EEENS1_19SingleTileSchedulerILb1ELb0ELb1ELi128EEEEEEEEEvNT_6ParamsE:
[----:B------:R-:W-:Y:S02]  /*0000*/  MOV R1, c[0x0][0x28] ;  /* 0x00000a0000017a02 */ /* 0x000fe40000000f00 */
[----:B------:R-:W1:Y:S01]  /*0010*/  S2R R216, SR_TID.X ;  /* 0x0000000000d87919 */ /* 0x000e620000002100 */
[----:B------:R-:W-:Y:S01]  /*0020*/  MOV R7, 0x4 ;  /* 0x0000000400077802 */ /* 0x000fe20000000f00 */
[----:B------:R-:W-:Y:S02]  /*0030*/  ULDC.64 UR16, c[0x0][0x118] ;  /* 0x0000460000107ab9 */ /* 0x000fe40000000a00 */
[----:B------:R-:W2:Y:S04]  /*0040*/  S2R R218, SR_CTAID.Z ;  /* 0x0000000000da7919 */ /* 0x000ea80000002700 */
[----:B------:R-:W3:Y:S01]  /*0050*/  S2R R97, SR_CTAID.X ;  /* 0x0000000000617919 */ /* 0x000ee20000002500 */
[----:B-1----:R-:W-:Y:S01]  /*0060*/  SHF.R.U32.HI R0, RZ, 0x5, R216 ;  /* 0x00000005ff007819 */ /* 0x002fe200000116d8 */
[----:B--2---:R-:W-:-:S05]  /*0070*/  IMAD.WIDE R2, R218, R7, c[0x0][0x568] ;  /* 0x00015a00da027625 */ /* 0x004fca00078e0207 */
[----:B------:R-:W1:Y:S02]  /*0080*/  SHFL.IDX PT, R0, R0, RZ, 0x1f ;  /* 0x00001fff00007589 */ /* 0x000e6400000e0000 */
[----:B-1----:R-:W-:-:S13]  /*0090*/  ISETP.NE.AND P0, PT, R0, RZ, PT ;  /* 0x000000ff0000720c */ /* 0x002fda0003f05270 */
[----:B------:R-:W-:Y:S05]  /*00a0*/  @!P0 BRA `(.L_x_823) ;  /* 0x0000013000008947 */ /* 0x000fea0003800000 */
[----:B---3--:R-:W-:-:S04]  /*00b0*/  ISETP.NE.U32.AND P0, PT, RZ, c[0x0][0x568], PT ;  /* 0x00015a00ff007a0c */ /* 0x008fc80003f05070 */
[----:B------:R-:W-:-:S13]  /*00c0*/  ISETP.NE.AND.EX P0, PT, RZ, c[0x0][0x56c], PT, P0 ;  /* 0x00015b00ff007a0c */ /* 0x000fda0003f05300 */
[----:B------:R-:W-:Y:S05]  /*00d0*/  @!P0 BRA `(.L_x_824) ;  /* 0x0000002000008947 */ /* 0x000fea0003800000 */
[----:B------:R1:W5:Y:S01]  /*00e0*/  LDG.E R3, [R2.64] ;  /* 0x0000001002037981 */ /* 0x000362000c1e1900 */
[----:B------:R-:W-:Y:S05]  /*00f0*/  BRA `(.L_x_825) ;  /* 0x0000009000007947 */ /* 0x000fea0003800000 */
.L_x_824:
[----:B------:R-:W-:-:S04]  /*0100*/  ISETP.NE.U32.AND P0, PT, RZ, c[0x0][0x560], PT ;  /* 0x00015800ff007a0c */ /* 0x000fc80003f05070 */
[----:B------:R-:W-:-:S13]  /*0110*/  ISETP.NE.AND.EX P0, PT, RZ, c[0x0][0x564], PT, P0 ;  /* 0x00015900ff007a0c */ /* 0x000fda0003f05300 */
[----:B------:R-:W-:Y:S05]  /*0120*/  @!P0 BRA `(.L_x_826) ;  /* 0x0000005000008947 */ /* 0x000fea0003800000 */
[----:B------:R-:W-:-:S05]  /*0130*/  IMAD.WIDE R4, R218, R7, c[0x0][0x560] ;  /* 0x00015800da047625 */ /* 0x000fca00078e0207 */
[----:B------:R-:W2:Y:S04]  /*0140*/  LDG.E R3, [R4.64] ;  /* 0x0000001004037981 */ /* 0x000ea8000c1e1900 */
[----:B------:R-:W2:Y:S02]  /*0150*/  LDG.E R0, [R4.64+0x4] ;  /* 0x0000041004007981 */ /* 0x000ea4000c1e1900 */
[----:B--2---:R-:W-:Y:S01]  /*0160*/  IADD3 R3, -R3, R0, RZ ;  /* 0x0000000003037210 */ /* 0x004fe20007ffe1ff */
[----:B------:R-:W-:Y:S05]  /*0170*/  BRA `(.L_x_825) ;  /* 0x0000001000007947 */ /* 0x000fea0003800000 */
.L_x_826:
[----:B------:R-:W-:-:S05]  /*0180*/  MOV R3, c[0x0][0x54c] ;  /* 0x0001530000037a02 */ /* 0x000fca0000000f00 */
.L_x_825:
[----:B-----5:R-:W-:Y:S01]  /*0190*/  IMAD R3, R3, c[0x0][0x548], RZ ;  /* 0x0001520003037a24 */ /* 0x020fe200078e02ff */
[----:B------:R-:W-:-:S04]  /*01a0*/  SHF.L.U32 R0, R97, 0x7, RZ ;  /* 0x0000000761007819 */ /* 0x000fc800000006ff */
[----:B------:R-:W-:-:S04]  /*01b0*/  ISETP.GE.AND P0, PT, R0, R3, PT ;  /* 0x000000030000720c */ /* 0x000fc80003f06270 */
[----:B------:R-:W-:Y:S01]  /*01c0*/  SEL R218, R218, 0xffffffff, !P0 ;  /* 0xffffffffdada7807 */ /* 0x000fe20004000000 */
[----:B------:R-:W-:Y:S05]  /*01d0*/  BRA `(.L_x_827) ;  /* 0x0000012000007947 */ /* 0x000fea0003800000 */
.L_x_823:
[----:B---3--:R-:W-:-:S04]  /*01e0*/  ISETP.NE.U32.AND P0, PT, RZ, c[0x0][0x568], PT ;  /* 0x00015a00ff007a0c */ /* 0x008fc80003f05070 */
[----:B------:R-:W-:-:S13]  /*01f0*/  ISETP.NE.AND.EX P0, PT, RZ, c[0x0][0x56c], PT, P0 ;  /* 0x00015b00ff007a0c */ /* 0x000fda0003f05300 */
[----:B------:R-:W-:Y:S05]  /*0200*/  @!P0 BRA `(.L_x_828) ;  /* 0x0000002000008947 */ /* 0x000fea0003800000 */
[----:B------:R1:W5:Y:S01]  /*0210*/  LDG.E R3, [R2.64] ;  /* 0x0000001002037981 */ /* 0x000362000c1e1900 */
[----:B------:R-:W-:Y:S05]  /*0220*/  BRA `(.L_x_829) ;  /* 0x0000009000007947 */ /* 0x000fea0003800000 */
.L_x_828:
        /* <DEDUP_REMOVED lines=8> */
.L_x_830:
[----:B------:R-:W-:-:S05]  /*02b0*/  MOV R3, c[0x0][0x54c] ;  /* 0x0001530000037a02 */ /* 0x000fca0000000f00 */
.L_x_829:
[----:B-----5:R-:W-:Y:S01]  /*02c0*/  IMAD R3, R3, c[0x0][0x548], RZ ;  /* 0x0001520003037a24 */ /* 0x020fe200078e02ff */
[----:B------:R-:W-:-:S04]  /*02d0*/  SHF.L.U32 R0, R97, 0x7, RZ ;  /* 0x0000000761007819 */ /* 0x000fc800000006ff */
[----:B------:R-:W-:-:S04]  /*02e0*/  ISETP.GE.AND P0, PT, R0, R3, PT ;  /* 0x000000030000720c */ /* 0x000fc80003f06270 */
[----:B------:R-:W-:-:S04]  /*02f0*/  SEL R218, R218, 0xffffffff, !P0 ;  /* 0xffffffffdada7807 */ /* 0x000fc80004000000 */
.L_x_827:
[----:B------:R-:W-:-:S13]  /*0300*/  ISETP.GE.AND P0, PT, R218, RZ, PT ;  /* 0x000000ffda00720c */ /* 0x000fda0003f06270 */
[----:B------:R-:W-:Y:S05]  /*0310*/  @!P0 EXIT ;  /* 0x000000000000894d */ /* 0x000fea0003800000 */
[----:B------:R-:W-:Y:S01]  /*0320*/  ISETP.NE.U32.AND P0, PT, RZ, c[0x0][0x370], PT ;  /* 0x0000dc00ff007a0c */ /* 0x000fe20003f05070 */
[----:B------:R-:W-:Y:S01]  /*0330*/  IMAD.MOV.U32 R217, RZ, RZ, RZ ;  /* 0x000000ffffd97224 */ /* 0x000fe200078e00ff */
[----:B------:R-:W-:Y:S01]  /*0340*/  ISETP.NE.U32.AND P1, PT, RZ, c[0x0][0x360], PT ;  /* 0x0000d800ff007a0c */ /* 0x000fe20003f25070 */
[----:B------:R-:W-:Y:S01]  /*0350*/  IMAD.MOV.U32 R99, RZ, RZ, c[0x0][0x168] ;  /* 0x00005a00ff637624 */ /* 0x000fe200078e00ff */
[----:B------:R-:W-:Y:S01]  /*0360*/  ISETP.NE.AND.EX P2, PT, RZ, c[0x0][0x374], PT, P0 ;  /* 0x0000dd00ff007a0c */ /* 0x000fe20003f45300 */
[----:B------:R-:W-:Y:S01]  /*0370*/  CS2R R100, SRZ ;  /* 0x0000000000647805 */ /* 0x000fe2000001ff00 */
[----:B------:R-:W-:Y:S01]  /*0380*/  ISETP.NE.AND.EX P0, PT, RZ, c[0x0][0x364], PT, P1 ;  /* 0x0000d900ff007a0c */ /* 0x000fe20003f05310 */
[----:B------:R-:W-:Y:S01]  /*0390*/  IMAD.MOV.U32 R4, RZ, RZ, RZ ;  /* 0x000000ffff047224 */ /* 0x000fe200078e00ff */
[----:B------:R-:W-:Y:S01]  /*03a0*/  ISETP.NE.U32.AND P1, PT, RZ, c[0x0][0x348], PT ;  /* 0x0000d200ff007a0c */ /* 0x000fe20003f25070 */
[----:B------:R-:W-:Y:S01]  /*03b0*/  IMAD.WIDE R12, R218, R7, c[0x0][0x348] ;  /* 0x0000d200da0c7625 */ /* 0x000fe200078e0207 */
[----:B------:R-:W-:-:S02]  /*03c0*/  ISETP.NE.U32.AND P3, PT, RZ, c[0x0][0x350], PT ;  /* 0x0000d400ff007a0c */ /* 0x000fc40003f65070 */
[----:B------:R-:W-:Y:S01]  /*03d0*/  ISETP.NE.U32.AND P4, PT, RZ, c[0x0][0x358], PT ;  /* 0x0000d600ff007a0c */ /* 0x000fe20003f85070 */
[CC--:B------:R-:W-:Y:S01]  /*03e0*/  IMAD.WIDE R8, R218.reuse, R7.reuse, c[0x0][0x350] ;  /* 0x0000d400da087625 */ /* 0x0c0fe200078e0207 */
[----:B------:R-:W-:Y:S02]  /*03f0*/  ISETP.NE.AND.EX P1, PT, RZ, c[0x0][0x34c], PT, P1 ;  /* 0x0000d300ff007a0c */ /* 0x000fe40003f25310 */
[----:B------:R-:W-:Y:S01]  /*0400*/  ISETP.NE.AND.EX P3, PT, RZ, c[0x0][0x354], PT, P3 ;  /* 0x0000d500ff007a0c */ /* 0x000fe20003f65330 */
[----:B------:R-:W-:Y:S01]  /*0410*/  @P2 IMAD.WIDE R16, R218, R7, c[0x0][0x370] ;  /* 0x0000dc00da102625 */ /* 0x000fe200078e0207 */
[----:B------:R-:W-:-:S03]  /*0420*/  ISETP.NE.AND.EX P4, PT, RZ, c[0x0][0x35c], PT, P4 ;  /* 0x0000d700ff007a0c */ /* 0x000fc60003f85340 */
[CC--:B------:R-:W-:Y:S01]  /*0430*/  @P0 IMAD.WIDE R14, R218.reuse, R7.reuse, c[0x0][0x360] ;  /* 0x0000d800da0e0625 */ /* 0x0c0fe200078e0207 */
[----:B------:R2:W5:Y:S03]  /*0440*/  @P2 LDG.E R217, [R16.64] ;  /* 0x0000001010d92981 */ /* 0x000566000c1e1900 */
[----:B------:R-:W-:Y:S01]  /*0450*/  IMAD.WIDE R10, R218, R7, c[0x0][0x358] ;  /* 0x0000d600da0a7625 */ /* 0x000fe200078e0207 */
[----:B------:R2:W5:Y:S04]  /*0460*/  @P0 LDG.E R99, [R14.64] ;  /* 0x000000100e630981 */ /* 0x000568000c1e1900 */
[----:B------:R2:W5:Y:S04]  /*0470*/  @P1 LDG.E R101, [R12.64] ;  /* 0x000000100c651981 */ /* 0x000568000c1e1900 */
[----:B------:R2:W5:Y:S04]  /*0480*/  @P3 LDG.E R100, [R8.64] ;  /* 0x0000001008643981 */ /* 0x000568000c1e1900 */
[----:B------:R2:W5:Y:S04]  /*0490*/  @P4 LDG.E R4, [R10.64] ;  /* 0x000000100a044981 */ /* 0x000568000c1e1900 */
[----:B------:R-:W3:Y:S01]  /*04a0*/  S2R R215, SR_CTAID.Y ;  /* 0x0000000000d77919 */ /* 0x000ee20000002600 */
[----:B------:R-:W-:-:S02]  /*04b0*/  IMAD.MOV.U32 R5, RZ, RZ, c[0x0][0x2ac] ;  /* 0x0000ab00ff057624 */ /* 0x000fc400078e00ff */
[----:B-1----:R-:W-:Y:S02]  /*04c0*/  IMAD.MOV.U32 R2, RZ, RZ, c[0x0][0x228] ;  /* 0x00008a00ff027624 */ /* 0x002fe400078e00ff */
[----:B------:R-:W-:Y:S01]  /*04d0*/  IMAD R5, R5, c[0x0][0x1d0], RZ ;  /* 0x0000740005057a24 */ /* 0x000fe200078e02ff */
[----:B---3--:R-:W-:Y:S01]  /*04e0*/  SHF.R.S32.HI R96, RZ, 0x1f, R215 ;  /* 0x0000001fff607819 */ /* 0x008fe200000114d7 */
[----:B------:R-:W-:Y:S05]  /*04f0*/  @P0 BRA `(.L_x_831) ;  /* 0x0000004000000947 */ /* 0x000fea0003800000 */
[----:B--2---:R-:W-:Y:S05]  /*0500*/  @!P1 BRA `(.L_x_831) ;  /* 0x0000003000009947 */ /* 0x004fea0003800000 */
[----:B-----5:R-:W2:Y:S04]  /*0510*/  LDG.E R99, [R12.64] ;  /* 0x000000100c637981 */ /* 0x020ea8000c1e1900 */
[----:B------:R-:W2:Y:S02]  /*0520*/  LDG.E R0, [R12.64+0x4] ;  /* 0x000004100c007981 */ /* 0x000ea4000c1e1900 */
[----:B--2---:R-:W-:-:S02]  /*0530*/  IADD3 R99, -R99, R0, RZ ;  /* 0x0000000063637210 */ /* 0x004fc40007ffe1ff */
.L_x_831:
[----:B--2---:R-:W-:-:S04]  /*0540*/  ISETP.NE.U32.AND P0, PT, RZ, c[0x0][0x368], PT ;  /* 0x0000da00ff007a0c */ /* 0x004fc80003f05070 */
[----:B------:R-:W-:-:S13]  /*0550*/  ISETP.NE.AND.EX P0, PT, RZ, c[0x0][0x36c], PT, P0 ;  /* 0x0000db00ff007a0c */ /* 0x000fda0003f05300 */
[----:B------:R-:W-:Y:S05]  /*0560*/  @!P0 BRA `(.L_x_832) ;  /* 0x0000003000008947 */ /* 0x000fea0003800000 */
[----:B------:R-:W-:-:S05]  /*0570*/  IMAD.WIDE R8, R218, R7, c[0x0][0x368] ;  /* 0x0000da00da087625 */ /* 0x000fca00078e0207 */
[----:B------:R1:W5:Y:S01]  /*0580*/  LDG.E R5, [R8.64] ;  /* 0x0000001008057981 */ /* 0x000362000c1e1900 */
[----:B------:R-:W-:Y:S05]  /*0590*/  BRA `(.L_x_833) ;  /* 0x0000004000007947 */ /* 0x000fea0003800000 */
.L_x_832:
[----:B------:R-:W-:Y:S05]  /*05a0*/  @!P3 BRA `(.L_x_833) ;  /* 0x000000300000b947 */ /* 0x000fea0003800000 */
[----:B------:R-:W2:Y:S04]  /*05b0*/  LDG.E R5, [R8.64] ;  /* 0x0000001008057981 */ /* 0x000ea8000c1e1900 */
[----:B------:R-:W2:Y:S02]  /*05c0*/  LDG.E R0, [R8.64+0x4] ;  /* 0x0000041008007981 */ /* 0x000ea4000c1e1900 */
[----:B--2---:R-:W-:Y:S02]  /*05d0*/  IADD3 R5, -R5, R0, RZ ;  /* 0x0000000005057210 */ /* 0x004fe40007ffe1ff */
.L_x_833:
[----:B------:R-:W2:Y:S04]  /*05e0*/  @P4 LDG.E R0, [R10.64] ;  /* 0x000000100a004981 */ /* 0x000ea8000c1e1900 */
[----:B------:R-:W2:Y:S01]  /*05f0*/  @P4 LDG.E R3, [R10.64+0x4] ;  /* 0x000004100a034981 */ /* 0x000ea2000c1e1900 */
[----:B-1---5:R-:W-:Y:S01]  /*0600*/  IMAD.IADD R9, R5, 0x1, -R217 ;  /* 0x0000000105097824 */ /* 0x022fe200078e0ad9 */
[----:B------:R-:W-:Y:S01]  /*0610*/  ISETP.NE.U32.AND P0, PT, RZ, c[0x0][0x378], PT ;  /* 0x0000de00ff007a0c */ /* 0x000fe20003f05070 */
[----:B------:R-:W-:-:S03]  /*0620*/  IMAD.MOV.U32 R98, RZ, RZ, R5 ;  /* 0x000000ffff627224 */ /* 0x000fc600078e0005 */
[----:B------:R-:W-:Y:S01]  /*0630*/  ISETP.NE.AND.EX P0, PT, RZ, c[0x0][0x37c], PT, P0 ;  /* 0x0000df00ff007a0c */ /* 0x000fe20003f05300 */
[----:B------:R-:W-:-:S05]  /*0640*/  IMAD.MOV R102, RZ, RZ, -R9 ;  /* 0x000000ffff667224 */ /* 0x000fca00078e0a09 */
[----:B------:R-:W-:-:S07]  /*0650*/  IMNMX R102, RZ, R102, !PT ;  /* 0x00000066ff667217 */ /* 0x000fce0007800200 */
[----:B------:R-:W-:-:S05]  /*0660*/  @P0 IMAD.WIDE R12, R218, R7, c[0x0][0x378] ;  /* 0x0000de00da0c0625 */ /* 0x000fca00078e0207 */
[----:B------:R1:W5:Y:S01]  /*0670*/  @P0 LDG.E R98, [R12.64] ;  /* 0x000000100c620981 */ /* 0x000362000c1e1900 */
[----:B--2---:R-:W-:-:S04]  /*0680*/  @P4 IMAD.IADD R2, R3, 0x1, -R0 ;  /* 0x0000000103024824 */ /* 0x004fc800078e0a00 */
[----:B------:R-:W-:-:S05]  /*0690*/  IMAD.IADD R95, R9, 0x1, R2 ;  /* 0x00000001095f7824 */ /* 0x000fca00078e0202 */
[----:B------:R-:W-:-:S05]  /*06a0*/  IADD3 R3, R95, 0x2f, RZ ;  /* 0x0000002f5f037810 */ /* 0x000fca0007ffe0ff */
[----:B------:R-:W-:-:S05]  /*06b0*/  IMAD.HI R3, R3, 0x2aaaaaab, RZ ;  /* 0x2aaaaaab03037827 */ /* 0x000fca00078e02ff */
[----:B------:R-:W-:-:S04]  /*06c0*/  SHF.R.U32.HI R156, RZ, 0x1f, R3 ;  /* 0x0000001fff9c7819 */ /* 0x000fc80000011603 */
[----:B------:R-:W-:-:S05]  /*06d0*/  LEA.HI.SX32 R156, R3, R156, 0x1d ;  /* 0x0000009c039c7211 */ /* 0x000fca00078feaff */
[----:B------:R-:W-:-:S05]  /*06e0*/  IMAD R9, R156, 0x30, -R9 ;  /* 0x000000309c097824 */ /* 0x000fca00078e0a09 */
[----:B------:R-:W-:-:S04]  /*06f0*/  IMNMX R9, R9, R2, PT ;  /* 0x0000000209097217 */ /* 0x000fc80003800200 */
[----:B------:R-:W-:Y:S01]  /*0700*/  ISETP.GT.AND P0, PT, R9, R102, PT ;  /* 0x000000660900720c */ /* 0x000fe20003f04270 */
[----:B------:R-:W-:-:S05]  /*0710*/  IMAD.WIDE.U32 R102, R102, -0x55555555, RZ ;  /* 0xaaaaaaab66667825 */ /* 0x000fca00078e00ff */
[----:B------:R-:W-:-:S05]  /*0720*/  SHF.R.U32.HI R102, RZ, 0x5, R103 ;  /* 0x00000005ff667819 */ /* 0x000fca0000011667 */
[----:B------:R-:W-:Y:S02]  /*0730*/  IMAD.MOV.U32 R3, RZ, RZ, R102 ;  /* 0x000000ffff037224 */ /* 0x000fe400078e0066 */
[----:B------:R-:W-:-:S05]  /*0740*/  @P0 IADD3 R9, R9, 0x2f, RZ ;  /* 0x0000002f09090810 */ /* 0x000fca0007ffe0ff */
[----:B------:R-:W-:-:S05]  /*0750*/  @P0 IMAD.HI R9, R9, 0x2aaaaaab, RZ ;  /* 0x2aaaaaab09090827 */ /* 0x000fca00078e02ff */
[----:B------:R-:W-:-:S04]  /*0760*/  @P0 SHF.R.U32.HI R0, RZ, 0x1f, R9 ;  /* 0x0000001fff000819 */ /* 0x000fc80000011609 */
[----:B------:R-:W-:-:S04]  /*0770*/  @P0 LEA.HI.SX32 R3, R9, R0, 0x1d ;  /* 0x0000000009030211 */ /* 0x000fc800078feaff */
[----:B------:R-:W-:-:S13]  /*0780*/  ISETP.GT.AND P0, PT, R3, R102, PT ;  /* 0x000000660300720c */ /* 0x000fda0003f04270 */
[----:B------:R-:W-:Y:S05]  /*0790*/  @!P0 BRA `(.L_x_834) ;  /* 0x00006bb000008947 */ /* 0x000fea0003800000 */
[----:B-1----:R-:W-:Y:S01]  /*07a0*/  ISETP.NE.U32.AND P1, PT, RZ, c[0x0][0x340], PT ;  /* 0x0000d000ff007a0c */ /* 0x002fe20003f25070 */
[----:B------:R-:W-:Y:S01]  /*07b0*/  UMOV UR7, 0x30 ;  /* 0x0000003000077882 */ /* 0x000fe20000000000 */
[----:B------:R-:W-:Y:S01]  /*07c0*/  IADD3 R55, R3, -0x1, RZ ;  /* 0xffffffff03377810 */ /* 0x000fe20007ffe0ff */
[----:B------:R-:W-:Y:S01]  /*07d0*/  ULDC.64 UR4, c[0x0][0x238] ;  /* 0x00008e0000047ab9 */ /* 0x000fe20000000a00 */
[----:B------:R-:W-:-:S13]  /*07e0*/  ISETP.NE.AND.EX P1, PT, RZ, c[0x0][0x344], PT, P1 ;  /* 0x0000d100ff007a0c */ /* 0x000fda0003f25310 */
[----:B------:R-:W-:-:S06]  /*07f0*/  @P1 IMAD.WIDE R164, R218, R7, c[0x0][0x340] ;  /* 0x0000d000daa41625 */ /* 0x000fcc00078e0207 */
[----:B------:R-:W2:Y:S01]  /*0800*/  @P1 LDG.E R164, [R164.64] ;  /* 0x00000010a4a41981 */ /* 0x000ea2000c1e1900 */
[----:B------:R-:W-:Y:S01]  /*0810*/  SHF.R.S32.HI R7, RZ, 0x1f, R216 ;  /* 0x0000001fff077819 */ /* 0x000fe200000114d8 */
[----:B------:R-:W-:Y:S01]  /*0820*/  IMAD R150, R96, c[0x0][0x240], RZ ;  /* 0x0000900060967a24 */ /* 0x000fe200078e02ff */
[----:B------:R-:W-:Y:S01]  /*0830*/  SHF.R.S32.HI R127, RZ, 0x1f, R218 ;  /* 0x0000001fff7f7819 */ /* 0x000fe200000114da */
[----:B------:R-:W-:Y:S01]  /*0840*/  UIMAD.WIDE.U32 UR10, UR7, UR4, URZ ;  /* 0x00000004070a72a5 */ /* 0x000fe2000f8e003f */
[----:B------:R-:W-:Y:S01]  /*0850*/  LEA.HI R9, R7, R216, RZ, 0x3 ;  /* 0x000000d807097211 */ /* 0x000fe200078f18ff */
[----:B------:R-:W-:Y:S01]  /*0860*/  IMAD R150, R215, c[0x0][0x244], R150 ;  /* 0x00009100d7967a24 */ /* 0x000fe200078e0296 */
[----:B------:R-:W-:Y:S01]  /*0870*/  SEL R148, R218, RZ, !P4 ;  /* 0x000000ffda947207 */ /* 0x000fe20006000000 */
[----:B------:R-:W-:Y:S01]  /*0880*/  UIMAD UR8, UR7, UR5, URZ ;  /* 0x00000005070872a4 */ /* 0x000fe2000f8e023f */
[----:B------:R-:W-:Y:S01]  /*0890*/  SHF.R.S32.HI R17, RZ, 0x3, R9 ;  /* 0x00000003ff117819 */ /* 0x000fe20000011409 */
[----:B------:R-:W-:Y:S01]  /*08a0*/  IMAD.IADD R100, R100, 0x1, R5 ;  /* 0x0000000164647824 */ /* 0x000fe200078e0205 */
[----:B------:R-:W-:Y:S01]  /*08b0*/  LOP3.LUT R9, R9, 0xfffffff8, RZ, 0xc0, !PT ;  /* 0xfffffff809097812 */ /* 0x000fe200078ec0ff */
[----:B------:R-:W-:Y:S01]  /*08c0*/  UIADD3 UR8, UR11, UR8, URZ ;  /* 0x000000080b087290 */ /* 0x000fe2000fffe03f */
[----:B------:R-:W-:Y:S01]  /*08d0*/  SHF.R.S32.HI R160, RZ, 0x1f, R17 ;  /* 0x0000001fffa07819 */ /* 0x000fe20000011411 */
[C---:B------:R-:W-:Y:S01]  /*08e0*/  IMAD.SHL.U32 R108, R17.reuse, 0x40, RZ ;  /* 0x00000040116c7824 */ /* 0x040fe200078e00ff */
[----:B------:R-:W-:Y:S01]  /*08f0*/  IADD3 R146, P0, R17, R4, RZ ;  /* 0x0000000411927210 */ /* 0x000fe20007f1e0ff */
[----:B------:R-:W-:Y:S01]  /*0900*/  IMAD.IADD R0, R216, 0x1, -R9 ;  /* 0x00000001d8007824 */ /* 0x000fe200078e0a09 */
[----:B------:R-:W-:Y:S01]  /*0910*/  LEA.HI R7, R7, R216, RZ, 0x6 ;  /* 0x000000d807077211 */ /* 0x000fe200078f30ff */
[C---:B------:R-:W-:Y:S01]  /*0920*/  IMAD R3, R55.reuse, UR8, RZ ;  /* 0x0000000837037c24 */ /* 0x040fe2000f8e02ff */
[----:B------:R-:W-:Y:S01]  /*0930*/  LEA.HI.X.SX32 R147, R4, R160, 0x1, P0 ;  /* 0x000000a004937211 */ /* 0x000fe200000f0eff */
[----:B------:R-:W-:Y:S01]  /*0940*/  IMAD.SHL.U32 R18, R0, 0x8, RZ ;  /* 0x0000000800127824 */ /* 0x000fe200078e00ff */
[----:B------:R-:W-:Y:S01]  /*0950*/  SHF.R.S32.HI R6, RZ, 0x1f, R55 ;  /* 0x0000001fff067819 */ /* 0x000fe20000011437 */
[----:B------:R-:W-:Y:S01]  /*0960*/  IMAD R4, R55, -0x30, R2 ;  /* 0xffffffd037047824 */ /* 0x000fe200078e0202 */
[----:B------:R-:W-:Y:S01]  /*0970*/  LOP3.LUT R108, R108, 0x1c0, RZ, 0xc0, !PT ;  /* 0x000001c06c6c7812 */ /* 0x000fe200078ec0ff */
[----:B------:R-:W-:Y:S01]  /*0980*/  IMAD R9, R147, c[0x0][0x238], RZ ;  /* 0x00008e0093097a24 */ /* 0x000fe200078e02ff */
[--C-:B------:R-:W-:Y:S01]  /*0990*/  SHF.R.S32.HI R19, RZ, 0x1f, R18.reuse ;  /* 0x0000001fff137819 */ /* 0x100fe20000011412 */
[----:B------:R-:W-:Y:S01]  /*09a0*/  IMAD.SHL.U32 R20, R0, 0x4, RZ ;  /* 0x0000000400147824 */ /* 0x000fe200078e00ff */
[----:B------:R-:W-:Y:S01]  /*09b0*/  IMNMX R4, R4, 0x30, PT ;  /* 0x0000003004047817 */ /* 0x000fe20003800200 */
[----:B------:R-:W-:Y:S01]  /*09c0*/  IMAD R8, R146, c[0x0][0x23c], R9 ;  /* 0x00008f0092087a24 */ /* 0x000fe200078e0209 */
[----:B------:R-:W-:Y:S01]  /*09d0*/  IADD3 R109, R18, 0x80, RZ ;  /* 0x00000080126d7810 */ /* 0x000fe20007ffe0ff */
[----:B------:R-:W-:Y:S01]  /*09e0*/  IMAD.WIDE.U32 R10, R146, c[0x0][0x238], R18 ;  /* 0x00008e00920a7a25 */ /* 0x000fe200078e0012 */
[----:B------:R-:W-:Y:S01]  /*09f0*/  IADD3 R16, R20, 0x40, RZ ;  /* 0x0000004014107810 */ /* 0x000fe20007ffe0ff */
[----:B------:R-:W-:Y:S01]  /*0a00*/  USHF.L.U32 UR12, UR4, 0x5, URZ ;  /* 0x00000005040c7899 */ /* 0x000fe2000800063f */
[----:B------:R-:W-:Y:S01]  /*0a10*/  LOP3.LUT R105, R108, 0x38, R18, 0xf8, !PT ;  /* 0x000000386c697812 */ /* 0x000fe200078ef812 */
[----:B------:R-:W-:Y:S01]  /*0a20*/  IMAD.IADD R9, R11, 0x1, R8 ;  /* 0x000000010b097824 */ /* 0x000fe200078e0208 */
[----:B------:R-:W-:Y:S01]  /*0a30*/  SHF.R.U32.HI R106, RZ, 0x3, R108 ;  /* 0x00000003ff6a7819 */ /* 0x000fe2000001166c */
[----:B------:R-:W-:Y:S01]  /*0a40*/  IMAD.MOV.U32 R8, RZ, RZ, R10 ;  /* 0x000000ffff087224 */ /* 0x000fe200078e000a */
[----:B------:R-:W-:Y:S01]  /*0a50*/  IADD3 R107, R18, 0xc0, RZ ;  /* 0x000000c0126b7810 */ /* 0x000fe20007ffe0ff */
[----:B------:R-:W-:Y:S01]  /*0a60*/  IMAD.IADD R4, R4, 0x1, -R17 ;  /* 0x0000000104047824 */ /* 0x000fe200078e0a11 */
[----:B------:R-:W-:Y:S01]  /*0a70*/  ISETP.GE.AND P2, PT, R18, c[0x0][0x1d4], PT ;  /* 0x0000750012007a0c */ /* 0x000fe20003f46270 */
[----:B------:R-:W-:Y:S01]  /*0a80*/  IMAD.WIDE.U32 R8, R215, c[0x0][0x240], R8 ;  /* 0x00009000d7087a25 */ /* 0x000fe200078e0008 */
[----:B------:R-:W-:Y:S01]  /*0a90*/  ISETP.GE.AND P6, PT, R109, c[0x0][0x1d4], PT ;  /* 0x000075006d007a0c */ /* 0x000fe20003fc6270 */
[----:B------:R-:W-:Y:S01]  /*0aa0*/  UMOV UR6, 0x5 ;  /* 0x0000000500067882 */ /* 0x000fe20000000000 */
[C---:B------:R-:W-:Y:S01]  /*0ab0*/  ISETP.GE.AND P0, PT, R4.reuse, 0x1, PT ;  /* 0x000000010400780c */ /* 0x040fe20003f06270 */
[----:B------:R-:W-:Y:S01]  /*0ac0*/  IMAD.IADD R151, R9, 0x1, R150 ;  /* 0x0000000109977824 */ /* 0x000fe200078e0296 */
[----:B------:R-:W-:Y:S01]  /*0ad0*/  ISETP.GT.AND P3, PT, R4, 0x20, PT ;  /* 0x000000200400780c */ /* 0x000fe20003f64270 */
[----:B------:R-:W-:Y:S01]  /*0ae0*/  IMAD.MOV.U32 R150, RZ, RZ, R8 ;  /* 0x000000ffff967224 */ /* 0x000fe200078e0008 */
[----:B------:R-:W-:Y:S01]  /*0af0*/  ISETP.GE.AND P5, PT, R107, c[0x0][0x1d4], PT ;  /* 0x000075006b007a0c */ /* 0x000fe20003fa6270 */
[----:B------:R-:W-:Y:S01]  /*0b00*/  IMAD.SHL.U32 R7, R7, 0x8, RZ ;  /* 0x0000000807077824 */ /* 0x000fe200078e00ff */
[----:B------:R-:W-:Y:S01]  /*0b10*/  USHF.L.U64.HI UR9, UR4, UR6, UR5 ;  /* 0x0000000604097299 */ /* 0x000fe20008010205 */
[----:B------:R-:W-:Y:S01]  /*0b20*/  IMAD.WIDE.U32 R150, R148, c[0x0][0x248], R150 ;  /* 0x0000920094967a25 */ /* 0x000fe200078e0096 */
[----:B------:R-:W-:Y:S01]  /*0b30*/  P2R R113, PR, RZ, 0x4 ;  /* 0x00000004ff717803 */ /* 0x000fe20000000000 */
[----:B------:R-:W-:Y:S01]  /*0b40*/  ULDC.64 UR4, c[0x0][0x280] ;  /* 0x0000a00000047ab9 */ /* 0x000fe20000000a00 */
[----:B------:R-:W-:Y:S01]  /*0b50*/  LOP3.LUT R7, R7, 0xfffffe00, RZ, 0xc0, !PT ;  /* 0xfffffe0007077812 */ /* 0x000fe200078ec0ff */
[----:B------:R-:W-:Y:S01]  /*0b60*/  IMAD.IADD R15, R20, 0x1, R16 ;  /* 0x00000001140f7824 */ /* 0x000fe200078e0210 */
[----:B------:R-:W-:Y:S01]  /*0b70*/  MOV R152, R150 ;  /* 0x0000009600987202 */ /* 0x000fe20000000f00 */
[----:B------:R-:W-:Y:S01]  /*0b80*/  IMAD R3, R6, UR10, R3 ;  /* 0x0000000a06037c24 */ /* 0x000fe2000f8e0203 */
[----:B------:R-:W-:Y:S01]  /*0b90*/  LOP3.LUT R105, R7, R105, R106, 0xf6, !PT ;  /* 0x0000006907697212 */ /* 0x000fe200078ef66a */
[----:B------:R-:W-:Y:S01]  /*0ba0*/  IMAD R22, R96, c[0x0][0x260], RZ ;  /* 0x0000980060167a24 */ /* 0x000fe200078e02ff */
[----:B------:R-:W-:Y:S01]  /*0bb0*/  SHF.R.S32.HI R21, RZ, 0x1f, R20 ;  /* 0x0000001fff157819 */ /* 0x000fe20000011414 */
[----:B------:R-:W-:Y:S01]  /*0bc0*/  IMAD.WIDE.U32 R10, R215, c[0x0][0x260], R18 ;  /* 0x00009800d70a7a25 */ /* 0x000fe200078e0012 */
[----:B------:R-:W-:Y:S01]  /*0bd0*/  IADD3 R103, R17, 0x20, RZ ;  /* 0x0000002011677810 */ /* 0x000fe20007ffe0ff */
[----:B------:R-:W-:Y:S01]  /*0be0*/  USHF.L.U64.HI UR13, UR4, UR6, UR5 ;  /* 0x00000006040d7299 */ /* 0x000fe20008010205 */
[----:B------:R-:W-:Y:S01]  /*0bf0*/  SHF.R.S32.HI R122, RZ, 0x1f, R107 ;  /* 0x0000001fff7a7819 */ /* 0x000fe2000001146b */
[----:B------:R-:W-:Y:S01]  /*0c00*/  IMAD.SHL.U32 R105, R105, 0x2, RZ ;  /* 0x0000000269697824 */ /* 0x000fe200078e00ff */
[----:B------:R-:W-:Y:S01]  /*0c10*/  USHF.L.U32 UR14, UR4, 0x5, URZ ;  /* 0x00000005040e7899 */ /* 0x000fe2000800063f */
[----:B------:R-:W-:Y:S01]  /*0c20*/  IMAD R22, R215, c[0x0][0x264], R22 ;  /* 0x00009900d7167a24 */ /* 0x000fe200078e0216 */
[----:B------:R-:W-:Y:S01]  /*0c30*/  LEA.HI R122, R122, R107, RZ, 0x3 ;  /* 0x0000006b7a7a7211 */ /* 0x000fe200078f18ff */
[----:B------:R-:W-:Y:S01]  /*0c40*/  IMAD R162, R160, c[0x0][0x280], RZ ;  /* 0x0000a000a0a27a24 */ /* 0x000fe200078e02ff */
[----:B------:R-:W-:Y:S01]  /*0c50*/  UIMAD.WIDE.U32 UR20, UR4, 0x30, URZ ;  /* 0x00000030041478a5 */ /* 0x000fe2000f8e003f */
[----:B------:R-:W-:Y:S01]  /*0c60*/  IMAD.IADD R23, R11, 0x1, R22 ;  /* 0x000000010b177824 */ /* 0x000fe200078e0216 */
[----:B------:R-:W-:Y:S01]  /*0c70*/  UIMAD UR15, UR7, UR5, URZ ;  /* 0x00000005070f72a4 */ /* 0x000fe2000f8e023f */
[----:B------:R-:W-:Y:S01]  /*0c80*/  IMAD.MOV.U32 R22, RZ, RZ, R10 ;  /* 0x000000ffff167224 */ /* 0x000fe200078e000a */
[----:B------:R-:W-:Y:S01]  /*0c90*/  LOP3.LUT R122, R122, 0xfffffff8, RZ, 0xc0, !PT ;  /* 0xfffffff87a7a7812 */ /* 0x000fe200078ec0ff */
[----:B------:R-:W-:Y:S01]  /*0ca0*/  IMAD R160, R160, c[0x0][0x290], RZ ;  /* 0x0000a400a0a07a24 */ /* 0x000fe200078e02ff */
[----:B------:R-:W-:Y:S01]  /*0cb0*/  ULDC.64 UR4, c[0x0][0x290] ;  /* 0x0000a40000047ab9 */ /* 0x000fe20000000a00 */
[C---:B------:R-:W-:Y:S01]  /*0cc0*/  IMAD.WIDE.U32 R8, R17.reuse, c[0x0][0x290], R18 ;  /* 0x0000a40011087a25 */ /* 0x040fe200078e0012 */
[----:B------:R-:W-:Y:S01]  /*0cd0*/  USHF.L.U64.HI UR6, UR4, UR6, UR5 ;  /* 0x0000000604067299 */ /* 0x000fe20008010205 */
[----:B------:R-:W-:Y:S01]  /*0ce0*/  P2R R111, PR, RZ, 0x40 ;  /* 0x00000040ff6f7803 */ /* 0x000fe20000000000 */
[----:B------:R-:W-:Y:S01]  /*0cf0*/  UIMAD.WIDE.U32 UR22, UR4, 0x30, URZ ;  /* 0x00000030041678a5 */ /* 0x000fe2000f8e003f */
[C---:B------:R-:W-:Y:S01]  /*0d00*/  IMAD R160, R17.reuse, c[0x0][0x294], R160 ;  /* 0x0000a50011a07a24 */ /* 0x040fe200078e02a0 */
[----:B------:R-:W-:Y:S01]  /*0d10*/  UIMAD UR5, UR7, UR5, URZ ;  /* 0x00000005070572a4 */ /* 0x000fe2000f8e023f */
[C---:B------:R-:W-:Y:S01]  /*0d20*/  IMAD R162, R17.reuse, c[0x0][0x284], R162 ;  /* 0x0000a10011a27a24 */ /* 0x040fe200078e02a2 */
[----:B------:R-:W-:Y:S01]  /*0d30*/  P2R R110, PR, RZ, 0x20 ;  /* 0x00000020ff6e7803 */ /* 0x000fe20000000000 */
[C---:B------:R-:W-:Y:S01]  /*0d40*/  IMAD.WIDE.U32 R168, R17.reuse, c[0x0][0x280], R20 ;  /* 0x0000a00011a87a25 */ /* 0x040fe200078e0014 */
[C---:B------:R-:W-:Y:S01]  /*0d50*/  IADD3 R117, -R17.reuse, 0x30, RZ ;  /* 0x0000003011757810 */ /* 0x040fe20007ffe1ff */
[----:B------:R-:W-:Y:S01]  /*0d60*/  USHF.L.U32 UR18, UR4, 0x5, URZ ;  /* 0x0000000504127899 */ /* 0x000fe2000800063f */
[----:B------:R-:W-:Y:S01]  /*0d70*/  IADD3 R14, R20, 0x20, RZ ;  /* 0x00000020140e7810 */ /* 0x000fe20007ffe0ff */
[----:B------:R-:W-:Y:S01]  /*0d80*/  IMAD.WIDE.U32 R12, R17, c[0x0][0x280], R18 ;  /* 0x0000a000110c7a25 */ /* 0x000fe200078e0012 */
[----:B------:R-:W-:Y:S01]  /*0d90*/  SHF.R.S32.HI R119, RZ, 0x1f, R122 ;  /* 0x0000001fff777819 */ /* 0x000fe2000001147a */
[----:B------:R-:W-:-:S02]  /*0da0*/  UIADD3 UR15, UR21, UR15, URZ ;  /* 0x0000000f150f7290 */ /* 0x000fc4000fffe03f */
[----:B------:R-:W-:Y:S01]  /*0db0*/  IMAD.IADD R161, R160, 0x1, R9 ;  /* 0x00000001a0a17824 */ /* 0x000fe200078e0209 */
[----:B------:R-:W-:Y:S01]  /*0dc0*/  UIADD3 UR5, UR23, UR5, URZ ;  /* 0x0000000517057290 */ /* 0x000fe2000fffe03f */
[----:B------:R-:W-:Y:S01]  /*0dd0*/  IMAD.IADD R169, R169, 0x1, R162 ;  /* 0x00000001a9a97824 */ /* 0x000fe200078e02a2 */
[----:B------:R-:W-:Y:S01]  /*0de0*/  ULDC.U8 UR4, c[0x0][0x298] ;  /* 0x0000a60000047ab9 */ /* 0x000fe20000000000 */
[----:B------:R-:W-:Y:S02]  /*0df0*/  IMAD.IADD R163, R162, 0x1, R13 ;  /* 0x00000001a2a37824 */ /* 0x000fe400078e020d */
[----:B------:R-:W-:Y:S01]  /*0e00*/  IMAD.MOV.U32 R162, RZ, RZ, R12 ;  /* 0x000000ffffa27224 */ /* 0x000fe200078e000c */
[----:B------:R-:W-:Y:S01]  /*0e10*/  SHF.R.S32.HI R12, RZ, 0x1f, R103 ;  /* 0x0000001fff0c7819 */ /* 0x000fe20000011467 */
[----:B------:R-:W-:Y:S02]  /*0e20*/  IMAD.SHL.U32 R104, R103, 0x40, RZ ;  /* 0x0000004067687824 */ /* 0x000fe400078e00ff */
[----:B------:R-:W-:Y:S01]  /*0e30*/  IMAD.WIDE.U32 R154, R215, c[0x0][0x210], RZ ;  /* 0x00008400d79a7a25 */ /* 0x000fe200078e00ff */
[----:B------:R-:W-:-:S02]  /*0e40*/  LEA.HI R12, R12, R103, RZ, 0x3 ;  /* 0x000000670c0c7211 */ /* 0x000fc400078f18ff */
[----:B------:R-:W-:Y:S01]  /*0e50*/  LOP3.LUT R104, R104, 0x1c0, RZ, 0xc0, !PT ;  /* 0x000001c068687812 */ /* 0x000fe200078ec0ff */
[----:B------:R-:W-:Y:S01]  /*0e60*/  IMAD.WIDE.U32 R166, R17, c[0x0][0x290], R20 ;  /* 0x0000a40011a67a25 */ /* 0x000fe200078e0014 */
[----:B------:R-:W-:Y:S02]  /*0e70*/  SHF.L.U32 R12, R12, 0x6, RZ ;  /* 0x000000060c0c7819 */ /* 0x000fe400000006ff */
[----:B------:R-:W-:Y:S01]  /*0e80*/  SHF.R.U32.HI R114, RZ, 0x3, R104 ;  /* 0x00000003ff727819 */ /* 0x000fe20000011668 */
[----:B------:R-:W-:Y:S01]  /*0e90*/  IMAD.MOV.U32 R134, RZ, RZ, c[0x0][0x27c] ;  /* 0x00009f00ff867624 */ /* 0x000fe200078e00ff */
[----:B------:R-:W-:Y:S01]  /*0ea0*/  LOP3.LUT R12, R12, 0xfffffe00, RZ, 0xc0, !PT ;  /* 0xfffffe000c0c7812 */ /* 0x000fe200078ec0ff */
[----:B------:R-:W-:Y:S02]  /*0eb0*/  IMAD.IADD R167, R167, 0x1, R160 ;  /* 0x00000001a7a77824 */ /* 0x000fe400078e02a0 */
[----:B------:R-:W-:Y:S02]  /*0ec0*/  IMAD.MOV.U32 R135, RZ, RZ, c[0x0][0x2b8] ;  /* 0x0000ae00ff877624 */ /* 0x000fe400078e00ff */
[----:B------:R-:W-:-:S02]  /*0ed0*/  IMAD.MOV.U32 R160, RZ, RZ, R8 ;  /* 0x000000ffffa07224 */ /* 0x000fc400078e0008 */
[----:B-----5:R-:W-:-:S04]  /*0ee0*/  IMAD.WIDE.U32 R168, R98, c[0x0][0x280], R168 ;  /* 0x0000a00062a87a25 */ /* 0x020fc800078e00a8 */
[----:B------:R-:W-:Y:S02]  /*0ef0*/  IMAD.MOV.U32 R68, RZ, RZ, c[0x0][0x27c] ;  /* 0x00009f00ff447624 */ /* 0x000fe400078e00ff */
[----:B------:R-:W-:-:S04]  /*0f00*/  IMAD.WIDE.U32 R158, R215, c[0x0][0x1e8], RZ ;  /* 0x00007a00d79e7a25 */ /* 0x000fc800078e00ff */
[----:B------:R-:W-:-:S04]  /*0f10*/  IMAD.WIDE.U32 R166, R98, c[0x0][0x290], R166 ;  /* 0x0000a40062a67a25 */ /* 0x000fc800078e00a6 */
[----:B------:R-:W-:-:S04]  /*0f20*/  IMAD.WIDE.U32 R162, R98, c[0x0][0x280], R162 ;  /* 0x0000a00062a27a25 */ /* 0x000fc800078e00a2 */
[----:B------:R-:W-:-:S04]  /*0f30*/  IMAD.WIDE.U32 R160, R98, c[0x0][0x290], R160 ;  /* 0x0000a40062a07a25 */ /* 0x000fc800078e00a0 */
[----:B------:R-:W-:Y:S02]  /*0f40*/  IMAD.SHL.U32 R68, R68, 0x2, RZ ;  /* 0x0000000244447824 */ /* 0x000fe400078e00ff */
[----:B------:R-:W-:Y:S01]  /*0f50*/  IMAD R0, R0, 0x20, R17 ;  /* 0x0000002000007824 */ /* 0x000fe200078e0211 */
[----:B--2---:R-:W-:Y:S01]  /*0f60*/  @P1 SHF.R.S32.HI R165, RZ, 0x1f, R164 ;  /* 0x0000001fffa51819 */ /* 0x004fe200000114a4 */
[----:B------:R-:W-:Y:S01]  /*0f70*/  @!P1 IMAD.MOV.U32 R165, RZ, RZ, R127 ;  /* 0x000000ffffa59224 */ /* 0x000fe200078e007f */
[----:B------:R-:W-:Y:S01]  /*0f80*/  SEL R127, R127, RZ, !P4 ;  /* 0x000000ff7f7f7207 */ /* 0x000fe20006000000 */
[----:B------:R-:W-:Y:S01]  /*0f90*/  @!P1 IMAD.MOV.U32 R164, RZ, RZ, R218 ;  /* 0x000000ffffa49224 */ /* 0x000fe200078e00da */
[----:B------:R-:W-:-:S03]  /*0fa0*/  ISETP.GE.AND P4, PT, R15, c[0x0][0x1d4], PT ;  /* 0x000075000f007a0c */ /* 0x000fc60003f86270 */
[C---:B------:R-:W-:Y:S01]  /*0fb0*/  IMAD R153, R127.reuse, c[0x0][0x248], RZ ;  /* 0x000092007f997a24 */ /* 0x040fe200078e02ff */
[----:B------:R-:W-:Y:S01]  /*0fc0*/  P2R R112, PR, RZ, 0x10 ;  /* 0x00000010ff707803 */ /* 0x000fe20000000000 */
[----:B------:R-:W-:Y:S02]  /*0fd0*/  IMAD R127, R127, c[0x0][0x268], RZ ;  /* 0x00009a007f7f7a24 */ /* 0x000fe400078e02ff */
[C---:B------:R-:W-:Y:S02]  /*0fe0*/  IMAD R153, R148.reuse, c[0x0][0x24c], R153 ;  /* 0x0000930094997a24 */ /* 0x040fe400078e0299 */
[C---:B------:R-:W-:Y:S02]  /*0ff0*/  IMAD R127, R148.reuse, c[0x0][0x26c], R127 ;  /* 0x00009b00947f7a24 */ /* 0x040fe400078e027f */
[----:B------:R-:W-:Y:S02]  /*1000*/  IMAD.IADD R153, R151, 0x1, R153 ;  /* 0x0000000197997824 */ /* 0x000fe400078e0299 */
[----:B------:R-:W-:-:S04]  /*1010*/  IMAD.WIDE.U32 R148, R148, c[0x0][0x268], R22 ;  /* 0x00009a0094947a25 */ /* 0x000fc800078e0016 */
[----:B------:R-:W-:-:S04]  /*1020*/  IMAD.WIDE.U32 R4, R55, UR10, R152 ;  /* 0x0000000a37047c25 */ /* 0x000fc8000f8e0098 */
[----:B------:R-:W-:Y:S01]  /*1030*/  IMAD.IADD R3, R5, 0x1, R3 ;  /* 0x0000000105037824 */ /* 0x000fe200078e0203 */
[----:B------:R-:W-:Y:S01]  /*1040*/  @P0 LEA R24, P1, R4, c[0x0][0x220], 0x1 ;  /* 0x0000880004180a11 */ /* 0x000fe200078208ff */
[----:B------:R-:W-:-:S03]  /*1050*/  IMAD.IADD R127, R149, 0x1, R127 ;  /* 0x00000001957f7824 */ /* 0x000fc600078e027f */
[C---:B------:R-:W-:Y:S02]  /*1060*/  @P0 LEA.HI.X R25, R4.reuse, c[0x0][0x224], R3, 0x1, P1 ;  /* 0x0000890004190a11 */ /* 0x040fe400008f0c03 */
[----:B------:R-:W-:-:S03]  /*1070*/  @P3 IADD3 R4, P1, R4, UR12, RZ ;  /* 0x0000000c04043c10 */ /* 0x000fc6000ff3e0ff */
[----:B------:R-:W-:Y:S01]  /*1080*/  @!PT LDS RZ, [RZ] ;  /* 0x00000000fffff984 */ /* 0x000fe20000000800 */
[----:B------:R-:W-:Y:S01]  /*1090*/  @!PT LDS RZ, [RZ] ;  /* 0x00000000fffff984 */ /* 0x000fe20000000800 */
[----:B------:R-:W-:Y:S01]  /*10a0*/  @!PT LDS RZ, [RZ] ;  /* 0x00000000fffff984 */ /* 0x000fe20000000800 */
[----:B------:R1:W-:Y:S01]  /*10b0*/  @P0 LDGSTS.E.BYPASS.LTC128B.128 [R105+0xa080], [R24.64], !P2 ;  /* 0x0a08000018690fae */ /* 0x0003e2000d101d50 */
[----:B------:R-:W-:Y:S02]  /*10c0*/  @P3 IADD3.X R3, R3, UR9, RZ, P1, !PT ;  /* 0x0000000903033c10 */ /* 0x000fe40008ffe4ff */
[----:B------:R-:W-:Y:S01]  /*10d0*/  ISETP.GE.AND P1, PT, R18, c[0x0][0x27c], PT ;  /* 0x00009f0012007a0c */ /* 0x000fe20003f26270 */
[----:B------:R1:W-:Y:S01]  /*10e0*/  @P0 LDGSTS.E.BYPASS.LTC128B.128 [R105+0xb880], [R24.64+0x80], !P4 ;  /* 0x0b88008018690fae */ /* 0x0003e2000e101d50 */
[----:B------:R-:W-:Y:S02]  /*10f0*/  ISETP.GE.AND P2, PT, R15, c[0x0][0x27c], PT ;  /* 0x00009f000f007a0c */ /* 0x000fe40003f46270 */
[----:B------:R-:W-:Y:S01]  /*1100*/  SEL R5, RZ, c[0x0][0x27c], !P1 ;  /* 0x00009f00ff057a07 */ /* 0x000fe20004800000 */
[----:B------:R1:W-:Y:S01]  /*1110*/  @P0 LDGSTS.E.BYPASS.LTC128B.128 [R105+0xd080], [R24.64+0x100], !P6 ;  /* 0x0d08010018690fae */ /* 0x0003e2000f101d50 */
[----:B------:R-:W-:-:S03]  /*1120*/  SEL R6, RZ, c[0x0][0x27c], !P2 ;  /* 0x00009f00ff067a07 */ /* 0x000fc60005000000 */
[----:B------:R1:W-:Y:S01]  /*1130*/  @P0 LDGSTS.E.BYPASS.LTC128B.128 [R105+0xe880], [R24.64+0x180], !P5 ;  /* 0x0e88018018690fae */ /* 0x0003e2000e901d50 */
[----:B------:R-:W-:Y:S01]  /*1140*/  @P3 LEA R10, P0, R4, c[0x0][0x220], 0x1 ;  /* 0x00008800040a3a11 */ /* 0x000fe200078008ff */
[----:B------:R-:W-:-:S03]  /*1150*/  IMAD.IADD R9, R15, 0x1, R6 ;  /* 0x000000010f097824 */ /* 0x000fc600078e0206 */
[----:B------:R-:W-:Y:S01]  /*1160*/  @P3 LEA.HI.X R11, R4, c[0x0][0x224], R3, 0x1, P0 ;  /* 0x00008900040b3a11 */ /* 0x000fe200000f0c03 */
[----:B------:R-:W-:Y:S01]  /*1170*/  IMAD.IADD R4, R18, 0x1, R5 ;  /* 0x0000000112047824 */ /* 0x000fe200078e0205 */
[----:B------:R-:W-:-:S04]  /*1180*/  ISETP.NE.AND P0, PT, R113, RZ, PT ;  /* 0x000000ff7100720c */ /* 0x000fc80003f05270 */
[----:B------:R-:W-:-:S04]  /*1190*/  SHF.R.S32.HI R5, RZ, 0x1f, R4 ;  /* 0x0000001fff057819 */ /* 0x000fc80000011404 */
[CC--:B------:R-:W-:Y:S02]  /*11a0*/  LEA.HI R3, R5.reuse, R4.reuse, RZ, 0x3 ;  /* 0x0000000405037211 */ /* 0x0c0fe400078f18ff */
[----:B------:R-:W-:Y:S02]  /*11b0*/  LEA.HI R5, R5, R4, RZ, 0x6 ;  /* 0x0000000405057211 */ /* 0x000fe400078f30ff */
[----:B------:R-:W-:Y:S01]  /*11c0*/  SHF.R.S32.HI R4, RZ, 0x1f, R9 ;  /* 0x0000001fff047819 */ /* 0x000fe20000011409 */
[----:B------:R1:W-:Y:S01]  /*11d0*/  @P3 LDGSTS.E.BYPASS.LTC128B.128 [R105+0xb080], [R10.64], !P0 ;  /* 0x0b0800000a693fae */ /* 0x0003e2000c101d50 */
[----:B------:R-:W-:Y:S02]  /*11e0*/  SHF.R.S32.HI R5, RZ, 0x6, R5 ;  /* 0x00000006ff057819 */ /* 0x000fe40000011405 */
[CC--:B------:R-:W-:Y:S01]  /*11f0*/  LEA.HI R69, R4.reuse, R9.reuse, RZ, 0x3 ;  /* 0x0000000904457211 */ /* 0x0c0fe200078f18ff */
[----:B------:R1:W-:Y:S01]  /*1200*/  @P3 LDGSTS.E.BYPASS.LTC128B.128 [R105+0xc880], [R10.64+0x80], !P4 ;  /* 0x0c8800800a693fae */ /* 0x0003e2000e101d50 */
[----:B------:R-:W-:Y:S01]  /*1210*/  LEA.HI R4, R4, R9, RZ, 0x6 ;  /* 0x0000000904047211 */ /* 0x000fe200078f30ff */
[C---:B------:R-:W-:Y:S01]  /*1220*/  IMAD R9, R5.reuse, 0xc00, R7 ;  /* 0x00000c0005097824 */ /* 0x040fe200078e0207 */
[----:B------:R-:W-:Y:S01]  /*1230*/  LOP3.LUT R137, R104, 0x38, R69, 0xf8, !PT ;  /* 0x0000003868897812 */ /* 0x000fe200078ef845 */
[----:B------:R1:W-:Y:S01]  /*1240*/  @P3 LDGSTS.E.BYPASS.LTC128B.128 [R105+0xe080], [R10.64+0x100], !P6 ;  /* 0x0e0801000a693fae */ /* 0x0003e2000f101d50 */
[----:B------:R-:W-:Y:S01]  /*1250*/  SHF.R.S32.HI R4, RZ, 0x6, R4 ;  /* 0x00000006ff047819 */ /* 0x000fe20000011404 */
[--C-:B------:R-:W-:Y:S01]  /*1260*/  IMAD R5, R5, 0xc00, R12.reuse ;  /* 0x00000c0005057824 */ /* 0x100fe200078e020c */
[----:B------:R-:W-:Y:S01]  /*1270*/  LOP3.LUT R23, R108, 0x38, R3, 0xf8, !PT ;  /* 0x000000386c177812 */ /* 0x000fe200078ef803 */
[----:B------:R1:W-:Y:S01]  /*1280*/  @P3 LDGSTS.E.BYPASS.LTC128B.128 [R105+0xf880], [R10.64+0x180], !P5 ;  /* 0x0f8801800a693fae */ /* 0x0003e2000e901d50 */
[----:B------:R-:W-:Y:S01]  /*1290*/  LOP3.LUT R137, R137, R114, RZ, 0x3c, !PT ;  /* 0x0000007289897212 */ /* 0x000fe200078e3cff */
[----:B------:R-:W-:Y:S01]  /*12a0*/  IMAD R6, R4, 0xc00, R7 ;  /* 0x00000c0004067824 */ /* 0x000fe200078e0207 */
[----:B------:R-:W-:Y:S01]  /*12b0*/  LOP3.LUT R13, R104, 0x38, R3, 0xf8, !PT ;  /* 0x00000038680d7812 */ /* 0x000fe200078ef803 */
[----:B------:R-:W-:Y:S01]  /*12c0*/  IMAD R4, R4, 0xc00, R12 ;  /* 0x00000c0004047824 */ /* 0x000fe200078e020c */
[----:B------:R-:W-:Y:S01]  /*12d0*/  LOP3.LUT R140, R23, R106, RZ, 0x3c, !PT ;  /* 0x0000006a178c7212 */ /* 0x000fe200078e3cff */
[----:B------:R-:W0:Y:S01]  /*12e0*/  LDGDEPBAR ;  /* 0x00000000000079af */ /* 0x000e220000000000 */
[----:B------:R-:W-:Y:S01]  /*12f0*/  LOP3.LUT R138, R13, R114, RZ, 0x3c, !PT ;  /* 0x000000720d8a7212 */ /* 0x000fe200078e3cff */
[----:B------:R-:W-:Y:S01]  /*1300*/  IMAD.IADD R137, R4, 0x1, R137 ;  /* 0x0000000104897824 */ /* 0x000fe200078e0289 */
[----:B------:R-:W-:Y:S01]  /*1310*/  LOP3.LUT R139, R108, 0x38, R69, 0xf8, !PT ;  /* 0x000000386c8b7812 */ /* 0x000fe200078ef845 */
[----:B------:R-:W-:Y:S01]  /*1320*/  IMAD R4, R96, c[0x0][0x210], RZ ;  /* 0x0000840060047a24 */ /* 0x000fe200078e02ff */
[----:B------:R-:W-:Y:S01]  /*1330*/  ISETP.GE.AND P0, PT, R134, 0x1, PT ;  /* 0x000000018600780c */ /* 0x000fe20003f06270 */
[----:B------:R-:W-:Y:S01]  /*1340*/  IMAD.IADD R140, R9, 0x1, R140 ;  /* 0x00000001098c7824 */ /* 0x000fe200078e028c */
[----:B------:R-:W-:Y:S01]  /*1350*/  LOP3.LUT R139, R139, R106, RZ, 0x3c, !PT ;  /* 0x0000006a8b8b7212 */ /* 0x000fe200078e3cff */
[----:B------:R-:W-:Y:S01]  /*1360*/  IMAD R9, R215, c[0x0][0x214], R4 ;  /* 0x00008500d7097a24 */ /* 0x000fe200078e0204 */
[----:B------:R-:W-:Y:S01]  /*1370*/  SHF.R.S32.HI R4, RZ, 0x1f, R109 ;  /* 0x0000001fff047819 */ /* 0x000fe2000001146d */
[----:B------:R-:W-:Y:S01]  /*1380*/  IMAD.IADD R138, R5, 0x1, R138 ;  /* 0x00000001058a7824 */ /* 0x000fe200078e028a */
[----:B------:R-:W-:Y:S01]  /*1390*/  SHF.R.S32.HI R5, RZ, 0x1f, R98 ;  /* 0x0000001fff057819 */ /* 0x000fe20000011462 */
[----:B------:R-:W-:Y:S01]  /*13a0*/  IMAD.IADD R116, R155, 0x1, R9 ;  /* 0x000000019b747824 */ /* 0x000fe200078e0209 */
[----:B------:R-:W-:Y:S01]  /*13b0*/  LEA.HI R121, R4, R109, RZ, 0x3 ;  /* 0x0000006d04797211 */ /* 0x000fe200078f18ff */
[----:B------:R-:W-:Y:S01]  /*13c0*/  IMAD.IADD R139, R6, 0x1, R139 ;  /* 0x00000001068b7824 */ /* 0x000fe200078e028b */
[----:B------:R-:W-:Y:S01]  /*13d0*/  SHF.R.S32.HI R4, RZ, 0x1f, R15 ;  /* 0x0000001fff047819 */ /* 0x000fe2000001140f */
[----:B------:R-:W-:Y:S01]  /*13e0*/  IMAD R125, R5, c[0x0][0x280], RZ ;  /* 0x0000a000057d7a24 */ /* 0x000fe200078e02ff */
[----:B------:R-:W-:Y:S01]  /*13f0*/  LOP3.LUT R121, R121, 0xfffffff8, RZ, 0xc0, !PT ;  /* 0xfffffff879797812 */ /* 0x000fe200078ec0ff */
[----:B------:R-:W-:Y:S01]  /*1400*/  IMAD R9, R165, c[0x0][0x2b0], RZ ;  /* 0x0000ac00a5097a24 */ /* 0x000fe200078e02ff */
[----:B------:R-:W-:Y:S01]  /*1410*/  LEA.HI R123, R4, R15, RZ, 0x3 ;  /* 0x0000000f047b7211 */ /* 0x000fe200078f18ff */
[----:B------:R-:W-:Y:S01]  /*1420*/  IMAD R6, R96, c[0x0][0x1e8], RZ ;  /* 0x00007a0060067a24 */ /* 0x000fe200078e02ff */
[----:B------:R-:W-:Y:S01]  /*1430*/  LOP3.LUT R133, R3, 0xfffffff8, RZ, 0xc0, !PT ;  /* 0xfffffff803857812 */ /* 0x000fe200078ec0ff */
[----:B------:R-:W-:Y:S01]  /*1440*/  IMAD R5, R5, c[0x0][0x290], RZ ;  /* 0x0000a40005057a24 */ /* 0x000fe200078e02ff */
[----:B------:R-:W-:Y:S01]  /*1450*/  LOP3.LUT R123, R123, 0xfffffff8, RZ, 0xc0, !PT ;  /* 0xfffffff87b7b7812 */ /* 0x000fe200078ec0ff */
[----:B------:R-:W-:Y:S01]  /*1460*/  IMAD R125, R98, c[0x0][0x284], R125 ;  /* 0x0000a100627d7a24 */ /* 0x000fe200078e027d */
[----:B------:R-:W-:Y:S01]  /*1470*/  LOP3.LUT R131, R69, 0xfffffff8, RZ, 0xc0, !PT ;  /* 0xfffffff845837812 */ /* 0x000fe200078ec0ff */
[----:B------:R-:W-:Y:S01]  /*1480*/  IMAD R9, R164, c[0x0][0x2b4], R9 ;  /* 0x0000ad00a4097a24 */ /* 0x000fe200078e0209 */
[----:B------:R-:W-:Y:S01]  /*1490*/  ISETP.NE.AND P3, PT, R135, 0x1, PT ;  /* 0x000000018700780c */ /* 0x000fe20003f65270 */
[----:B------:R-:W-:Y:S01]  /*14a0*/  IMAD R115, R215, c[0x0][0x1ec], R6 ;  /* 0x00007b00d7737a24 */ /* 0x000fe200078e0206 */
[----:B------:R-:W-:Y:S01]  /*14b0*/  SHF.R.S32.HI R70, RZ, 0x3, R3 ;  /* 0x00000003ff467819 */ /* 0x000fe20000011403 */
[----:B------:R-:W-:Y:S01]  /*14c0*/  IMAD R5, R98, c[0x0][0x294], R5 ;  /* 0x0000a50062057a24 */ /* 0x000fe200078e0205 */
[----:B------:R-:W-:Y:S01]  /*14d0*/  IADD3 R129, R169, R125, RZ ;  /* 0x0000007da9817210 */ /* 0x000fe20007ffe0ff */
[----:B------:R-:W-:Y:S01]  /*14e0*/  IMAD.WIDE.U32 R164, R164, c[0x0][0x2b0], RZ ;  /* 0x0000ac00a4a47a25 */ /* 0x000fe200078e00ff */
[----:B------:R-:W-:-:S02]  /*14f0*/  P2R R3, PR, RZ, 0x1 ;  /* 0x00000001ff037803 */ /* 0x000fc40000000000 */
[----:B------:R-:W-:Y:S01]  /*1500*/  IADD3 R13, R20, 0x60, RZ ;  /* 0x00000060140d7810 */ /* 0x000fe20007ffe0ff */
[----:B------:R-:W-:Y:S01]  /*1510*/  IMAD.IADD R115, R159, 0x1, R115 ;  /* 0x000000019f737824 */ /* 0x000fe200078e0273 */
[----:B------:R-:W-:Y:S01]  /*1520*/  SHF.R.S32.HI R120, RZ, 0x1f, R121 ;  /* 0x0000001fff787819 */ /* 0x000fe20000011479 */
        /* <DEDUP_REMOVED lines=8> */
[----:B------:R-:W-:Y:S01]  /*15b0*/  IMAD.SHL.U32 R140, R140, 0x2, RZ ;  /* 0x000000028c8c7824 */ /* 0x000fe200078e00ff */
[----:B------:R-:W-:Y:S01]  /*15c0*/  P2R R3, PR, RZ, 0x8 ;  /* 0x00000008ff037803 */ /* 0x000fe20000000000 */
[----:B------:R-:W-:-:S02]  /*15d0*/  IMAD.SHL.U32 R138, R138, 0x2, RZ ;  /* 0x000000028a8a7824 */ /* 0x000fc400078e00ff */
[----:B------:R-:W-:Y:S02]  /*15e0*/  IMAD.SHL.U32 R139, R139, 0x2, RZ ;  /* 0x000000028b8b7824 */ /* 0x000fe400078e00ff */
[----:B------:R-:W-:Y:S01]  /*15f0*/  IMAD.SHL.U32 R137, R137, 0x2, RZ ;  /* 0x0000000289897824 */ /* 0x000fe200078e00ff */
[----:B-1----:R-:W-:Y:S06]  /*1600*/  BAR.SYNC.DEFER_BLOCKING 0x0 ;  /* 0x0000000000007b1d */ /* 0x002fec0000010000 */
.L_x_874:
[----:B-1----:R-:W-:Y:S01]  /*1610*/  IMAD R3, R55, 0x30, R0 ;  /* 0x0000003037037824 */ /* 0x002fe200078e0200 */
[----:B------:R-:W-:Y:S01]  /*1620*/  ISETP.NE.AND P3, PT, R135, 0x1, PT ;  /* 0x000000018700780c */ /* 0x000fe20003f65270 */
[----:B------:R-:W-:Y:S01]  /*1630*/  IMAD.MOV.U32 R144, RZ, RZ, RZ ;  /* 0x000000ffff907224 */ /* 0x000fe200078e00ff */
[----:B------:R-:W-:Y:S04]  /*1640*/  DEPBAR.LE SB0, 0x0 ;  /* 0x000080000000791a */ /* 0x000fe80000000000 */
[----:B------:R-:W-:Y:S01]  /*1650*/  IMAD.IADD R143, R100, 0x1, R3 ;  /* 0x00000001648f7824 */ /* 0x000fe200078e0203 */
[----:B------:R-:W-:Y:S01]  /*1660*/  ISETP.GE.AND P0, PT, R3, R2, PT ;  /* 0x000000020300720c */ /* 0x000fe20003f06270 */
[----:B------:R-:W-:Y:S01]  /*1670*/  BSSY B2, `(.L_x_835) ;  /* 0x0000538000027945 */ /* 0x000fe20003800000 */
[----:B------:R-:W-:Y:S01]  /*1680*/  ISETP.GE.AND P4, PT, R134, 0x1, PT ;  /* 0x000000018600780c */ /* 0x000fe20003f86270 */
[----:B------:R-:W-:Y:S01]  /*1690*/  IMAD.MOV.U32 R5, RZ, RZ, R143 ;  /* 0x000000ffff057224 */ /* 0x000fe200078e008f */
[----:B------:R-:W-:Y:S02]  /*16a0*/  ISETP.GT.OR P0, PT, R0, 0x2f, P0 ;  /* 0x0000002f0000780c */ /* 0x000fe40000704670 */
[----:B---3--:R-:W-:Y:S05]  /*16b0*/  @P3 IMAD.HI.U32 R4, R143, c[0x0][0x2bc], RZ ;  /* 0x0000af008f043a27 */ /* 0x008fea00078e00ff */
[----:B------:R-:W-:Y:S06]  /*16c0*/  @P3 SHF.R.U32.HI R5, RZ, c[0x0][0x2c0], R4 ;  /* 0x0000b000ff053a19 */ /* 0x000fec0000011604 */
[C---:B------:R-:W-:Y:S04]  /*16d0*/  @!P0 IADD3 R9, P3, R5.reuse, R164, RZ ;  /* 0x000000a405098210 */ /* 0x040fe80007f7e0ff */
[----:B------:R-:W-:Y:S02]  /*16e0*/  @!P0 LEA.HI.X.SX32 R4, R5, R118, 0x1, P3 ;  /* 0x0000007605048211 */ /* 0x000fe400018f0eff */
[C---:B------:R-:W-:Y:S04]  /*16f0*/  @!P0 LEA R10, P3, R9.reuse, c[0x0][0x2a0], 0x2 ;  /* 0x0000a800090a8a11 */ /* 0x040fe800078610ff */
[----:B------:R-:W-:Y:S01]  /*1700*/  @!P0 LEA.HI.X R11, R9, c[0x0][0x2a4], R4, 0x2, P3 ;  /* 0x0000a900090b8a11 */ /* 0x000fe200018f1404 */
[----:B------:R-:W-:Y:S04]  /*1710*/  IMAD.MOV R4, RZ, RZ, -R5 ;  /* 0x000000ffff047224 */ /* 0x000fe800078e0a05 */
[----:B------:R-:W-:Y:S01]  /*1720*/  IMAD R143, R4, c[0x0][0x2b8], R143 ;  /* 0x0000ae00048f7a24 */ /* 0x000fe200078e028f */
[----:B--2---:R-:W2:Y:S03]  /*1730*/  @!P0 LDG.E R144, [R10.64] ;  /* 0x000000100a908981 */ /* 0x004ea6000c1e1900 */
[C---:B------:R-:W-:Y:S01]  /*1740*/  IMAD.WIDE.U32 R8, R143.reuse, c[0x0][0x1e0], RZ ;  /* 0x000078008f087a25 */ /* 0x040fe200078e00ff */
[----:B------:R-:W-:Y:S01]  /*1750*/  SHF.R.S32.HI R142, RZ, 0x1f, R143 ;  /* 0x0000001fff8e7819 */ /* 0x000fe2000001148f */
[----:B------:R-:W-:Y:S04]  /*1760*/  BAR.SYNC.DEFER_BLOCKING 0x0 ;  /* 0x0000000000007b1d */ /* 0x000fe80000010000 */
[----:B------:R-:W-:Y:S04]  /*1770*/  IMAD R4, R142, c[0x0][0x1e0], RZ ;  /* 0x000078008e047a24 */ /* 0x000fe800078e02ff */
[----:B------:R-:W-:Y:S04]  /*1780*/  IMAD R4, R143, c[0x0][0x1e4], R4 ;  /* 0x000079008f047a24 */ /* 0x000fe800078e0204 */
[----:B------:R-:W-:Y:S02]  /*1790*/  IMAD.IADD R5, R9, 0x1, R4 ;  /* 0x0000000109057824 */ /* 0x000fe400078e0204 */
[----:B------:R-:W-:Y:S01]  /*17a0*/  IMAD.MOV.U32 R4, RZ, RZ, R8 ;  /* 0x000000ffff047224 */ /* 0x000fe200078e0008 */
[----:B--2---:R-:W-:Y:S03]  /*17b0*/  SHF.R.S32.HI R141, RZ, 0x1f, R144 ;  /* 0x0000001fff8d7819 */ /* 0x004fe60000011490 */
[----:B------:R-:W-:Y:S04]  /*17c0*/  IMAD.WIDE.U32 R4, R144, c[0x0][0x1f0], R4 ;  /* 0x00007c0090047a25 */ /* 0x000fe800078e0004 */
[----:B------:R-:W-:Y:S01]  /*17d0*/  IMAD R6, R141, c[0x0][0x1f0], RZ ;  /* 0x00007c008d067a24 */ /* 0x000fe200078e02ff */
[----:B------:R-:W-:Y:S03]  /*17e0*/  IADD3 R4, P0, R158, R4, RZ ;  /* 0x000000049e047210 */ /* 0x000fe60007f1e0ff */
[----:B------:R-:W-:Y:S05]  /*17f0*/  IMAD R6, R144, c[0x0][0x1f4], R6 ;  /* 0x00007d0090067a24 */ /* 0x000fea00078e0206 */
[----:B------:R-:W-:Y:S02]  /*1800*/  IADD3.X R145, R115, R5, R6, P0, !PT ;  /* 0x0000000573917210 */ /* 0x000fe400007fe406 */
[C---:B------:R-:W-:Y:S04]  /*1810*/  LEA R157, P0, R4.reuse, c[0x0][0x1c8], 0x1 ;  /* 0x00007200049d7a11 */ /* 0x040fe800078008ff */
[----:B------:R-:W-:Y:S01]  /*1820*/  LEA.HI.X R145, R4, c[0x0][0x1cc], R145, 0x1, P0 ;  /* 0x0000730004917a11 */ /* 0x000fe200000f0c91 */
[----:B------:R-:W-:-:S05]  /*1830*/  @!P4 BRA `(.L_x_836) ;  /* 0x00004e300000c947 */ /* 0x000fca0003800000 */
[C---:B------:R-:W-:Y:S01]  /*1840*/  IMAD R5, R55.reuse, UR15, RZ ;  /* 0x0000000f37057c24 */ /* 0x040fe2000f8e02ff */
[----:B------:R-:W-:Y:S01]  /*1850*/  ISETP.NE.AND P0, PT, RZ, UR4, PT ;  /* 0x00000004ff007c0c */ /* 0x000fe2000bf05270 */
[C---:B------:R-:W-:Y:S01]  /*1860*/  IMAD R57, R55.reuse, UR5, RZ ;  /* 0x0000000537397c24 */ /* 0x040fe2000f8e02ff */
[----:B------:R-:W-:Y:S01]  /*1870*/  SHF.R.S32.HI R4, RZ, 0x1f, R55 ;  /* 0x0000001fff047819 */ /* 0x000fe20000011437 */
[C---:B------:R-:W-:Y:S02]  /*1880*/  IMAD R3, R55.reuse, -0x30, R2 ;  /* 0xffffffd037037824 */ /* 0x040fe400078e0202 */
[----:B------:R-:W-:Y:S03]  /*1890*/  IMAD.WIDE.U32 R88, R55, UR20, RZ ;  /* 0x0000001437587c25 */ /* 0x000fe6000f8e00ff */
[----:B------:R-:W-:Y:S01]  /*18a0*/  IMNMX R126, R3, 0x30, PT ;  /* 0x00000030037e7817 */ /* 0x000fe20003800200 */
[C---:B------:R-:W-:Y:S02]  /*18b0*/  IMAD R5, R4.reuse, UR20, R5 ;  /* 0x0000001404057c24 */ /* 0x040fe4000f8e0205 */
        /* <DEDUP_REMOVED lines=15> */
[----:B------:R-:W-:Y:S03]  /*19b0*/  CS2R R40, SRZ ;  /* 0x0000000000287805 */ /* 0x000fe6000001ff00 */
[----:B------:R-:W-:-:S05]  /*19c0*/  @P4 BRA `(.L_x_839) ;  /* 0x0000020000004947 */ /* 0x000fca0003800000 */
[----:B------:R-:W-:Y:S01]  /*19d0*/  IADD3 R4, P0, R168, R88, RZ ;  /* 0x00000058a8047210 */ /* 0x000fe20007f1e0ff */
[----:B------:R-:W-:Y:S01]  /*19e0*/  CS2R R80, SRZ ;  /* 0x0000000000507805 */ /* 0x000fe2000001ff00 */
[----:B------:R-:W-:Y:S01]  /*19f0*/  CS2R R40, SRZ ;  /* 0x0000000000287805 */ /* 0x000fe2000001ff00 */
[----:B------:R-:W-:Y:S01]  /*1a00*/  CS2R R78, SRZ ;  /* 0x00000000004e7805 */ /* 0x000fe2000001ff00 */
[----:B------:R-:W-:Y:S01]  /*1a10*/  CS2R R48, SRZ ;  /* 0x0000000000307805 */ /* 0x000fe2000001ff00 */
[----:B------:R-:W-:Y:S01]  /*1a20*/  IMAD.X R3, R54, 0x1, R129, P0 ;  /* 0x0000000136037824 */ /* 0x000fe200000e0681 */
[----:B------:R-:W-:Y:S01]  /*1a30*/  IADD3 R6, P0, R166, R82, RZ ;  /* 0x00000052a6067210 */ /* 0x000fe20007f1e0ff */
[----:B------:R-:W-:Y:S01]  /*1a40*/  CS2R R76, SRZ ;  /* 0x00000000004c7805 */ /* 0x000fe2000001ff00 */
[----:B------:R-:W-:Y:S01]  /*1a50*/  CS2R R42, SRZ ;  /* 0x00000000002a7805 */ /* 0x000fe2000001ff00 */
[----:B------:R-:W-:Y:S01]  /*1a60*/  CS2R R74, SRZ ;  /* 0x00000000004a7805 */ /* 0x000fe2000001ff00 */
[----:B------:R-:W-:Y:S01]  /*1a70*/  CS2R R38, SRZ ;  /* 0x0000000000267805 */ /* 0x000fe2000001ff00 */
[----:B------:R-:W-:Y:S01]  /*1a80*/  IMAD.X R5, R57, 0x1, R128, P0 ;  /* 0x0000000139057824 */ /* 0x000fe200000e0680 */
[C---:B------:R-:W-:Y:S04]  /*1a90*/  LEA R8, P0, R4.reuse, c[0x0][0x270], 0x1 ;  /* 0x00009c0004087a11 */ /* 0x040fe800078008ff */
[----:B------:R-:W-:Y:S02]  /*1aa0*/  LEA.HI.X R9, R4, c[0x0][0x274], R3, 0x1, P0 ;  /* 0x00009d0004097a11 */ /* 0x000fe400000f0c03 */
[C---:B------:R-:W-:Y:S04]  /*1ab0*/  LEA R10, P0, R6.reuse, c[0x0][0x288], 0x1 ;  /* 0x0000a200060a7a11 */ /* 0x040fe800078008ff */
[----:B------:R-:W-:Y:S02]  /*1ac0*/  LEA.HI.X R11, R6, c[0x0][0x28c], R5, 0x1, P0 ;  /* 0x0000a300060b7a11 */ /* 0x000fe400000f0c05 */
[----:B------:R-:W-:Y:S11]  /*1ad0*/  ISETP.GE.AND P0, PT, R20, c[0x0][0x27c], PT ;  /* 0x00009f0014007a0c */ /* 0x000ff60003f06270 */
[----:B------:R-:W-:Y:S02]  /*1ae0*/  @!UPT UIADD3 URZ, URZ, URZ, URZ ;  /* 0x0000003f3f3ff290 */ /* 0x000fe4000fffe03f */
[----:B------:R1:W5:Y:S04]  /*1af0*/  @!P0 LDG.E.64 R80, [R8.64] ;  /* 0x0000001008508981 */ /* 0x000368000c1e1b00 */
[----:B------:R1:W5:Y:S01]  /*1b00*/  @!P0 LDG.E.64 R40, [R10.64] ;  /* 0x000000100a288981 */ /* 0x000362000c1e1b00 */
[----:B------:R-:W-:Y:S11]  /*1b10*/  ISETP.GE.AND P0, PT, R14, c[0x0][0x27c], PT ;  /* 0x00009f000e007a0c */ /* 0x000ff60003f06270 */
[----:B------:R-:W-:Y:S02]  /*1b20*/  @!UPT UIADD3 URZ, URZ, URZ, URZ ;  /* 0x0000003f3f3ff290 */ /* 0x000fe4000fffe03f */
[----:B------:R1:W5:Y:S04]  /*1b30*/  @!P0 LDG.E.64 R78, [R8.64+0x40] ;  /* 0x00004010084e8981 */ /* 0x000368000c1e1b00 */
[----:B------:R1:W5:Y:S01]  /*1b40*/  @!P0 LDG.E.64 R48, [R10.64+0x40] ;  /* 0x000040100a308981 */ /* 0x000362000c1e1b00 */
[----:B------:R-:W-:Y:S11]  /*1b50*/  ISETP.GE.AND P0, PT, R16, c[0x0][0x27c], PT ;  /* 0x00009f0010007a0c */ /* 0x000ff60003f06270 */
[----:B------:R-:W-:Y:S02]  /*1b60*/  @!UPT UIADD3 URZ, URZ, URZ, URZ ;  /* 0x0000003f3f3ff290 */ /* 0x000fe4000fffe03f */
[----:B------:R1:W5:Y:S04]  /*1b70*/  @!P0 LDG.E.64 R76, [R8.64+0x80] ;  /* 0x00008010084c8981 */ /* 0x000368000c1e1b00 */
[----:B------:R1:W5:Y:S01]  /*1b80*/  @!P0 LDG.E.64 R42, [R10.64+0x80] ;  /* 0x000080100a2a8981 */ /* 0x000362000c1e1b00 */
[----:B------:R-:W-:Y:S11]  /*1b90*/  ISETP.GE.AND P0, PT, R13, c[0x0][0x27c], PT ;  /* 0x00009f000d007a0c */ /* 0x000ff60003f06270 */
[----:B------:R-:W-:Y:S02]  /*1ba0*/  @!UPT UIADD3 URZ, URZ, URZ, URZ ;  /* 0x0000003f3f3ff290 */ /* 0x000fe4000fffe03f */
[----:B------:R1:W5:Y:S04]  /*1bb0*/  @!P0 LDG.E.64 R74, [R8.64+0xc0] ;  /* 0x0000c010084a8981 */ /* 0x000368000c1e1b00 */
[----:B------:R1:W5:Y:S02]  /*1bc0*/  @!P0 LDG.E.64 R38, [R10.64+0xc0] ;  /* 0x0000c0100a268981 */ /* 0x000364000c1e1b00 */
.L_x_839:
[----:B------:R-:W-:Y:S05]  /*1bd0*/  BSYNC B0 ;  /* 0x0000000000007941 */ /* 0x000fea0003800000 */
.L_x_838:
[----:B------:R-:W-:Y:S01]  /*1be0*/  ISETP.GE.AND P5, PT, R103, R126, PT ;  /* 0x0000007e6700720c */ /* 0x000fe20003fa6270 */
[----:B-----5:R-:W-:Y:S01]  /*1bf0*/  IMAD.MOV.U32 R23, RZ, RZ, R74 ;  /* 0x000000ffff177224 */ /* 0x020fe200078e004a */
[----:B------:R-:W-:Y:S01]  /*1c00*/  MOV R6, R38 ;  /* 0x0000002600067202 */ /* 0x000fe20000000f00 */
[----:B------:R-:W-:Y:S01]  /*1c10*/  IMAD.MOV.U32 R22, RZ, RZ, R75 ;  /* 0x000000ffff167224 */ /* 0x000fe200078e004b */
[----:B------:R-:W-:Y:S01]  /*1c20*/  MOV R3, R43 ;  /* 0x0000002b00037202 */ /* 0x000fe20000000f00 */
[----:B-1----:R-:W-:Y:S01]  /*1c30*/  IMAD.MOV.U32 R9, RZ, RZ, R76 ;  /* 0x000000ffff097224 */ /* 0x002fe200078e004c */
[----:B------:R-:W-:Y:S01]  /*1c40*/  BSSY B0, `(.L_x_840) ;  /* 0x000003e000007945 */ /* 0x000fe20003800000 */
        /* <DEDUP_REMOVED lines=18> */
[----:B------:R-:W-:Y:S01]  /*1d70*/  CS2R R62, SRZ ;  /* 0x00000000003e7805 */ /* 0x000fe2000001ff00 */
[----:B------:R-:W-:Y:S01]  /*1d80*/  PRMT R36, R5, 0x5410, R6 ;  /* 0x0000541005247816 */ /* 0x000fe20000000006 */
        /* <DEDUP_REMOVED lines=8> */
[----:B------:R-:W-:-:S05]  /*1e10*/  @P5 BRA `(.L_x_841) ;  /* 0x0000020000005947 */ /* 0x000fca0003800000 */
[----:B------:R-:W-:Y:S01]  /*1e20*/  IADD3 R88, P3, P0, R168, UR14, R88 ;  /* 0x0000000ea8587c10 */ /* 0x000fe2000f87e058 */
[----:B------:R-:W-:Y:S01]  /*1e30*/  CS2R R72, SRZ ;  /* 0x0000000000487805 */ /* 0x000fe2000001ff00 */
[----:B------:R-:W-:Y:S01]  /*1e40*/  CS2R R34, SRZ ;  /* 0x0000000000227805 */ /* 0x000fe2000001ff00 */
[----:B------:R-:W-:Y:S01]  /*1e50*/  CS2R R66, SRZ ;  /* 0x0000000000427805 */ /* 0x000fe2000001ff00 */
[----:B------:R-:W-:Y:S01]  /*1e60*/  IADD3.X R3, R129, UR13, R54, P3, P0 ;  /* 0x0000000d81037c10 */ /* 0x000fe20009fe0436 */
[----:B------:R-:W-:Y:S01]  /*1e70*/  CS2R R32, SRZ ;  /* 0x0000000000207805 */ /* 0x000fe2000001ff00 */
[----:B------:R-:W-:Y:S01]  /*1e80*/  IADD3 R82, P3, P0, R166, UR18, R82 ;  /* 0x00000012a6527c10 */ /* 0x000fe2000f87e052 */
[----:B------:R-:W-:Y:S01]  /*1e90*/  CS2R R62, SRZ ;  /* 0x00000000003e7805 */ /* 0x000fe2000001ff00 */
[----:B------:R-:W-:Y:S01]  /*1ea0*/  CS2R R30, SRZ ;  /* 0x00000000001e7805 */ /* 0x000fe2000001ff00 */
[----:B------:R-:W-:Y:S01]  /*1eb0*/  CS2R R58, SRZ ;  /* 0x00000000003a7805 */ /* 0x000fe2000001ff00 */
[----:B------:R-:W-:Y:S01]  /*1ec0*/  IADD3.X R57, R128, UR6, R57, P3, P0 ;  /* 0x0000000680397c10 */ /* 0x000fe20009fe0439 */
[----:B------:R-:W-:Y:S01]  /*1ed0*/  CS2R R10, SRZ ;  /* 0x00000000000a7805 */ /* 0x000fe2000001ff00 */
        /* <DEDUP_REMOVED lines=20> */
.L_x_841:
[----:B------:R-:W-:Y:S05]  /*2020*/  BSYNC B0 ;  /* 0x0000000000007941 */ /* 0x000fea0003800000 */
.L_x_840:
[----:B-1---5:R-:W-:Y:S01]  /*2030*/  MOV R5, R11 ;  /* 0x0000000b00057202 */ /* 0x022fe20000000f00 */
[----:B------:R1:W2:Y:S01]  /*2040*/  SHFL.IDX PT, R83, R145, RZ, 0x181f ;  /* 0x00181fff91537589 */ /* 0x0002a200000e0000 */
[----:B------:R-:W-:Y:S01]  /*2050*/  IMAD.MOV.U32 R26, RZ, RZ, R58 ;  /* 0x000000ffff1a7224 */ /* 0x000fe200078e003a */
[----:B------:R-:W-:Y:S01]  /*2060*/  BSSY B1, `(.L_x_842) ;  /* 0x0000103000017945 */ /* 0x000fe20003800000 */
[----:B------:R-:W-:Y:S02]  /*2070*/  IMAD.MOV.U32 R25, RZ, RZ, R59 ;  /* 0x000000ffff197224 */ /* 0x000fe400078e003b */
[----:B------:R-:W-:Y:S02]  /*2080*/  IMAD.MOV.U32 R24, RZ, RZ, R62 ;  /* 0x000000ffff187224 */ /* 0x000fe400078e003e */
[----:B------:R-:W-:Y:S01]  /*2090*/  IMAD.MOV.U32 R6, RZ, RZ, R10 ;  /* 0x000000ffff067224 */ /* 0x000fe200078e000a */
[----:B------:R-:W-:Y:S01]  /*20a0*/  PRMT R57, R25, 0x5410, R26 ;  /* 0x0000541019397816 */ /* 0x000fe2000000001a */
[----:B------:R1:W3:Y:S01]  /*20b0*/  SHFL.IDX PT, R82, R157, RZ, 0x181f ;  /* 0x00181fff9d527589 */ /* 0x0002e200000e0000 */
[----:B------:R-:W-:Y:S01]  /*20c0*/  MOV R25, R63 ;  /* 0x0000003f00197202 */ /* 0x000fe20000000f00 */
        /* <DEDUP_REMOVED lines=12> */
[----:B------:R-:W-:Y:S01]  /*2190*/  IMAD.MOV.U32 R4, RZ, RZ, R34 ;  /* 0x000000ffff047224 */ /* 0x000fe200078e0022 */
[----:B------:R-:W-:Y:S02]  /*21a0*/  MOV R3, R35 ;  /* 0x0000002300037202 */ /* 0x000fe40000000f00 */
[----:B------:R-:W-:Y:S02]  /*21b0*/  PRMT R64, R24, 0x5410, R25 ;  /* 0x0000541018407816 */ /* 0x000fe40000000019 */
[----:B------:R-:W-:Y:S02]  /*21c0*/  PRMT R22, R5, 0x5410, R6 ;  /* 0x0000541005167816 */ /* 0x000fe40000000006 */
[----:B------:R-:W-:Y:S01]  /*21d0*/  PRMT R23, R3, 0x5410, R4 ;  /* 0x0000541003177816 */ /* 0x000fe20000000004 */
[----:B------:R-:W-:-:S05]  /*21e0*/  @P4 BRA `(.L_x_843) ;  /* 0x00000ea000004947 */ /* 0x000fca0003800000 */
[----:B--2---:R-:W-:Y:S01]  /*21f0*/  ISETP.GE.AND P0, PT, R18, c[0x0][0x1d4], PT ;  /* 0x0000750012007a0c */ /* 0x004fe20003f06270 */
[----:B------:R-:W-:Y:S01]  /*2200*/  @!UPT UIADD3 URZ, URZ, URZ, URZ ;  /* 0x0000003f3f3ff290 */ /* 0x000fe2000fffe03f */
[----:B------:R-:W-:Y:S11]  /*2210*/  BSSY B0, `(.L_x_844) ;  /* 0x0000038000007945 */ /* 0x000ff60003800000 */
[----:B------:R-:W-:-:S05]  /*2220*/  @P0 BRA `(.L_x_845) ;  /* 0x0000036000000947 */ /* 0x000fca0003800000 */
[C---:B---3--:R-:W-:Y:S01]  /*2230*/  LEA R88, P0, R18.reuse, R82, 0x1 ;  /* 0x0000005212587211 */ /* 0x048fe200078008ff */
[----:B------:R-:W2:Y:S03]  /*2240*/  LDS.128 R24, [R105+0xa080] ;  /* 0x00a0800069187984 */ /* 0x000ea60000000c00 */
[----:B------:R-:W-:Y:S02]  /*2250*/  LEA.HI.X R89, R18, R83, R19, 0x1, P0 ;  /* 0x0000005312597211 */ /* 0x000fe400000f0c13 */
[----:B------:R-:W-:Y:S11]  /*2260*/  ISETP.GE.AND P0, PT, R20, c[0x0][0x27c], PT ;  /* 0x00009f0014007a0c */ /* 0x000ff60003f06270 */
[----:B------:R-:W-:Y:S02]  /*2270*/  @!UPT UIADD3 URZ, URZ, URZ, URZ ;  /* 0x0000003f3f3ff290 */ /* 0x000fe4000fffe03f */
        /* <DEDUP_REMOVED lines=11> */
[----:B--2---:R-:W-:Y:S02]  /*2330*/  @!P0 MOV R37, R24 ;  /* 0x0000001800258202 */ /* 0x004fe40000000f00 */
        /* <DEDUP_REMOVED lines=8> */
[----:B------:R-:W-:Y:S01]  /*23c0*/  @!P0 FMUL.FTZ R85, R47, R46 ;  /* 0x0000002e2f558220 */ /* 0x000fe20000410000 */
[----:B------:R-:W-:Y:S01]  /*23d0*/  @!P0 MOV R41, R26 ;  /* 0x0000001a00298202 */ /* 0x000fe20000000f00 */
[----:B------:R-:W-:Y:S01]  /*23e0*/  @!P0 FFMA.FTZ R3, R45, R52, R3 ;  /* 0x000000342d038223 */ /* 0x000fe20000010003 */
[----:B------:R-:W-:Y:S01]  /*23f0*/  @!P0 HADD2.F32 R52, -RZ, R51.H0_H0 ;  /* 0x20000033ff348230 */ /* 0x000fe20000004100 */
[C---:B------:R-:W-:Y:S02]  /*2400*/  @!P0 FMUL.FTZ R4, R37.reuse, R46 ;  /* 0x0000002e25048220 */ /* 0x040fe40000410000 */
[-C--:B------:R-:W-:Y:S01]  /*2410*/  @!P0 FFMA.FTZ R85, R37, R54.reuse, -R85 ;  /* 0x0000003625558223 */ /* 0x080fe20000010855 */
[----:B------:R-:W-:Y:S01]  /*2420*/  @!P0 MOV R37, R27 ;  /* 0x0000001b00258202 */ /* 0x000fe20000000f00 */
[----:B------:R-:W-:Y:S01]  /*2430*/  @!P0 FFMA.FTZ R4, R47, R54, R4 ;  /* 0x000000362f048223 */ /* 0x000fe20000010004 */
[----:B------:R-:W-:Y:S01]  /*2440*/  @!P0 F2FP.PACK_AB R84, R3, R84 ;  /* 0x000000540354823e */ /* 0x000fe200000000ff */
[--C-:B------:R-:W-:Y:S02]  /*2450*/  @!P0 HADD2.F32 R45, -RZ, R41.reuse.H1_H1 ;  /* 0x30000029ff2d8230 */ /* 0x100fe40000004100 */
[----:B------:R-:W-:Y:S01]  /*2460*/  @!P0 HADD2.F32 R41, -RZ, R41.H0_H0 ;  /* 0x20000029ff298230 */ /* 0x000fe20000004100 */
[----:B------:R-:W-:Y:S01]  /*2470*/  @!P0 MOV R24, R84 ;  /* 0x0000005400188202 */ /* 0x000fe20000000f00 */
[--C-:B------:R-:W-:Y:S01]  /*2480*/  @!P0 HADD2.F32 R51, -RZ, R37.reuse.H1_H1 ;  /* 0x30000025ff338230 */ /* 0x100fe20000004100 */
[-C--:B------:R-:W-:Y:S01]  /*2490*/  @!P0 FMUL.FTZ R86, R45, R44.reuse ;  /* 0x0000002c2d568220 */ /* 0x080fe20000410000 */
[----:B------:R-:W-:Y:S01]  /*24a0*/  @!P0 HADD2.F32 R37, -RZ, R37.H0_H0 ;  /* 0x20000025ff258230 */ /* 0x000fe20000004100 */
[----:B------:R-:W-:Y:S01]  /*24b0*/  @!P0 FMUL.FTZ R5, R41, R44 ;  /* 0x0000002c29058220 */ /* 0x000fe20000410000 */
[----:B------:R-:W-:Y:S01]  /*24c0*/  @!P0 F2FP.PACK_AB R85, R4, R85 ;  /* 0x000000550455823e */ /* 0x000fe200000000ff */
[-C--:B------:R-:W-:Y:S02]  /*24d0*/  @!P0 FMUL.FTZ R87, R51, R40.reuse ;  /* 0x0000002833578220 */ /* 0x080fe40000410000 */
[----:B------:R-:W-:Y:S01]  /*24e0*/  @!P0 FMUL.FTZ R6, R37, R40 ;  /* 0x0000002825068220 */ /* 0x000fe20000410000 */
[----:B------:R-:W-:Y:S01]  /*24f0*/  @!P0 MOV R25, R85 ;  /* 0x0000005500198202 */ /* 0x000fe20000000f00 */
[-C--:B------:R-:W-:Y:S02]  /*2500*/  @!P0 FFMA.FTZ R5, R45, R52.reuse, R5 ;  /* 0x000000342d058223 */ /* 0x080fe40000010005 */
        /* <DEDUP_REMOVED lines=8> */
.L_x_845:
[----:B------:R-:W-:Y:S05]  /*2590*/  BSYNC B0 ;  /* 0x0000000000007941 */ /* 0x000fea0003800000 */
.L_x_844:
[----:B------:R-:W-:Y:S01]  /*25a0*/  ISETP.GE.AND P0, PT, R15, c[0x0][0x1d4], PT ;  /* 0x000075000f007a0c */ /* 0x000fe20003f06270 */
[----:B------:R-:W-:Y:S01]  /*25b0*/  @!UPT UIADD3 URZ, URZ, URZ, URZ ;  /* 0x0000003f3f3ff290 */ /* 0x000fe2000fffe03f */
[----:B------:R-:W-:Y:S11]  /*25c0*/  BSSY B0, `(.L_x_846) ;  /* 0x0000038000007945 */ /* 0x000ff60003800000 */
[----:B------:R-:W-:-:S05]  /*25d0*/  @P0 BRA `(.L_x_847) ;  /* 0x0000036000000947 */ /* 0x000fca0003800000 */
[C---:B---3--:R-:W-:Y:S01]  /*25e0*/  LEA R84, P0, R123.reuse, R82, 0x1 ;  /* 0x000000527b547211 */ /* 0x048fe200078008ff */
[----:B--2---:R-:W2:Y:S03]  /*25f0*/  LDS.128 R24, [R105+0xb880] ;  /* 0x00b8800069187984 */ /* 0x004ea60000000c00 */
[----:B------:R-:W-:Y:S02]  /*2600*/  LEA.HI.X R85, R123, R83, R132, 0x1, P0 ;  /* 0x000000537b557211 */ /* 0x000fe400000f0c84 */
[----:B------:R-:W-:Y:S11]  /*2610*/  ISETP.GE.AND P0, PT, R14, c[0x0][0x27c], PT ;  /* 0x00009f000e007a0c */ /* 0x000ff60003f06270 */
[----:B------:R-:W-:Y:S02]  /*2620*/  @!UPT UIADD3 URZ, URZ, URZ, URZ ;  /* 0x0000003f3f3ff290 */ /* 0x000fe4000fffe03f */
        /* <DEDUP_REMOVED lines=14> */
[----:B------:R-:W-:Y:S01]  /*2710*/  @!P0 HADD2.F32 R45, -RZ, R40.H0_H0 ;  /* 0x20000028ff2d8230 */ /* 0x000fe20000004100 */
[----:B------:R-:W-:Y:S01]  /*2720*/  @!P0 MOV R40, R26 ;  /* 0x0000001a00288202 */ /* 0x000fe20000000f00 */
[--C-:B------:R-:W-:Y:S01]  /*2730*/  @!P0 HADD2.F32 R47, -RZ, R41.reuse.H1_H1 ;  /* 0x30000029ff2f8230 */ /* 0x100fe20000004100 */
[-C--:B------:R-:W-:Y:S02]  /*2740*/  @!P0 FMUL.FTZ R54, R46, R44.reuse ;  /* 0x0000002c2e368220 */ /* 0x080fe40000410000 */
[----:B------:R-:W-:Y:S01]  /*2750*/  @!P0 FMUL.FTZ R3, R45, R44 ;  /* 0x0000002c2d038220 */ /* 0x000fe20000410000 */
[----:B------:R-:W-:Y:S01]  /*2760*/  @!P0 HADD2.F32 R44, -RZ, R41.H0_H0 ;  /* 0x20000029ff2c8230 */ /* 0x000fe20000004100 */
[-C--:B------:R-:W-:Y:S01]  /*2770*/  @!P0 FMUL.FTZ R81, R47, R37.reuse ;  /* 0x000000252f518220 */ /* 0x080fe20000410000 */
[--C-:B------:R-:W-:Y:S01]  /*2780*/  @!P0 HADD2.F32 R41, -RZ, R40.reuse.H0_H0 ;  /* 0x20000028ff298230 */ /* 0x100fe20000004100 */
[-C--:B------:R-:W-:Y:S02]  /*2790*/  @!P0 FFMA.FTZ R54, R45, R50.reuse, -R54 ;  /* 0x000000322d368223 */ /* 0x080fe40000010836 */
[----:B------:R-:W-:Y:S01]  /*27a0*/  @!P0 FMUL.FTZ R4, R44, R37 ;  /* 0x000000252c048220 */ /* 0x000fe20000410000 */
[----:B------:R-:W-:Y:S01]  /*27b0*/  @!P0 MOV R37, R27 ;  /* 0x0000001b00258202 */ /* 0x000fe20000000f00 */
[----:B------:R-:W-:Y:S01]  /*27c0*/  @!P0 FFMA.FTZ R3, R46, R50, R3 ;  /* 0x000000322e038223 */ /* 0x000fe20000010003 */
[----:B------:R-:W-:Y:S01]  /*27d0*/  @!P0 HADD2.F32 R50, -RZ, R53.H0_H0 ;  /* 0x20000035ff328230 */ /* 0x000fe20000004100 */
[----:B------:R-:W-:Y:S01]  /*27e0*/  @!P0 FMUL.FTZ R5, R41, R36 ;  /* 0x0000002429058220 */ /* 0x000fe20000410000 */
[----:B------:R-:W-:Y:S01]  /*27f0*/  @!P0 HADD2.F32 R46, -RZ, R40.H1_H1 ;  /* 0x30000028ff2e8230 */ /* 0x000fe20000004100 */
[-C--:B------:R-:W-:Y:S01]  /*2800*/  @!P0 FFMA.FTZ R4, R47, R51.reuse, R4 ;  /* 0x000000332f048223 */ /* 0x080fe20000010004 */
[----:B------:R-:W-:Y:S01]  /*2810*/  @!P0 F2FP.PACK_AB R54, R3, R54 ;  /* 0x000000360336823e */ /* 0x000fe200000000ff */
[----:B------:R-:W-:Y:S01]  /*2820*/  @!P0 FFMA.FTZ R81, R44, R51, -R81 ;  /* 0x000000332c518223 */ /* 0x000fe20000010851 */
[--C-:B------:R-:W-:Y:S01]  /*2830*/  @!P0 HADD2.F32 R53, -RZ, R37.reuse.H1_H1 ;  /* 0x30000025ff358230 */ /* 0x100fe20000004100 */
[----:B------:R-:W-:Y:S01]  /*2840*/  @!P0 FMUL.FTZ R56, R46, R36 ;  /* 0x000000242e388220 */ /* 0x000fe20000410000 */
[----:B------:R-:W-:Y:S01]  /*2850*/  @!P0 MOV R24, R54 ;  /* 0x0000003600188202 */ /* 0x000fe20000000f00 */
[----:B------:R-:W-:Y:S01]  /*2860*/  @!P0 HADD2.F32 R37, -RZ, R37.H0_H0 ;  /* 0x20000025ff258230 */ /* 0x000fe20000004100 */
[----:B------:R-:W-:Y:S01]  /*2870*/  @!P0 F2FP.PACK_AB R81, R4, R81 ;  /* 0x000000510451823e */ /* 0x000fe200000000ff */
[----:B------:R-:W-:Y:S02]  /*2880*/  @!P0 FMUL.FTZ R80, R53, R48 ;  /* 0x0000003035508220 */ /* 0x000fe40000410000 */
[----:B------:R-:W-:Y:S01]  /*2890*/  @!P0 FFMA.FTZ R5, R46, R50, R5 ;  /* 0x000000322e058223 */ /* 0x000fe20000010005 */
[----:B------:R-:W-:Y:S01]  /*28a0*/  @!P0 MOV R25, R81 ;  /* 0x0000005100198202 */ /* 0x000fe20000000f00 */
        /* <DEDUP_REMOVED lines=9> */
.L_x_847:
[----:B------:R-:W-:Y:S05]  /*2940*/  BSYNC B0 ;  /* 0x0000000000007941 */ /* 0x000fea0003800000 */
.L_x_846:
        /* <DEDUP_REMOVED lines=31> */
[----:B------:R-:W-:Y:S01]  /*2b40*/  @!P0 FFMA.FTZ R3, R46, R45, R3 ;  /* 0x0000002d2e038223 */ /* 0x000fe20000010003 */
[----:B------:R-:W-:Y:S01]  /*2b50*/  @!P0 HADD2.F32 R46, -RZ, R37.H1_H1 ;  /* 0x30000025ff2e8230 */ /* 0x000fe20000004100 */
[----:B------:R-:W-:Y:S01]  /*2b60*/  @!P0 FMUL.FTZ R4, R41, R36 ;  /* 0x0000002429048220 */ /* 0x000fe20000410000 */
[----:B------:R-:W-:Y:S01]  /*2b70*/  @!P0 MOV R36, R27 ;  /* 0x0000001b00248202 */ /* 0x000fe20000000f00 */
[----:B------:R-:W-:Y:S01]  /*2b80*/  @!P0 FFMA.FTZ R52, R44, R45, -R52 ;  /* 0x0000002d2c348223 */ /* 0x000fe20000010834 */
[----:B------:R-:W-:Y:S01]  /*2b90*/  @!P0 HADD2.F32 R45, -RZ, R71.H0_H0 ;  /* 0x20000047ff2d8230 */ /* 0x000fe20000004100 */
[-C--:B------:R-:W-:Y:S02]  /*2ba0*/  @!P0 FMUL.FTZ R5, R40, R29.reuse ;  /* 0x0000001d28058220 */ /* 0x080fe40000410000 */
[C---:B------:R-:W-:Y:S01]  /*2bb0*/  @!P0 FMUL.FTZ R54, R46.reuse, R29 ;  /* 0x0000001d2e368220 */ /* 0x040fe20000410000 */
[----:B------:R-:W-:Y:S01]  /*2bc0*/  @!P0 F2FP.PACK_AB R52, R3, R52 ;  /* 0x000000340334823e */ /* 0x000fe200000000ff */
[----:B------:R-:W-:Y:S01]  /*2bd0*/  @!P0 FFMA.FTZ R4, R47, R48, R4 ;  /* 0x000000302f048223 */ /* 0x000fe20000010004 */
        /* <DEDUP_REMOVED lines=9> */
[-C--:B------:R-:W-:Y:S01]  /*2c70*/  @!P0 FFMA.FTZ R53, R37, R50.reuse, -R53 ;  /* 0x0000003225358223 */ /* 0x080fe20000010835 */
[----:B------:R-:W-:Y:S01]  /*2c80*/  @!P0 MOV R25, R51 ;  /* 0x0000003300198202 */ /* 0x000fe20000000f00 */
[----:B------:R-:W-:Y:S01]  /*2c90*/  @!P0 FFMA.FTZ R6, R49, R50, R6 ;  /* 0x0000003231068223 */ /* 0x000fe20000010006 */
[----:B------:R-:W-:Y:S04]  /*2ca0*/  @!P0 F2FP.PACK_AB R54, R5, R54 ;  /* 0x000000360536823e */ /* 0x000fe800000000ff */
[----:B------:R-:W-:Y:S02]  /*2cb0*/  @!P0 F2FP.PACK_AB R53, R6, R53 ;  /* 0x000000350635823e */ /* 0x000fe400000000ff */
[----:B------:R-:W-:Y:S02]  /*2cc0*/  @!P0 MOV R26, R54 ;  /* 0x00000036001a8202 */ /* 0x000fe40000000f00 */
[----:B------:R-:W-:Y:S05]  /*2cd0*/  @!P0 MOV R27, R53 ;  /* 0x00000035001b8202 */ /* 0x000fea0000000f00 */
[----:B------:R2:W-:Y:S02]  /*2ce0*/  ST.E.128 [R78.64], R24 ;  /* 0x000000184e007985 */ /* 0x0005e4000c101d10 */
.L_x_849:
[----:B------:R-:W-:Y:S05]  /*2cf0*/  BSYNC B0 ;  /* 0x0000000000007941 */ /* 0x000fea0003800000 */
.L_x_848:
[----:B------:R-:W-:Y:S11]  /*2d00*/  ISETP.GE.AND P0, PT, R107, c[0x0][0x1d4], PT ;  /* 0x000075006b007a0c */ /* 0x000ff60003f06270 */
[----:B------:R-:W-:Y:S02]  /*2d10*/  @!UPT UIADD3 URZ, URZ, URZ, URZ ;  /* 0x0000003f3f3ff290 */ /* 0x000fe4000fffe03f */
[----:B------:R-:W-:-:S05]  /*2d20*/  @P0 BRA `(.L_x_843) ;  /* 0x0000036000000947 */ /* 0x000fca0003800000 */
[C---:B---3--:R-:W-:Y:S01]  /*2d30*/  LEA R82, P0, R122.reuse, R82, 0x1 ;  /* 0x000000527a527211 */ /* 0x048fe200078008ff */
[----:B--2---:R-:W2:Y:S03]  /*2d40*/  LDS.128 R24, [R105+0xe880] ;  /* 0x00e8800069187984 */ /* 0x004ea60000000c00 */
[----:B------:R-:W-:Y:S02]  /*2d50*/  LEA.HI.X R83, R122, R83, R119, 0x1, P0 ;  /* 0x000000537a537211 */ /* 0x000fe400000f0c77 */
[----:B------:R-:W-:Y:S11]  /*2d60*/  ISETP.GE.AND P0, PT, R13, c[0x0][0x27c], PT ;  /* 0x00009f000d007a0c */ /* 0x000ff60003f06270 */
[----:B------:R-:W-:Y:S02]  /*2d70*/  @!UPT UIADD3 URZ, URZ, URZ, URZ ;  /* 0x0000003f3f3ff290 */ /* 0x000fe4000fffe03f */
[----:B------:R-:W-:Y:S01]  /*2d80*/  @!P0 HADD2.F32 R41, -RZ, R65.H1_H1 ;  /* 0x30000041ff298230 */ /* 0x000fe20000004100 */
[--C-:B------:R-:W-:Y:S02]  /*2d90*/  @!P0 SHF.R.U64 R29, R38, 0x10, R39.reuse ;  /* 0x00000010261d8819 */ /* 0x100fe40000001227 */
        /* <DEDUP_REMOVED lines=14> */
[-C--:B------:R-:W-:Y:S01]  /*2e80*/  @!P0 FMUL.FTZ R46, R42, R39.reuse ;  /* 0x000000272a2e8220 */ /* 0x080fe20000410000 */
[----:B------:R-:W-:Y:S01]  /*2e90*/  @!P0 HADD2.F32 R40, -RZ, R37.H0_H0 ;  /* 0x20000025ff288230 */ /* 0x000fe20000004100 */
[C---:B------:R-:W-:Y:S02]  /*2ea0*/  @!P0 FMUL.FTZ R3, R36.reuse, R39 ;  /* 0x0000002724038220 */ /* 0x040fe40000410000 */
[----:B------:R-:W-:Y:S01]  /*2eb0*/  @!P0 FFMA.FTZ R46, R36, R41, -R46 ;  /* 0x00000029242e8223 */ /* 0x000fe2000001082e */
[----:B------:R-:W-:Y:S01]  /*2ec0*/  @!P0 MOV R36, R26 ;  /* 0x0000001a00248202 */ /* 0x000fe20000000f00 */
[CC--:B------:R-:W-:Y:S02]  /*2ed0*/  @!P0 FMUL.FTZ R49, R43.reuse, R29.reuse ;  /* 0x0000001d2b318220 */ /* 0x0c0fe40000410000 */
        /* <DEDUP_REMOVED lines=14> */
[-C--:B------:R-:W-:Y:S01]  /*2fc0*/  @!P0 FMUL.FTZ R50, R47, R38.reuse ;  /* 0x000000262f328220 */ /* 0x080fe20000410000 */
[----:B------:R-:W-:Y:S01]  /*2fd0*/  @!P0 MOV R25, R49 ;  /* 0x0000003100198202 */ /* 0x000fe20000000f00 */
[----:B------:R-:W-:Y:S01]  /*2fe0*/  @!P0 HADD2.F32 R42, -RZ, R65.H0_H0 ;  /* 0x20000041ff2a8230 */ /* 0x000fe20000004100 */
[C---:B------:R-:W-:Y:S02]  /*2ff0*/  @!P0 FMUL.FTZ R6, R29.reuse, R38 ;  /* 0x000000261d068220 */ /* 0x040fe40000410000 */
[----:B------:R-:W-:Y:S02]  /*3000*/  @!P0 FFMA.FTZ R50, R29, R44, -R50 ;  /* 0x0000002c1d328223 */ /* 0x000fe40000010832 */
        /* <DEDUP_REMOVED lines=8> */
.L_x_843:
[----:B--2---:R-:W-:Y:S05]  /*3090*/  BSYNC B1 ;  /* 0x0000000000017941 */ /* 0x004fea0003800000 */
.L_x_842:
[----:B-1----:R-:W1:Y:S04]  /*30a0*/  SHFL.IDX PT, R145, R145, 0x1, 0x181f ;  /* 0x00381f0091917f89 */ /* 0x002e6800000e0000 */
[----:B------:R-:W2:Y:S01]  /*30b0*/  SHFL.IDX PT, R157, R157, 0x1, 0x181f ;  /* 0x00381f009d9d7f89 */ /* 0x000ea200000e0000 */
[----:B------:R-:W-:-:S05]  /*30c0*/  @P5 BRA `(.L_x_850) ;  /* 0x0000392000005947 */ /* 0x000fca0003800000 */
[----:B------:R-:W-:Y:S01]  /*30d0*/  ISETP.GE.AND P0, PT, R18, c[0x0][0x1d4], PT ;  /* 0x0000750012007a0c */ /* 0x000fe20003f06270 */
[----:B------:R-:W-:Y:S01]  /*30e0*/  @!UPT UIADD3 URZ, URZ, URZ, URZ ;  /* 0x0000003f3f3ff290 */ /* 0x000fe2000fffe03f */
[----:B------:R-:W-:Y:S11]  /*30f0*/  BSSY B0, `(.L_x_851) ;  /* 0x0000038000007945 */ /* 0x000ff60003800000 */
[----:B------:R-:W-:-:S05]  /*3100*/  @P0 BRA `(.L_x_852) ;  /* 0x0000036000000947 */ /* 0x000fca0003800000 */
[C---:B--2---:R-:W-:Y:S01]  /*3110*/  LEA R46, P0, R18.reuse, R157, 0x1 ;  /* 0x0000009d122e7211 */ /* 0x044fe200078008ff */
[----:B------:R-:W2:Y:S03]  /*3120*/  LDS.128 R24, [R105+0xb080] ;  /* 0x00b0800069187984 */ /* 0x000ea60000000c00 */
[----:B-1----:R-:W-:Y:S02]  /*3130*/  LEA.HI.X R47, R18, R145, R19, 0x1, P0 ;  /* 0x00000091122f7211 */ /* 0x002fe400000f0c13 */
[----:B------:R-:W-:Y:S11]  /*3140*/  ISETP.GE.AND P0, PT, R20, c[0x0][0x27c], PT ;  /* 0x00009f0014007a0c */ /* 0x000ff60003f06270 */
[----:B------:R-:W-:Y:S02]  /*3150*/  @!UPT UIADD3 URZ, URZ, URZ, URZ ;  /* 0x0000003f3f3ff290 */ /* 0x000fe4000fffe03f */
[--C-:B------:R-:W-:Y:S01]  /*3160*/  @!P0 HADD2.F32 R36, -RZ, R23.reuse.H1_H1 ;  /* 0x30000017ff248230 */ /* 0x100fe20000004100 */
[--C-:B------:R-:W-:Y:S01]  /*3170*/  @!P0 SHF.R.U64 R28, R34, 0x10, R35.reuse ;  /* 0x00000010221c8819 */ /* 0x100fe20000001223 */
[----:B------:R-:W-:Y:S01]  /*3180*/  @!P0 HADD2.F32 R38, -RZ, R64.H1_H1 ;  /* 0x30000040ff268230 */ /* 0x000fe20000004100 */
        /* <DEDUP_REMOVED lines=37> */
[-C--:B------:R-:W-:Y:S02]  /*33e0*/  @!P0 FFMA.FTZ R45, R29, R42.reuse, -R45 ;  /* 0x0000002a1d2d8223 */ /* 0x080fe4000001082d */
        /* <DEDUP_REMOVED lines=8> */
.L_x_852:
[----:B------:R-:W-:Y:S05]  /*3470*/  BSYNC B0 ;  /* 0x0000000000007941 */ /* 0x000fea0003800000 */
.L_x_851:
[----:B------:R-:W-:Y:S01]  /*3480*/  ISETP.GE.AND P0, PT, R15, c[0x0][0x1d4], PT ;  /* 0x000075000f007a0c */ /* 0x000fe20003f06270 */
[----:B------:R-:W-:Y:S01]  /*3490*/  @!UPT UIADD3 URZ, URZ, URZ, URZ ;  /* 0x0000003f3f3ff290 */ /* 0x000fe2000fffe03f */
[----:B------:R-:W-:Y:S11]  /*34a0*/  BSSY B0, `(.L_x_853) ;  /* 0x0000038000007945 */ /* 0x000ff60003800000 */
[----:B------:R-:W-:-:S05]  /*34b0*/  @P0 BRA `(.L_x_854) ;  /* 0x0000036000000947 */ /* 0x000fca0003800000 */
[C---:B--2---:R-:W-:Y:S01]  /*34c0*/  LEA R44, P0, R123.reuse, R157, 0x1 ;  /* 0x0000009d7b2c7211 */ /* 0x044fe200078008ff */
[----:B-1----:R-:W1:Y:S03]  /*34d0*/  LDS.128 R24, [R105+0xc880] ;  /* 0x00c8800069187984 */ /* 0x002e660000000c00 */
        /* <DEDUP_REMOVED lines=52> */
.L_x_854:
[----:B------:R-:W-:Y:S05]  /*3820*/  BSYNC B0 ;  /* 0x0000000000007941 */ /* 0x000fea0003800000 */
.L_x_853:
        /* <DEDUP_REMOVED lines=58> */
.L_x_856:
[----:B------:R-:W-:Y:S05]  /*3bd0*/  BSYNC B0 ;  /* 0x0000000000007941 */ /* 0x000fea0003800000 */
.L_x_855:
[----:B------:R-:W-:Y:S11]  /*3be0*/  ISETP.GE.AND P0, PT, R107, c[0x0][0x1d4], PT ;  /* 0x000075006b007a0c */ /* 0x000ff60003f06270 */
[----:B------:R-:W-:Y:S02]  /*3bf0*/  @!UPT UIADD3 URZ, URZ, URZ, URZ ;  /* 0x0000003f3f3ff290 */ /* 0x000fe4000fffe03f */
[----:B------:R-:W-:-:S05]  /*3c00*/  @P0 BRA `(.L_x_850) ;  /* 0x00002de000000947 */ /* 0x000fca0003800000 */
[C---:B--2---:R-:W-:Y:S01]  /*3c10*/  LEA R38, P0, R122.reuse, R157, 0x1 ;  /* 0x0000009d7a267211 */ /* 0x044fe200078008ff */
[----:B-1----:R-:W1:Y:S03]  /*3c20*/  LDS.128 R24, [R105+0xf880] ;  /* 0x00f8800069187984 */ /* 0x002e660000000c00 */
[----:B------:R-:W-:Y:S02]  /*3c30*/  LEA.HI.X R39, R122, R145, R119, 0x1, P0 ;  /* 0x000000917a277211 */ /* 0x000fe400000f0c77 */
        /* <DEDUP_REMOVED lines=25> */
[----:B------:R-:W-:Y:S02]  /*3dd0*/  @!P0 FFMA.FTZ R3, R28, R29, R3 ;  /* 0x0000001d1c038223 */ /* 0x000fe40000010003 */
[C---:B------:R-:W-:Y:S01]  /*3de0*/  @!P0 FMUL.FTZ R4, R22.reuse, R9 ;  /* 0x0000000916048220 */ /* 0x040fe20000410000 */
[----:B------:R-:W-:Y:S01]  /*3df0*/  @!P0 MOV R9, R27 ;  /* 0x0000001b00098202 */ /* 0x000fe20000000f00 */
[-C--:B------:R-:W-:Y:S01]  /*3e00*/  @!P0 FFMA.FTZ R33, R22, R31.reuse, -R33 ;  /* 0x0000001f16218223 */ /* 0x080fe20000010821 */
[--C-:B------:R-:W-:Y:S01]  /*3e10*/  @!P0 HADD2.F32 R28, -RZ, R11.reuse.H1_H1 ;  /* 0x3000000bff1c8230 */ /* 0x100fe20000004100 */
[----:B------:R-:W-:Y:S01]  /*3e20*/  @!P0 FFMA.FTZ R4, R30, R31, R4 ;  /* 0x0000001f1e048223 */ /* 0x000fe20000010004 */
[----:B------:R-:W-:Y:S01]  /*3e30*/  @!P0 F2FP.PACK_AB R36, R3, R36 ;  /* 0x000000240324823e */ /* 0x000fe200000000ff */
[----:B------:R-:W-:Y:S02]  /*3e40*/  @!P0 HADD2.F32 R11, -RZ, R11.H0_H0 ;  /* 0x2000000bff0b8230 */ /* 0x000fe40000004100 */
[-C--:B------:R-:W-:Y:S01]  /*3e50*/  @!P0 FMUL.FTZ R40, R28, R8.reuse ;  /* 0x000000081c288220 */ /* 0x080fe20000410000 */
[----:B------:R-:W-:Y:S01]  /*3e60*/  @!P0 F2FP.PACK_AB R33, R4, R33 ;  /* 0x000000210421823e */ /* 0x000fe200000000ff */
[--C-:B------:R-:W-:Y:S01]  /*3e70*/  @!P0 HADD2.F32 R29, -RZ, R9.reuse.H1_H1 ;  /* 0x30000009ff1d8230 */ /* 0x100fe20000004100 */
[C---:B------:R-:W-:Y:S01]  /*3e80*/  @!P0 FMUL.FTZ R5, R11.reuse, R8 ;  /* 0x000000080b058220 */ /* 0x040fe20000410000 */
[----:B------:R-:W-:Y:S01]  /*3e90*/  @!P0 MOV R24, R36 ;  /* 0x0000002400188202 */ /* 0x000fe20000000f00 */
[----:B------:R-:W-:Y:S01]  /*3ea0*/  @!P0 FFMA.FTZ R40, R11, R32, -R40 ;  /* 0x000000200b288223 */ /* 0x000fe20000010828 */
[----:B------:R-:W-:Y:S01]  /*3eb0*/  @!P0 MOV R25, R33 ;  /* 0x0000002100198202 */ /* 0x000fe20000000f00 */
[----:B------:R-:W-:Y:S01]  /*3ec0*/  @!P0 FMUL.FTZ R35, R29, R10 ;  /* 0x0000000a1d238220 */ /* 0x000fe20000410000 */
[----:B------:R-:W-:Y:S01]  /*3ed0*/  @!P0 HADD2.F32 R9, -RZ, R9.H0_H0 ;  /* 0x20000009ff098230 */ /* 0x000fe20000004100 */
[----:B------:R-:W-:Y:S04]  /*3ee0*/  @!P0 FFMA.FTZ R5, R28, R32, R5 ;  /* 0x000000201c058223 */ /* 0x000fe80000010005 */
[----:B------:R-:W-:Y:S01]  /*3ef0*/  @!P0 FMUL.FTZ R6, R9, R10 ;  /* 0x0000000a09068220 */ /* 0x000fe20000410000 */
[----:B------:R-:W-:Y:S01]  /*3f00*/  @!P0 F2FP.PACK_AB R40, R5, R40 ;  /* 0x000000280528823e */ /* 0x000fe200000000ff */
[-C--:B------:R-:W-:Y:S02]  /*3f10*/  @!P0 FFMA.FTZ R35, R9, R34.reuse, -R35 ;  /* 0x0000002209238223 */ /* 0x080fe40000010823 */
[----:B------:R-:W-:Y:S01]  /*3f20*/  @!P0 FFMA.FTZ R6, R29, R34, R6 ;  /* 0x000000221d068223 */ /* 0x000fe20000010006 */
[----:B------:R-:W-:Y:S04]  /*3f30*/  @!P0 MOV R26, R40 ;  /* 0x00000028001a8202 */ /* 0x000fe80000000f00 */
[----:B------:R-:W-:Y:S04]  /*3f40*/  @!P0 F2FP.PACK_AB R35, R6, R35 ;  /* 0x000000230623823e */ /* 0x000fe800000000ff */
[----:B------:R-:W-:Y:S05]  /*3f50*/  @!P0 MOV R27, R35 ;  /* 0x00000023001b8202 */ /* 0x000fea0000000f00 */
[----:B------:R1:W-:Y:S01]  /*3f60*/  ST.E.128 [R38.64], R24 ;  /* 0x0000001826007985 */ /* 0x0003e2000c101d10 */
[----:B------:R-:W-:-:S05]  /*3f70*/  BRA `(.L_x_850) ;  /* 0x00002a7000007947 */ /* 0x000fca0003800000 */
.L_x_837:
        /* <DEDUP_REMOVED lines=30> */
[----:B------:R1:W5:Y:S04]  /*4160*/  @!P0 LDG.E.128 R60, [R8.64] ;  /* 0x00000010083c8981 */ /* 0x000368000c1e1d00 */
[----:B------:R1:W5:Y:S01]  /*4170*/  @!P0 LDG.E.128 R44, [R4.64] ;  /* 0x00000010042c8981 */ /* 0x000362000c1e1d00 */
[----:B------:R-:W-:Y:S11]  /*4180*/  ISETP.GE.AND P0, PT, R15, c[0x0][0x27c], PT ;  /* 0x00009f000f007a0c */ /* 0x000ff60003f06270 */
[----:B------:R-:W-:Y:S02]  /*4190*/  @!UPT UIADD3 URZ, URZ, URZ, URZ ;  /* 0x0000003f3f3ff290 */ /* 0x000fe4000fffe03f */
[----:B------:R1:W5:Y:S04]  /*41a0*/  @!P0 LDG.E.128 R84, [R8.64+0x80] ;  /* 0x0000801008548981 */ /* 0x000368000c1e1d00 */
[----:B------:R1:W5:Y:S02]  /*41b0*/  @!P0 LDG.E.128 R36, [R4.64+0x80] ;  /* 0x0000801004248981 */ /* 0x000364000c1e1d00 */
.L_x_858:
[----:B------:R-:W-:Y:S05]  /*41c0*/  BSYNC B0 ;  /* 0x0000000000007941 */ /* 0x000fea0003800000 */
.L_x_857:
        /* <DEDUP_REMOVED lines=60> */
.L_x_860:
[----:B------:R-:W-:Y:S05]  /*4590*/  BSYNC B0 ;  /* 0x0000000000007941 */ /* 0x000fea0003800000 */
.L_x_859:
[----:B-1---5:R-:W-:Y:S01]  /*45a0*/  MOV R8, R73 ;  /* 0x0000004900087202 */ /* 0x022fe20000000f00 */
[----:B------:R1:W2:Y:S01]  /*45b0*/  SHFL.IDX PT, R171, R145, RZ, 0x181f ;  /* 0x00181fff91ab7589 */ /* 0x0002a200000e0000 */
[----:B------:R-:W-:Y:S01]  /*45c0*/  MOV R5, R27 ;  /* 0x0000001b00057202 */ /* 0x000fe20000000f00 */
[----:B------:R-:W-:Y:S01]  /*45d0*/  IMAD.MOV.U32 R11, RZ, RZ, R74 ;  /* 0x000000ffff0b7224 */ /* 0x000fe200078e004a */
[----:B------:R-:W-:Y:S01]  /*45e0*/  IADD3 R81, -R68, c[0x0][0x1d4], RZ ;  /* 0x0000750044517a10 */ /* 0x000fe20007ffe1ff */
[----:B------:R-:W-:Y:S01]  /*45f0*/  IMAD.MOV.U32 R10, RZ, RZ, R75 ;  /* 0x000000ffff0a7224 */ /* 0x000fe200078e004b */
[----:B------:R-:W-:Y:S01]  /*4600*/  BSSY B1, `(.L_x_861) ;  /* 0x000010b000017945 */ /* 0x000fe20003800000 */
[----:B------:R-:W-:Y:S02]  /*4610*/  IMAD.MOV.U32 R9, RZ, RZ, R72 ;  /* 0x000000ffff097224 */ /* 0x000fe400078e0048 */
[----:B------:R1:W3:Y:S01]  /*4620*/  SHFL.IDX PT, R170, R157, RZ, 0x181f ;  /* 0x00181fff9daa7589 */ /* 0x0002e200000e0000 */
        /* <DEDUP_REMOVED lines=24> */
[----:B------:R-:W-:Y:S01]  /*47b0*/  SEL R57, R68, R81, !P1 ;  /* 0x0000005144397207 */ /* 0x000fe20004800000 */
[----:B------:R-:W2:Y:S01]  /*47c0*/  LDS.128 R32, [R140+0xa080] ;  /* 0x00a080008c207984 */ /* 0x000ea20000000c00 */
[----:B------:R-:W-:Y:S02]  /*47d0*/  ISETP.GE.AND P0, PT, R18, c[0x0][0x27c], PT ;  /* 0x00009f0012007a0c */ /* 0x000fe40003f06270 */
[----:B------:R-:W-:Y:S04]  /*47e0*/  SHF.R.S32.HI R56, RZ, 0x1f, R57 ;  /* 0x0000001fff387819 */ /* 0x000fe80000011439 */
[----:B------:R-:W-:Y:S04]  /*47f0*/  LEA.HI R57, R56, R57, RZ, 0x4 ;  /* 0x0000003938397211 */ /* 0x000fe800078f20ff */
[----:B------:R-:W-:Y:S03]  /*4800*/  LEA.HI.SX32 R57, R57, R70, 0x1c ;  /* 0x0000004639397211 */ /* 0x000fe600078fe2ff */
[----:B------:R-:W-:Y:S01]  /*4810*/  @!P0 SHF.R.U64 R50, R44, 0x10, R45 ;  /* 0x000000102c328819 */ /* 0x000fe2000000122d */
[----:B------:R-:W-:Y:S01]  /*4820*/  @!P0 HADD2.F32 R52, -RZ, R49.H1_H1 ;  /* 0x30000031ff348230 */ /* 0x000fe20000004100 */
[----:B------:R-:W-:Y:S01]  /*4830*/  SHF.R.S32.HI R56, RZ, 0x1f, R57 ;  /* 0x0000001fff387819 */ /* 0x000fe20000011439 */
[----:B------:R-:W-:Y:S01]  /*4840*/  @!P0 HADD2.F32 R58, -RZ, R58.H0_H0 ;  /* 0x2000003aff3a8230 */ /* 0x000fe20000004100 */
[----:B------:R-:W-:Y:S01]  /*4850*/  SHF.L.U32 R173, R57, 0x3, RZ ;  /* 0x0000000339ad7819 */ /* 0x000fe200000006ff */
[----:B------:R-:W-:Y:S01]  /*4860*/  @!P0 HADD2.F32 R51, -RZ, R50.H0_H0 ;  /* 0x20000032ff338230 */ /* 0x000fe20000004100 */
[----:B------:R-:W-:Y:S01]  /*4870*/  LEA.HI R56, R56, R57, RZ, 0x3 ;  /* 0x0000003938387211 */ /* 0x000fe200078f18ff */
[----:B------:R-:W-:Y:S01]  /*4880*/  @!P0 HADD2.F32 R65, -RZ, R65.H0_H0 ;  /* 0x20000041ff418230 */ /* 0x000fe20000004100 */
[----:B------:R-:W-:Y:S02]  /*4890*/  LOP3.LUT R175, R108, 0x38, R173, 0xf8, !PT ;  /* 0x000000386caf7812 */ /* 0x000fe400078ef8ad */
[----:B------:R-:W-:Y:S02]  /*48a0*/  SHF.R.S32.HI R56, RZ, 0x3, R56 ;  /* 0x00000003ff387819 */ /* 0x000fe40000011438 */
[----:B------:R-:W-:Y:S02]  /*48b0*/  LOP3.LUT R175, R175, R106, RZ, 0x3c, !PT ;  /* 0x0000006aafaf7212 */ /* 0x000fe400078e3cff */
[----:B------:R-:W-:Y:S01]  /*48c0*/  @!P0 SHF.R.U32.HI R44, RZ, 0x10, R47 ;  /* 0x00000010ff2c8819 */ /* 0x000fe2000001162f */
[----:B------:R-:W-:Y:S01]  /*48d0*/  IMAD R54, R56, 0xc00, R7 ;  /* 0x00000c0038367824 */ /* 0x000fe200078e0207 */
[----:B------:R-:W-:Y:S02]  /*48e0*/  @!P0 SHF.R.U64 R46, R46, 0x10, R47 ;  /* 0x000000102e2e8819 */ /* 0x000fe4000000122f */
[----:B------:R-:W-:Y:S01]  /*48f0*/  @!P0 SHF.R.U64 R59, R60, 0x10, R61 ;  /* 0x000000103c3b8819 */ /* 0x000fe2000000123d */
[----:B------:R-:W-:Y:S01]  /*4900*/  IMAD.IADD R175, R54, 0x1, R175 ;  /* 0x0000000136af7824 */ /* 0x000fe200078e02af */
[----:B------:R-:W-:Y:S02]  /*4910*/  @!P0 SHF.R.U32.HI R45, RZ, 0x10, R45 ;  /* 0x00000010ff2d8819 */ /* 0x000fe4000001162d */
[----:B------:R-:W-:Y:S01]  /*4920*/  @!P0 SHF.R.U32.HI R60, RZ, 0x10, R61 ;  /* 0x00000010ff3c8819 */ /* 0x000fe2000001163d */
[----:B------:R-:W-:Y:S01]  /*4930*/  @!P0 HADD2.F32 R59, -RZ, R59.H0_H0 ;  /* 0x2000003bff3b8230 */ /* 0x000fe20000004100 */
[----:B------:R-:W-:Y:S01]  /*4940*/  SHF.L.U32 R172, R175, 0x1, RZ ;  /* 0x00000001afac7819 */ /* 0x000fe200000006ff */
[----:B------:R-:W-:Y:S01]  /*4950*/  @!P0 HADD2.F32 R61, -RZ, R94.H0_H0 ;  /* 0x2000005eff3d8230 */ /* 0x000fe20000004100 */
[----:B--2---:R-:W-:Y:S01]  /*4960*/  @!P0 IMAD.MOV.U32 R53, RZ, RZ, R32 ;  /* 0x000000ffff358224 */ /* 0x004fe200078e0020 */
[--C-:B------:R-:W-:Y:S02]  /*4970*/  @!P0 SHF.R.U32.HI R67, RZ, 0x10, R63.reuse ;  /* 0x00000010ff438819 */ /* 0x100fe4000001163f */
[----:B------:R-:W2:Y:S01]  /*4980*/  LDS.128 R88, [R172+0xa080] ;  /* 0x00a08000ac587984 */ /* 0x000ea20000000c00 */
[----:B------:R-:W-:Y:S01]  /*4990*/  @!P0 SHF.R.U64 R63, R62, 0x10, R63 ;  /* 0x000000103e3f8819 */ /* 0x000fe2000000123f */
[--C-:B------:R-:W-:Y:S02]  /*49a0*/  @!P0 HADD2.F32 R47, -RZ, R53.reuse.H0_H0 ;  /* 0x20000035ff2f8230 */ /* 0x100fe40000004100 */
[----:B------:R-:W-:Y:S02]  /*49b0*/  @!P0 HADD2.F32 R50, -RZ, R53.H1_H1 ;  /* 0x30000035ff328230 */ /* 0x000fe40000004100 */
[----:B------:R-:W-:Y:S01]  /*49c0*/  @!P0 HADD2.F32 R67, -RZ, R67.H0_H0 ;  /* 0x20000043ff438230 */ /* 0x000fe20000004100 */
[C---:B------:R-:W-:Y:S01]  /*49d0*/  @!P0 FMUL.FTZ R3, R47.reuse, R52 ;  /* 0x000000342f038220 */ /* 0x040fe20000410000 */
[----:B------:R-:W-:Y:S01]  /*49e0*/  @!P0 HADD2.F32 R63, -RZ, R63.H0_H0 ;  /* 0x2000003fff3f8230 */ /* 0x000fe20000004100 */
[----:B------:R-:W-:Y:S01]  /*49f0*/  @!P0 FMUL.FTZ R4, R50, R51 ;  /* 0x0000003332048220 */ /* 0x000fe20000410000 */
[----:B--2---:R-:W-:Y:S02]  /*4a00*/  @!P0 MOV R57, R88 ;  /* 0x0000005800398202 */ /* 0x004fe40000000f00 */
[----:B------:R-:W-:Y:S03]  /*4a10*/  @!P0 MOV R62, R90 ;  /* 0x0000005a003e8202 */ /* 0x000fe60000000f00 */
[--C-:B------:R-:W-:Y:S02]  /*4a20*/  @!P0 HADD2.F32 R56, -RZ, R57.reuse.H0_H0 ;  /* 0x20000039ff388230 */ /* 0x100fe40000004100 */
[----:B------:R-:W-:Y:S03]  /*4a30*/  @!P0 HADD2.F32 R57, -RZ, R57.H1_H1 ;  /* 0x30000039ff398230 */ /* 0x000fe60000004100 */
[C---:B------:R-:W-:Y:S02]  /*4a40*/  @!P0 FMUL.FTZ R172, R56.reuse, R52 ;  /* 0x0000003438ac8220 */ /* 0x040fe40000410000 */
[-C--:B------:R-:W-:Y:S02]  /*4a50*/  @!P0 FFMA.FTZ R3, R56, R58.reuse, R3 ;  /* 0x0000003a38038223 */ /* 0x080fe40000010003 */
[----:B------:R-:W-:Y:S01]  /*4a60*/  @!P0 FFMA.FTZ R172, R47, R58, -R172 ;  /* 0x0000003a2fac8223 */ /* 0x000fe200000108ac */
[----:B------:R-:W-:Y:S01]  /*4a70*/  @!P0 HADD2.F32 R47, -RZ, R49.H0_H0 ;  /* 0x20000031ff2f8230 */ /* 0x000fe20000004100 */
[----:B------:R-:W-:Y:S01]  /*4a80*/  @!P0 IMAD.MOV.U32 R58, RZ, RZ, R89 ;  /* 0x000000ffff3a8224 */ /* 0x000fe200078e0059 */
[----:B------:R-:W-:Y:S01]  /*4a90*/  @!P0 MOV R49, R35 ;  /* 0x0000002300318202 */ /* 0x000fe20000000f00 */
[C---:B------:R-:W-:Y:S01]  /*4aa0*/  @!P0 FMUL.FTZ R175, R57.reuse, R51 ;  /* 0x0000003339af8220 */ /* 0x040fe20000410000 */
[----:B------:R-:W-:Y:S01]  /*4ab0*/  @!P0 MOV R51, R33 ;  /* 0x0000002100338202 */ /* 0x000fe20000000f00 */
[-C--:B------:R-:W-:Y:S01]  /*4ac0*/  @!P0 FFMA.FTZ R4, R57, R59.reuse, R4 ;  /* 0x0000003b39048223 */ /* 0x080fe20000010004 */
[--C-:B------:R-:W-:Y:S01]  /*4ad0*/  @!P0 HADD2.F32 R56, -RZ, R58.reuse.H0_H0 ;  /* 0x2000003aff388230 */ /* 0x100fe20000004100 */
[----:B------:R-:W-:Y:S01]  /*4ae0*/  @!P0 FFMA.FTZ R175, R50, R59, -R175 ;  /* 0x0000003b32af8223 */ /* 0x000fe200000108af */
[----:B------:R-:W-:Y:S02]  /*4af0*/  @!P0 HADD2.F32 R50, -RZ, R45.H0_H0 ;  /* 0x2000002dff328230 */ /* 0x000fe40000004100 */
[----:B------:R-:W-:Y:S01]  /*4b00*/  @!P0 HADD2.F32 R59, -RZ, R58.H1_H1 ;  /* 0x3000003aff3b8230 */ /* 0x000fe20000004100 */
[----:B------:R-:W-:Y:S01]  /*4b10*/  @!P0 FMUL.FTZ R174, R56, R47 ;  /* 0x0000002f38ae8220 */ /* 0x000fe20000410000 */
[--C-:B------:R-:W-:Y:S01]  /*4b20*/  @!P0 HADD2.F32 R45, -RZ, R51.reuse.H1_H1 ;  /* 0x30000033ff2d8230 */ /* 0x100fe20000004100 */
[----:B------:R-:W-:Y:S01]  /*4b30*/  @!P0 F2FP.PACK_AB R175, R175, R172 ;  /* 0x000000acafaf823e */ /* 0x000fe200000000ff */
[----:B------:R-:W-:Y:S01]  /*4b40*/  @!P0 HADD2.F32 R58, -RZ, R60.H0_H0 ;  /* 0x2000003cff3a8230 */ /* 0x000fe20000004100 */
[----:B------:R-:W-:Y:S01]  /*4b50*/  @!P0 IMAD.MOV.U32 R60, RZ, RZ, R91 ;  /* 0x000000ffff3c8224 */ /* 0x000fe200078e005b */
[----:B------:R-:W-:Y:S01]  /*4b60*/  @!P0 HADD2.F32 R52, -RZ, R51.H0_H0 ;  /* 0x20000033ff348230 */ /* 0x000fe20000004100 */
[-C--:B------:R-:W-:Y:S01]  /*4b70*/  @!P0 FMUL.FTZ R177, R59, R50.reuse ;  /* 0x000000323bb18220 */ /* 0x080fe20000410000 */
[----:B------:R-:W-:Y:S01]  /*4b80*/  @!P0 MOV R32, R175 ;  /* 0x000000af00208202 */ /* 0x000fe20000000f00 */
[C---:B------:R-:W-:Y:S01]  /*4b90*/  @!P0 FMUL.FTZ R6, R45.reuse, R50 ;  /* 0x000000322d068220 */ /* 0x040fe20000410000 */
[----:B------:R-:W-:Y:S01]  /*4ba0*/  @!P0 HADD2.F32 R66, -RZ, R60.H1_H1 ;  /* 0x3000003cff428230 */ /* 0x000fe20000004100 */
[----:B------:R-:W-:Y:S01]  /*4bb0*/  @!P0 FFMA.FTZ R177, R45, R58, -R177 ;  /* 0x0000003a2db18223 */ /* 0x000fe200000108b1 */
[----:B------:R-:W-:Y:S01]  /*4bc0*/  @!P0 HADD2.F32 R45, -RZ, R44.H0_H0 ;  /* 0x2000002cff2d8230 */ /* 0x000fe20000004100 */
[----:B------:R-:W-:Y:S01]  /*4bd0*/  @!P0 FMUL.FTZ R5, R52, R47 ;  /* 0x0000002f34058220 */ /* 0x000fe20000410000 */
[--C-:B------:R-:W-:Y:S01]  /*4be0*/  @!P0 HADD2.F32 R44, -RZ, R49.reuse.H1_H1 ;  /* 0x30000031ff2c8230 */ /* 0x100fe20000004100 */
[----:B------:R-:W-:Y:S01]  /*4bf0*/  @!P0 F2FP.PACK_AB R172, R4, R3 ;  /* 0x0000000304ac823e */ /* 0x000fe200000000ff */
[----:B------:R-:W-:Y:S01]  /*4c00*/  @!P0 HADD2.F32 R57, -RZ, R64.H0_H0 ;  /* 0x20000040ff398230 */ /* 0x000fe20000004100 */
[-C--:B------:R-:W-:Y:S01]  /*4c10*/  @!P0 FMUL.FTZ R179, R66, R45.reuse ;  /* 0x0000002d42b38220 */ /* 0x080fe20000410000 */
[----:B------:R-:W-:Y:S01]  /*4c20*/  @!P0 HADD2.F32 R47, -RZ, R48.H1_H1 ;  /* 0x30000030ff2f8230 */ /* 0x000fe20000004100 */
[C---:B------:R-:W-:Y:S01]  /*4c30*/  @!P0 FMUL.FTZ R11, R44.reuse, R45 ;  /* 0x0000002d2c0b8220 */ /* 0x040fe20000410000 */
[----:B------:R-:W-:Y:S01]  /*4c40*/  @!P0 MOV R88, R172 ;  /* 0x000000ac00588202 */ /* 0x000fe20000000f00 */
[----:B------:R-:W-:Y:S01]  /*4c50*/  @!P0 FFMA.FTZ R179, R44, R67, -R179 ;  /* 0x000000432cb38223 */ /* 0x000fe200000108b3 */
[----:B------:R-:W-:Y:S01]  /*4c60*/  @!P0 HADD2.F32 R64, -RZ, R60.H0_H0 ;  /* 0x2000003cff408230 */ /* 0x000fe20000004100 */
[----:B------:R-:W-:Y:S01]  /*4c70*/  @!P0 IMAD.MOV.U32 R44, RZ, RZ, R34 ;  /* 0x000000ffff2c8224 */ /* 0x000fe200078e0022 */
[----:B------:R-:W-:Y:S01]  /*4c80*/  @!P0 HADD2.F32 R50, -RZ, R49.H0_H0 ;  /* 0x20000031ff328230 */ /* 0x000fe20000004100 */
[----:B------:R-:W-:Y:S01]  /*4c90*/  @!P0 FFMA.FTZ R5, R56, R57, R5 ;  /* 0x0000003938058223 */ /* 0x000fe20000010005 */
[----:B------:R-:W-:Y:S01]  /*4ca0*/  @!P0 HADD2.F32 R45, -RZ, R46.H0_H0 ;  /* 0x2000002eff2d8230 */ /* 0x000fe20000004100 */
[-C--:B------:R-:W-:Y:S01]  /*4cb0*/  @!P0 FMUL.FTZ R176, R64, R47.reuse ;  /* 0x0000002f40b08220 */ /* 0x080fe20000410000 */
[----:B------:R-:W-:Y:S01]  /*4cc0*/  @!P0 HADD2.F32 R46, -RZ, R44.H0_H0 ;  /* 0x2000002cff2e8230 */ /* 0x000fe20000004100 */
[----:B------:R-:W-:Y:S01]  /*4cd0*/  @!P0 FMUL.FTZ R10, R50, R47 ;  /* 0x0000002f320a8220 */ /* 0x000fe20000410000 */
[----:B------:R-:W-:Y:S01]  /*4ce0*/  @!P0 HADD2.F32 R47, -RZ, R48.H0_H0 ;  /* 0x20000030ff2f8230 */ /* 0x000fe20000004100 */
[----:B------:R-:W-:Y:S01]  /*4cf0*/  @!P0 FFMA.FTZ R6, R59, R58, R6 ;  /* 0x0000003a3b068223 */ /* 0x000fe20000010006 */
[----:B------:R-:W-:Y:S01]  /*4d00*/  @!P0 HADD2.F32 R44, -RZ, R44.H1_H1 ;  /* 0x3000002cff2c8230 */ /* 0x000fe20000004100 */
[----:B------:R-:W-:Y:S01]  /*4d10*/  @!P0 FFMA.FTZ R174, R52, R57, -R174 ;  /* 0x0000003934ae8223 */ /* 0x000fe200000108ae */
[--C-:B------:R-:W-:Y:S01]  /*4d20*/  @!P0 HADD2.F32 R60, -RZ, R62.reuse.H0_H0 ;  /* 0x2000003eff3c8230 */ /* 0x100fe20000004100 */
[----:B------:R-:W-:Y:S01]  /*4d30*/  @!P0 FMUL.FTZ R8, R46, R47 ;  /* 0x0000002f2e088220 */ /* 0x000fe20000410000 */
[----:B------:R-:W-:Y:S01]  /*4d40*/  @!P0 HADD2.F32 R62, -RZ, R62.H1_H1 ;  /* 0x3000003eff3e8230 */ /* 0x000fe20000004100 */
[----:B------:R-:W-:Y:S01]  /*4d50*/  @!P0 FMUL.FTZ R9, R44, R45 ;  /* 0x0000002d2c098220 */ /* 0x000fe20000410000 */
[----:B------:R-:W-:Y:S01]  /*4d60*/  @!P0 F2FP.PACK_AB R174, R177, R174 ;  /* 0x000000aeb1ae823e */ /* 0x000fe200000000ff */
[----:B------:R-:W-:Y:S01]  /*4d70*/  @!P0 FFMA.FTZ R8, R60, R61, R8 ;  /* 0x0000003d3c088223 */ /* 0x000fe20000010008 */
[----:B------:R-:W-:Y:S01]  /*4d80*/  @!P0 F2FP.PACK_AB R177, R6, R5 ;  /* 0x0000000506b1823e */ /* 0x000fe200000000ff */
[----:B------:R-:W-:Y:S01]  /*4d90*/  @!P0 FMUL.FTZ R178, R60, R47 ;  /* 0x0000002f3cb28220 */ /* 0x000fe20000410000 */
[----:B------:R-:W-:Y:S01]  /*4da0*/  @!P0 MOV R33, R174 ;  /* 0x000000ae00218202 */ /* 0x000fe20000000f00 */
[C---:B------:R-:W-:Y:S02]  /*4db0*/  @!P0 FMUL.FTZ R181, R62.reuse, R45 ;  /* 0x0000002d3eb58220 */ /* 0x040fe40000410000 */
[----:B------:R-:W-:Y:S02]  /*4dc0*/  @!P0 FFMA.FTZ R9, R62, R63, R9 ;  /* 0x0000003f3e098223 */ /* 0x000fe40000010009 */
[----:B------:R-:W-:Y:S02]  /*4dd0*/  @!P0 FFMA.FTZ R10, R64, R65, R10 ;  /* 0x00000041400a8223 */ /* 0x000fe4000001000a */
[----:B------:R-:W-:Y:S02]  /*4de0*/  @!P0 FFMA.FTZ R178, R46, R61, -R178 ;  /* 0x0000003d2eb28223 */ /* 0x000fe400000108b2 */
[----:B------:R-:W-:Y:S02]  /*4df0*/  @!P0 FFMA.FTZ R181, R44, R63, -R181 ;  /* 0x0000003f2cb58223 */ /* 0x000fe400000108b5 */
[----:B------:R-:W-:Y:S02]  /*4e00*/  @!P0 FFMA.FTZ R176, R50, R65, -R176 ;  /* 0x0000004132b08223 */ /* 0x000fe400000108b0 */
[----:B------:R-:W-:Y:S01]  /*4e10*/  @!P0 FFMA.FTZ R11, R66, R67, R11 ;  /* 0x00000043420b8223 */ /* 0x000fe2000001000b */
[----:B------:R-:W-:Y:S01]  /*4e20*/  @!P0 F2FP.PACK_AB R181, R181, R178 ;  /* 0x000000b2b5b5823e */ /* 0x000fe200000000ff */
[----:B------:R-:W-:Y:S01]  /*4e30*/  @!P0 IMAD.MOV.U32 R89, RZ, RZ, R177 ;  /* 0x000000ffff598224 */ /* 0x000fe200078e00b1 */
[----:B------:R-:W-:Y:S02]  /*4e40*/  @!P0 F2FP.PACK_AB R176, R179, R176 ;  /* 0x000000b0b3b0823e */ /* 0x000fe400000000ff */
[----:B------:R-:W-:Y:S01]  /*4e50*/  @!P0 F2FP.PACK_AB R178, R9, R8 ;  /* 0x0000000809b2823e */ /* 0x000fe200000000ff */
[----:B------:R-:W-:Y:S01]  /*4e60*/  @!P0 IMAD.MOV.U32 R34, RZ, RZ, R181 ;  /* 0x000000ffff228224 */ /* 0x000fe200078e00b5 */
[----:B------:R-:W-:Y:S02]  /*4e70*/  @!P0 F2FP.PACK_AB R179, R11, R10 ;  /* 0x0000000a0bb3823e */ /* 0x000fe400000000ff */
[----:B------:R-:W-:Y:S02]  /*4e80*/  @!P0 MOV R35, R176 ;  /* 0x000000b000238202 */ /* 0x000fe40000000f00 */
[----:B------:R-:W-:Y:S02]  /*4e90*/  @!P0 MOV R90, R178 ;  /* 0x000000b2005a8202 */ /* 0x000fe40000000f00 */
[----:B------:R-:W-:Y:S02]  /*4ea0*/  @!P0 MOV R91, R179 ;  /* 0x000000b3005b8202 */ /* 0x000fe40000000f00 */
[C---:B---3--:R-:W-:Y:S04]  /*4eb0*/  LEA R174, P0, R133.reuse, R170, 0x1 ;  /* 0x000000aa85ae7211 */ /* 0x048fe800078008ff */
[----:B------:R-:W-:Y:S02]  /*4ec0*/  LEA.HI.X R175, R133, R171, R130, 0x1, P0 ;  /* 0x000000ab85af7211 */ /* 0x000fe400000f0c82 */
[C---:B------:R-:W-:Y:S03]  /*4ed0*/  ISETP.GE.AND P0, PT, R173.reuse, c[0x0][0x1d4], PT ;  /* 0x00007500ad007a0c */ /* 0x040fe60003f06270 */
[----:B------:R2:W-:Y:S10]  /*4ee0*/  ST.E.128 [R174.64], R32 ;  /* 0x00000020ae007985 */ /* 0x0005f4000c101d10 */
[----:B------:R-:W-:Y:S05]  /*4ef0*/  @!P0 IMAD.WIDE R172, R173, 0x2, R170 ;  /* 0x00000002adac8825 */ /* 0x000fea00078e02aa */
[----:B------:R2:W-:Y:S02]  /*4f00*/  @!P0 ST.E.128 [R172.64], R88 ;  /* 0x00000058ac008985 */ /* 0x0005e4000c101d10 */
.L_x_864:
[----:B------:R-:W-:Y:S05]  /*4f10*/  BSYNC B0 ;  /* 0x0000000000007941 */ /* 0x000fea0003800000 */
.L_x_863:
[----:B------:R-:W-:Y:S11]  /*4f20*/  ISETP.GE.AND P0, PT, R15, c[0x0][0x1d4], PT ;  /* 0x000075000f007a0c */ /* 0x000ff60003f06270 */
[----:B------:R-:W-:Y:S02]  /*4f30*/  @!UPT UIADD3 URZ, URZ, URZ, URZ ;  /* 0x0000003f3f3ff290 */ /* 0x000fe4000fffe03f */
[----:B------:R-:W-:-:S05]  /*4f40*/  @P0 BRA `(.L_x_862) ;  /* 0x0000076000000947 */ /* 0x000fca0003800000 */
[----:B------:R-:W-:Y:S01]  /*4f50*/  SEL R50, R68, R81, !P2 ;  /* 0x0000005144327207 */ /* 0x000fe20005000000 */
[----:B--2---:R-:W2:Y:S01]  /*4f60*/  LDS.128 R32, [R139+0xa080] ;  /* 0x00a080008b207984 */ /* 0x004ea20000000c00 */
        /* <DEDUP_REMOVED lines=11> */
[----:B------:R-:W-:Y:S01]  /*5020*/  @!P0 HADD2.F32 R61, -RZ, R92.H1_H1 ;  /* 0x3000005cff3d8230 */ /* 0x000fe20000004100 */
[----:B------:R-:W-:Y:S02]  /*5030*/  LOP3.LUT R91, R108, 0x38, R89, 0xf8, !PT ;  /* 0x000000386c5b7812 */ /* 0x000fe400078ef859 */
[----:B------:R-:W-:Y:S02]  /*5040*/  SHF.R.S32.HI R50, RZ, 0x3, R50 ;  /* 0x00000003ff327819 */ /* 0x000fe40000011432 */
[----:B------:R-:W-:Y:S02]  /*5050*/  LOP3.LUT R91, R91, R106, RZ, 0x3c, !PT ;  /* 0x0000006a5b5b7212 */ /* 0x000fe400078e3cff */
[----:B------:R-:W-:Y:S01]  /*5060*/  @!P0 SHF.R.U32.HI R36, RZ, 0x10, R39 ;  /* 0x00000010ff248819 */ /* 0x000fe20000011627 */
[----:B------:R-:W-:Y:S01]  /*5070*/  IMAD R48, R50, 0xc00, R7 ;  /* 0x00000c0032307824 */ /* 0x000fe200078e0207 */
[----:B------:R-:W-:Y:S01]  /*5080*/  @!P0 SHF.R.U64 R38, R38, 0x10, R39 ;  /* 0x0000001026268819 */ /* 0x000fe20000001227 */
[----:B------:R-:W-:Y:S01]  /*5090*/  @!P0 HADD2.F32 R50, -RZ, R93.H1_H1 ;  /* 0x3000005dff328230 */ /* 0x000fe20000004100 */
[----:B------:R-:W-:Y:S01]  /*50a0*/  @!P0 SHF.R.U64 R53, R84, 0x10, R85 ;  /* 0x0000001054358819 */ /* 0x000fe20000001255 */
[----:B------:R-:W-:Y:S01]  /*50b0*/  IMAD.IADD R91, R48, 0x1, R91 ;  /* 0x00000001305b7824 */ /* 0x000fe200078e025b */
[----:B------:R-:W-:Y:S02]  /*50c0*/  @!P0 SHF.R.U32.HI R37, RZ, 0x10, R37 ;  /* 0x00000010ff258819 */ /* 0x000fe40000011625 */
[----:B------:R-:W-:Y:S01]  /*50d0*/  @!P0 SHF.R.U32.HI R52, RZ, 0x10, R85 ;  /* 0x00000010ff348819 */ /* 0x000fe20000011655 */
[----:B------:R-:W-:Y:S01]  /*50e0*/  @!P0 HADD2.F32 R53, -RZ, R53.H0_H0 ;  /* 0x20000035ff358230 */ /* 0x000fe20000004100 */
[----:B------:R-:W-:Y:S01]  /*50f0*/  SHF.L.U32 R60, R91, 0x1, RZ ;  /* 0x000000015b3c7819 */ /* 0x000fe200000006ff */
[----:B--2---:R-:W-:Y:S02]  /*5100*/  @!P0 IMAD.MOV.U32 R47, RZ, RZ, R32 ;  /* 0x000000ffff2f8224 */ /* 0x004fe400078e0020 */
[----:B------:R-:W-:Y:S01]  /*5110*/  @!P0 HADD2.F32 R52, -RZ, R52.H0_H0 ;  /* 0x20000034ff348230 */ /* 0x000fe20000004100 */
[--C-:B------:R-:W-:Y:S01]  /*5120*/  @!P0 SHF.R.U32.HI R63, RZ, 0x10, R87.reuse ;  /* 0x00000010ff3f8819 */ /* 0x100fe20000011657 */
[----:B------:R-:W2:Y:S01]  /*5130*/  LDS.128 R64, [R60+0xa080] ;  /* 0x00a080003c407984 */ /* 0x000ea20000000c00 */
[----:B------:R-:W-:Y:S01]  /*5140*/  @!P0 SHF.R.U64 R59, R86, 0x10, R87 ;  /* 0x00000010563b8819 */ /* 0x000fe20000001257 */
[--C-:B------:R-:W-:Y:S02]  /*5150*/  @!P0 HADD2.F32 R39, -RZ, R47.reuse.H0_H0 ;  /* 0x2000002fff278230 */ /* 0x100fe40000004100 */
[----:B------:R-:W-:Y:S02]  /*5160*/  @!P0 HADD2.F32 R44, -RZ, R47.H1_H1 ;  /* 0x3000002fff2c8230 */ /* 0x000fe40000004100 */
[----:B------:R-:W-:Y:S01]  /*5170*/  @!P0 HADD2.F32 R63, -RZ, R63.H0_H0 ;  /* 0x2000003fff3f8230 */ /* 0x000fe20000004100 */
[----:B------:R-:W-:Y:S01]  /*5180*/  @!P0 FMUL.FTZ R3, R39, R46 ;  /* 0x0000002e27038220 */ /* 0x000fe20000410000 */
[----:B------:R-:W-:Y:S01]  /*5190*/  @!P0 HADD2.F32 R59, -RZ, R59.H0_H0 ;  /* 0x2000003bff3b8230 */ /* 0x000fe20000004100 */
[CC--:B------:R-:W-:Y:S02]  /*51a0*/  @!P0 FMUL.FTZ R4, R44.reuse, R45.reuse ;  /* 0x0000002d2c048220 */ /* 0x0c0fe40000410000 */
[----:B--2---:R-:W-:Y:S01]  /*51b0*/  @!P0 IMAD.MOV.U32 R54, RZ, RZ, R65 ;  /* 0x000000ffff368224 */ /* 0x004fe200078e0041 */
[----:B------:R-:W-:Y:S05]  /*51c0*/  @!P0 MOV R51, R64 ;  /* 0x0000004000338202 */ /* 0x000fea0000000f00 */
[--C-:B------:R-:W-:Y:S02]  /*51d0*/  @!P0 HADD2.F32 R49, -RZ, R51.reuse.H0_H0 ;  /* 0x20000033ff318230 */ /* 0x100fe40000004100 */
[----:B------:R-:W-:Y:S03]  /*51e0*/  @!P0 HADD2.F32 R51, -RZ, R51.H1_H1 ;  /* 0x30000033ff338230 */ /* 0x000fe60000004100 */
[----:B------:R-:W-:Y:S02]  /*51f0*/  @!P0 FFMA.FTZ R3, R49, R50, R3 ;  /* 0x0000003231038223 */ /* 0x000fe40000010003 */
[C---:B------:R-:W-:Y:S01]  /*5200*/  @!P0 FMUL.FTZ R91, R51.reuse, R45 ;  /* 0x0000002d335b8220 */ /* 0x040fe20000410000 */
[----:B------:R-:W-:Y:S01]  /*5210*/  @!P0 MOV R45, R33 ;  /* 0x00000021002d8202 */ /* 0x000fe20000000f00 */
[-C--:B------:R-:W-:Y:S01]  /*5220*/  @!P0 FFMA.FTZ R4, R51, R53.reuse, R4 ;  /* 0x0000003533048223 */ /* 0x080fe20000010004 */
[----:B------:R-:W-:Y:S01]  /*5230*/  @!P0 HADD2.F32 R51, -RZ, R54.H1_H1 ;  /* 0x30000036ff338230 */ /* 0x000fe20000004100 */
[----:B------:R-:W-:Y:S01]  /*5240*/  @!P0 FFMA.FTZ R91, R44, R53, -R91 ;  /* 0x000000352c5b8223 */ /* 0x000fe2000001085b */
[----:B------:R-:W-:Y:S01]  /*5250*/  @!P0 HADD2.F32 R44, -RZ, R37.H0_H0 ;  /* 0x20000025ff2c8230 */ /* 0x000fe20000004100 */
[----:B------:R-:W-:Y:S01]  /*5260*/  @!P0 FMUL.FTZ R60, R49, R46 ;  /* 0x0000002e313c8220 */ /* 0x000fe20000410000 */
[--C-:B------:R-:W-:Y:S01]  /*5270*/  @!P0 HADD2.F32 R37, -RZ, R45.reuse.H1_H1 ;  /* 0x3000002dff258230 */ /* 0x100fe20000004100 */
[----:B------:R-:W-:Y:S01]  /*5280*/  @!P0 IMAD.MOV.U32 R53, RZ, RZ, R67 ;  /* 0x000000ffff358224 */ /* 0x000fe200078e0043 */
[----:B------:R-:W-:Y:S01]  /*5290*/  @!P0 HADD2.F32 R46, -RZ, R45.H0_H0 ;  /* 0x2000002dff2e8230 */ /* 0x000fe20000004100 */
[----:B------:R-:W-:Y:S01]  /*52a0*/  @!P0 FMUL.FTZ R173, R51, R44 ;  /* 0x0000002c33ad8220 */ /* 0x000fe20000410000 */
[----:B------:R-:W-:Y:S01]  /*52b0*/  @!P0 HADD2.F32 R49, -RZ, R93.H0_H0 ;  /* 0x2000005dff318230 */ /* 0x000fe20000004100 */
[----:B------:R-:W-:Y:S01]  /*52c0*/  @!P0 FFMA.FTZ R60, R39, R50, -R60 ;  /* 0x00000032273c8223 */ /* 0x000fe2000001083c */
[----:B------:R-:W-:Y:S01]  /*52d0*/  @!P0 HADD2.F32 R39, -RZ, R43.H0_H0 ;  /* 0x2000002bff278230 */ /* 0x000fe20000004100 */
[C---:B------:R-:W-:Y:S01]  /*52e0*/  @!P0 FMUL.FTZ R6, R37.reuse, R44 ;  /* 0x0000002c25068220 */ /* 0x040fe20000410000 */
[----:B------:R-:W-:Y:S01]  /*52f0*/  @!P0 MOV R43, R35 ;  /* 0x00000023002b8202 */ /* 0x000fe20000000f00 */
[----:B------:R-:W-:Y:S01]  /*5300*/  @!P0 FFMA.FTZ R173, R37, R52, -R173 ;  /* 0x0000003425ad8223 */ /* 0x000fe200000108ad */
[----:B------:R-:W-:Y:S01]  /*5310*/  @!P0 HADD2.F32 R37, -RZ, R36.H0_H0 ;  /* 0x20000024ff258230 */ /* 0x000fe20000004100 */
[----:B------:R-:W-:Y:S01]  /*5320*/  @!P0 FMUL.FTZ R5, R46, R39 ;  /* 0x000000272e058220 */ /* 0x000fe20000410000 */
[----:B------:R-:W-:Y:S01]  /*5330*/  @!P0 HADD2.F32 R58, -RZ, R53.H1_H1 ;  /* 0x30000035ff3a8230 */ /* 0x000fe20000004100 */
[----:B------:R-:W-:Y:S01]  /*5340*/  @!P0 F2FP.PACK_AB R91, R91, R60 ;  /* 0x0000003c5b5b823e */ /* 0x000fe200000000ff */
[----:B------:R-:W-:Y:S01]  /*5350*/  @!P0 HADD2.F32 R50, -RZ, R54.H0_H0 ;  /* 0x20000036ff328230 */ /* 0x000fe20000004100 */
[----:B------:R-:W-:Y:S01]  /*5360*/  @!P0 MOV R54, R66 ;  /* 0x0000004200368202 */ /* 0x000fe20000000f00 */
[----:B------:R-:W-:Y:S01]  /*5370*/  @!P0 HADD2.F32 R36, -RZ, R43.H1_H1 ;  /* 0x3000002bff248230 */ /* 0x000fe20000004100 */
[----:B------:R-:W-:Y:S01]  /*5380*/  @!P0 FMUL.FTZ R175, R58, R37 ;  /* 0x000000253aaf8220 */ /* 0x000fe20000410000 */
[----:B------:R-:W-:Y:S01]  /*5390*/  @!P0 MOV R32, R91 ;  /* 0x0000005b00208202 */ /* 0x000fe20000000f00 */
[----:B------:R-:W-:Y:S01]  /*53a0*/  @!P0 FMUL.FTZ R62, R50, R39 ;  /* 0x00000027323e8220 */ /* 0x000fe20000410000 */
[----:B------:R-:W-:Y:S01]  /*53b0*/  @!P0 HADD2.F32 R39, -RZ, R42.H1_H1 ;  /* 0x3000002aff278230 */ /* 0x000fe20000004100 */
[C---:B------:R-:W-:Y:S01]  /*53c0*/  @!P0 FMUL.FTZ R11, R36.reuse, R37 ;  /* 0x00000025240b8220 */ /* 0x040fe20000410000 */
[----:B------:R-:W-:Y:S01]  /*53d0*/  @!P0 HADD2.F32 R56, -RZ, R53.H0_H0 ;  /* 0x20000035ff388230 */ /* 0x000fe20000004100 */
[----:B------:R-:W-:Y:S01]  /*53e0*/  @!P0 FFMA.FTZ R175, R36, R63, -R175 ;  /* 0x0000003f24af8223 */ /* 0x000fe200000108af */
[----:B------:R-:W-:Y:S01]  /*53f0*/  @!P0 HADD2.F32 R44, -RZ, R43.H0_H0 ;  /* 0x2000002bff2c8230 */ /* 0x000fe20000004100 */
[----:B------:R-:W-:Y:S01]  /*5400*/  @!P0 IMAD.MOV.U32 R36, RZ, RZ, R34 ;  /* 0x000000ffff248224 */ /* 0x000fe200078e0022 */
[----:B------:R-:W-:Y:S01]  /*5410*/  @!P0 HADD2.F32 R37, -RZ, R38.H0_H0 ;  /* 0x20000026ff258230 */ /* 0x000fe20000004100 */
[-C--:B------:R-:W-:Y:S01]  /*5420*/  @!P0 FMUL.FTZ R88, R56, R39.reuse ;  /* 0x0000002738588220 */ /* 0x080fe20000410000 */
[----:B------:R-:W-:Y:S01]  /*5430*/  @!P0 HADD2.F32 R53, -RZ, R54.H0_H0 ;  /* 0x20000036ff358230 */ /* 0x000fe20000004100 */
[----:B------:R-:W-:Y:S01]  /*5440*/  @!P0 FMUL.FTZ R10, R44, R39 ;  /* 0x000000272c0a8220 */ /* 0x000fe20000410000 */
[----:B------:R-:W-:Y:S01]  /*5450*/  @!P0 HADD2.F32 R39, -RZ, R42.H0_H0 ;  /* 0x2000002aff278230 */ /* 0x000fe20000004100 */
[----:B------:R-:W-:Y:S01]  /*5460*/  @!P0 FFMA.FTZ R5, R50, R49, R5 ;  /* 0x0000003132058223 */ /* 0x000fe20000010005 */
[--C-:B------:R-:W-:Y:S01]  /*5470*/  @!P0 HADD2.F32 R38, -RZ, R36.reuse.H0_H0 ;  /* 0x20000024ff268230 */ /* 0x100fe20000004100 */
[----:B------:R-:W-:Y:S01]  /*5480*/  @!P0 FFMA.FTZ R6, R51, R52, R6 ;  /* 0x0000003433068223 */ /* 0x000fe20000010006 */
[----:B------:R-:W-:Y:S01]  /*5490*/  @!P0 HADD2.F32 R36, -RZ, R36.H1_H1 ;  /* 0x30000024ff248230 */ /* 0x000fe20000004100 */
[C---:B------:R-:W-:Y:S01]  /*54a0*/  @!P0 FMUL.FTZ R90, R53.reuse, R39 ;  /* 0x00000027355a8220 */ /* 0x040fe20000410000 */
[----:B------:R-:W-:Y:S01]  /*54b0*/  @!P0 F2FP.PACK_AB R60, R4, R3 ;  /* 0x00000003043c823e */ /* 0x000fe200000000ff */
[----:B------:R-:W-:Y:S01]  /*54c0*/  @!P0 FMUL.FTZ R8, R38, R39 ;  /* 0x0000002726088220 */ /* 0x000fe20000410000 */
[----:B------:R-:W-:Y:S01]  /*54d0*/  @!P0 HADD2.F32 R54, -RZ, R54.H1_H1 ;  /* 0x30000036ff368230 */ /* 0x000fe20000004100 */
[----:B------:R-:W-:Y:S01]  /*54e0*/  @!P0 FMUL.FTZ R9, R36, R37 ;  /* 0x0000002524098220 */ /* 0x000fe20000410000 */
[----:B------:R-:W-:Y:S01]  /*54f0*/  @!P0 MOV R64, R60 ;  /* 0x0000003c00408202 */ /* 0x000fe20000000f00 */
[----:B------:R-:W-:Y:S02]  /*5500*/  @!P0 FFMA.FTZ R8, R53, R57, R8 ;  /* 0x0000003935088223 */ /* 0x000fe40000010008 */
[C---:B------:R-:W-:Y:S02]  /*5510*/  @!P0 FMUL.FTZ R177, R54.reuse, R37 ;  /* 0x0000002536b18220 */ /* 0x040fe40000410000 */
[----:B------:R-:W-:Y:S02]  /*5520*/  @!P0 FFMA.FTZ R9, R54, R59, R9 ;  /* 0x0000003b36098223 */ /* 0x000fe40000010009 */
[----:B------:R-:W-:Y:S02]  /*5530*/  @!P0 FFMA.FTZ R10, R56, R61, R10 ;  /* 0x0000003d380a8223 */ /* 0x000fe4000001000a */
[----:B------:R-:W-:Y:S02]  /*5540*/  @!P0 FFMA.FTZ R62, R46, R49, -R62 ;  /* 0x000000312e3e8223 */ /* 0x000fe4000001083e */
[----:B------:R-:W-:Y:S02]  /*5550*/  @!P0 FFMA.FTZ R90, R38, R57, -R90 ;  /* 0x00000039265a8223 */ /* 0x000fe4000001085a */
[----:B------:R-:W-:Y:S01]  /*5560*/  @!P0 FFMA.FTZ R177, R36, R59, -R177 ;  /* 0x0000003b24b18223 */ /* 0x000fe200000108b1 */
[----:B------:R-:W-:Y:S01]  /*5570*/  @!P0 F2FP.PACK_AB R62, R173, R62 ;  /* 0x0000003ead3e823e */ /* 0x000fe200000000ff */
[----:B------:R-:W-:Y:S01]  /*5580*/  @!P0 FFMA.FTZ R88, R44, R61, -R88 ;  /* 0x0000003d2c588223 */ /* 0x000fe20000010858 */
[----:B------:R-:W-:Y:S01]  /*5590*/  @!P0 F2FP.PACK_AB R173, R6, R5 ;  /* 0x0000000506ad823e */ /* 0x000fe200000000ff */
[----:B------:R-:W-:Y:S01]  /*55a0*/  @!P0 FFMA.FTZ R11, R58, R63, R11 ;  /* 0x0000003f3a0b8223 */ /* 0x000fe2000001000b */
[----:B------:R-:W-:Y:S02]  /*55b0*/  @!P0 F2FP.PACK_AB R177, R177, R90 ;  /* 0x0000005ab1b1823e */ /* 0x000fe400000000ff */
[----:B------:R-:W-:Y:S01]  /*55c0*/  @!P0 F2FP.PACK_AB R88, R175, R88 ;  /* 0x00000058af58823e */ /* 0x000fe200000000ff */
[----:B------:R-:W-:Y:S01]  /*55d0*/  @!P0 IMAD.MOV.U32 R65, RZ, RZ, R173 ;  /* 0x000000ffff418224 */ /* 0x000fe200078e00ad */
[----:B------:R-:W-:Y:S01]  /*55e0*/  @!P0 F2FP.PACK_AB R90, R9, R8 ;  /* 0x00000008095a823e */ /* 0x000fe200000000ff */
[----:B------:R-:W-:Y:S01]  /*55f0*/  @!P0 IMAD.MOV.U32 R34, RZ, RZ, R177 ;  /* 0x000000ffff228224 */ /* 0x000fe200078e00b1 */
[----:B------:R-:W-:Y:S02]  /*5600*/  @!P0 F2FP.PACK_AB R175, R11, R10 ;  /* 0x0000000a0baf823e */ /* 0x000fe400000000ff */
[----:B------:R-:W-:Y:S02]  /*5610*/  @!P0 MOV R33, R62 ;  /* 0x0000003e00218202 */ /* 0x000fe40000000f00 */
        /* <DEDUP_REMOVED lines=9> */
.L_x_862:
[----:B--2---:R-:W-:Y:S05]  /*56b0*/  BSYNC B1 ;  /* 0x0000000000017941 */ /* 0x004fea0003800000 */
.L_x_861:
[----:B------:R2:W4:Y:S04]  /*56c0*/  SHFL.IDX PT, R65, R145, 0x1, 0x181f ;  /* 0x00381f0091417f89 */ /* 0x00052800000e0000 */
[----:B------:R2:W1:Y:S01]  /*56d0*/  SHFL.IDX PT, R64, R157, 0x1, 0x181f ;  /* 0x00381f009d407f89 */ /* 0x00046200000e0000 */
[----:B------:R-:W-:-:S05]  /*56e0*/  @P5 BRA `(.L_x_850) ;  /* 0x0000130000005947 */ /* 0x000fca0003800000 */
[----:B------:R-:W-:Y:S01]  /*56f0*/  ISETP.GE.AND P0, PT, R18, c[0x0][0x1d4], PT ;  /* 0x0000750012007a0c */ /* 0x000fe20003f06270 */
[----:B------:R-:W-:Y:S01]  /*5700*/  @!UPT UIADD3 URZ, URZ, URZ, URZ ;  /* 0x0000003f3f3ff290 */ /* 0x000fe2000fffe03f */
[----:B------:R-:W-:Y:S11]  /*5710*/  BSSY B0, `(.L_x_865) ;  /* 0x0000078000007945 */ /* 0x000ff60003800000 */
[----:B------:R-:W-:-:S05]  /*5720*/  @P0 BRA `(.L_x_866) ;  /* 0x0000076000000947 */ /* 0x000fca0003800000 */
[----:B------:R-:W-:Y:S01]  /*5730*/  SEL R44, R68, R81, !P1 ;  /* 0x00000051442c7207 */ /* 0x000fe20004800000 */
[----:B------:R-:W5:Y:S01]  /*5740*/  LDS.128 R32, [R138+0xa080] ;  /* 0x00a080008a207984 */ /* 0x000f620000000c00 */
        /* <DEDUP_REMOVED lines=12> */
[----:B------:R-:W-:Y:S01]  /*5810*/  LOP3.LUT R67, R104, 0x38, R59, 0xf8, !PT ;  /* 0x0000003868437812 */ /* 0x000fe200078ef83b */
[----:B------:R-:W-:Y:S01]  /*5820*/  @!P0 HADD2.F32 R53, -RZ, R82.H1_H1 ;  /* 0x30000052ff358230 */ /* 0x000fe20000004100 */
[----:B------:R-:W-:Y:S02]  /*5830*/  SHF.R.S32.HI R43, RZ, 0x3, R43 ;  /* 0x00000003ff2b7819 */ /* 0x000fe4000001142b */
[----:B------:R-:W-:Y:S02]  /*5840*/  LOP3.LUT R67, R67, R114, RZ, 0x3c, !PT ;  /* 0x0000007243437212 */ /* 0x000fe400078e3cff */
[--C-:B------:R-:W-:Y:S01]  /*5850*/  @!P0 SHF.R.U32.HI R28, RZ, 0x10, R31.reuse ;  /* 0x00000010ff1c8819 */ /* 0x100fe2000001161f */
        /* <DEDUP_REMOVED lines=8> */
[----:B-----5:R-:W-:Y:S02]  /*58e0*/  @!P0 IMAD.MOV.U32 R39, RZ, RZ, R32 ;  /* 0x000000ffff278224 */ /* 0x020fe400078e0020 */
[----:B------:R-:W-:Y:S01]  /*58f0*/  @!P0 HADD2.F32 R46, -RZ, R46.H0_H0 ;  /* 0x2000002eff2e8230 */ /* 0x000fe20000004100 */
[--C-:B------:R-:W-:Y:S01]  /*5900*/  @!P0 SHF.R.U32.HI R57, RZ, 0x10, R79.reuse ;  /* 0x00000010ff398819 */ /* 0x100fe2000001164f */
[----:B------:R-:W5:Y:S01]  /*5910*/  LDS.128 R60, [R54+0xa080] ;  /* 0x00a08000363c7984 */ /* 0x000f620000000c00 */
[----:B------:R-:W-:Y:S01]  /*5920*/  @!P0 SHF.R.U64 R51, R78, 0x10, R79 ;  /* 0x000000104e338819 */ /* 0x000fe2000000124f */
[--C-:B------:R-:W-:Y:S02]  /*5930*/  @!P0 HADD2.F32 R31, -RZ, R39.reuse.H0_H0 ;  /* 0x20000027ff1f8230 */ /* 0x100fe40000004100 */
[----:B------:R-:W-:Y:S02]  /*5940*/  @!P0 HADD2.F32 R36, -RZ, R39.H1_H1 ;  /* 0x30000027ff248230 */ /* 0x000fe40000004100 */
[----:B------:R-:W-:Y:S01]  /*5950*/  @!P0 HADD2.F32 R57, -RZ, R57.H0_H0 ;  /* 0x20000039ff398230 */ /* 0x000fe20000004100 */
[----:B------:R-:W-:Y:S01]  /*5960*/  @!P0 FMUL.FTZ R3, R31, R38 ;  /* 0x000000261f038220 */ /* 0x000fe20000410000 */
[----:B------:R-:W-:Y:S01]  /*5970*/  @!P0 HADD2.F32 R51, -RZ, R51.H0_H0 ;  /* 0x20000033ff338230 */ /* 0x000fe20000004100 */
[CC--:B------:R-:W-:Y:S02]  /*5980*/  @!P0 FMUL.FTZ R4, R36.reuse, R37.reuse ;  /* 0x0000002524048220 */ /* 0x0c0fe40000410000 */
[----:B-----5:R-:W-:Y:S01]  /*5990*/  @!P0 IMAD.MOV.U32 R48, RZ, RZ, R61 ;  /* 0x000000ffff308224 */ /* 0x020fe200078e003d */
        /* <DEDUP_REMOVED lines=10> */
[----:B------:R-:W-:Y:S01]  /*5a40*/  @!P0 IMAD.MOV.U32 R47, RZ, RZ, R63 ;  /* 0x000000ffff2f8224 */ /* 0x000fe200078e003f */
[--C-:B------:R-:W-:Y:S01]  /*5a50*/  @!P0 HADD2.F32 R29, -RZ, R37.reuse.H1_H1 ;  /* 0x30000025ff1d8230 */ /* 0x100fe20000004100 */
[----:B------:R-:W-:Y:S01]  /*5a60*/  @!P0 FMUL.FTZ R54, R43, R38 ;  /* 0x000000262b368220 */ /* 0x000fe20000410000 */
[----:B------:R-:W-:Y:S01]  /*5a70*/  @!P0 HADD2.F32 R38, -RZ, R37.H0_H0 ;  /* 0x20000025ff268230 */ /* 0x000fe20000004100 */
[-C--:B------:R-:W-:Y:S01]  /*5a80*/  @!P0 FMUL.FTZ R85, R45, R36.reuse ;  /* 0x000000242d558220 */ /* 0x080fe20000410000 */
[----:B------:R-:W-:Y:S01]  /*5a90*/  @!P0 MOV R37, R35 ;  /* 0x0000002300258202 */ /* 0x000fe20000000f00 */
[C---:B------:R-:W-:Y:S01]  /*5aa0*/  @!P0 FMUL.FTZ R6, R29.reuse, R36 ;  /* 0x000000241d068220 */ /* 0x040fe20000410000 */
[----:B------:R-:W-:Y:S01]  /*5ab0*/  @!P0 HADD2.F32 R52, -RZ, R47.H1_H1 ;  /* 0x3000002fff348230 */ /* 0x000fe20000004100 */
[----:B------:R-:W-:Y:S01]  /*5ac0*/  @!P0 FFMA.FTZ R85, R29, R46, -R85 ;  /* 0x0000002e1d558223 */ /* 0x000fe20000010855 */
[----:B------:R-:W-:Y:S01]  /*5ad0*/  @!P0 HADD2.F32 R29, -RZ, R28.H0_H0 ;  /* 0x2000001cff1d8230 */ /* 0x000fe20000004100 */
[----:B------:R-:W-:Y:S01]  /*5ae0*/  @!P0 FFMA.FTZ R54, R31, R44, -R54 ;  /* 0x0000002c1f368223 */ /* 0x000fe20000010836 */
[----:B------:R-:W-:Y:S02]  /*5af0*/  @!P0 HADD2.F32 R31, -RZ, R41.H0_H0 ;  /* 0x20000029ff1f8230 */ /* 0x000fe40000004100 */
[----:B------:R-:W-:Y:S01]  /*5b00*/  @!P0 HADD2.F32 R44, -RZ, R48.H0_H0 ;  /* 0x20000030ff2c8230 */ /* 0x000fe20000004100 */
[----:B------:R-:W-:Y:S01]  /*5b10*/  @!P0 FMUL.FTZ R87, R52, R29 ;  /* 0x0000001d34578220 */ /* 0x000fe20000410000 */
[----:B------:R-:W-:Y:S01]  /*5b20*/  @!P0 HADD2.F32 R28, -RZ, R37.H1_H1 ;  /* 0x30000025ff1c8230 */ /* 0x000fe20000004100 */
[-C--:B------:R-:W-:Y:S01]  /*5b30*/  @!P0 FMUL.FTZ R5, R38, R31.reuse ;  /* 0x0000001f26058220 */ /* 0x080fe20000410000 */
[----:B------:R-:W-:Y:S01]  /*5b40*/  @!P0 HADD2.F32 R50, -RZ, R47.H0_H0 ;  /* 0x2000002fff328230 */ /* 0x000fe20000004100 */
[----:B------:R-:W-:Y:S01]  /*5b50*/  @!P0 FMUL.FTZ R56, R44, R31 ;  /* 0x0000001f2c388220 */ /* 0x000fe20000410000 */
[----:B------:R-:W-:Y:S01]  /*5b60*/  @!P0 HADD2.F32 R31, -RZ, R40.H1_H1 ;  /* 0x30000028ff1f8230 */ /* 0x000fe20000004100 */
[C---:B------:R-:W-:Y:S01]  /*5b70*/  @!P0 FMUL.FTZ R11, R28.reuse, R29 ;  /* 0x0000001d1c0b8220 */ /* 0x040fe20000410000 */
[----:B------:R-:W-:Y:S01]  /*5b80*/  @!P0 HADD2.F32 R36, -RZ, R37.H0_H0 ;  /* 0x20000025ff248230 */ /* 0x000fe20000004100 */
[----:B------:R-:W-:Y:S01]  /*5b90*/  @!P0 FFMA.FTZ R87, R28, R57, -R87 ;  /* 0x000000391c578223 */ /* 0x000fe20000010857 */
[----:B------:R-:W-:Y:S01]  /*5ba0*/  @!P0 MOV R48, R62 ;  /* 0x0000003e00308202 */ /* 0x000fe20000000f00 */
[----:B------:R-:W-:Y:S01]  /*5bb0*/  @!P0 IMAD.MOV.U32 R28, RZ, RZ, R34 ;  /* 0x000000ffff1c8224 */ /* 0x000fe200078e0022 */
[----:B------:R-:W-:Y:S01]  /*5bc0*/  @!P0 HADD2.F32 R43, -RZ, R83.H0_H0 ;  /* 0x20000053ff2b8230 */ /* 0x000fe20000004100 */
[-C--:B------:R-:W-:Y:S01]  /*5bd0*/  @!P0 FMUL.FTZ R58, R50, R31.reuse ;  /* 0x0000001f323a8220 */ /* 0x080fe20000410000 */
[----:B------:R-:W-:Y:S01]  /*5be0*/  @!P0 HADD2.F32 R29, -RZ, R30.H0_H0 ;  /* 0x2000001eff1d8230 */ /* 0x000fe20000004100 */
[----:B------:R-:W-:Y:S01]  /*5bf0*/  @!P0 FMUL.FTZ R10, R36, R31 ;  /* 0x0000001f240a8220 */ /* 0x000fe20000410000 */
[----:B------:R-:W-:Y:S01]  /*5c00*/  @!P0 HADD2.F32 R31, -RZ, R40.H0_H0 ;  /* 0x20000028ff1f8230 */ /* 0x000fe20000004100 */
[----:B------:R-:W-:Y:S01]  /*5c10*/  @!P0 FFMA.FTZ R5, R44, R43, R5 ;  /* 0x0000002b2c058223 */ /* 0x000fe20000010005 */
[----:B------:R-:W-:Y:S01]  /*5c20*/  @!P0 F2FP.PACK_AB R67, R67, R54 ;  /* 0x000000364343823e */ /* 0x000fe200000000ff */
[----:B------:R-:W-:Y:S01]  /*5c30*/  @!P0 FFMA.FTZ R6, R45, R46, R6 ;  /* 0x0000002e2d068223 */ /* 0x000fe20000010006 */
[----:B------:R-:W-:Y:S01]  /*5c40*/  @!P0 F2FP.PACK_AB R54, R4, R3 ;  /* 0x000000030436823e */ /* 0x000fe200000000ff */
[----:B------:R-:W-:Y:S01]  /*5c50*/  @!P0 FFMA.FTZ R56, R38, R43, -R56 ;  /* 0x0000002b26388223 */ /* 0x000fe20000010838 */
[----:B------:R-:W-:Y:S01]  /*5c60*/  @!P0 MOV R32, R67 ;  /* 0x0000004300208202 */ /* 0x000fe20000000f00 */
[----:B------:R-:W-:Y:S01]  /*5c70*/  @!P0 FFMA.FTZ R58, R36, R53, -R58 ;  /* 0x00000035243a8223 */ /* 0x000fe2000001083a */
[----:B------:R-:W-:Y:S01]  /*5c80*/  @!P0 MOV R60, R54 ;  /* 0x00000036003c8202 */ /* 0x000fe20000000f00 */
[--C-:B------:R-:W-:Y:S01]  /*5c90*/  @!P0 HADD2.F32 R30, -RZ, R28.reuse.H0_H0 ;  /* 0x2000001cff1e8230 */ /* 0x100fe20000004100 */
[----:B------:R-:W-:Y:S01]  /*5ca0*/  @!P0 F2FP.PACK_AB R56, R85, R56 ;  /* 0x000000385538823e */ /* 0x000fe200000000ff */
[----:B------:R-:W-:Y:S01]  /*5cb0*/  @!P0 HADD2.F32 R28, -RZ, R28.H1_H1 ;  /* 0x3000001cff1c8230 */ /* 0x000fe20000004100 */
[----:B------:R-:W-:Y:S01]  /*5cc0*/  @!P0 F2FP.PACK_AB R85, R6, R5 ;  /* 0x000000050655823e */ /* 0x000fe200000000ff */
[--C-:B------:R-:W-:Y:S01]  /*5cd0*/  @!P0 HADD2.F32 R47, -RZ, R48.reuse.H0_H0 ;  /* 0x20000030ff2f8230 */ /* 0x100fe20000004100 */
[----:B------:R-:W-:Y:S01]  /*5ce0*/  @!P0 FMUL.FTZ R8, R30, R31 ;  /* 0x0000001f1e088220 */ /* 0x000fe20000410000 */
[----:B------:R-:W-:Y:S01]  /*5cf0*/  @!P0 HADD2.F32 R48, -RZ, R48.H1_H1 ;  /* 0x30000030ff308230 */ /* 0x000fe20000004100 */
[----:B------:R-:W-:Y:S01]  /*5d00*/  @!P0 FMUL.FTZ R9, R28, R29 ;  /* 0x0000001d1c098220 */ /* 0x000fe20000410000 */
[----:B------:R-:W-:Y:S01]  /*5d10*/  @!P0 MOV R33, R56 ;  /* 0x0000003800218202 */ /* 0x000fe20000000f00 */
[----:B------:R-:W-:Y:S01]  /*5d20*/  @!P0 FFMA.FTZ R8, R47, R49, R8 ;  /* 0x000000312f088223 */ /* 0x000fe20000010008 */
[----:B------:R-:W-:Y:S01]  /*5d30*/  @!P0 F2FP.PACK_AB R58, R87, R58 ;  /* 0x0000003a573a823e */ /* 0x000fe200000000ff */
[----:B------:R-:W-:Y:S02]  /*5d40*/  @!P0 FMUL.FTZ R66, R47, R31 ;  /* 0x0000001f2f428220 */ /* 0x000fe40000410000 */
[C---:B------:R-:W-:Y:S01]  /*5d50*/  @!P0 FMUL.FTZ R89, R48.reuse, R29 ;  /* 0x0000001d30598220 */ /* 0x040fe20000410000 */
[----:B------:R-:W-:Y:S01]  /*5d60*/  @!P0 MOV R35, R58 ;  /* 0x0000003a00238202 */ /* 0x000fe20000000f00 */
[----:B------:R-:W-:Y:S02]  /*5d70*/  @!P0 FFMA.FTZ R9, R48, R51, R9 ;  /* 0x0000003330098223 */ /* 0x000fe40000010009 */
[----:B------:R-:W-:Y:S02]  /*5d80*/  @!P0 FFMA.FTZ R10, R50, R53, R10 ;  /* 0x00000035320a8223 */ /* 0x000fe4000001000a */
[----:B------:R-:W-:Y:S02]  /*5d90*/  @!P0 FFMA.FTZ R66, R30, R49, -R66 ;  /* 0x000000311e428223 */ /* 0x000fe40000010842 */
[----:B------:R-:W-:Y:S02]  /*5da0*/  @!P0 FFMA.FTZ R89, R28, R51, -R89 ;  /* 0x000000331c598223 */ /* 0x000fe40000010859 */
[----:B------:R-:W-:Y:S02]  /*5db0*/  @!P0 FFMA.FTZ R11, R52, R57, R11 ;  /* 0x00000039340b8223 */ /* 0x000fe4000001000b */
[----:B------:R-:W-:Y:S01]  /*5dc0*/  @!P0 IMAD.MOV.U32 R61, RZ, RZ, R85 ;  /* 0x000000ffff3d8224 */ /* 0x000fe200078e0055 */
[----:B------:R-:W-:Y:S02]  /*5dd0*/  @!P0 F2FP.PACK_AB R89, R89, R66 ;  /* 0x000000425959823e */ /* 0x000fe400000000ff */
[----:B------:R-:W-:Y:S02]  /*5de0*/  @!P0 F2FP.PACK_AB R66, R9, R8 ;  /* 0x000000080942823e */ /* 0x000fe400000000ff */
[----:B------:R-:W-:Y:S01]  /*5df0*/  @!P0 F2FP.PACK_AB R87, R11, R10 ;  /* 0x0000000a0b57823e */ /* 0x000fe200000000ff */
[----:B------:R-:W-:Y:S01]  /*5e00*/  @!P0 IMAD.MOV.U32 R34, RZ, RZ, R89 ;  /* 0x000000ffff228224 */ /* 0x000fe200078e0059 */
[----:B------:R-:W-:Y:S02]  /*5e10*/  @!P0 MOV R62, R66 ;  /* 0x00000042003e8202 */ /* 0x000fe40000000f00 */
[----:B------:R-:W-:Y:S02]  /*5e20*/  @!P0 MOV R63, R87 ;  /* 0x00000057003f8202 */ /* 0x000fe40000000f00 */
[C---:B-1----:R-:W-:Y:S04]  /*5e30*/  LEA R84, P0, R133.reuse, R64, 0x1 ;  /* 0x0000004085547211 */ /* 0x042fe800078008ff */
[----:B----4-:R-:W-:Y:S02]  /*5e40*/  LEA.HI.X R85, R133, R65, R130, 0x1, P0 ;  /* 0x0000004185557211 */ /* 0x010fe400000f0c82 */
[C---:B------:R-:W-:Y:S03]  /*5e50*/  ISETP.GE.AND P0, PT, R59.reuse, c[0x0][0x1d4], PT ;  /* 0x000075003b007a0c */ /* 0x040fe60003f06270 */
[----:B------:R1:W-:Y:S10]  /*5e60*/  ST.E.128 [R84.64], R32 ;  /* 0x0000002054007985 */ /* 0x0003f4000c101d10 */
[----:B------:R-:W-:Y:S05]  /*5e70*/  @!P0 IMAD.WIDE R58, R59, 0x2, R64 ;  /* 0x000000023b3a8825 */ /* 0x000fea00078e0240 */
[----:B------:R1:W-:Y:S02]  /*5e80*/  @!P0 ST.E.128 [R58.64], R60 ;  /* 0x0000003c3a008985 */ /* 0x0003e4000c101d10 */
.L_x_866:
[----:B------:R-:W-:Y:S05]  /*5e90*/  BSYNC B0 ;  /* 0x0000000000007941 */ /* 0x000fea0003800000 */
.L_x_865:
[----:B------:R-:W-:Y:S11]  /*5ea0*/  ISETP.GE.AND P0, PT, R15, c[0x0][0x1d4], PT ;  /* 0x000075000f007a0c */ /* 0x000ff60003f06270 */
[----:B------:R-:W-:Y:S02]  /*5eb0*/  @!UPT UIADD3 URZ, URZ, URZ, URZ ;  /* 0x0000003f3f3ff290 */ /* 0x000fe4000fffe03f */
[----:B------:R-:W-:-:S05]  /*5ec0*/  @P0 BRA `(.L_x_850) ;  /* 0x00000b2000000947 */ /* 0x000fca0003800000 */
[----:B------:R-:W-:Y:S01]  /*5ed0*/  SEL R38, R68, R81, !P2 ;  /* 0x0000005144267207 */ /* 0x000fe20005000000 */
[----:B------:R-:W5:Y:S01]  /*5ee0*/  LDS.128 R28, [R137+0xa080] ;  /* 0x00a08000891c7984 */ /* 0x000f620000000c00 */
[C---:B-1----:R-:W-:Y:S02]  /*5ef0*/  LEA R50, P0, R131.reuse, R64, 0x1 ;  /* 0x0000004083327211 */ /* 0x042fe400078008ff */
[----:B------:R-:W-:Y:S02]  /*5f00*/  SHF.R.S32.HI R37, RZ, 0x1f, R38 ;  /* 0x0000001fff257819 */ /* 0x000fe40000011426 */
[----:B----4-:R-:W-:Y:S02]  /*5f10*/  LEA.HI.X R51, R131, R65, R136, 0x1, P0 ;  /* 0x0000004183337211 */ /* 0x010fe400000f0c88 */
[----:B------:R-:W-:Y:S02]  /*5f20*/  LEA.HI R38, R37, R38, RZ, 0x4 ;  /* 0x0000002625267211 */ /* 0x000fe400078f20ff */
[----:B------:R-:W-:Y:S02]  /*5f30*/  ISETP.GE.AND P0, PT, R15, c[0x0][0x27c], PT ;  /* 0x00009f000f007a0c */ /* 0x000fe40003f06270 */
[----:B------:R-:W-:Y:S04]  /*5f40*/  LEA.HI.SX32 R38, R38, R69, 0x1c ;  /* 0x0000004526267211 */ /* 0x000fe800078fe2ff */
[----:B------:R-:W-:Y:S02]  /*5f50*/  SHF.R.S32.HI R37, RZ, 0x1f, R38 ;  /* 0x0000001fff257819 */ /* 0x000fe40000011426 */
[----:B------:R-:W-:Y:S02]  /*5f60*/  SHF.L.U32 R49, R38, 0x3, RZ ;  /* 0x0000000326317819 */ /* 0x000fe400000006ff */
[----:B------:R-:W-:Y:S02]  /*5f70*/  LEA.HI R37, R37, R38, RZ, 0x3 ;  /* 0x0000002625257211 */ /* 0x000fe400078f18ff */
[----:B------:R-:W-:Y:S01]  /*5f80*/  LOP3.LUT R53, R104, 0x38, R49, 0xf8, !PT ;  /* 0x0000003868357812 */ /* 0x000fe200078ef831 */
[----:B------:R-:W-:Y:S01]  /*5f90*/  @!P0 HADD2.F32 R34, -RZ, R23.H1_H1 ;  /* 0x30000017ff228230 */ /* 0x000fe20000004100 */
[----:B------:R-:W-:Y:S01]  /*5fa0*/  SHF.R.S32.HI R37, RZ, 0x3, R37 ;  /* 0x00000003ff257819 */ /* 0x000fe20000011425 */
[----:B------:R-:W-:Y:S01]  /*5fb0*/  @!P0 HADD2.F32 R38, -RZ, R80.H1_H1 ;  /* 0x30000050ff268230 */ /* 0x000fe20000004100 */
[----:B------:R-:W-:Y:S01]  /*5fc0*/  LOP3.LUT R53, R53, R114, RZ, 0x3c, !PT ;  /* 0x0000007235357212 */ /* 0x000fe200078e3cff */
[----:B------:R-:W-:Y:S01]  /*5fd0*/  @!P0 HADD2.F32 R47, -RZ, R71.H1_H1 ;  /* 0x30000047ff2f8230 */ /* 0x000fe20000004100 */
[--C-:B------:R-:W-:Y:S01]  /*5fe0*/  @!P0 SHF.R.U64 R32, R24, 0x10, R25.reuse ;  /* 0x0000001018208819 */ /* 0x100fe20000001219 */
[----:B------:R-:W-:Y:S01]  /*5ff0*/  IMAD R36, R37, 0xc00, R12 ;  /* 0x00000c0025247824 */ /* 0x000fe200078e020c */
[----:B------:R-:W-:Y:S02]  /*6000*/  @!P0 SHF.R.U32.HI R25, RZ, 0x10, R25 ;  /* 0x00000010ff198819 */ /* 0x000fe40000011619 */
[----:B------:R-:W-:Y:S01]  /*6010*/  @!P0 SHF.R.U32.HI R24, RZ, 0x10, R27 ;  /* 0x00000010ff188819 */ /* 0x000fe2000001161b */
[----:B------:R-:W-:Y:S01]  /*6020*/  IMAD.IADD R53, R36, 0x1, R53 ;  /* 0x0000000124357824 */ /* 0x000fe200078e0235 */
[----:B------:R-:W-:Y:S01]  /*6030*/  @!P0 HADD2.F32 R33, -RZ, R32.H0_H0 ;  /* 0x20000020ff218230 */ /* 0x000fe20000004100 */
[----:B------:R-:W-:Y:S02]  /*6040*/  @!P0 SHF.R.U64 R26, R26, 0x10, R27 ;  /* 0x000000101a1a8819 */ /* 0x000fe4000000121b */
[----:B------:R-:W-:Y:S01]  /*6050*/  @!P0 HADD2.F32 R24, -RZ, R24.H0_H0 ;  /* 0x20000018ff188230 */ /* 0x000fe20000004100 */
[----:B------:R-:W-:Y:S02]  /*6060*/  SHF.L.U32 R52, R53, 0x1, RZ ;  /* 0x0000000135347819 */ /* 0x000fe400000006ff */
[--C-:B------:R-:W-:Y:S01]  /*6070*/  @!P0 SHF.R.U64 R41, R72, 0x10, R73.reuse ;  /* 0x0000001048298819 */ /* 0x100fe20000001249 */
[----:B-----5:R-:W-:Y:S01]  /*6080*/  @!P0 IMAD.MOV.U32 R35, RZ, RZ, R28 ;  /* 0x000000ffff238224 */ /* 0x020fe200078e001c */
[----:B------:R-:W-:Y:S01]  /*6090*/  @!P0 SHF.R.U32.HI R40, RZ, 0x10, R73 ;  /* 0x00000010ff288819 */ /* 0x000fe20000011649 */
[----:B------:R-:W1:Y:S01]  /*60a0*/  LDS.128 R56, [R52+0xa080] ;  /* 0x00a0800034387984 */ /* 0x000e620000000c00 */
[--C-:B------:R-:W-:Y:S01]  /*60b0*/  @!P0 SHF.R.U32.HI R48, RZ, 0x10, R75.reuse ;  /* 0x00000010ff308819 */ /* 0x100fe2000001164b */
[----:B------:R-:W-:Y:S01]  /*60c0*/  @!P0 HADD2.F32 R41, -RZ, R41.H0_H0 ;  /* 0x20000029ff298230 */ /* 0x000fe20000004100 */
[----:B------:R-:W-:Y:S01]  /*60d0*/  @!P0 SHF.R.U64 R43, R74, 0x10, R75 ;  /* 0x000000104a2b8819 */ /* 0x000fe2000000124b */
[--C-:B------:R-:W-:Y:S02]  /*60e0*/  @!P0 HADD2.F32 R27, -RZ, R35.reuse.H0_H0 ;  /* 0x20000023ff1b8230 */ /* 0x100fe40000004100 */
[----:B------:R-:W-:Y:S02]  /*60f0*/  @!P0 HADD2.F32 R32, -RZ, R35.H1_H1 ;  /* 0x30000023ff208230 */ /* 0x000fe40000004100 */
[----:B------:R-:W-:Y:S01]  /*6100*/  @!P0 HADD2.F32 R40, -RZ, R40.H0_H0 ;  /* 0x20000028ff288230 */ /* 0x000fe20000004100 */
[----:B------:R-:W-:Y:S01]  /*6110*/  @!P0 FMUL.FTZ R3, R27, R34 ;  /* 0x000000221b038220 */ /* 0x000fe20000410000 */
[----:B------:R-:W-:Y:S01]  /*6120*/  @!P0 HADD2.F32 R48, -RZ, R48.H0_H0 ;  /* 0x20000030ff308230 */ /* 0x000fe20000004100 */
[CC--:B------:R-:W-:Y:S01]  /*6130*/  @!P0 FMUL.FTZ R4, R32.reuse, R33.reuse ;  /* 0x0000002120048220 */ /* 0x0c0fe20000410000 */
[----:B------:R-:W-:Y:S01]  /*6140*/  @!P0 HADD2.F32 R43, -RZ, R43.H0_H0 ;  /* 0x2000002bff2b8230 */ /* 0x000fe20000004100 */
[----:B-1----:R-:W-:Y:S01]  /*6150*/  @!P0 IMAD.MOV.U32 R42, RZ, RZ, R57 ;  /* 0x000000ffff2a8224 */ /* 0x002fe200078e0039 */
[----:B------:R-:W-:Y:S02]  /*6160*/  @!P0 MOV R39, R56 ;  /* 0x0000003800278202 */ /* 0x000fe40000000f00 */
[----:B------:R-:W-:Y:S03]  /*6170*/  @!P0 MOV R44, R58 ;  /* 0x0000003a002c8202 */ /* 0x000fe60000000f00 */
[--C-:B------:R-:W-:Y:S02]  /*6180*/  @!P0 HADD2.F32 R37, -RZ, R39.reuse.H0_H0 ;  /* 0x20000027ff258230 */ /* 0x100fe40000004100 */
[----:B------:R-:W-:Y:S03]  /*6190*/  @!P0 HADD2.F32 R39, -RZ, R39.H1_H1 ;  /* 0x30000027ff278230 */ /* 0x000fe60000004100 */
[----:B------:R-:W-:Y:S02]  /*61a0*/  @!P0 FFMA.FTZ R3, R37, R38, R3 ;  /* 0x0000002625038223 */ /* 0x000fe40000010003 */
[----:B------:R-:W-:Y:S01]  /*61b0*/  @!P0 FMUL.FTZ R53, R39, R33 ;  /* 0x0000002127358220 */ /* 0x000fe20000410000 */
[----:B------:R-:W-:Y:S01]  /*61c0*/  @!P0 MOV R33, R29 ;  /* 0x0000001d00218202 */ /* 0x000fe20000000f00 */
[----:B------:R-:W-:Y:S01]  /*61d0*/  @!P0 FMUL.FTZ R52, R37, R34 ;  /* 0x0000002225348220 */ /* 0x000fe20000410000 */
[----:B------:R-:W-:Y:S01]  /*61e0*/  @!P0 HADD2.F32 R37, -RZ, R80.H0_H0 ;  /* 0x20000050ff258230 */ /* 0x000fe20000004100 */
[-C--:B------:R-:W-:Y:S01]  /*61f0*/  @!P0 FFMA.FTZ R53, R32, R41.reuse, -R53 ;  /* 0x0000002920358223 */ /* 0x080fe20000010835 */
[----:B------:R-:W-:Y:S01]  /*6200*/  @!P0 HADD2.F32 R32, -RZ, R25.H0_H0 ;  /* 0x20000019ff208230 */ /* 0x000fe20000004100 */
[----:B------:R-:W-:Y:S01]  /*6210*/  @!P0 FFMA.FTZ R4, R39, R41, R4 ;  /* 0x0000002927048223 */ /* 0x000fe20000010004 */
[----:B------:R-:W-:Y:S01]  /*6220*/  @!P0 HADD2.F32 R39, -RZ, R42.H1_H1 ;  /* 0x3000002aff278230 */ /* 0x000fe20000004100 */
[----:B------:R-:W-:Y:S01]  /*6230*/  @!P0 FFMA.FTZ R52, R27, R38, -R52 ;  /* 0x000000261b348223 */ /* 0x000fe20000010834 */
[----:B------:R-:W-:Y:S01]  /*6240*/  @!P0 HADD2.F32 R27, -RZ, R23.H0_H0 ;  /* 0x20000017ff1b8230 */ /* 0x000fe20000004100 */
[----:B------:R-:W-:Y:S01]  /*6250*/  @!P0 IMAD.MOV.U32 R41, RZ, RZ, R59 ;  /* 0x000000ffff298224 */ /* 0x000fe200078e003b */
[----:B------:R-:W-:Y:S01]  /*6260*/  @!P0 HADD2.F32 R23, -RZ, R33.H1_H1 ;  /* 0x30000021ff178230 */ /* 0x000fe20000004100 */
[----:B------:R-:W-:Y:S01]  /*6270*/  @!P0 FMUL.FTZ R61, R39, R32 ;  /* 0x00000020273d8220 */ /* 0x000fe20000410000 */
[----:B------:R-:W-:Y:S01]  /*6280*/  @!P0 F2FP.PACK_AB R53, R53, R52 ;  /* 0x000000343535823e */ /* 0x000fe200000000ff */
[----:B------:R-:W-:Y:S01]  /*6290*/  @!P0 HADD2.F32 R25, -RZ, R22.H1_H1 ;  /* 0x30000016ff198230 */ /* 0x000fe20000004100 */
[----:B------:R-:W-:Y:S01]  /*62a0*/  @!P0 F2FP.PACK_AB R52, R4, R3 ;  /* 0x000000030434823e */ /* 0x000fe200000000ff */
[C---:B------:R-:W-:Y:S01]  /*62b0*/  @!P0 FMUL.FTZ R6, R23.reuse, R32 ;  /* 0x0000002017068220 */ /* 0x040fe20000410000 */
[----:B------:R-:W-:Y:S01]  /*62c0*/  @!P0 MOV R28, R53 ;  /* 0x00000035001c8202 */ /* 0x000fe20000000f00 */
[----:B------:R-:W-:Y:S01]  /*62d0*/  @!P0 FFMA.FTZ R61, R23, R40, -R61 ;  /* 0x00000028173d8223 */ /* 0x000fe2000001083d */
[----:B------:R-:W-:Y:S01]  /*62e0*/  @!P0 MOV R23, R31 ;  /* 0x0000001f00178202 */ /* 0x000fe20000000f00 */
[----:B------:R-:W-:Y:S01]  /*62f0*/  @!P0 HADD2.F32 R46, -RZ, R41.H1_H1 ;  /* 0x30000029ff2e8230 */ /* 0x000fe20000004100 */
[----:B------:R-:W-:Y:S01]  /*6300*/  @!P0 MOV R56, R52 ;  /* 0x0000003400388202 */ /* 0x000fe20000000f00 */
[----:B------:R-:W-:Y:S02]  /*6310*/  @!P0 HADD2.F32 R34, -RZ, R33.H0_H0 ;  /* 0x20000021ff228230 */ /* 0x000fe40000004100 */
[--C-:B------:R-:W-:Y:S01]  /*6320*/  @!P0 HADD2.F32 R32, -RZ, R23.reuse.H0_H0 ;  /* 0x20000017ff208230 */ /* 0x100fe20000004100 */
[-C--:B------:R-:W-:Y:S01]  /*6330*/  @!P0 FMUL.FTZ R63, R46, R24.reuse ;  /* 0x000000182e3f8220 */ /* 0x080fe20000410000 */
[----:B------:R-:W-:Y:S01]  /*6340*/  @!P0 HADD2.F32 R23, -RZ, R23.H1_H1 ;  /* 0x30000017ff178230 */ /* 0x000fe20000004100 */
[----:B------:R-:W-:Y:S01]  /*6350*/  @!P0 FMUL.FTZ R5, R34, R27 ;  /* 0x0000001b22058220 */ /* 0x000fe20000410000 */
[----:B------:R-:W-:Y:S01]  /*6360*/  @!P0 HADD2.F32 R45, -RZ, R41.H0_H0 ;  /* 0x20000029ff2d8230 */ /* 0x000fe20000004100 */
[-C--:B------:R-:W-:Y:S01]  /*6370*/  @!P0 FMUL.FTZ R10, R32, R25.reuse ;  /* 0x00000019200a8220 */ /* 0x080fe20000410000 */
[----:B------:R-:W-:Y:S01]  /*6380*/  @!P0 HADD2.F32 R41, -RZ, R44.H0_H0 ;  /* 0x2000002cff298230 */ /* 0x000fe20000004100 */
[C---:B------:R-:W-:Y:S01]  /*6390*/  @!P0 FMUL.FTZ R11, R23.reuse, R24 ;  /* 0x00000018170b8220 */ /* 0x040fe20000410000 */
[----:B------:R-:W-:Y:S01]  /*63a0*/  @!P0 HADD2.F32 R24, -RZ, R22.H0_H0 ;  /* 0x20000016ff188230 */ /* 0x000fe20000004100 */
[----:B------:R-:W-:Y:S01]  /*63b0*/  @!P0 IMAD.MOV.U32 R22, RZ, RZ, R30 ;  /* 0x000000ffff168224 */ /* 0x000fe200078e001e */
[----:B------:R-:W-:Y:S01]  /*63c0*/  @!P0 HADD2.F32 R44, -RZ, R44.H1_H1 ;  /* 0x3000002cff2c8230 */ /* 0x000fe20000004100 */
[----:B------:R-:W-:Y:S01]  /*63d0*/  @!P0 FFMA.FTZ R63, R23, R48, -R63 ;  /* 0x00000030173f8223 */ /* 0x000fe2000001083f */
[----:B------:R-:W-:Y:S01]  /*63e0*/  @!P0 HADD2.F32 R23, -RZ, R26.H0_H0 ;  /* 0x2000001aff178230 */ /* 0x000fe20000004100 */
[----:B------:R-:W-:Y:S01]  /*63f0*/  @!P0 FMUL.FTZ R60, R45, R25 ;  /* 0x000000192d3c8220 */ /* 0x000fe20000410000 */
[----:B------:R-:W-:Y:S01]  /*6400*/  @!P0 HADD2.F32 R38, -RZ, R42.H0_H0 ;  /* 0x2000002aff268230 */ /* 0x000fe20000004100 */
[----:B------:R-:W-:Y:S01]  /*6410*/  @!P0 FMUL.FTZ R62, R41, R24 ;  /* 0x00000018293e8220 */ /* 0x000fe20000410000 */
[----:B------:R-:W-:Y:S01]  /*6420*/  @!P0 HADD2.F32 R42, -RZ, R71.H0_H0 ;  /* 0x20000047ff2a8230 */ /* 0x000fe20000004100 */
[----:B------:R-:W-:Y:S01]  /*6430*/  @!P0 FMUL.FTZ R67, R44, R23 ;  /* 0x000000172c438220 */ /* 0x000fe20000410000 */
[--C-:B------:R-:W-:Y:S01]  /*6440*/  @!P0 HADD2.F32 R25, -RZ, R22.reuse.H0_H0 ;  /* 0x20000016ff198230 */ /* 0x100fe20000004100 */
[----:B------:R-:W-:Y:S01]  /*6450*/  @!P0 FMUL.FTZ R54, R38, R27 ;  /* 0x0000001b26368220 */ /* 0x000fe20000410000 */
[----:B------:R-:W-:Y:S01]  /*6460*/  @!P0 HADD2.F32 R22, -RZ, R22.H1_H1 ;  /* 0x30000016ff168230 */ /* 0x000fe20000004100 */
[----:B------:R-:W-:Y:S02]  /*6470*/  @!P0 FFMA.FTZ R60, R32, R47, -R60 ;  /* 0x0000002f203c8223 */ /* 0x000fe4000001083c */
[----:B------:R-:W-:Y:S02]  /*6480*/  @!P0 FFMA.FTZ R62, R25, R42, -R62 ;  /* 0x0000002a193e8223 */ /* 0x000fe4000001083e */
[----:B------:R-:W-:Y:S01]  /*6490*/  @!P0 FFMA.FTZ R67, R22, R43, -R67 ;  /* 0x0000002b16438223 */ /* 0x000fe20000010843 */
[----:B------:R-:W-:Y:S01]  /*64a0*/  @!P0 F2FP.PACK_AB R60, R63, R60 ;  /* 0x0000003c3f3c823e */ /* 0x000fe200000000ff */
[-C--:B------:R-:W-:Y:S02]  /*64b0*/  @!P0 FFMA.FTZ R54, R34, R37.reuse, -R54 ;  /* 0x0000002522368223 */ /* 0x080fe40000010836 */
[----:B------:R-:W-:Y:S01]  /*64c0*/  @!P0 FMUL.FTZ R8, R25, R24 ;  /* 0x0000001819088220 */ /* 0x000fe20000410000 */
[----:B------:R-:W-:Y:S01]  /*64d0*/  @!P0 F2FP.PACK_AB R67, R67, R62 ;  /* 0x0000003e4343823e */ /* 0x000fe200000000ff */
[----:B------:R-:W-:Y:S01]  /*64e0*/  @!P0 FFMA.FTZ R5, R38, R37, R5 ;  /* 0x0000002526058223 */ /* 0x000fe20000010005 */
[----:B------:R-:W-:Y:S01]  /*64f0*/  @!P0 F2FP.PACK_AB R54, R61, R54 ;  /* 0x000000363d36823e */ /* 0x000fe200000000ff */
[----:B------:R-:W-:Y:S01]  /*6500*/  @!P0 FMUL.FTZ R9, R22, R23 ;  /* 0x0000001716098220 */ /* 0x000fe20000410000 */
[----:B------:R-:W-:Y:S01]  /*6510*/  @!P0 MOV R31, R60 ;  /* 0x0000003c001f8202 */ /* 0x000fe20000000f00 */
[----:B------:R-:W-:Y:S01]  /*6520*/  @!P0 FFMA.FTZ R6, R39, R40, R6 ;  /* 0x0000002827068223 */ /* 0x000fe20000010006 */
[----:B------:R-:W-:Y:S01]  /*6530*/  @!P0 MOV R29, R54 ;  /* 0x00000036001d8202 */ /* 0x000fe20000000f00 */
[----:B------:R-:W-:Y:S02]  /*6540*/  @!P0 FFMA.FTZ R8, R41, R42, R8 ;  /* 0x0000002a29088223 */ /* 0x000fe40000010008 */
[----:B------:R-:W-:Y:S01]  /*6550*/  @!P0 FFMA.FTZ R9, R44, R43, R9 ;  /* 0x0000002b2c098223 */ /* 0x000fe20000010009 */
[----:B------:R-:W-:Y:S01]  /*6560*/  @!P0 F2FP.PACK_AB R61, R6, R5 ;  /* 0x00000005063d823e */ /* 0x000fe200000000ff */
[----:B------:R-:W-:Y:S02]  /*6570*/  @!P0 FFMA.FTZ R10, R45, R47, R10 ;  /* 0x0000002f2d0a8223 */ /* 0x000fe4000001000a */
[----:B------:R-:W-:Y:S01]  /*6580*/  @!P0 IMAD.MOV.U32 R30, RZ, RZ, R67 ;  /* 0x000000ffff1e8224 */ /* 0x000fe200078e0043 */
[----:B------:R-:W-:Y:S01]  /*6590*/  @!P0 F2FP.PACK_AB R62, R9, R8 ;  /* 0x00000008093e823e */ /* 0x000fe200000000ff */
[----:B------:R-:W-:Y:S02]  /*65a0*/  @!P0 FFMA.FTZ R11, R46, R48, R11 ;  /* 0x000000302e0b8223 */ /* 0x000fe4000001000b */
[----:B------:R-:W-:Y:S01]  /*65b0*/  @!P0 IMAD.MOV.U32 R57, RZ, RZ, R61 ;  /* 0x000000ffff398224 */ /* 0x000fe200078e003d */
[----:B------:R1:W-:Y:S01]  /*65c0*/  ST.E.128 [R50.64], R28 ;  /* 0x0000001c32007985 */ /* 0x0003e2000c101d10 */
[----:B------:R-:W-:Y:S02]  /*65d0*/  @!P0 MOV R58, R62 ;  /* 0x0000003e003a8202 */ /* 0x000fe40000000f00 */
[----:B------:R-:W-:Y:S04]  /*65e0*/  @!P0 F2FP.PACK_AB R63, R11, R10 ;  /* 0x0000000a0b3f823e */ /* 0x000fe800000000ff */
[----:B------:R-:W-:Y:S02]  /*65f0*/  @!P0 MOV R59, R63 ;  /* 0x0000003f003b8202 */ /* 0x000fe40000000f00 */
[----:B------:R-:W-:Y:S11]  /*6600*/  ISETP.GE.AND P0, PT, R49, c[0x0][0x1d4], PT ;  /* 0x0000750031007a0c */ /* 0x000ff60003f06270 */
[----:B------:R-:W-:Y:S02]  /*6610*/  @!UPT UIADD3 URZ, URZ, URZ, URZ ;  /* 0x0000003f3f3ff290 */ /* 0x000fe4000fffe03f */
[----:B------:R-:W-:-:S05]  /*6620*/  @P0 BRA `(.L_x_850) ;  /* 0x000003c000000947 */ /* 0x000fca0003800000 */
[C---:B------:R-:W-:Y:S04]  /*6630*/  LEA R4, P0, R49.reuse, R64, 0x1 ;  /* 0x0000004031047211 */ /* 0x040fe800078008ff */
[----:B------:R-:W-:Y:S05]  /*6640*/  LEA.HI.X.SX32 R5, R49, R65, 0x1, P0 ;  /* 0x0000004131057211 */ /* 0x000fea00000f0eff */
[----:B------:R4:W-:Y:S01]  /*6650*/  ST.E.128 [R4.64], R56 ;  /* 0x0000003804007985 */ /* 0x0009e2000c101d10 */
[----:B------:R-:W-:-:S05]  /*6660*/  BRA `(.L_x_850) ;  /* 0x0000038000007947 */ /* 0x000fca0003800000 */
.L_x_836:
[----:B------:R1:W2:Y:S01]  /*6670*/  SHFL.IDX PT, R9, R145, RZ, 0x181f ;  /* 0x00181fff91097589 */ /* 0x0002a200000e0000 */
[----:B------:R-:W-:Y:S01]  /*6680*/  IMAD R3, R55, -0x30, R2 ;  /* 0xffffffd037037824 */ /* 0x000fe200078e0202 */
[----:B------:R-:W-:Y:S02]  /*6690*/  BSSY B0, `(.L_x_867) ;  /* 0x000001c000007945 */ /* 0x000fe40003800000 */
[----:B------:R1:W3:Y:S02]  /*66a0*/  SHFL.IDX PT, R5, R157, RZ, 0x181f ;  /* 0x00181fff9d057589 */ /* 0x0002e400000e0000 */
[----:B------:R-:W-:Y:S04]  /*66b0*/  IMNMX R126, R3, 0x30, PT ;  /* 0x00000030037e7817 */ /* 0x000fe80003800200 */
[----:B------:R-:W-:Y:S04]  /*66c0*/  IADD3 R4, -R17, R126, RZ ;  /* 0x0000007e11047210 */ /* 0x000fe80007ffe1ff */
[----:B------:R-:W-:Y:S11]  /*66d0*/  ISETP.GE.AND P0, PT, R4, 0x1, PT ;  /* 0x000000010400780c */ /* 0x000ff60003f06270 */
[----:B------:R-:W-:Y:S02]  /*66e0*/  @!UPT UIADD3 URZ, URZ, URZ, URZ ;  /* 0x0000003f3f3ff290 */ /* 0x000fe4000fffe03f */
[----:B------:R-:W-:-:S05]  /*66f0*/  @!P0 BRA `(.L_x_868) ;  /* 0x0000015000008947 */ /* 0x000fca0003800000 */
[C---:B-12---:R-:W-:Y:S02]  /*6700*/  ISETP.GE.AND P0, PT, R18.reuse, c[0x0][0x1d4], PT ;  /* 0x0000750012007a0c */ /* 0x046fe40003f06270 */
[----:B------:R-:W-:Y:S11]  /*6710*/  ISETP.GE.AND P4, PT, R15, c[0x0][0x1d4], PT ;  /* 0x000075000f007a0c */ /* 0x000ff60003f86270 */
[----:B------:R-:W1:Y:S01]  /*6720*/  @!P0 LDS.128 R32, [R105+0xa080] ;  /* 0x00a0800069208984 */ /* 0x000e620000000c00 */
[C---:B---3--:R-:W-:Y:S04]  /*6730*/  @!P0 LEA R40, P3, R18.reuse, R5, 0x1 ;  /* 0x0000000512288211 */ /* 0x048fe800078608ff */
[----:B------:R-:W-:Y:S02]  /*6740*/  @!P0 LEA.HI.X R41, R18, R9, R19, 0x1, P3 ;  /* 0x0000000912298211 */ /* 0x000fe400018f0c13 */
[C---:B------:R-:W-:Y:S04]  /*6750*/  @!P4 LEA R38, P3, R123.reuse, R5, 0x1 ;  /* 0x000000057b26c211 */ /* 0x040fe800078608ff */
[----:B------:R-:W-:Y:S02]  /*6760*/  @!P4 LEA.HI.X R39, R123, R9, R132, 0x1, P3 ;  /* 0x000000097b27c211 */ /* 0x000fe400018f0c84 */
[----:B------:R-:W-:Y:S11]  /*6770*/  ISETP.GE.AND P3, PT, R109, c[0x0][0x1d4], PT ;  /* 0x000075006d007a0c */ /* 0x000ff60003f66270 */
[----:B------:R-:W-:Y:S02]  /*6780*/  @!UPT UIADD3 URZ, URZ, URZ, URZ ;  /* 0x0000003f3f3ff290 */ /* 0x000fe4000fffe03f */
[C---:B------:R-:W-:Y:S04]  /*6790*/  @!P3 LEA R22, P5, R121.reuse, R5, 0x1 ;  /* 0x000000057916b211 */ /* 0x040fe800078a08ff */
[----:B------:R-:W-:Y:S01]  /*67a0*/  @!P3 LEA.HI.X R23, R121, R9, R120, 0x1, P5 ;  /* 0x000000097917b211 */ /* 0x000fe200028f0c78 */
[----:B-1----:R-:W-:Y:S01]  /*67b0*/  @!P0 ST.E.128 [R40.64], R32 ;  /* 0x0000002028008985 */ /* 0x002fe2000c101d10 */
[----:B------:R-:W-:Y:S03]  /*67c0*/  ISETP.GE.AND P0, PT, R107, c[0x0][0x1d4], PT ;  /* 0x000075006b007a0c */ /* 0x000fe60003f06270 */
[----:B------:R-:W1:Y:S10]  /*67d0*/  @!P4 LDS.128 R28, [R105+0xb880] ;  /* 0x00b88000691cc984 */ /* 0x000e740000000c00 */
[C---:B------:R-:W-:Y:S04]  /*67e0*/  @!P0 LEA R36, P5, R122.reuse, R5, 0x1 ;  /* 0x000000057a248211 */ /* 0x040fe800078a08ff */
[----:B------:R-:W-:Y:S01]  /*67f0*/  @!P0 LEA.HI.X R37, R122, R9, R119, 0x1, P5 ;  /* 0x000000097a258211 */ /* 0x000fe200028f0c77 */
[----:B-1----:R-:W-:Y:S04]  /*6800*/  @!P4 ST.E.128 [R38.64], R28 ;  /* 0x0000001c2600c985 */ /* 0x002fe8000c101d10 */
[----:B------:R-:W1:Y:S04]  /*6810*/  @!P3 LDS.128 R24, [R105+0xd080] ;  /* 0x00d080006918b984 */ /* 0x000e680000000c00 */
[----:B-1----:R-:W-:Y:S04]  /*6820*/  @!P3 ST.E.128 [R22.64], R24 ;  /* 0x000000181600b985 */ /* 0x002fe8000c101d10 */
[----:B------:R-:W1:Y:S04]  /*6830*/  @!P0 LDS.128 R8, [R105+0xe880] ;  /* 0x00e8800069088984 */ /* 0x000e680000000c00 */
[----:B-1----:R1:W-:Y:S02]  /*6840*/  @!P0 ST.E.128 [R36.64], R8 ;  /* 0x0000000824008985 */ /* 0x0023e4000c101d10 */
.L_x_868:
[----:B-12---:R-:W-:Y:S05]  /*6850*/  BSYNC B0 ;  /* 0x0000000000007941 */ /* 0x006fea0003800000 */
.L_x_867:
[----:B------:R-:W1:Y:S01]  /*6860*/  SHFL.IDX PT, R145, R145, 0x1, 0x181f ;  /* 0x00381f0091917f89 */ /* 0x000e6200000e0000 */
[----:B------:R-:W-:Y:S03]  /*6870*/  ISETP.GE.AND P0, PT, R4, 0x21, PT ;  /* 0x000000210400780c */ /* 0x000fe60003f06270 */
[----:B------:R-:W2:Y:S10]  /*6880*/  SHFL.IDX PT, R157, R157, 0x1, 0x181f ;  /* 0x00381f009d9d7f89 */ /* 0x000eb400000e0000 */
[----:B------:R-:W-:-:S05]  /*6890*/  @!P0 BRA `(.L_x_850) ;  /* 0x0000015000008947 */ /* 0x000fca0003800000 */
[C---:B------:R-:W-:Y:S02]  /*68a0*/  ISETP.GE.AND P0, PT, R18.reuse, c[0x0][0x1d4], PT ;  /* 0x0000750012007a0c */ /* 0x040fe40003f06270 */
[----:B------:R-:W-:Y:S11]  /*68b0*/  ISETP.GE.AND P4, PT, R15, c[0x0][0x1d4], PT ;  /* 0x000075000f007a0c */ /* 0x000ff60003f86270 */
[----:B------:R-:W4:Y:S01]  /*68c0*/  @!P0 LDS.128 R32, [R105+0xb080] ;  /* 0x00b0800069208984 */ /* 0x000f220000000c00 */
[C---:B--2---:R-:W-:Y:S04]  /*68d0*/  @!P0 LEA R38, P3, R18.reuse, R157, 0x1 ;  /* 0x0000009d12268211 */ /* 0x044fe800078608ff */
[----:B-1----:R-:W-:Y:S02]  /*68e0*/  @!P0 LEA.HI.X R39, R18, R145, R19, 0x1, P3 ;  /* 0x0000009112278211 */ /* 0x002fe400018f0c13 */
[C---:B------:R-:W-:Y:S04]  /*68f0*/  @!P4 LEA R36, P3, R123.reuse, R157, 0x1 ;  /* 0x0000009d7b24c211 */ /* 0x040fe800078608ff */
[----:B------:R-:W-:Y:S02]  /*6900*/  @!P4 LEA.HI.X R37, R123, R145, R132, 0x1, P3 ;  /* 0x000000917b25c211 */ /* 0x000fe400018f0c84 */
[----:B------:R-:W-:Y:S11]  /*6910*/  ISETP.GE.AND P3, PT, R109, c[0x0][0x1d4], PT ;  /* 0x000075006d007a0c */ /* 0x000ff60003f66270 */
[----:B------:R-:W-:Y:S02]  /*6920*/  @!UPT UIADD3 URZ, URZ, URZ, URZ ;  /* 0x0000003f3f3ff290 */ /* 0x000fe4000fffe03f */
[C---:B------:R-:W-:Y:S04]  /*6930*/  @!P3 LEA R4, P5, R121.reuse, R157, 0x1 ;  /* 0x0000009d7904b211 */ /* 0x040fe800078a08ff */
[----:B---3--:R-:W-:Y:S01]  /*6940*/  @!P3 LEA.HI.X R5, R121, R145, R120, 0x1, P5 ;  /* 0x000000917905b211 */ /* 0x008fe200028f0c78 */
[----:B----4-:R-:W-:Y:S01]  /*6950*/  @!P0 ST.E.128 [R38.64], R32 ;  /* 0x0000002026008985 */ /* 0x010fe2000c101d10 */
        /* <DEDUP_REMOVED lines=9> */
.L_x_850:
[----:B------:R-:W-:Y:S05]  /*69f0*/  BSYNC B2 ;  /* 0x0000000000027941 */ /* 0x000fea0003800000 */
.L_x_835:
[----:B------:R-:W-:Y:S01]  /*6a00*/  IMAD.IADD R126, R126, 0x1, -R17 ;  /* 0x000000017e7e7824 */ /* 0x000fe200078e0a11 */
[----:B---34-:R-:W-:Y:S01]  /*6a10*/  P2R R5, PR, RZ, 0x2 ;  /* 0x00000002ff057803 */ /* 0x018fe20000000000 */
[----:B-1----:R-:W-:Y:S01]  /*6a20*/  IMAD.WIDE R22, R55, 0x30, R146 ;  /* 0x0000003037167825 */ /* 0x002fe200078e0292 */
[----:B------:R-:W-:Y:S01]  /*6a30*/  ISETP.NE.AND P1, PT, R113, RZ, PT ;  /* 0x000000ff7100720c */ /* 0x000fe20003f25270 */
[----:B------:R-:W-:Y:S01]  /*6a40*/  BSSY B0, `(.L_x_869) ;  /* 0x0000049000007945 */ /* 0x000fe20003800000 */
[----:B------:R-:W-:Y:S01]  /*6a50*/  ISETP.GE.AND P3, PT, R126, 0x21, PT ;  /* 0x000000217e00780c */ /* 0x000fe20003f66270 */
[----:B------:R-:W-:Y:S01]  /*6a60*/  IMAD.WIDE.U32 R26, R143, c[0x0][0x208], RZ ;  /* 0x000082008f1a7a25 */ /* 0x000fe200078e00ff */
[----:B------:R-:W-:Y:S02]  /*6a70*/  ISETP.NE.AND P6, PT, R111, RZ, PT ;  /* 0x000000ff6f00720c */ /* 0x000fe40003fc5270 */
[----:B------:R-:W-:Y:S09]  /*6a80*/  ISETP.NE.AND P5, PT, R110, RZ, PT ;  /* 0x000000ff6e00720c */ /* 0x000ff20003fa5270 */
[----:B------:R-:W-:Y:S05]  /*6a90*/  @P3 IADD3 R9, P0, R22, 0x20, RZ ;  /* 0x0000002016093810 */ /* 0x000fea0007f1e0ff */
[----:B------:R-:W-:Y:S01]  /*6aa0*/  @P3 IMAD.X R3, RZ, RZ, R23, P0 ;  /* 0x000000ffff033224 */ /* 0x000fe200000e0617 */
[----:B------:R-:W-:Y:S11]  /*6ab0*/  ISETP.GE.AND P0, PT, R126, 0x1, PT ;  /* 0x000000017e00780c */ /* 0x000ff60003f06270 */
[----:B------:R-:W-:Y:S02]  /*6ac0*/  @!UPT UIADD3 URZ, URZ, URZ, URZ ;  /* 0x0000003f3f3ff290 */ /* 0x000fe4000fffe03f */
[----:B------:R-:W-:Y:S01]  /*6ad0*/  @P0 MOV R126, R148 ;  /* 0x00000094007e0202 */ /* 0x000fe20000000f00 */
[----:B------:R-:W-:Y:S02]  /*6ae0*/  @P0 IMAD R4, R23, c[0x0][0x258], RZ ;  /* 0x0000960017040a24 */ /* 0x000fe400078e02ff */
[----:B------:R-:W-:Y:S02]  /*6af0*/  IMAD R23, R141, c[0x0][0x218], RZ ;  /* 0x000086008d177a24 */ /* 0x000fe400078e02ff */
[C---:B------:R-:W-:Y:S04]  /*6b00*/  @P0 IMAD.WIDE.U32 R10, R22.reuse, c[0x0][0x258], R126 ;  /* 0x00009600160a0a25 */ /* 0x040fe800078e007e */
[----:B------:R-:W-:Y:S01]  /*6b10*/  @P0 IMAD R4, R22, c[0x0][0x25c], R4 ;  /* 0x0000970016040a24 */ /* 0x000fe200078e0204 */
[----:B------:R-:W-:Y:S01]  /*6b20*/  @P0 LEA R24, P4, R10, c[0x0][0x250], 0x1 ;  /* 0x000094000a180a11 */ /* 0x000fe200078808ff */
[----:B------:R-:W-:Y:S02]  /*6b30*/  IMAD R23, R144, c[0x0][0x21c], R23 ;  /* 0x0000870090177a24 */ /* 0x000fe400078e0217 */
[----:B------:R-:W-:Y:S02]  /*6b40*/  @P0 IMAD.IADD R4, R11, 0x1, R4 ;  /* 0x000000010b040824 */ /* 0x000fe400078e0204 */
[----:B------:R-:W-:Y:S03]  /*6b50*/  @P3 IMAD.MOV.U32 R126, RZ, RZ, R148 ;  /* 0x000000ffff7e3224 */ /* 0x000fe600078e0094 */
[----:B------:R-:W-:Y:S01]  /*6b60*/  @P0 LEA.HI.X R25, R10, c[0x0][0x254], R4, 0x1, P4 ;  /* 0x000095000a190a11 */ /* 0x000fe200020f0c04 */
[----:B------:R-:W-:Y:S04]  /*6b70*/  IMAD R4, R142, c[0x0][0x208], RZ ;  /* 0x000082008e047a24 */ /* 0x000fe800078e02ff */
[----:B------:R-:W-:Y:S01]  /*6b80*/  @!PT LDS RZ, [RZ] ;  /* 0x00000000fffff984 */ /* 0x000fe20000000800 */
[----:B------:R-:W-:Y:S01]  /*6b90*/  @!PT LDS RZ, [RZ] ;  /* 0x00000000fffff984 */ /* 0x000fe20000000800 */
[----:B------:R-:W-:Y:S01]  /*6ba0*/  @!PT LDS RZ, [RZ] ;  /* 0x00000000fffff984 */ /* 0x000fe20000000800 */
[----:B------:R1:W-:Y:S01]  /*6bb0*/  @P0 LDGSTS.E.BYPASS.LTC128B.128 [R105+0x4080], [R24.64], !P1 ;  /* 0x0408000018690fae */ /* 0x0003e2000c901d50 */
[----:B------:R-:W-:Y:S05]  /*6bc0*/  IMAD R4, R143, c[0x0][0x20c], R4 ;  /* 0x000083008f047a24 */ /* 0x000fea00078e0204 */
[----:B------:R-:W-:Y:S01]  /*6bd0*/  IADD3 R27, R27, R4, RZ ;  /* 0x000000041b1b7210 */ /* 0x000fe20007ffe0ff */
[----:B------:R-:W-:Y:S04]  /*6be0*/  @P3 IMAD R4, R3, c[0x0][0x258], RZ ;  /* 0x0000960003043a24 */ /* 0x000fe800078e02ff */
[----:B------:R-:W-:Y:S04]  /*6bf0*/  IMAD.WIDE.U32 R26, R144, c[0x0][0x218], R26 ;  /* 0x00008600901a7a25 */ /* 0x000fe800078e001a */
[C---:B------:R-:W-:Y:S01]  /*6c00*/  @P3 IMAD R4, R9.reuse, c[0x0][0x25c], R4 ;  /* 0x0000970009043a24 */ /* 0x040fe200078e0204 */
[----:B------:R-:W-:Y:S04]  /*6c10*/  IADD3 R11, P4, R154, R26, RZ ;  /* 0x0000001a9a0b7210 */ /* 0x000fe80007f9e0ff */
[----:B------:R-:W-:Y:S01]  /*6c20*/  IADD3.X R6, R116, R27, R23, P4, !PT ;  /* 0x0000001b74067210 */ /* 0x000fe200027fe417 */
[----:B------:R-:W-:Y:S05]  /*6c30*/  @P3 IMAD.WIDE.U32 R22, R9, c[0x0][0x258], R126 ;  /* 0x0000960009163a25 */ /* 0x000fea00078e007e */
[C---:B------:R-:W-:Y:S02]  /*6c40*/  @P3 LEA R26, P4, R22.reuse, c[0x0][0x250], 0x1 ;  /* 0x00009400161a3a11 */ /* 0x040fe400078808ff */
[----:B------:R-:W-:Y:S04]  /*6c50*/  @P3 IADD3 R4, R23, R4, RZ ;  /* 0x0000000417043210 */ /* 0x000fe80007ffe0ff */
[----:B------:R-:W-:Y:S02]  /*6c60*/  @P3 LEA.HI.X R27, R22, c[0x0][0x254], R4, 0x1, P4 ;  /* 0x00009500161b3a11 */ /* 0x000fe400020f0c04 */
[C---:B------:R-:W-:Y:S04]  /*6c70*/  LEA R4, P4, R11.reuse, c[0x0][0x1f8], 0x1 ;  /* 0x00007e000b047a11 */ /* 0x040fe800078808ff */
[----:B------:R-:W-:Y:S02]  /*6c80*/  LEA.HI.X R3, R11, c[0x0][0x1fc], R6, 0x1, P4 ;  /* 0x00007f000b037a11 */ /* 0x000fe400020f0c06 */
[----:B------:R-:W-:Y:S03]  /*6c90*/  ISETP.NE.AND P4, PT, R112, RZ, PT ;  /* 0x000000ff7000720c */ /* 0x000fe60003f85270 */
[----:B------:R1:W3:Y:S10]  /*6ca0*/  SHFL.IDX PT, R9, R3, RZ, 0x181f ;  /* 0x00181fff03097589 */ /* 0x0002f400000e0000 */
[----:B------:R1:W-:Y:S04]  /*6cb0*/  @P0 LDGSTS.E.BYPASS.LTC128B.128 [R105+0x5880], [R24.64+0x80], !P4 ;  /* 0x0588008018690fae */ /* 0x0003e8000e101d50 */
[----:B------:R1:W-:Y:S04]  /*6cc0*/  @P0 LDGSTS.E.BYPASS.LTC128B.128 [R105+0x7080], [R24.64+0x100], !P6 ;  /* 0x0708010018690fae */ /* 0x0003e8000f101d50 */
[----:B------:R1:W-:Y:S04]  /*6cd0*/  @P0 LDGSTS.E.BYPASS.LTC128B.128 [R105+0x8880], [R24.64+0x180], !P5 ;  /* 0x0888018018690fae */ /* 0x0003e8000e901d50 */
[----:B------:R1:W-:Y:S01]  /*6ce0*/  @P3 LDGSTS.E.BYPASS.LTC128B.128 [R105+0x5080], [R26.64], !P1 ;  /* 0x050800001a693fae */ /* 0x0003e2000c901d50 */
[----:B------:R-:W-:Y:S03]  /*6cf0*/  ISETP.NE.AND P1, PT, R5, RZ, PT ;  /* 0x000000ff0500720c */ /* 0x000fe60003f25270 */
[----:B------:R1:W-:Y:S04]  /*6d00*/  @P3 LDGSTS.E.BYPASS.LTC128B.128 [R105+0x6880], [R26.64+0x80], !P4 ;  /* 0x068800801a693fae */ /* 0x0003e8000e101d50 */
[----:B------:R1:W-:Y:S04]  /*6d10*/  @P3 LDGSTS.E.BYPASS.LTC128B.128 [R105+0x8080], [R26.64+0x100], !P6 ;  /* 0x080801001a693fae */ /* 0x0003e8000f101d50 */
[----:B------:R1:W-:Y:S04]  /*6d20*/  @P3 LDGSTS.E.BYPASS.LTC128B.128 [R105+0x9880], [R26.64+0x180], !P5 ;  /* 0x098801801a693fae */ /* 0x0003e8000e901d50 */
[----:B------:R-:W0:Y:S04]  /*6d30*/  LDGDEPBAR ;  /* 0x00000000000079af */ /* 0x000e280000000000 */
[----:B------:R1:W4:Y:S01]  /*6d40*/  SHFL.IDX PT, R5, R4, RZ, 0x181f ;  /* 0x00181fff04057589 */ /* 0x00032200000e0000 */
[----:B------:R-:W-:Y:S04]  /*6d50*/  DEPBAR.LE SB0, 0x0 ;  /* 0x000080000000791a */ /* 0x000fe80000000000 */
[----:B------:R-:W-:Y:S06]  /*6d60*/  BAR.SYNC.DEFER_BLOCKING 0x0 ;  /* 0x0000000000007b1d */ /* 0x000fec0000010000 */
[----:B------:R-:W-:-:S05]  /*6d70*/  @!P0 BRA `(.L_x_870) ;  /* 0x0000015000008947 */ /* 0x000fca0003800000 */
[C---:B-1-34-:R-:W-:Y:S02]  /*6d80*/  ISETP.GE.AND P0, PT, R18.reuse, c[0x0][0x1d4], PT ;  /* 0x0000750012007a0c */ /* 0x05afe40003f06270 */
[----:B------:R-:W-:Y:S11]  /*6d90*/  ISETP.GE.AND P5, PT, R15, c[0x0][0x1d4], PT ;  /* 0x000075000f007a0c */ /* 0x000ff60003fa6270 */
[----:B------:R-:W1:Y:S01]  /*6da0*/  @!P0 LDS.128 R32, [R105+0x4080] ;  /* 0x0040800069208984 */ /* 0x000e620000000c00 */
[C---:B------:R-:W-:Y:S04]  /*6db0*/  @!P0 LEA R40, P4, R18.reuse, R5, 0x1 ;  /* 0x0000000512288211 */ /* 0x040fe800078808ff */
        /* <DEDUP_REMOVED lines=17> */
.L_x_870:
[----:B-1-34-:R-:W-:Y:S05]  /*6ed0*/  BSYNC B0 ;  /* 0x0000000000007941 */ /* 0x01afea0003800000 */
.L_x_869:
[----:B------:R-:W1:Y:S01]  /*6ee0*/  SHFL.IDX PT, R3, R3, 0x1, 0x181f ;  /* 0x00381f0003037f89 */ /* 0x000e6200000e0000 */
[----:B------:R-:W-:Y:S03]  /*6ef0*/  BSSY B0, `(.L_x_871) ;  /* 0x0000018000007945 */ /* 0x000fe60003800000 */
[----:B------:R-:W3:Y:S01]  /*6f00*/  SHFL.IDX PT, R4, R4, 0x1, 0x181f ;  /* 0x00381f0004047f89 */ /* 0x000ee200000e0000 */
[----:B------:R-:W-:-:S05]  /*6f10*/  @!P3 BRA `(.L_x_872) ;  /* 0x000001500000b947 */ /* 0x000fca0003800000 */
[C---:B------:R-:W-:Y:S02]  /*6f20*/  ISETP.GE.AND P0, PT, R18.reuse, c[0x0][0x1d4], PT ;  /* 0x0000750012007a0c */ /* 0x040fe40003f06270 */
[----:B------:R-:W-:Y:S11]  /*6f30*/  ISETP.GE.AND P4, PT, R15, c[0x0][0x1d4], PT ;  /* 0x000075000f007a0c */ /* 0x000ff60003f86270 */
[----:B------:R-:W4:Y:S01]  /*6f40*/  @!P0 LDS.128 R32, [R105+0x5080] ;  /* 0x0050800069208984 */ /* 0x000f220000000c00 */
[CC--:B---3--:R-:W-:Y:S04]  /*6f50*/  @!P0 LEA R38, P3, R18.reuse, R4.reuse, 0x1 ;  /* 0x0000000412268211 */ /* 0x0c8fe800078608ff */
[-C--:B-1----:R-:W-:Y:S02]  /*6f60*/  @!P0 LEA.HI.X R39, R18, R3.reuse, R19, 0x1, P3 ;  /* 0x0000000312278211 */ /* 0x082fe400018f0c13 */
[CC--:B------:R-:W-:Y:S04]  /*6f70*/  @!P4 LEA R36, P3, R123.reuse, R4.reuse, 0x1 ;  /* 0x000000047b24c211 */ /* 0x0c0fe800078608ff */
[-C--:B------:R-:W-:Y:S02]  /*6f80*/  @!P4 LEA.HI.X R37, R123, R3.reuse, R132, 0x1, P3 ;  /* 0x000000037b25c211 */ /* 0x080fe400018f0c84 */
[----:B------:R-:W-:Y:S11]  /*6f90*/  ISETP.GE.AND P3, PT, R109, c[0x0][0x1d4], PT ;  /* 0x000075006d007a0c */ /* 0x000ff60003f66270 */
[----:B------:R-:W-:Y:S02]  /*6fa0*/  @!UPT UIADD3 URZ, URZ, URZ, URZ ;  /* 0x0000003f3f3ff290 */ /* 0x000fe4000fffe03f */
[CC--:B------:R-:W-:Y:S04]  /*6fb0*/  @!P3 LEA R22, P5, R121.reuse, R4.reuse, 0x1 ;  /* 0x000000047916b211 */ /* 0x0c0fe800078a08ff */
[-C--:B------:R-:W-:Y:S01]  /*6fc0*/  @!P3 LEA.HI.X R23, R121, R3.reuse, R120, 0x1, P5 ;  /* 0x000000037917b211 */ /* 0x080fe200028f0c78 */
        /* <DEDUP_REMOVED lines=10> */
.L_x_872:
[----:B------:R-:W-:Y:S05]  /*7070*/  BSYNC B0 ;  /* 0x0000000000007941 */ /* 0x000fea0003800000 */
.L_x_871:
[----:B------:R-:W-:Y:S11]  /*7080*/  ISETP.GT.AND P5, PT, R55, R102, PT ;  /* 0x000000663700720c */ /* 0x000ff60003fa4270 */
[----:B------:R-:W-:Y:S02]  /*7090*/  @!UPT UIADD3 URZ, URZ, URZ, URZ ;  /* 0x0000003f3f3ff290 */ /* 0x000fe4000fffe03f */
[----:B------:R-:W-:-:S05]  /*70a0*/  @!P5 BRA `(.L_x_873) ;  /* 0x000002600000d947 */ /* 0x000fca0003800000 */
[----:B-1----:R-:W-:Y:S01]  /*70b0*/  IADD3 R5, R55, -0x1, RZ ;  /* 0xffffffff37057810 */ /* 0x002fe20007ffe0ff */
[----:B------:R-:W-:Y:S01]  /*70c0*/  IMAD.MOV.U32 R10, RZ, RZ, R150 ;  /* 0x000000ffff0a7224 */ /* 0x000fe200078e0096 */
[----:B------:R-:W-:Y:S01]  /*70d0*/  ISETP.GE.AND P3, PT, R117, 0x1, PT ;  /* 0x000000017500780c */ /* 0x000fe20003f66270 */
[----:B------:R-:W-:Y:S01]  /*70e0*/  IMAD.MOV.U32 R11, RZ, RZ, R153 ;  /* 0x000000ffff0b7224 */ /* 0x000fe200078e0099 */
[----:B---3--:R-:W-:Y:S01]  /*70f0*/  SHF.R.S32.HI R4, RZ, 0x1f, R5 ;  /* 0x0000001fff047819 */ /* 0x008fe20000011405 */
[C---:B------:R-:W-:Y:S01]  /*7100*/  IMAD R3, R5.reuse, UR8, RZ ;  /* 0x0000000805037c24 */ /* 0x040fe2000f8e02ff */
[----:B------:R-:W-:Y:S01]  /*7110*/  P2R R8, PR, RZ, 0x4 ;  /* 0x00000004ff087803 */ /* 0x000fe20000000000 */
[----:B------:R-:W-:Y:S01]  /*7120*/  IMAD.WIDE.U32 R10, R5, UR10, R10 ;  /* 0x0000000a050a7c25 */ /* 0x000fe2000f8e000a */
[----:B------:R-:W-:Y:S02]  /*7130*/  ISETP.NE.AND P2, PT, R113, RZ, PT ;  /* 0x000000ff7100720c */ /* 0x000fe40003f45270 */
[----:B------:R-:W-:Y:S01]  /*7140*/  P2R R6, PR, RZ, 0x2 ;  /* 0x00000002ff067803 */ /* 0x000fe20000000000 */
[----:B------:R-:W-:Y:S01]  /*7150*/  IMAD R3, R4, UR10, R3 ;  /* 0x0000000a04037c24 */ /* 0x000fe2000f8e0203 */
[----:B------:R-:W-:Y:S02]  /*7160*/  ISETP.NE.AND P1, PT, R112, RZ, PT ;  /* 0x000000ff7000720c */ /* 0x000fe40003f25270 */
[----:B------:R-:W-:Y:S01]  /*7170*/  ISETP.NE.AND P6, PT, R110, RZ, PT ;  /* 0x000000ff6e00720c */ /* 0x000fe20003fc5270 */
[----:B------:R-:W-:Y:S01]  /*7180*/  IMAD.IADD R3, R11, 0x1, R3 ;  /* 0x000000010b037824 */ /* 0x000fe200078e0203 */
[C---:B------:R-:W-:Y:S04]  /*7190*/  @P3 LEA R22, P0, R10.reuse, c[0x0][0x220], 0x1 ;  /* 0x000088000a163a11 */ /* 0x040fe800078008ff */
[----:B------:R-:W-:Y:S02]  /*71a0*/  @P3 LEA.HI.X R23, R10, c[0x0][0x224], R3, 0x1, P0 ;  /* 0x000089000a173a11 */ /* 0x000fe400000f0c03 */
[----:B------:R-:W-:Y:S03]  /*71b0*/  ISETP.GE.AND P0, PT, R117, 0x21, PT ;  /* 0x000000217500780c */ /* 0x000fe60003f06270 */
[----:B------:R-:W-:Y:S01]  /*71c0*/  @!PT LDS RZ, [RZ] ;  /* 0x00000000fffff984 */ /* 0x000fe20000000800 */
[----:B------:R-:W-:Y:S01]  /*71d0*/  @!PT LDS RZ, [RZ] ;  /* 0x00000000fffff984 */ /* 0x000fe20000000800 */
[----:B------:R-:W-:Y:S01]  /*71e0*/  @!PT LDS RZ, [RZ] ;  /* 0x00000000fffff984 */ /* 0x000fe20000000800 */
[----:B------:R1:W-:Y:S01]  /*71f0*/  @P3 LDGSTS.E.BYPASS.LTC128B.128 [R105+0xa080], [R22.64], !P2 ;  /* 0x0a08000016693fae */ /* 0x0003e2000d101d50 */
[----:B------:R-:W-:Y:S03]  /*7200*/  ISETP.NE.AND P2, PT, R8, RZ, PT ;  /* 0x000000ff0800720c */ /* 0x000fe60003f45270 */
[----:B------:R1:W-:Y:S06]  /*7210*/  @P3 LDGSTS.E.BYPASS.LTC128B.128 [R105+0xb880], [R22.64+0x80], !P1 ;  /* 0x0b88008016693fae */ /* 0x0003ec000c901d50 */
[----:B------:R-:W-:Y:S04]  /*7220*/  @P0 IADD3 R4, P4, R10, UR12, RZ ;  /* 0x0000000c0a040c10 */ /* 0x000fe8000ff9e0ff */
[----:B------:R-:W-:Y:S02]  /*7230*/  @P0 IADD3.X R3, R3, UR9, RZ, P4, !PT ;  /* 0x0000000903030c10 */ /* 0x000fe4000a7fe4ff */
[C---:B------:R-:W-:Y:S04]  /*7240*/  @P0 LEA R10, P4, R4.reuse, c[0x0][0x220], 0x1 ;  /* 0x00008800040a0a11 */ /* 0x040fe800078808ff */
[----:B------:R-:W-:Y:S02]  /*7250*/  @P0 LEA.HI.X R11, R4, c[0x0][0x224], R3, 0x1, P4 ;  /* 0x00008900040b0a11 */ /* 0x000fe400020f0c03 */
[----:B------:R-:W-:Y:S11]  /*7260*/  ISETP.NE.AND P4, PT, R111, RZ, PT ;  /* 0x000000ff6f00720c */ /* 0x000ff60003f85270 */
[----:B------:R-:W-:Y:S02]  /*7270*/  @!UPT UIADD3 URZ, URZ, URZ, URZ ;  /* 0x0000003f3f3ff290 */ /* 0x000fe4000fffe03f */
[----:B------:R1:W-:Y:S04]  /*7280*/  @P3 LDGSTS.E.BYPASS.LTC128B.128 [R105+0xd080], [R22.64+0x100], !P4 ;  /* 0x0d08010016693fae */ /* 0x0003e8000e101d50 */
[----:B------:R1:W-:Y:S01]  /*7290*/  @P3 LDGSTS.E.BYPASS.LTC128B.128 [R105+0xe880], [R22.64+0x180], !P6 ;  /* 0x0e88018016693fae */ /* 0x0003e2000f101d50 */
[----:B------:R-:W-:Y:S11]  /*72a0*/  ISETP.NE.AND P3, PT, R113, RZ, PT ;  /* 0x000000ff7100720c */ /* 0x000ff60003f65270 */
[----:B------:R-:W-:Y:S02]  /*72b0*/  @!UPT UIADD3 URZ, URZ, URZ, URZ ;  /* 0x0000003f3f3ff290 */ /* 0x000fe4000fffe03f */
[----:B------:R1:W-:Y:S04]  /*72c0*/  @P0 LDGSTS.E.BYPASS.LTC128B.128 [R105+0xb080], [R10.64], !P3 ;  /* 0x0b0800000a690fae */ /* 0x0003e8000d901d50 */
[----:B------:R1:W-:Y:S01]  /*72d0*/  @P0 LDGSTS.E.BYPASS.LTC128B.128 [R105+0xc880], [R10.64+0x80], !P1 ;  /* 0x0c8800800a690fae */ /* 0x0003e2000c901d50 */
[----:B------:R-:W-:Y:S03]  /*72e0*/  ISETP.NE.AND P1, PT, R6, RZ, PT ;  /* 0x000000ff0600720c */ /* 0x000fe60003f25270 */
[----:B------:R1:W-:Y:S04]  /*72f0*/  @P0 LDGSTS.E.BYPASS.LTC128B.128 [R105+0xe080], [R10.64+0x100], !P4 ;  /* 0x0e0801000a690fae */ /* 0x0003e8000e101d50 */
[----:B------:R1:W-:Y:S04]  /*7300*/  @P0 LDGSTS.E.BYPASS.LTC128B.128 [R105+0xf880], [R10.64+0x180], !P6 ;  /* 0x0f8801800a690fae */ /* 0x0003e8000f101d50 */
.L_x_873:
[----:B------:R-:W0:Y:S01]  /*7310*/  LDGDEPBAR ;  /* 0x00000000000079af */ /* 0x000e220000000000 */
[----:B------:R-:W-:Y:S01]  /*7320*/  IADD3 R55, R55, -0x1, RZ ;  /* 0xffffffff37377810 */ /* 0x000fe20007ffe0ff */
[----:B------:R-:W-:-:S05]  /*7330*/  @P5 BRA `(.L_x_874) ;  /* 0xffffa2d000005947 */ /* 0x000fca000383ffff */
[----:B------:R-:W-:Y:S06]  /*7340*/  BAR.SYNC.DEFER_BLOCKING 0x0 ;  /* 0x0000000000007b1d */ /* 0x000fec0000010000 */
.L_x_834:
[----:B-1----:R-:W-:Y:S01]  /*7350*/  ISETP.GE.AND P0, PT, R95, 0x1, PT ;  /* 0x000000015f00780c */ /* 0x002fe20003f06270 */
[----:B------:R-:W-:Y:S01]  /*7360*/  CS2R R142, SRZ ;  /* 0x00000000008e7805 */ /* 0x000fe2000001ff00 */
[----:B------:R-:W-:Y:S01]  /*7370*/  PLOP3.LUT P2, PT, PT, PT, PT, 0x80, 0x0 ;  /* 0x000000000000781c */ /* 0x000fe20003f4f070 */
[----:B------:R-:W-:Y:S01]  /*7380*/  CS2R R140, SRZ ;  /* 0x00000000008c7805 */ /* 0x000fe2000001ff00 */
[----:B------:R-:W-:Y:S01]  /*7390*/  CS2R R146, SRZ ;  /* 0x0000000000927805 */ /* 0x000fe2000001ff00 */
[----:B--2---:R-:W-:Y:S01]  /*73a0*/  CS2R R144, SRZ ;  /* 0x0000000000907805 */ /* 0x004fe2000001ff00 */
        /* <DEDUP_REMOVED lines=23> */
[----:B---3--:R-:W-:Y:S01]  /*7520*/  MOV R4, RZ ;  /* 0x000000ff00047202 */ /* 0x008fe20000000f00 */
[----:B------:R-:W-:Y:S01]  /*7530*/  IMAD.MOV.U32 R13, RZ, RZ, RZ ;  /* 0x000000ffff0d7224 */ /* 0x000fe200078e00ff */
        /* <DEDUP_REMOVED lines=40> */
[----:B------:R-:W-:-:S04]  /*77c0*/  ISETP.NE.U32.AND P0, PT, RZ, c[0x0][0x340], PT ;  /* 0x0000d000ff007a0c */ /* 0x000fc80003f05070 */
[----:B------:R-:W-:-:S13]  /*77d0*/  ISETP.NE.AND.EX P2, PT, RZ, c[0x0][0x344], PT, P0 ;  /* 0x0000d100ff007a0c */ /* 0x000fda0003f45300 */
[----:B------:R-:W-:-:S04]  /*77e0*/  @P2 IMAD.MOV.U32 R229, RZ, RZ, 0x4 ;  /* 0x00000004ffe52424 */ /* 0x000fc800078e00ff */
[----:B------:R-:W-:-:S06]  /*77f0*/  @P2 IMAD.WIDE R228, R218, R229, c[0x0][0x340] ;  /* 0x0000d000dae42625 */ /* 0x000fcc00078e02e5 */
[----:B------:R1:W5:Y:S01]  /*7800*/  @P2 LDG.E R228, [R228.64] ;  /* 0x00000010e4e42981 */ /* 0x000362000c1e1900 */
[----:B------:R-:W-:Y:S01]  /*7810*/  SHF.R.S32.HI R0, RZ, 0x1f, R101 ;  /* 0x0000001fff007819 */ /* 0x000fe20000011465 */
[----:B------:R-:W-:Y:S01]  /*7820*/  IMAD.WIDE.U32 R4, R101, c[0x0][0x178], RZ ;  /* 0x00005e0065047a25 */ /* 0x000fe200078e00ff */
[----:B------:R-:W-:Y:S01]  /*7830*/  SHF.R.S32.HI R17, RZ, 0x1f, R216 ;  /* 0x0000001fff117819 */ /* 0x000fe200000114d8 */
[----:B------:R-:W-:Y:S01]  /*7840*/  BSSY B0, `(.L_x_876) ;  /* 0x0000064000007945 */ /* 0x000fe20003800000 */
[----:B------:R-:W-:Y:S01]  /*7850*/  ISETP.NE.U32.AND P0, PT, RZ, c[0x0][0x348], PT ;  /* 0x0000d200ff007a0c */ /* 0x000fe20003f05070 */
[----:B------:R-:W-:Y:S01]  /*7860*/  IMAD R0, R0, c[0x0][0x178], RZ ;  /* 0x00005e0000007a24 */ /* 0x000fe200078e02ff */
[-C--:B------:R-:W-:Y:S01]  /*7870*/  LEA.HI R2, R17, R216.reuse, RZ, 0x3 ;  /* 0x000000d811027211 */ /* 0x080fe200078f18ff */
[----:B------:R-:W-:Y:S01]  /*7880*/  IMAD R36, R99, c[0x0][0x2c4], RZ ;  /* 0x0000b10063247a24 */ /* 0x000fe200078e02ff */
[----:B------:R-:W-:Y:S01]  /*7890*/  SHF.R.S32.HI R9, RZ, 0x1f, R218 ;  /* 0x0000001fff097819 */ /* 0x000fe200000114da */
[----:B------:R-:W-:Y:S01]  /*78a0*/  IMAD R101, R101, c[0x0][0x17c], R0 ;  /* 0x00005f0065657a24 */ /* 0x000fe200078e0200 */
[----:B------:R-:W-:Y:S01]  /*78b0*/  LOP3.LUT R13, R2, 0xfffffff8, RZ, 0xc0, !PT ;  /* 0xfffffff8020d7812 */ /* 0x000fe200078ec0ff */
[----:B------:R-:W-:Y:S01]  /*78c0*/  IMAD.MOV.U32 R0, RZ, RZ, c[0x0][0x2c4] ;  /* 0x0000b100ff007624 */ /* 0x000fe200078e00ff */
[----:B------:R-:W-:Y:S01]  /*78d0*/  SHF.R.S32.HI R2, RZ, 0x3, R2 ;  /* 0x00000003ff027819 */ /* 0x000fe20000011402 */
[----:B------:R-:W-:Y:S01]  /*78e0*/  IMAD.IADD R5, R5, 0x1, R101 ;  /* 0x0000000105057824 */ /* 0x000fe200078e0265 */
[----:B------:R-:W-:Y:S01]  /*78f0*/  ISETP.NE.AND.EX P0, PT, RZ, c[0x0][0x34c], PT, P0 ;  /* 0x0000d300ff007a0c */ /* 0x000fe20003f05300 */
[----:B------:R-:W-:Y:S01]  /*7900*/  IMAD.IADD R13, R216, 0x1, -R13 ;  /* 0x00000001d80d7824 */ /* 0x000fe200078e0a0d */
[----:B------:R-:W-:Y:S01]  /*7910*/  ISETP.NE.AND P1, PT, R0, 0x1, PT ;  /* 0x000000010000780c */ /* 0x000fe20003f25270 */
[----:B------:R-:W-:Y:S01]  /*7920*/  IMAD R0, R96, c[0x0][0x1b8], RZ ;  /* 0x00006e0060007a24 */ /* 0x000fe200078e02ff */
[----:B------:R-:W-:Y:S01]  /*7930*/  SEL R9, R9, RZ, !P0 ;  /* 0x000000ff09097207 */ /* 0x000fe20004000000 */
[----:B------:R-:W-:Y:S01]  /*7940*/  IMAD R220, R13, 0x20, R2 ;  /* 0x000000200ddc7824 */ /* 0x000fe200078e0202 */
[----:B------:R-:W-:Y:S01]  /*7950*/  SEL R6, R218, RZ, !P0 ;  /* 0x000000ffda067207 */ /* 0x000fe20004000000 */
[----:B------:R-:W-:Y:S01]  /*7960*/  IMAD R7, R215, c[0x0][0x1bc], R0 ;  /* 0x00006f00d7077a24 */ /* 0x000fe200078e0200 */
[-C--:B------:R-:W-:Y:S01]  /*7970*/  LEA.HI R19, R17, R216.reuse, RZ, 0x4 ;  /* 0x000000d811137211 */ /* 0x080fe200078f20ff */
[----:B------:R-:W-:Y:S01]  /*7980*/  IMAD R3, R97, 0x80, R220 ;  /* 0x0000008061037824 */ /* 0x000fe200078e02dc */
[----:B------:R-:W-:Y:S01]  /*7990*/  LEA.HI R42, R17, R216, RZ, 0x6 ;  /* 0x000000d8112a7211 */ /* 0x000fe200078f30ff */
[----:B------:R-:W-:-:S04]  /*79a0*/  IMAD.WIDE.U32 R4, R215, c[0x0][0x1b8], R4 ;  /* 0x00006e00d7047a25 */ /* 0x000fc800078e0004 */
[----:B------:R-:W-:-:S04]  /*79b0*/  @P1 IMAD.HI.U32 R0, R3, c[0x0][0x2c8], RZ ;  /* 0x0000b20003001a27 */ /* 0x000fc800078e00ff */
[----:B------:R-:W-:Y:S01]  /*79c0*/  IMAD.MOV.U32 R8, RZ, RZ, R3 ;  /* 0x000000ffff087224 */ /* 0x000fe200078e0003 */
[----:B------:R-:W-:Y:S01]  /*79d0*/  @P1 SHF.R.U32.HI R8, RZ, c[0x0][0x2cc], R0 ;  /* 0x0000b300ff081a19 */ /* 0x000fe20000011600 */
[----:B------:R-:W-:Y:S02]  /*79e0*/  IMAD R9, R9, c[0x0][0x1c0], RZ ;  /* 0x0000700009097a24 */ /* 0x000fe400078e02ff */
[----:B------:R-:W-:Y:S02]  /*79f0*/  IMAD.IADD R5, R5, 0x1, R7 ;  /* 0x0000000105057824 */ /* 0x000fe400078e0207 */
[C---:B------:R-:W-:Y:S02]  /*7a00*/  IMAD R9, R6.reuse, c[0x0][0x1c4], R9 ;  /* 0x0000710006097a24 */ /* 0x040fe400078e0209 */
[----:B------:R-:W-:Y:S01]  /*7a10*/  IMAD.WIDE.U32 R6, R6, c[0x0][0x1c0], R4 ;  /* 0x0000700006067a25 */ /* 0x000fe200078e0004 */
[----:B------:R-:W-:-:S03]  /*7a20*/  SHF.R.S32.HI R5, RZ, 0x1f, R8 ;  /* 0x0000001fff057819 */ /* 0x000fc60000011408 */
[----:B------:R-:W-:Y:S02]  /*7a30*/  IMAD.MOV R4, RZ, RZ, -R8 ;  /* 0x000000ffff047224 */ /* 0x000fe400078e0a08 */
[----:B------:R-:W-:Y:S02]  /*7a40*/  IMAD R5, R5, c[0x0][0x1b0], RZ ;  /* 0x00006c0005057a24 */ /* 0x000fe400078e02ff */
[----:B------:R-:W-:Y:S01]  /*7a50*/  IMAD R4, R4, c[0x0][0x2c4], R3 ;  /* 0x0000b10004047a24 */ /* 0x000fe200078e0203 */
[----:B------:R-:W-:Y:S01]  /*7a60*/  LOP3.LUT R3, R19, 0xfffffff0, RZ, 0xc0, !PT ;  /* 0xfffffff013037812 */ /* 0x000fe200078ec0ff */
[----:B------:R-:W-:Y:S02]  /*7a70*/  IMAD.IADD R7, R7, 0x1, R9 ;  /* 0x0000000107077824 */ /* 0x000fe400078e0209 */
[C---:B------:R-:W-:Y:S02]  /*7a80*/  IMAD R5, R8.reuse, c[0x0][0x1b4], R5 ;  /* 0x00006d0008057a24 */ /* 0x040fe400078e0205 */
[----:B------:R-:W-:Y:S01]  /*7a90*/  IMAD.WIDE.U32 R8, R8, c[0x0][0x1b0], R6 ;  /* 0x00006c0008087a25 */ /* 0x000fe200078e0006 */
[----:B------:R-:W-:-:S03]  /*7aa0*/  SHF.R.S32.HI R7, RZ, 0x1f, R4 ;  /* 0x0000001fff077819 */ /* 0x000fc60000011404 */
[----:B------:R-:W-:Y:S02]  /*7ab0*/  IMAD.IADD R3, R216, 0x1, -R3 ;  /* 0x00000001d8037824 */ /* 0x000fe400078e0a03 */
[----:B------:R-:W-:Y:S02]  /*7ac0*/  IMAD R7, R7, c[0x0][0x1a8], RZ ;  /* 0x00006a0007077a24 */ /* 0x000fe400078e02ff */
[----:B------:R-:W-:Y:S01]  /*7ad0*/  IMAD.IADD R9, R9, 0x1, R5 ;  /* 0x0000000109097824 */ /* 0x000fe200078e0205 */
[----:B------:R-:W-:Y:S01]  /*7ae0*/  SHF.R.S32.HI R0, RZ, 0x1f, R3 ;  /* 0x0000001fff007819 */ /* 0x000fe20000011403 */
[C---:B------:R-:W-:Y:S02]  /*7af0*/  IMAD R7, R4.reuse, c[0x0][0x1ac], R7 ;  /* 0x00006b0004077a24 */ /* 0x040fe400078e0207 */
[----:B------:R-:W-:Y:S01]  /*7b00*/  IMAD.WIDE.U32 R4, R4, c[0x0][0x1a8], R8 ;  /* 0x00006a0004047a25 */ /* 0x000fe200078e0008 */
[----:B------:R-:W-:-:S03]  /*7b10*/  LEA.HI R0, R0, R3, RZ, 0x3 ;  /* 0x0000000300007211 */ /* 0x000fc600078f18ff */
[----:B------:R-:W-:Y:S01]  /*7b20*/  IMAD.SHL.U32 R46, R2, 0x40, RZ ;  /* 0x00000040022e7824 */ /* 0x000fe200078e00ff */
[----:B------:R-:W-:Y:S01]  /*7b30*/  LOP3.LUT R18, R0, 0xfffffff8, RZ, 0xc0, !PT ;  /* 0xfffffff800127812 */ /* 0x000fe200078ec0ff */
[----:B------:R-:W-:Y:S01]  /*7b40*/  IMAD.SHL.U32 R42, R42, 0x8, RZ ;  /* 0x000000082a2a7824 */ /* 0x000fe200078e00ff */
[----:B------:R-:W-:Y:S01]  /*7b50*/  IADD3 R7, R5, R7, RZ ;  /* 0x0000000705077210 */ /* 0x000fe20007ffe0ff */
[----:B------:R-:W-:Y:S01]  /*7b60*/  IMAD R5, R97, 0x80, R2 ;  /* 0x0000008061057824 */ /* 0x000fe200078e0202 */
[----:B------:R-:W-:Y:S01]  /*7b70*/  LEA R6, P0, R4, c[0x0][0x160], 0x1 ;  /* 0x0000580004067a11 */ /* 0x000fe200078008ff */
[----:B------:R-:W-:Y:S01]  /*7b80*/  IMAD.IADD R18, R3, 0x1, -R18 ;  /* 0x0000000103127824 */ /* 0x000fe200078e0a12 */
[----:B------:R-:W-:Y:S01]  /*7b90*/  LOP3.LUT R46, R46, 0x1c0, RZ, 0xc0, !PT ;  /* 0x000001c02e2e7812 */ /* 0x000fe200078ec0ff */
[----:B------:R-:W-:Y:S01]  /*7ba0*/  IMAD.SHL.U32 R3, R13, 0x8, RZ ;  /* 0x000000080d037824 */ /* 0x000fe200078e00ff */
[----:B------:R-:W-:Y:S01]  /*7bb0*/  LEA.HI.X R7, R4, c[0x0][0x164], R7, 0x1, P0 ;  /* 0x0000590004077a11 */ /* 0x000fe200000f0c07 */
[----:B------:R-:W-:Y:S01]  /*7bc0*/  IMAD.MOV.U32 R213, RZ, RZ, 0x10 ;  /* 0x00000010ffd57424 */ /* 0x000fe200078e00ff */
[----:B------:R-:W-:Y:S01]  /*7bd0*/  ISETP.GE.AND P0, PT, R5, R36, PT ;  /* 0x000000240500720c */ /* 0x000fe20003f06270 */
[----:B------:R-:W-:Y:S01]  /*7be0*/  IMAD.MOV.U32 R211, RZ, RZ, 0x20 ;  /* 0x00000020ffd37424 */ /* 0x000fe200078e00ff */
[C---:B------:R-:W-:Y:S01]  /*7bf0*/  IADD3 R221, R3.reuse, 0x40, RZ ;  /* 0x0000004003dd7810 */ /* 0x040fe20007ffe0ff */
[----:B------:R1:W2:Y:S01]  /*7c00*/  SHFL.IDX PT, R8, R6, RZ, 0x181f ;  /* 0x00181fff06087589 */ /* 0x0002a200000e0000 */
[C---:B------:R-:W-:Y:S01]  /*7c10*/  IADD3 R15, R3.reuse, 0x80, RZ ;  /* 0x00000080030f7810 */ /* 0x040fe20007ffe0ff */
[----:B------:R-:W-:Y:S01]  /*7c20*/  IMAD.MOV.U32 R222, RZ, RZ, 0x181f ;  /* 0x0000181fffde7424 */ /* 0x000fe200078e00ff */
[C---:B------:R-:W-:Y:S01]  /*7c30*/  IADD3 R14, R3.reuse, 0xc0, RZ ;  /* 0x000000c0030e7810 */ /* 0x040fe20007ffe0ff */
[----:B------:R1:W3:Y:S01]  /*7c40*/  SHFL.IDX PT, R9, R7, RZ, 0x181f ;  /* 0x00181fff07097589 */ /* 0x0002e200000e0000 */
[----:B------:R-:W-:Y:S01]  /*7c50*/  ISETP.GE.AND P3, PT, R3, c[0x0][0x198], PT ;  /* 0x0000660003007a0c */ /* 0x000fe20003f66270 */
[----:B------:R-:W-:Y:S01]  /*7c60*/  IMAD.MOV.U32 R219, RZ, RZ, -0x1 ;  /* 0xffffffffffdb7424 */ /* 0x000fe200078e00ff */
[----:B------:R-:W-:-:S02]  /*7c70*/  SHF.R.U32.HI R44, RZ, 0x3, R46 ;  /* 0x00000003ff2c7819 */ /* 0x000fc4000001162e */
[----:B------:R-:W-:Y:S02]  /*7c80*/  LOP3.LUT R11, R46, 0x38, R3, 0xf8, !PT ;  /* 0x000000382e0b7812 */ /* 0x000fe400078ef803 */
[----:B------:R-:W-:Y:S02]  /*7c90*/  ISETP.GE.AND P4, PT, R221, c[0x0][0x198], PT ;  /* 0x00006600dd007a0c */ /* 0x000fe40003f86270 */
[----:B------:R-:W-:Y:S02]  /*7ca0*/  ISETP.GE.AND P6, PT, R14, c[0x0][0x198], PT ;  /* 0x000066000e007a0c */ /* 0x000fe40003fc6270 */
[----:B------:R-:W-:Y:S02]  /*7cb0*/  ISETP.GE.AND P5, PT, R15, c[0x0][0x198], PT ;  /* 0x000066000f007a0c */ /* 0x000fe40003fa6270 */
[----:B------:R-:W-:Y:S02]  /*7cc0*/  LOP3.LUT R42, R42, 0xfffffe00, RZ, 0xc0, !PT ;  /* 0xfffffe002a2a7812 */ /* 0x000fe400078ec0ff */
[----:B------:R-:W-:-:S02]  /*7cd0*/  LOP3.LUT R11, R11, R44, RZ, 0x3c, !PT ;  /* 0x0000002c0b0b7212 */ /* 0x000fc400078e3cff */
[----:B------:R-:W-:-:S03]  /*7ce0*/  P2R R4, PR, RZ, 0x1 ;  /* 0x00000001ff047803 */ /* 0x000fc60000000000 */
[----:B------:R-:W-:Y:S01]  /*7cf0*/  IMAD.IADD R16, R11, 0x1, R42 ;  /* 0x000000010b107824 */ /* 0x000fe200078e022a */
[----:B------:R-:W-:Y:S02]  /*7d00*/  @!P2 MOV R228, R218 ;  /* 0x000000da00e4a202 */ /* 0x000fe40000000f00 */
[----:B------:R-:W-:-:S05]  /*7d10*/  R2P PR, R18, 0x6 ;  /* 0x0000000612007804 */ /* 0x000fca0000000000 */
[----:B------:R-:W-:Y:S02]  /*7d20*/  SEL R213, R213, 0xfffffff0, !P1 ;  /* 0xfffffff0d5d57807 */ /* 0x000fe40004800000 */
[----:B------:R-:W-:Y:S01]  /*7d30*/  SEL R211, R211, 0xffffffe0, !P2 ;  /* 0xffffffe0d3d37807 */ /* 0x000fe20005000000 */
[----:B------:R-:W-:Y:S05]  /*7d40*/  @P0 BRA `(.L_x_877) ;  /* 0x0000013000000947 */ /* 0x000fea0003800000 */
[----:B-123--:R-:W-:Y:S01]  /*7d50*/  SHF.R.S32.HI R12, RZ, 0x1f, R221 ;  /* 0x0000001fff0c7819 */ /* 0x00efe200000114dd */
[----:B------:R-:W-:Y:S01]  /*7d60*/  IMAD.WIDE R24, R3, 0x2, R8 ;  /* 0x0000000203187825 */ /* 0x000fe200078e0208 */
[----:B------:R-:W-:Y:S02]  /*7d70*/  SHF.R.S32.HI R10, RZ, 0x1f, R15 ;  /* 0x0000001fff0a7819 */ /* 0x000fe4000001140f */
[----:B------:R-:W-:Y:S02]  /*7d80*/  SHF.R.S32.HI R11, RZ, 0x1f, R14 ;  /* 0x0000001fff0b7819 */ /* 0x000fe4000001140e */
[----:B------:R-:W-:Y:S02]  /*7d90*/  LEA.HI R23, R12, R221, RZ, 0x3 ;  /* 0x000000dd0c177211 */ /* 0x000fe400078f18ff */
[----:B------:R-:W-:Y:S01]  /*7da0*/  LEA.HI R21, R10, R15, RZ, 0x3 ;  /* 0x0000000f0a157211 */ /* 0x000fe200078f18ff */
[----:B------:R-:W-:Y:S01]  /*7db0*/  IMAD.SHL.U32 R10, R16, 0x2, RZ ;  /* 0x00000002100a7824 */ /* 0x000fe200078e00ff */
[----:B------:R-:W-:-:S02]  /*7dc0*/  LEA.HI R11, R11, R14, RZ, 0x3 ;  /* 0x0000000e0b0b7211 */ /* 0x000fc400078f18ff */
[----:B------:R-:W-:Y:S02]  /*7dd0*/  LOP3.LUT R23, R23, 0xfffffff8, RZ, 0xc0, !PT ;  /* 0xfffffff817177812 */ /* 0x000fe400078ec0ff */
[----:B------:R-:W-:Y:S01]  /*7de0*/  LOP3.LUT R21, R21, 0xfffffff8, RZ, 0xc0, !PT ;  /* 0xfffffff815157812 */ /* 0x000fe200078ec0ff */
[----:B------:R-:W-:Y:S01]  /*7df0*/  @!PT LDS RZ, [RZ] ;  /* 0x00000000fffff984 */ /* 0x000fe20000000800 */
[----:B------:R1:W-:Y:S01]  /*7e00*/  LDGSTS.E.BYPASS.LTC128B.128 [R10+0x10080], [R24.64], !P3 ;  /* 0x10080000180a7fae */ /* 0x0003e2000d901d50 */
[----:B------:R-:W-:Y:S01]  /*7e10*/  LOP3.LUT R11, R11, 0xfffffff8, RZ, 0xc0, !PT ;  /* 0xfffffff80b0b7812 */ /* 0x000fe200078ec0ff */
[----:B------:R-:W-:-:S04]  /*7e20*/  IMAD.WIDE R22, R23, 0x2, R8 ;  /* 0x0000000217167825 */ /* 0x000fc800078e0208 */
[--C-:B------:R-:W-:Y:S01]  /*7e30*/  IMAD.WIDE R20, R21, 0x2, R8.reuse ;  /* 0x0000000215147825 */ /* 0x100fe200078e0208 */
[----:B------:R1:W-:Y:S03]  /*7e40*/  LDGSTS.E.BYPASS.LTC128B.128 [R10+0x14080], [R22.64], !P4 ;  /* 0x14080000160a7fae */ /* 0x0003e6000e101d50 */
[----:B------:R-:W-:Y:S01]  /*7e50*/  IMAD.WIDE R8, R11, 0x2, R8 ;  /* 0x000000020b087825 */ /* 0x000fe200078e0208 */
[----:B------:R1:W-:Y:S04]  /*7e60*/  LDGSTS.E.BYPASS.LTC128B.128 [R10+0x18080], [R20.64], !P5 ;  /* 0x18080000140a7fae */ /* 0x0003e8000e901d50 */
[----:B------:R1:W-:Y:S02]  /*7e70*/  LDGSTS.E.BYPASS.LTC128B.128 [R10+0x1c080], [R8.64], !P6 ;  /* 0x1c080000080a7fae */ /* 0x0003e4000f101d50 */
.L_x_877:
[----:B-123--:R-:W-:Y:S05]  /*7e80*/  BSYNC B0 ;  /* 0x0000000000007941 */ /* 0x00efea0003800000 */
.L_x_876:
[----:B------:R-:W-:Y:S01]  /*7e90*/  IADD3 R9, R5, 0x20, RZ ;  /* 0x0000002005097810 */ /* 0x000fe20007ffe0ff */
[----:B------:R1:W2:Y:S01]  /*7ea0*/  SHFL.IDX PT, R21, R7, 0x1, 0x181f ;  /* 0x00381f0007157f89 */ /* 0x0002a200000e0000 */
[----:B------:R-:W-:Y:S02]  /*7eb0*/  BSSY B0, `(.L_x_878) ;  /* 0x0000017000007945 */ /* 0x000fe40003800000 */
[----:B------:R-:W-:Y:S01]  /*7ec0*/  ISETP.GE.AND P0, PT, R9, R36, PT ;  /* 0x000000240900720c */ /* 0x000fe20003f06270 */
[----:B------:R1:W3:-:S12]  /*7ed0*/  SHFL.IDX PT, R20, R6, 0x1, 0x181f ;  /* 0x00381f0006147f89 */ /* 0x0002d800000e0000 */
[----:B------:R-:W-:Y:S05]  /*7ee0*/  @P0 BRA `(.L_x_879) ;  /* 0x0000013000000947 */ /* 0x000fea0003800000 */
[----:B------:R-:W-:Y:S01]  /*7ef0*/  SHF.R.S32.HI R10, RZ, 0x1f, R221 ;  /* 0x0000001fff0a7819 */ /* 0x000fe200000114dd */
[----:B--23--:R-:W-:Y:S01]  /*7f00*/  IMAD.WIDE R22, R3, 0x2, R20 ;  /* 0x0000000203167825 */ /* 0x00cfe200078e0214 */
        /* <DEDUP_REMOVED lines=17> */
.L_x_879:
[----:B------:R-:W-:Y:S05]  /*8020*/  BSYNC B0 ;  /* 0x0000000000007941 */ /* 0x000fea0003800000 */
.L_x_878:
[----:B--2---:R-:W-:Y:S01]  /*8030*/  IADD3 R9, R5, 0x40, RZ ;  /* 0x0000004005097810 */ /* 0x004fe20007ffe0ff */
[----:B------:R2:W4:Y:S01]  /*8040*/  SHFL.IDX PT, R21, R7, 0x2, 0x181f ;  /* 0x00581f0007157f89 */ /* 0x00052200000e0000 */
[----:B------:R-:W-:Y:S02]  /*8050*/  BSSY B0, `(.L_x_880) ;  /* 0x0000017000007945 */ /* 0x000fe40003800000 */
[----:B------:R-:W-:Y:S01]  /*8060*/  ISETP.GE.AND P0, PT, R9, R36, PT ;  /* 0x000000240900720c */ /* 0x000fe20003f06270 */
[----:B---3--:R2:W3:-:S12]  /*8070*/  SHFL.IDX PT, R20, R6, 0x2, 0x181f ;  /* 0x00581f0006147f89 */ /* 0x0084d800000e0000 */
        /* <DEDUP_REMOVED lines=20> */
.L_x_881:
[----:B------:R-:W-:Y:S05]  /*81c0*/  BSYNC B0 ;  /* 0x0000000000007941 */ /* 0x000fea0003800000 */
.L_x_880:
[----:B---3--:R3:W-:Y:S01]  /*81d0*/  SHFL.IDX PT, R20, R6, 0x3, 0x181f ;  /* 0x00781f0006147f89 */ /* 0x0087e200000e0000 */
[----:B------:R-:W-:Y:S01]  /*81e0*/  IADD3 R5, R5, 0x60, RZ ;  /* 0x0000006005057810 */ /* 0x000fe20007ffe0ff */
[----:B------:R-:W-:Y:S01]  /*81f0*/  IMAD.MOV.U32 R63, RZ, RZ, 0x30 ;  /* 0x00000030ff3f7424 */ /* 0x000fe200078e00ff */
[----:B-----5:R-:W-:Y:S01]  /*8200*/  SHF.R.S32.HI R9, RZ, 0x1f, R228 ;  /* 0x0000001fff097819 */ /* 0x020fe200000114e4 */
[----:B----4-:R-:W4:Y:S01]  /*8210*/  SHFL.IDX PT, R21, R7, 0x3, 0x181f ;  /* 0x00781f0007157f89 */ /* 0x010f2200000e0000 */
[----:B------:R-:W-:Y:S01]  /*8220*/  ISETP.GE.AND P0, PT, R5, R36, PT ;  /* 0x000000240500720c */ /* 0x000fe20003f06270 */
[----:B------:R-:W-:Y:S01]  /*8230*/  IMAD.MOV.U32 R223, RZ, RZ, c[0x0][0x2b8] ;  /* 0x0000ae00ffdf7624 */ /* 0x000fe200078e00ff */
[----:B------:R-:W-:Y:S01]  /*8240*/  LOP3.LUT R12, R12, 0xffffffef, RZ, 0xc0, !PT ;  /* 0xffffffef0c0c7812 */ /* 0x000fe200078ec0ff */
[----:B------:R-:W-:-:S02]  /*8250*/  IMAD R63, R156, R63, -0x30 ;  /* 0xffffffd09c3f7424 */ /* 0x000fc400078e023f */
[----:B------:R-:W-:Y:S01]  /*8260*/  IMAD R9, R9, c[0x0][0x2b0], RZ ;  /* 0x0000ac0009097a24 */ /* 0x000fe200078e02ff */
[----:B------:R-:W-:Y:S01]  /*8270*/  ISETP.NE.AND P2, PT, R223, 0x1, PT ;  /* 0x00000001df00780c */ /* 0x000fe20003f45270 */
[----:B------:R-:W-:Y:S02]  /*8280*/  IMAD.IADD R226, R220, 0x1, R63 ;  /* 0x00000001dce27824 */ /* 0x000fe400078e023f */
[C---:B------:R-:W-:Y:S02]  /*8290*/  IMAD R9, R228.reuse, c[0x0][0x2b4], R9 ;  /* 0x0000ad00e4097a24 */ /* 0x040fe400078e0209 */
[----:B------:R-:W-:Y:S01]  /*82a0*/  IMAD.WIDE.U32 R228, R228, c[0x0][0x2b0], RZ ;  /* 0x0000ac00e4e47a25 */ /* 0x000fe200078e00ff */
[----:B------:R-:W-:-:S03]  /*82b0*/  ISETP.GE.AND P1, PT, R226, R95, PT ;  /* 0x0000005fe200720c */ /* 0x000fc60003f26270 */
[----:B------:R-:W-:Y:S01]  /*82c0*/  @!P0 IMAD.SHL.U32 R5, R16, 0x2, RZ ;  /* 0x0000000210058824 */ /* 0x000fe200078e00ff */
[----:B------:R-:W-:Y:S01]  /*82d0*/  ISETP.GT.OR P1, PT, R220, 0x2f, P1 ;  /* 0x0000002fdc00780c */ /* 0x000fe20000f24670 */
[----:B------:R-:W-:Y:S01]  /*82e0*/  IMAD.IADD R226, R226, 0x1, R217 ;  /* 0x00000001e2e27824 */ /* 0x000fe200078e02d9 */
[----:B-123--:R-:W-:Y:S01]  /*82f0*/  @!P0 SHF.R.S32.HI R6, RZ, 0x1f, R221 ;  /* 0x0000001fff068819 */ /* 0x00efe200000114dd */
[----:B------:R-:W-:Y:S01]  /*8300*/  IMAD.IADD R224, R229, 0x1, R9 ;  /* 0x00000001e5e07824 */ /* 0x000fe200078e0209 */
[----:B------:R-:W-:Y:S01]  /*8310*/  @P2 LOP3.LUT R12, R12, 0x10, RZ, 0xfc, !PT ;  /* 0x000000100c0c2812 */ /* 0x000fe200078efcff */
[----:B------:R-:W-:Y:S01]  /*8320*/  @P2 IMAD.HI.U32 R8, R226, c[0x0][0x2bc], RZ ;  /* 0x0000af00e2082a27 */ /* 0x000fe200078e00ff */
[----:B------:R-:W-:Y:S02]  /*8330*/  @!P0 LEA.HI R23, R6, R221, RZ, 0x3 ;  /* 0x000000dd06178211 */ /* 0x000fe400078f18ff */
[----:B------:R-:W-:Y:S01]  /*8340*/  @!P0 SHF.R.S32.HI R6, RZ, 0x1f, R15 ;  /* 0x0000001fff068819 */ /* 0x000fe2000001140f */
[----:B----4-:R-:W-:Y:S01]  /*8350*/  @!P0 IMAD.WIDE R10, R3, 0x2, R20 ;  /* 0x00000002030a8825 */ /* 0x010fe200078e0214 */
[----:B------:R-:W-:-:S02]  /*8360*/  @!P0 LOP3.LUT R23, R23, 0xfffffff8, RZ, 0xc0, !PT ;  /* 0xfffffff817178812 */ /* 0x000fc400078ec0ff */
[----:B------:R-:W-:Y:S01]  /*8370*/  @!P0 LEA.HI R6, R6, R15, RZ, 0x3 ;  /* 0x0000000f06068211 */ /* 0x000fe200078f18ff */
[----:B------:R-:W-:Y:S01]  /*8380*/  IMAD.MOV.U32 R7, RZ, RZ, R226 ;  /* 0x000000ffff077224 */ /* 0x000fe200078e00e2 */
[----:B------:R-:W-:Y:S01]  /*8390*/  @!PT LDS RZ, [RZ] ;  /* 0x00000000fffff984 */ /* 0x000fe20000000800 */
[----:B------:R1:W-:Y:S01]  /*83a0*/  @!P0 LDGSTS.E.BYPASS.LTC128B.128 [R5+0x13080], [R10.64], !P3 ;  /* 0x130800000a058fae */ /* 0x0003e2000d901d50 */
[----:B------:R-:W-:Y:S01]  /*83b0*/  @!P0 IMAD.WIDE R22, R23, 0x2, R20 ;  /* 0x0000000217168825 */ /* 0x000fe200078e0214 */
[----:B------:R-:W-:Y:S02]  /*83c0*/  @!P0 LOP3.LUT R25, R6, 0xfffffff8, RZ, 0xc0, !PT ;  /* 0xfffffff806198812 */ /* 0x000fe400078ec0ff */
[----:B------:R-:W-:Y:S01]  /*83d0*/  @P2 SHF.R.U32.HI R7, RZ, c[0x0][0x2c0], R8 ;  /* 0x0000b000ff072a19 */ /* 0x000fe20000011608 */
[----:B------:R-:W-:Y:S01]  /*83e0*/  IMAD.MOV.U32 R225, RZ, RZ, RZ ;  /* 0x000000ffffe17224 */ /* 0x000fe200078e00ff */
[----:B------:R2:W-:Y:S01]  /*83f0*/  @!P0 LDGSTS.E.BYPASS.LTC128B.128 [R5+0x17080], [R22.64], !P4 ;  /* 0x1708000016058fae */ /* 0x0005e2000e101d50 */
[----:B------:R-:W-:Y:S01]  /*8400*/  @!P0 IMAD.WIDE R24, R25, 0x2, R20 ;  /* 0x0000000219188825 */ /* 0x000fe200078e0214 */
[----:B------:R-:W-:-:S04]  /*8410*/  @!P1 IADD3 R6, P2, R7, R228, RZ ;  /* 0x000000e407069210 */ /* 0x000fc80007f5e0ff */
[----:B------:R2:W-:Y:S01]  /*8420*/  @!P0 LDGSTS.E.BYPASS.LTC128B.128 [R5+0x1b080], [R24.64], !P5 ;  /* 0x1b08000018058fae */ /* 0x0005e2000e901d50 */
[----:B------:R-:W-:Y:S02]  /*8430*/  @!P1 LEA.HI.X.SX32 R9, R7, R224, 0x1, P2 ;  /* 0x000000e007099211 */ /* 0x000fe400010f0eff */
[----:B------:R-:W-:-:S04]  /*8440*/  @!P1 LEA R8, P2, R6, c[0x0][0x2a0], 0x2 ;  /* 0x0000a80006089a11 */ /* 0x000fc800078410ff */
[----:B------:R-:W-:Y:S02]  /*8450*/  @!P1 LEA.HI.X R9, R6, c[0x0][0x2a4], R9, 0x2, P2 ;  /* 0x0000a90006099a11 */ /* 0x000fe400010f1409 */
[----:B-1----:R-:W-:-:S04]  /*8460*/  @!P0 SHF.R.S32.HI R11, RZ, 0x1f, R14 ;  /* 0x0000001fff0b8819 */ /* 0x002fc8000001140e */
[----:B------:R-:W-:-:S04]  /*8470*/  @!P0 LEA.HI R11, R11, R14, RZ, 0x3 ;  /* 0x0000000e0b0b8211 */ /* 0x000fc800078f18ff */
[----:B------:R-:W-:-:S05]  /*8480*/  @!P0 LOP3.LUT R11, R11, 0xfffffff8, RZ, 0xc0, !PT ;  /* 0xfffffff80b0b8812 */ /* 0x000fca00078ec0ff */
[----:B------:R-:W-:-:S05]  /*8490*/  @!P0 IMAD.WIDE R20, R11, 0x2, R20 ;  /* 0x000000020b148825 */ /* 0x000fca00078e0214 */
[----:B------:R2:W-:Y:S04]  /*84a0*/  @!P0 LDGSTS.E.BYPASS.LTC128B.128 [R5+0x1f080], [R20.64], !P6 ;  /* 0x1f08000014058fae */ /* 0x0005e8000f101d50 */
[----:B------:R-:W0:Y:S04]  /*84b0*/  LDGDEPBAR ;  /* 0x00000000000079af */ /* 0x000e280000000000 */
[----:B------:R-:W-:Y:S06]  /*84c0*/  BAR.SYNC.DEFER_BLOCKING 0x0 ;  /* 0x0000000000007b1d */ /* 0x000fec0000010000 */
[----:B------:R1:W3:Y:S01]  /*84d0*/  @!P1 LDG.E R225, [R8.64] ;  /* 0x0000001008e19981 */ /* 0x0002e2000c1e1900 */
[----:B------:R-:W-:Y:S01]  /*84e0*/  IMAD.MOV R7, RZ, RZ, -R7 ;  /* 0x000000ffff077224 */ /* 0x000fe200078e0a07 */
[----:B------:R-:W-:Y:S01]  /*84f0*/  ISETP.GE.AND P6, PT, R3, c[0x0][0x1d4], PT ;  /* 0x0000750003007a0c */ /* 0x000fe20003fc6270 */
[----:B------:R-:W-:Y:S01]  /*8500*/  IMAD R6, R96, c[0x0][0x1e8], RZ ;  /* 0x00007a0060067a24 */ /* 0x000fe200078e02ff */
[----:B------:R-:W-:Y:S01]  /*8510*/  ISETP.GE.AND P3, PT, R221, c[0x0][0x1d4], PT ;  /* 0x00007500dd007a0c */ /* 0x000fe20003f66270 */
[----:B------:R-:W-:Y:S01]  /*8520*/  IMAD R226, R7, c[0x0][0x2b8], R226 ;  /* 0x0000ae0007e27a24 */ /* 0x000fe200078e02e2 */
[----:B------:R-:W-:Y:S01]  /*8530*/  ISETP.GE.AND P5, PT, R15, c[0x0][0x1d4], PT ;  /* 0x000075000f007a0c */ /* 0x000fe20003fa6270 */
[----:B--2---:R-:W-:Y:S01]  /*8540*/  IMAD R5, R215, c[0x0][0x1ec], R6 ;  /* 0x00007b00d7057a24 */ /* 0x004fe200078e0206 */
[----:B------:R-:W-:Y:S01]  /*8550*/  ISETP.GE.AND P4, PT, R14, c[0x0][0x1d4], PT ;  /* 0x000075000e007a0c */ /* 0x000fe20003f86270 */
[----:B------:R-:W-:Y:S01]  /*8560*/  IMAD.WIDE.U32 R26, R226, c[0x0][0x1e0], RZ ;  /* 0x00007800e21a7a25 */ /* 0x000fe200078e00ff */
[----:B------:R-:W-:-:S02]  /*8570*/  SHF.R.S32.HI R22, RZ, 0x1f, R226 ;  /* 0x0000001fff167819 */ /* 0x000fc400000114e2 */
[----:B------:R-:W-:Y:S01]  /*8580*/  LOP3.LUT R12, R12, 0xfffffffe, RZ, 0xc0, !PT ;  /* 0xfffffffe0c0c7812 */ /* 0x000fe200078ec0ff */
[----:B------:R-:W-:-:S04]  /*8590*/  IMAD.WIDE.U32 R64, R215, c[0x0][0x1e8], RZ ;  /* 0x00007a00d7407a25 */ /* 0x000fc800078e00ff */
[----:B------:R-:W-:Y:S01]  /*85a0*/  IMAD R7, R22, c[0x0][0x1e0], RZ ;  /* 0x0000780016077a24 */ /* 0x000fe200078e02ff */
[----:B------:R-:W-:Y:S01]  /*85b0*/  @P3 LOP3.LUT R12, R12, 0x1, RZ, 0xfc, !PT ;  /* 0x000000010c0c3812 */ /* 0x000fe200078efcff */
[----:B------:R-:W-:Y:S02]  /*85c0*/  IMAD.IADD R60, R65, 0x1, R5 ;  /* 0x00000001413c7824 */ /* 0x000fe400078e0205 */
[----:B------:R-:W-:Y:S02]  /*85d0*/  IMAD R10, R226, c[0x0][0x1e4], R7 ;  /* 0x00007900e20a7a24 */ /* 0x000fe400078e0207 */
[----:B------:R-:W-:Y:S02]  /*85e0*/  IMAD R96, R96, c[0x0][0x210], RZ ;  /* 0x0000840060607a24 */ /* 0x000fe400078e02ff */
[----:B------:R-:W-:Y:S01]  /*85f0*/  IMAD.IADD R11, R27, 0x1, R10 ;  /* 0x000000011b0b7824 */ /* 0x000fe200078e020a */
[----:B-1----:R-:W-:Y:S01]  /*8600*/  IADD3 R8, R156, -0x1, RZ ;  /* 0xffffffff9c087810 */ /* 0x002fe20007ffe0ff */
[----:B------:R-:W-:-:S04]  /*8610*/  IMAD.MOV.U32 R10, RZ, RZ, R26 ;  /* 0x000000ffff0a7224 */ /* 0x000fc800078e001a */
[----:B------:R-:W-:-:S05]  /*8620*/  IMAD R61, R8, -0x30, R95 ;  /* 0xffffffd0083d7824 */ /* 0x000fca00078e025f */
[----:B------:R-:W-:-:S05]  /*8630*/  IMNMX R9, R61, 0x30, PT ;  /* 0x000000303d097817 */ /* 0x000fca0003800200 */
[----:B------:R-:W-:Y:S01]  /*8640*/  IMAD.IADD R9, R9, 0x1, -R2 ;  /* 0x0000000109097824 */ /* 0x000fe200078e0a02 */
[----:B---3--:R-:W-:Y:S01]  /*8650*/  SHF.R.S32.HI R21, RZ, 0x1f, R225 ;  /* 0x0000001fff157819 */ /* 0x008fe200000114e1 */
[----:B------:R-:W-:-:S04]  /*8660*/  IMAD.WIDE.U32 R10, R225, c[0x0][0x1f0], R10 ;  /* 0x00007c00e10a7a25 */ /* 0x000fc800078e000a */
[----:B------:R-:W-:Y:S01]  /*8670*/  IMAD R6, R21, c[0x0][0x1f0], RZ ;  /* 0x00007c0015067a24 */ /* 0x000fe200078e02ff */
[----:B------:R-:W-:-:S03]  /*8680*/  IADD3 R5, P0, R64, R10, RZ ;  /* 0x0000000a40057210 */ /* 0x000fc60007f1e0ff */
[----:B------:R-:W-:-:S05]  /*8690*/  IMAD R7, R225, c[0x0][0x1f4], R6 ;  /* 0x00007d00e1077a24 */ /* 0x000fca00078e0206 */
[----:B------:R-:W-:Y:S02]  /*86a0*/  IADD3.X R10, R60, R11, R7, P0, !PT ;  /* 0x0000000b3c0a7210 */ /* 0x000fe400007fe407 */
[----:B------:R-:W-:-:S04]  /*86b0*/  LEA R11, P0, R5, c[0x0][0x1c8], 0x1 ;  /* 0x00007200050b7a11 */ /* 0x000fc800078008ff */
[----:B------:R-:W-:Y:S01]  /*86c0*/  LEA.HI.X R10, R5, c[0x0][0x1cc], R10, 0x1, P0 ;  /* 0x00007300050a7a11 */ /* 0x000fe200000f0c0a */
[----:B------:R-:W-:Y:S01]  /*86d0*/  SHFL.IDX PT, R24, R11, RZ, 0x181f ;  /* 0x00181fff0b187589 */ /* 0x000fe200000e0000 */
[----:B------:R-:W-:-:S03]  /*86e0*/  ISETP.GE.AND P0, PT, R9, 0x1, PT ;  /* 0x000000010900780c */ /* 0x000fc60003f06270 */
[----:B------:R-:W1:Y:S10]  /*86f0*/  SHFL.IDX PT, R25, R10, RZ, 0x181f ;  /* 0x00181fff0a197589 */ /* 0x000e7400000e0000 */
[----:B------:R-:W-:-:S02]  /*8700*/  @P0 SHF.R.S32.HI R8, RZ, 0x1f, R221 ;  /* 0x0000001fff080819 */ /* 0x000fc400000114dd */
[----:B------:R-:W-:Y:S02]  /*8710*/  @P0 SHF.R.S32.HI R6, RZ, 0x1f, R15 ;  /* 0x0000001fff060819 */ /* 0x000fe4000001140f */
[----:B------:R-:W-:Y:S02]  /*8720*/  @P0 SHF.R.S32.HI R5, RZ, 0x1f, R14 ;  /* 0x0000001fff050819 */ /* 0x000fe4000001140e */
[----:B------:R-:W-:Y:S01]  /*8730*/  @P0 LEA.HI R7, R8, R221, RZ, 0x3 ;  /* 0x000000dd08070211 */ /* 0x000fe200078f18ff */
[----:B------:R-:W-:Y:S01]  /*8740*/  @P0 IMAD.SHL.U32 R8, R16, 0x2, RZ ;  /* 0x0000000210080824 */ /* 0x000fe200078e00ff */
[----:B------:R-:W-:Y:S02]  /*8750*/  @P0 LEA.HI R6, R6, R15, RZ, 0x3 ;  /* 0x0000000f06060211 */ /* 0x000fe400078f18ff */
[----:B------:R-:W-:Y:S02]  /*8760*/  @P0 LEA.HI R5, R5, R14, RZ, 0x3 ;  /* 0x0000000e05050211 */ /* 0x000fe400078f18ff */
[----:B------:R-:W-:-:S02]  /*8770*/  @P0 LOP3.LUT R7, R7, 0xfffffff8, RZ, 0xc0, !PT ;  /* 0xfffffff807070812 */ /* 0x000fc400078ec0ff */
[----:B------:R-:W-:Y:S01]  /*8780*/  @P0 LOP3.LUT R6, R6, 0xfffffff8, RZ, 0xc0, !PT ;  /* 0xfffffff806060812 */ /* 0x000fe200078ec0ff */
[----:B-1----:R-:W-:Y:S01]  /*8790*/  @P0 IMAD.WIDE R26, R3, 0x2, R24 ;  /* 0x00000002031a0825 */ /* 0x002fe200078e0218 */
[----:B------:R-:W-:-:S03]  /*87a0*/  @P0 LOP3.LUT R5, R5, 0xfffffff8, RZ, 0xc0, !PT ;  /* 0xfffffff805050812 */ /* 0x000fc600078ec0ff */
        /* <DEDUP_REMOVED lines=8> */
[----:B------:R-:W-:-:S03]  /*8830*/  ISETP.GE.AND P0, PT, R9, 0x21, PT ;  /* 0x000000210900780c */ /* 0x000fc60003f06270 */
[----:B------:R-:W-:Y:S04]  /*8840*/  SHFL.IDX PT, R24, R11, 0x1, 0x181f ;  /* 0x00381f000b187f89 */ /* 0x000fe800000e0000 */
[----:B------:R-:W1:Y:S06]  /*8850*/  SHFL.IDX PT, R25, R10, 0x1, 0x181f ;  /* 0x00381f000a197f89 */ /* 0x000e6c00000e0000 */
[----:B------:R-:W-:Y:S01]  /*8860*/  @P0 SHF.R.S32.HI R32, RZ, 0x1f, R221 ;  /* 0x0000001fff200819 */ /* 0x000fe200000114dd */
[----:B------:R-:W-:Y:S01]  /*8870*/  @P0 IMAD.SHL.U32 R9, R16, 0x2, RZ ;  /* 0x0000000210090824 */ /* 0x000fe200078e00ff */
[----:B------:R-:W-:-:S02]  /*8880*/  @P0 SHF.R.S32.HI R20, RZ, 0x1f, R15 ;  /* 0x0000001fff140819 */ /* 0x000fc4000001140f */
[----:B------:R-:W-:Y:S02]  /*8890*/  @P0 SHF.R.S32.HI R5, RZ, 0x1f, R14 ;  /* 0x0000001fff050819 */ /* 0x000fe4000001140e */
[----:B------:R-:W-:Y:S02]  /*88a0*/  @P0 LEA.HI R23, R32, R221, RZ, 0x3 ;  /* 0x000000dd20170211 */ /* 0x000fe400078f18ff */
[----:B------:R-:W-:Y:S02]  /*88b0*/  @P0 LEA.HI R20, R20, R15, RZ, 0x3 ;  /* 0x0000000f14140211 */ /* 0x000fe400078f18ff */
[----:B------:R-:W-:Y:S02]  /*88c0*/  @P0 LEA.HI R5, R5, R14, RZ, 0x3 ;  /* 0x0000000e05050211 */ /* 0x000fe400078f18ff */
[----:B---3--:R-:W-:Y:S02]  /*88d0*/  @P0 LOP3.LUT R7, R23, 0xfffffff8, RZ, 0xc0, !PT ;  /* 0xfffffff817070812 */ /* 0x008fe400078ec0ff */
[----:B------:R-:W-:-:S02]  /*88e0*/  @P0 LOP3.LUT R6, R20, 0xfffffff8, RZ, 0xc0, !PT ;  /* 0xfffffff814060812 */ /* 0x000fc400078ec0ff */
[----:B------:R-:W-:Y:S01]  /*88f0*/  @P0 LOP3.LUT R5, R5, 0xfffffff8, RZ, 0xc0, !PT ;  /* 0xfffffff805050812 */ /* 0x000fe200078ec0ff */
[----:B-1----:R-:W-:-:S04]  /*8900*/  @P0 IMAD.WIDE R10, R3, 0x2, R24 ;  /* 0x00000002030a0825 */ /* 0x002fc800078e0218 */
[--C-:B------:R-:W-:Y:S01]  /*8910*/  @P0 IMAD.WIDE R26, R7, 0x2, R24.reuse ;  /* 0x00000002071a0825 */ /* 0x100fe200078e0218 */
[----:B------:R4:W-:Y:S03]  /*8920*/  @P0 LDGSTS.E.BYPASS.LTC128B.128 [R9+0xb080], [R10.64], !P6 ;  /* 0x0b0800000a090fae */ /* 0x0009e6000f101d50 */
[--C-:B------:R-:W-:Y:S01]  /*8930*/  @P0 IMAD.WIDE R6, R6, 0x2, R24.reuse ;  /* 0x0000000206060825 */ /* 0x100fe200078e0218 */
[----:B------:R4:W-:Y:S01]  /*8940*/  @P0 LDGSTS.E.BYPASS.LTC128B.128 [R9+0xc880], [R26.64], !P3 ;  /* 0x0c8800001a090fae */ /* 0x0009e2000d901d50 */
[----:B------:R-:W-:Y:S02]  /*8950*/  ISETP.GT.AND P3, PT, R220, 0x2f, PT ;  /* 0x0000002fdc00780c */ /* 0x000fe40003f64270 */
[----:B--2---:R-:W-:Y:S01]  /*8960*/  @P0 IMAD.WIDE R28, R5, 0x2, R24 ;  /* 0x00000002051c0825 */ /* 0x004fe200078e0218 */
[----:B------:R4:W-:Y:S03]  /*8970*/  @P0 LDGSTS.E.BYPASS.LTC128B.128 [R9+0xe080], [R6.64], !P5 ;  /* 0x0e08000006090fae */ /* 0x0009e6000e901d50 */
[----:B------:R-:W-:Y:S01]  /*8980*/  IMAD.WIDE.U32 R24, R215, c[0x0][0x210], RZ ;  /* 0x00008400d7187a25 */ /* 0x000fe200078e00ff */
[----:B------:R4:W-:Y:S01]  /*8990*/  @P0 LDGSTS.E.BYPASS.LTC128B.128 [R9+0xf880], [R28.64], !P4 ;  /* 0x0f8800001c090fae */ /* 0x0009e2000e101d50 */
[----:B------:R-:W-:-:S02]  /*89a0*/  ISETP.LT.AND P0, PT, RZ, c[0x0][0x27c], PT ;  /* 0x00009f00ff007a0c */ /* 0x000fc40003f01270 */
[----:B------:R-:W-:Y:S01]  /*89b0*/  IMAD R5, R215, c[0x0][0x214], R96 ;  /* 0x00008500d7057a24 */ /* 0x000fe200078e0260 */
[----:B------:R-:W0:Y:S03]  /*89c0*/  LDGDEPBAR ;  /* 0x00000000000079af */ /* 0x000e260000000000 */
[----:B------:R-:W-:-:S07]  /*89d0*/  IMAD.IADD R20, R25, 0x1, R5 ;  /* 0x0000000119147824 */ /* 0x000fce00078e0205 */
[----:B------:R-:W-:Y:S05]  /*89e0*/  @P0 BRA `(.L_x_882) ;  /* 0x0000002000000947 */ /* 0x000fea0003800000 */
[----:B------:R-:W-:-:S04]  /*89f0*/  DEPBAR.LE SB0, 0x1 ;  /* 0x000080400000791a */ /* 0x000fc80000000000 */
[----:B------:R-:W-:Y:S05]  /*8a00*/  BRA `(.L_x_883) ;  /* 0x00006a9000007947 */ /* 0x000fea0003800000 */
.L_x_882:
[----:B------:R-:W-:Y:S01]  /*8a10*/  SHF.R.S32.HI R5, RZ, 0x1f, R98 ;  /* 0x0000001fff057819 */ /* 0x000fe20000011462 */
[----:B----4-:R-:W-:Y:S01]  /*8a20*/  IMAD.WIDE.U32 R8, R98, c[0x0][0x280], RZ ;  /* 0x0000a00062087a25 */ /* 0x010fe200078e00ff */
[----:B------:R-:W-:Y:S01]  /*8a30*/  ULDC.U8 UR4, c[0x0][0x298] ;  /* 0x0000a60000047ab9 */ /* 0x000fe20000000000 */
[----:B------:R-:W-:Y:S01]  /*8a40*/  BSSY B2, `(.L_x_883) ;  /* 0x00006a5000027945 */ /* 0x000fe20003800000 */
[----:B------:R-:W-:Y:S01]  /*8a50*/  SHF.L.U32 R41, R16, 0x1, RZ ;  /* 0x0000000110297819 */ /* 0x000fe200000006ff */
[C---:B------:R-:W-:Y:S01]  /*8a60*/  IMAD R7, R5.reuse, c[0x0][0x280], RZ ;  /* 0x0000a00005077a24 */ /* 0x040fe200078e02ff */
[----:B------:R-:W-:Y:S01]  /*8a70*/  LEA R26, P0, R8, c[0x0][0x270], 0x1 ;  /* 0x00009c00081a7a11 */ /* 0x000fe200078008ff */
[----:B------:R-:W-:Y:S02]  /*8a80*/  IMAD R5, R5, c[0x0][0x290], RZ ;  /* 0x0000a40005057a24 */ /* 0x000fe400078e02ff */
[C---:B------:R-:W-:Y:S02]  /*8a90*/  IMAD R6, R98.reuse, c[0x0][0x284], R7 ;  /* 0x0000a10062067a24 */ /* 0x040fe400078e0207 */
[----:B------:R-:W-:-:S03]  /*8aa0*/  IMAD R5, R98, c[0x0][0x294], R5 ;  /* 0x0000a50062057a24 */ /* 0x000fc600078e0205 */
[----:B------:R-:W-:-:S04]  /*8ab0*/  IADD3 R6, R6, R9, RZ ;  /* 0x0000000906067210 */ /* 0x000fc80007ffe0ff */
[----:B------:R-:W-:Y:S01]  /*8ac0*/  LEA.HI.X R27, R8, c[0x0][0x274], R6, 0x1, P0 ;  /* 0x00009d00081b7a11 */ /* 0x000fe200000f0c06 */
[----:B------:R-:W-:-:S05]  /*8ad0*/  IMAD.WIDE.U32 R6, R98, c[0x0][0x290], RZ ;  /* 0x0000a40062067a25 */ /* 0x000fca00078e00ff */
[----:B------:R-:W-:Y:S02]  /*8ae0*/  IADD3 R5, R5, R7, RZ ;  /* 0x0000000705057210 */ /* 0x000fe40007ffe0ff */
[----:B------:R-:W-:-:S04]  /*8af0*/  LEA R48, P0, R6, c[0x0][0x288], 0x1 ;  /* 0x0000a20006307a11 */ /* 0x000fc800078008ff */
        /* <DEDUP_REMOVED lines=35> */
[----:B-1----:R-:W-:Y:S01]  /*8d30*/  CS2R R10, SRZ ;  /* 0x00000000000a7805 */ /* 0x002fe2000001ff00 */
[----:B--2---:R-:W-:-:S11]  /*8d40*/  IADD3 R8, R23, 0x60, RZ ;  /* 0x0000006017087810 */ /* 0x004fd60007ffe0ff */
[----:B------:R-:W-:-:S04]  /*8d50*/  @!P0 SHF.R.S32.HI R5, RZ, 0x1f, R4 ;  /* 0x0000001fff058819 */ /* 0x000fc80000011404 */
[----:B------:R-:W-:-:S04]  /*8d60*/  @!P0 LEA.HI R5, R5, R4, RZ, 0x2 ;  /* 0x0000000405058211 */ /* 0x000fc800078f10ff */
[----:B------:R-:W-:Y:S02]  /*8d70*/  @!P0 LOP3.LUT R9, R5, 0xfffffffc, RZ, 0xc0, !PT ;  /* 0xfffffffc05098812 */ /* 0x000fe400078ec0ff */
[----:B------:R-:W-:-:S03]  /*8d80*/  CS2R R4, SRZ ;  /* 0x0000000000047805 */ /* 0x000fc6000001ff00 */
[----:B------:R-:W-:-:S04]  /*8d90*/  @!P0 IMAD.WIDE R32, R9, 0x2, R26 ;  /* 0x0000000209208825 */ /* 0x000fc800078e021a */
[----:B------:R-:W-:Y:S01]  /*8da0*/  @!P0 IMAD.WIDE R34, R9, 0x2, R48 ;  /* 0x0000000209228825 */ /* 0x000fe200078e0230 */
[----:B------:R3:W5:Y:S04]  /*8db0*/  @!P0 LD.E.64 R10, [R32.64] ;  /* 0x00000010200a8980 */ /* 0x000768000c101b00 */
[----:B------:R3:W5:Y:S01]  /*8dc0*/  @!P0 LD.E.64 R4, [R34.64] ;  /* 0x0000001022048980 */ /* 0x000762000c101b00 */
[----:B------:R-:W-:Y:S01]  /*8dd0*/  ISETP.GE.AND P0, PT, R8, c[0x0][0x27c], PT ;  /* 0x00009f0008007a0c */ /* 0x000fe20003f06270 */
[----:B------:R-:W-:-:S12]  /*8de0*/  CS2R R54, SRZ ;  /* 0x0000000000367805 */ /* 0x000fd8000001ff00 */
[----:B------:R-:W-:-:S04]  /*8df0*/  @!P0 SHF.R.S32.HI R9, RZ, 0x1f, R8 ;  /* 0x0000001fff098819 */ /* 0x000fc80000011408 */
[----:B------:R-:W-:-:S04]  /*8e00*/  @!P0 LEA.HI R9, R9, R8, RZ, 0x2 ;  /* 0x0000000809098211 */ /* 0x000fc800078f10ff */
[----:B------:R-:W-:-:S05]  /*8e10*/  @!P0 LOP3.LUT R9, R9, 0xfffffffc, RZ, 0xc0, !PT ;  /* 0xfffffffc09098812 */ /* 0x000fca00078ec0ff */
[----:B------:R-:W-:-:S04]  /*8e20*/  @!P0 IMAD.WIDE R26, R9, 0x2, R26 ;  /* 0x00000002091a8825 */ /* 0x000fc800078e021a */
[----:B------:R-:W-:Y:S02]  /*8e30*/  @!P0 IMAD.WIDE R48, R9, 0x2, R48 ;  /* 0x0000000209308825 */ /* 0x000fe400078e0230 */
[----:B------:R-:W-:-:S03]  /*8e40*/  CS2R R8, SRZ ;  /* 0x0000000000087805 */ /* 0x000fc6000001ff00 */
[----:B------:R3:W5:Y:S04]  /*8e50*/  @!P0 LD.E.64 R54, [R48.64] ;  /* 0x0000001030368980 */ /* 0x000768000c101b00 */
[----:B------:R3:W5:Y:S02]  /*8e60*/  @!P0 LD.E.64 R8, [R26.64] ;  /* 0x000000101a088980 */ /* 0x000764000c101b00 */
.L_x_886:
[----:B------:R-:W-:Y:S05]  /*8e70*/  BSYNC B0 ;  /* 0x0000000000007941 */ /* 0x000fea0003800000 */
.L_x_885:
[--C-:B---3-5:R-:W-:Y:S01]  /*8e80*/  IMAD.MOV.U32 R43, RZ, RZ, R39.reuse ;  /* 0x000000ffff2b7224 */ /* 0x128fe200078e0027 */
[--C-:B------:R-:W-:Y:S01]  /*8e90*/  SHF.R.U64 R40, R38, 0x10, R39.reuse ;  /* 0x0000001026287819 */ /* 0x100fe20000001227 */
[----:B------:R-:W-:Y:S01]  /*8ea0*/  IMAD.MOV.U32 R32, RZ, RZ, R6 ;  /* 0x000000ffff207224 */ /* 0x000fe200078e0006 */
[----:B------:R-:W-:Y:S01]  /*8eb0*/  SHF.R.U32.HI R34, RZ, 0x10, R39 ;  /* 0x00000010ff227819 */ /* 0x000fe20000011627 */
[----:B------:R-:W-:Y:S01]  /*8ec0*/  IMAD.MOV.U32 R39, RZ, RZ, R7 ;  /* 0x000000ffff277224 */ /* 0x000fe200078e0007 */
[--C-:B------:R-:W-:Y:S01]  /*8ed0*/  SHF.R.U64 R49, R30, 0x10, R31.reuse ;  /* 0x000000101e317819 */ /* 0x100fe2000000121f */
[----:B------:R-:W-:Y:S01]  /*8ee0*/  IMAD R97, R97, -0x80, R36 ;  /* 0xffffff8061617824 */ /* 0x000fe200078e0224 */
[--C-:B------:R-:W-:Y:S01]  /*8ef0*/  SHF.R.U32.HI R35, RZ, 0x10, R31.reuse ;  /* 0x00000010ff237819 */ /* 0x100fe2000001161f */
[----:B------:R-:W-:Y:S01]  /*8f00*/  IMAD.MOV.U32 R52, RZ, RZ, R30 ;  /* 0x000000ffff347224 */ /* 0x000fe200078e001e */
[----:B------:R-:W-:Y:S01]  /*8f10*/  PRMT R32, R39, 0x5410, R32 ;  /* 0x0000541027207816 */ /* 0x000fe20000000020 */
[----:B------:R-:W-:Y:S01]  /*8f20*/  IMAD.MOV.U32 R37, RZ, RZ, R31 ;  /* 0x000000ffff257224 */ /* 0x000fe200078e001f */
[----:B------:R-:W-:Y:S01]  /*8f30*/  IMNMX R39, R97, 0x80, PT ;  /* 0x0000008061277817 */ /* 0x000fe20003800200 */
[----:B------:R-:W-:Y:S01]  /*8f40*/  IMAD.MOV.U32 R42, RZ, RZ, R38 ;  /* 0x000000ffff2a7224 */ /* 0x000fe200078e0026 */
[--C-:B------:R-:W-:Y:S01]  /*8f50*/  SHF.R.U64 R47, R28, 0x10, R29.reuse ;  /* 0x000000101c2f7819 */ /* 0x100fe2000000121d */
[--C-:B------:R-:W-:Y:S01]  /*8f60*/  IMAD.MOV.U32 R33, RZ, RZ, R29.reuse ;  /* 0x000000ffff217224 */ /* 0x100fe200078e001d */
[----:B------:R-:W-:Y:S01]  /*8f70*/  ISETP.GE.AND P0, PT, R2, R39, PT ;  /* 0x000000270200720c */ /* 0x000fe20003f06270 */
        /* <DEDUP_REMOVED lines=11> */
[--C-:B------:R-:W-:Y:S01]  /*9030*/  SHF.R.U64 R6, R4, 0x10, R5.reuse ;  /* 0x0000001004067819 */ /* 0x100fe20000001205 */
[----:B------:R-:W-:Y:S01]  /*9040*/  IMAD.MOV.U32 R28, RZ, RZ, R4 ;  /* 0x000000ffff1c7224 */ /* 0x000fe200078e0004 */
[----:B------:R-:W-:Y:S01]  /*9050*/  SHF.R.U32.HI R26, RZ, 0x10, R5 ;  /* 0x00000010ff1a7819 */ /* 0x000fe20000011605 */
[----:B------:R-:W-:Y:S01]  /*9060*/  IMAD.MOV.U32 R10, RZ, RZ, R54 ;  /* 0x000000ffff0a7224 */ /* 0x000fe200078e0036 */
[----:B------:R-:W-:Y:S01]  /*9070*/  SHF.R.U64 R44, R8, 0x10, R9 ;  /* 0x00000010082c7819 */ /* 0x000fe20000001209 */
[----:B------:R-:W-:Y:S01]  /*9080*/  IMAD.MOV.U32 R5, RZ, RZ, R55 ;  /* 0x000000ffff057224 */ /* 0x000fe200078e0037 */
[----:B------:R-:W-:Y:S01]  /*9090*/  SHF.R.U32.HI R9, RZ, 0x10, R9 ;  /* 0x00000010ff097819 */ /* 0x000fe20000011609 */
[----:B------:R-:W-:-:S04]  /*90a0*/  DEPBAR.LE SB0, 0x1 ;  /* 0x000080400000791a */ /* 0x000fc80000000000 */
[--C-:B------:R-:W-:Y:S01]  /*90b0*/  SHF.R.U64 R4, R54, 0x10, R55.reuse ;  /* 0x0000001036047819 */ /* 0x100fe20000001237 */
[----:B------:R-:W-:Y:S01]  /*90c0*/  BSSY B1, `(.L_x_887) ;  /* 0x00000bc000017945 */ /* 0x000fe20003800000 */
[----:B------:R-:W-:Y:S02]  /*90d0*/  SHF.R.U32.HI R8, RZ, 0x10, R55 ;  /* 0x00000010ff087819 */ /* 0x000fe40000011637 */
        /* <DEDUP_REMOVED lines=37> */
[--C-:B------:R-:W-:Y:S02]  /*9330*/  HADD2.F32 R7, -RZ, R34.reuse.H1_H1 ;  /* 0x30000022ff077230 */ /* 0x100fe40000004100 */
        /* <DEDUP_REMOVED lines=20> */
.L_x_890:
[----:B------:R-:W-:Y:S05]  /*9480*/  BSYNC B0 ;  /* 0x0000000000007941 */ /* 0x000fea0003800000 */
.L_x_889:
        /* <DEDUP_REMOVED lines=42> */
.L_x_892:
[----:B------:R-:W-:Y:S05]  /*9730*/  BSYNC B0 ;  /* 0x0000000000007941 */ /* 0x000fea0003800000 */
.L_x_891:
        /* <DEDUP_REMOVED lines=42> */
.L_x_894:
[----:B------:R-:W-:Y:S05]  /*99e0*/  BSYNC B0 ;  /* 0x0000000000007941 */ /* 0x000fea0003800000 */
.L_x_893:
[----:B-1----:R-:W-:-:S04]  /*99f0*/  IADD3 R4, R23, 0x60, RZ ;  /* 0x0000006017047810 */ /* 0x002fc80007ffe0ff */
        /* <DEDUP_REMOVED lines=40> */
.L_x_888:
[----:B------:R-:W-:Y:S05]  /*9c80*/  BSYNC B1 ;  /* 0x0000000000017941 */ /* 0x000fea0003800000 */
.L_x_887:
[----:B-1----:R-:W-:Y:S01]  /*9c90*/  IADD3 R4, R2, 0x20, RZ ;  /* 0x0000002002047810 */ /* 0x002fe20007ffe0ff */
[----:B------:R-:W-:Y:S03]  /*9ca0*/  BSSY B1, `(.L_x_895) ;  /* 0x00000ac000017945 */ /* 0x000fe60003800000 */
[----:B------:R-:W-:-:S13]  /*9cb0*/  ISETP.GE.AND P0, PT, R4, R39, PT ;  /* 0x000000270400720c */ /* 0x000fda0003f06270 */
[----:B------:R-:W-:Y:S05]  /*9cc0*/  @P0 BRA `(.L_x_896) ;  /* 0x00000a9000000947 */ /* 0x000fea0003800000 */
[----:B------:R-:W-:Y:S01]  /*9cd0*/  ISETP.GE.AND P0, PT, R23, c[0x0][0x27c], PT ;  /* 0x00009f0017007a0c */ /* 0x000fe20003f06270 */
[----:B------:R-:W-:-:S12]  /*9ce0*/  BSSY B0, `(.L_x_897) ;  /* 0x0000028000007945 */ /* 0x000fd80003800000 */
[----:B------:R-:W-:Y:S05]  /*9cf0*/  @P0 BRA `(.L_x_898) ;  /* 0x0000026000000947 */ /* 0x000fea0003800000 */
[----:B------:R-:W1:Y:S01]  /*9d00*/  LDS.128 R4, [R41+0x11080] ;  /* 0x0110800029047984 */ /* 0x000e620000000c00 */
[----:B------:R-:W-:Y:S02]  /*9d10*/  HADD2.F32 R43, -RZ, R36.H1_H1 ;  /* 0x30000024ff2b7230 */ /* 0x000fe40000004100 */
[----:B------:R-:W-:Y:S02]  /*9d20*/  HADD2.F32 R47, -RZ, R37.H1_H1 ;  /* 0x30000025ff2f7230 */ /* 0x000fe40000004100 */
[--C-:B-1----:R-:W-:Y:S02]  /*9d30*/  HADD2.F32 R44, -RZ, R4.reuse.H1_H1 ;  /* 0x30000004ff2c7230 */ /* 0x102fe40000004100 */
[----:B------:R-:W-:Y:S02]  /*9d40*/  HADD2.F32 R48, -RZ, R4.H0_H0 ;  /* 0x20000004ff307230 */ /* 0x000fe40000004100 */
[----:B------:R-:W-:Y:S01]  /*9d50*/  HADD2.F32 R38, -RZ, R5.H0_H0 ;  /* 0x20000005ff267230 */ /* 0x000fe20000004100 */
[C---:B------:R-:W-:Y:S01]  /*9d60*/  FMUL.FTZ R46, R43.reuse, R44 ;  /* 0x0000002c2b2e7220 */ /* 0x040fe20000410000 */
[--C-:B------:R-:W-:Y:S01]  /*9d70*/  HADD2.F32 R4, -RZ, R7.reuse.H0_H0 ;  /* 0x20000007ff047230 */ /* 0x100fe20000004100 */
[-C--:B------:R-:W-:Y:S01]  /*9d80*/  FMUL.FTZ R45, R43, R48.reuse ;  /* 0x000000302b2d7220 */ /* 0x080fe20000410000 */
[----:B------:R-:W-:Y:S01]  /*9d90*/  HADD2.F32 R49, -RZ, R7.H1_H1 ;  /* 0x30000007ff317230 */ /* 0x000fe20000004100 */
[C---:B------:R-:W-:Y:S01]  /*9da0*/  FFMA.FTZ R48, R47.reuse, R48, -R46 ;  /* 0x000000302f307223 */ /* 0x040fe2000001082e */
[----:B------:R-:W-:Y:S01]  /*9db0*/  HADD2.F32 R5, -RZ, R5.H1_H1 ;  /* 0x30000005ff057230 */ /* 0x000fe20000004100 */
[----:B------:R-:W-:Y:S01]  /*9dc0*/  FFMA.FTZ R47, R47, R44, R45 ;  /* 0x0000002c2f2f7223 */ /* 0x000fe2000001002d */
[----:B------:R-:W-:-:S02]  /*9dd0*/  HADD2.F32 R7, -RZ, R34.H1_H1 ;  /* 0x30000022ff077230 */ /* 0x000fc40000004100 */
[--C-:B------:R-:W-:Y:S02]  /*9de0*/  HADD2.F32 R42, -RZ, R6.reuse.H0_H0 ;  /* 0x20000006ff2a7230 */ /* 0x100fe40000004100 */
[----:B------:R-:W-:Y:S01]  /*9df0*/  HADD2.F32 R40, -RZ, R6.H1_H1 ;  /* 0x30000006ff287230 */ /* 0x000fe20000004100 */
[CC--:B------:R-:W-:Y:S01]  /*9e00*/  FMUL.FTZ R43, R7.reuse, R5.reuse ;  /* 0x00000005072b7220 */ /* 0x0c0fe20000410000 */
[----:B------:R-:W-:Y:S01]  /*9e10*/  HADD2.F32 R6, -RZ, R35.H1_H1 ;  /* 0x30000023ff067230 */ /* 0x000fe20000004100 */
[-C--:B------:R-:W-:Y:S01]  /*9e20*/  FMUL.FTZ R7, R7, R38.reuse ;  /* 0x0000002607077220 */ /* 0x080fe20000410000 */
[----:B------:R-:W-:Y:S02]  /*9e30*/  HADD2.F32 R45, -RZ, R36.H0_H0 ;  /* 0x20000024ff2d7230 */ /* 0x000fe40000004100 */
[----:B------:R-:W-:Y:S01]  /*9e40*/  HADD2.F32 R44, -RZ, R34.H0_H0 ;  /* 0x20000022ff2c7230 */ /* 0x000fe20000004100 */
[C---:B------:R-:W-:Y:S01]  /*9e50*/  FFMA.FTZ R38, R6.reuse, R38, -R43 ;  /* 0x0000002606267223 */ /* 0x040fe2000001082b */
[----:B------:R-:W-:Y:S01]  /*9e60*/  HADD2.F32 R43, -RZ, R37.H0_H0 ;  /* 0x20000025ff2b7230 */ /* 0x000fe20000004100 */
[----:B------:R-:W-:Y:S01]  /*9e70*/  FFMA.FTZ R5, R6, R5, R7 ;  /* 0x0000000506057223 */ /* 0x000fe20000010007 */
[----:B------:R-:W-:Y:S01]  /*9e80*/  HADD2.F32 R7, -RZ, R35.H0_H0 ;  /* 0x20000023ff077230 */ /* 0x000fe20000004100 */
[----:B------:R-:W-:-:S02]  /*9e90*/  FMUL.FTZ R6, R45, R40 ;  /* 0x000000282d067220 */ /* 0x000fc40000410000 */
[----:B------:R-:W-:Y:S01]  /*9ea0*/  FMUL.FTZ R46, R45, R42 ;  /* 0x0000002a2d2e7220 */ /* 0x000fe20000410000 */
[----:B------:R-:W-:Y:S01]  /*9eb0*/  F2FP.PACK_AB R5, R5, R38 ;  /* 0x000000260505723e */ /* 0x000fe200000000ff */
[CC--:B------:R-:W-:Y:S02]  /*9ec0*/  FMUL.FTZ R45, R44.reuse, R49.reuse ;  /* 0x000000312c2d7220 */ /* 0x0c0fe40000410000 */
[----:B------:R-:W-:Y:S02]  /*9ed0*/  FMUL.FTZ R44, R44, R4 ;  /* 0x000000042c2c7220 */ /* 0x000fe40000410000 */
[C---:B------:R-:W-:Y:S02]  /*9ee0*/  FFMA.FTZ R6, R43.reuse, R42, -R6 ;  /* 0x0000002a2b067223 */ /* 0x040fe40000010806 */
[----:B------:R-:W-:Y:S02]  /*9ef0*/  FFMA.FTZ R43, R43, R40, R46 ;  /* 0x000000282b2b7223 */ /* 0x000fe4000001002e */
[----:B------:R-:W-:Y:S01]  /*9f00*/  FFMA.FTZ R45, R7, R4, -R45 ;  /* 0x00000004072d7223 */ /* 0x000fe2000001082d */
[----:B------:R-:W-:Y:S01]  /*9f10*/  F2FP.PACK_AB R4, R47, R48 ;  /* 0x000000302f04723e */ /* 0x000fe200000000ff */
[----:B------:R-:W-:Y:S01]  /*9f20*/  FFMA.FTZ R44, R7, R49, R44 ;  /* 0x00000031072c7223 */ /* 0x000fe2000001002c */
[----:B------:R-:W-:-:S04]  /*9f30*/  F2FP.PACK_AB R6, R43, R6 ;  /* 0x000000062b06723e */ /* 0x000fc800000000ff */
[----:B------:R-:W-:-:S05]  /*9f40*/  F2FP.PACK_AB R7, R44, R45 ;  /* 0x0000002d2c07723e */ /* 0x000fca00000000ff */
[----:B------:R1:W-:Y:S02]  /*9f50*/  STS.128 [R41+0x11080], R4 ;  /* 0x0110800429007388 */ /* 0x0003e40000000c00 */
.L_x_898:
[----:B------:R-:W-:Y:S05]  /*9f60*/  BSYNC B0 ;  /* 0x0000000000007941 */ /* 0x000fea0003800000 */
.L_x_897:
[----:B-1----:R-:W-:Y:S01]  /*9f70*/  IADD3 R4, R23, 0x20, RZ ;  /* 0x0000002017047810 */ /* 0x002fe20007ffe0ff */
[----:B------:R-:W-:Y:S03]  /*9f80*/  BSSY B0, `(.L_x_899) ;  /* 0x0000029000007945 */ /* 0x000fe60003800000 */
[----:B------:R-:W-:-:S13]  /*9f90*/  ISETP.GE.AND P0, PT, R4, c[0x0][0x27c], PT ;  /* 0x00009f0004007a0c */ /* 0x000fda0003f06270 */
        /* <DEDUP_REMOVED lines=39> */
.L_x_900:
[----:B------:R-:W-:Y:S05]  /*a210*/  BSYNC B0 ;  /* 0x0000000000007941 */ /* 0x000fea0003800000 */
.L_x_899:
        /* <DEDUP_REMOVED lines=42> */
.L_x_902:
[----:B------:R-:W-:Y:S05]  /*a4c0*/  BSYNC B0 ;  /* 0x0000000000007941 */ /* 0x000fea0003800000 */
.L_x_901:
[----:B-1----:R-:W-:-:S04]  /*a4d0*/  IADD3 R4, R23, 0x60, RZ ;  /* 0x0000006017047810 */ /* 0x002fc80007ffe0ff */
        /* <DEDUP_REMOVED lines=40> */
.L_x_896:
[----:B------:R-:W-:Y:S05]  /*a760*/  BSYNC B1 ;  /* 0x0000000000017941 */ /* 0x000fea0003800000 */
.L_x_895:
        /* <DEDUP_REMOVED lines=45> */
.L_x_906:
[----:B------:R-:W-:Y:S05]  /*aa40*/  BSYNC B0 ;  /* 0x0000000000007941 */ /* 0x000fea0003800000 */
.L_x_905:
        /* <DEDUP_REMOVED lines=42> */
.L_x_908:
[----:B------:R-:W-:Y:S05]  /*acf0*/  BSYNC B0 ;  /* 0x0000000000007941 */ /* 0x000fea0003800000 */
.L_x_907:
        /* <DEDUP_REMOVED lines=42> */
.L_x_910:
[----:B------:R-:W-:Y:S05]  /*afa0*/  BSYNC B0 ;  /* 0x0000000000007941 */ /* 0x000fea0003800000 */
.L_x_909:
        /* <DEDUP_REMOVED lines=41> */
.L_x_904:
[----:B------:R-:W-:Y:S05]  /*b240*/  BSYNC B1 ;  /* 0x0000000000017941 */ /* 0x000fea0003800000 */
.L_x_903:
[----:B-1----:R-:W-:-:S04]  /*b250*/  IADD3 R4, R2, 0x60, RZ ;  /* 0x0000006002047810 */ /* 0x002fc80007ffe0ff */
        /* <DEDUP_REMOVED lines=43> */
.L_x_913:
[----:B------:R-:W-:Y:S05]  /*b510*/  BSYNC B0 ;  /* 0x0000000000007941 */ /* 0x000fea0003800000 */
.L_x_912:
        /* <DEDUP_REMOVED lines=42> */
.L_x_915:
[----:B------:R-:W-:Y:S05]  /*b7c0*/  BSYNC B0 ;  /* 0x0000000000007941 */ /* 0x000fea0003800000 */
.L_x_914:
        /* <DEDUP_REMOVED lines=42> */
.L_x_917:
[----:B------:R-:W-:Y:S05]  /*ba70*/  BSYNC B0 ;  /* 0x0000000000007941 */ /* 0x000fea0003800000 */
.L_x_916:
        /* <DEDUP_REMOVED lines=24> */
[----:B------:R-:W-:Y:S01]  /*bc00*/  FFMA.FTZ R32, R31, R26, -R32 ;  /* 0x0000001a1f207223 */ /* 0x000fe20000010820 */
[----:B------:R-:W-:Y:S01]  /*bc10*/  HADD2.F32 R4, -RZ, R11.H0_H0 ;  /* 0x2000000bff047230 */ /* 0x000fe20000004100 */
[----:B------:R-:W-:-:S02]  /*bc20*/  FMUL.FTZ R11, R10, R29 ;  /* 0x0000001d0a0b7220 */ /* 0x000fc40000410000 */
[----:B------:R-:W-:Y:S02]  /*bc30*/  FMUL.FTZ R26, R10, R5 ;  /* 0x000000050a1a7220 */ /* 0x000fe40000410000 */
[C---:B------:R-:W-:Y:S02]  /*bc40*/  FMUL.FTZ R10, R8.reuse, R7 ;  /* 0x00000007080a7220 */ /* 0x040fe40000410000 */
[----:B------:R-:W-:Y:S02]  /*bc50*/  FMUL.FTZ R8, R8, R6 ;  /* 0x0000000608087220 */ /* 0x000fe40000410000 */
[----:B------:R-:W-:Y:S02]  /*bc60*/  FFMA.FTZ R31, R31, R28, R34 ;  /* 0x0000001c1f1f7223 */ /* 0x000fe40000010022 */
[----:B------:R-:W-:Y:S02]  /*bc70*/  FFMA.FTZ R30, R33, R27, R30 ;  /* 0x0000001b211e7223 */ /* 0x000fe4000001001e */
[----:B------:R-:W-:-:S02]  /*bc80*/  FFMA.FTZ R11, R4, R5, -R11 ;  /* 0x00000005040b7223 */ /* 0x000fc4000001080b */
[----:B------:R-:W-:Y:S01]  /*bc90*/  FFMA.FTZ R26, R4, R29, R26 ;  /* 0x0000001d041a7223 */ /* 0x000fe2000001001a */
[----:B------:R-:W-:Y:S01]  /*bca0*/  F2FP.PACK_AB R4, R31, R32 ;  /* 0x000000201f04723e */ /* 0x000fe200000000ff */
[C---:B------:R-:W-:Y:S01]  /*bcb0*/  FFMA.FTZ R10, R9.reuse, R6, -R10 ;  /* 0x00000006090a7223 */ /* 0x040fe2000001080a */
[----:B------:R-:W-:Y:S01]  /*bcc0*/  F2FP.PACK_AB R5, R30, R23 ;  /* 0x000000171e05723e */ /* 0x000fe200000000ff */
[----:B------:R-:W-:Y:S01]  /*bcd0*/  FFMA.FTZ R7, R9, R7, R8 ;  /* 0x0000000709077223 */ /* 0x000fe20000010008 */
[----:B------:R-:W-:-:S04]  /*bce0*/  F2FP.PACK_AB R6, R26, R11 ;  /* 0x0000000b1a06723e */ /* 0x000fc800000000ff */
[----:B------:R-:W-:-:S05]  /*bcf0*/  F2FP.PACK_AB R7, R7, R10 ;  /* 0x0000000a0707723e */ /* 0x000fca00000000ff */
[----:B------:R1:W-:Y:S01]  /*bd00*/  STS.128 [R41+0x1f080], R4 ;  /* 0x01f0800429007388 */ /* 0x0003e20000000c00 */
[----:B------:R-:W-:Y:S05]  /*bd10*/  BRA `(.L_x_911) ;  /* 0x0000377000007947 */ /* 0x000fea0003800000 */
.L_x_884:
        /* <DEDUP_REMOVED lines=28> */
.L_x_919:
[----:B------:R-:W-:Y:S05]  /*bee0*/  BSYNC B0 ;  /* 0x0000000000007941 */ /* 0x000fea0003800000 */
.L_x_918:
[----:B-----5:R-:W-:Y:S01]  /*bef0*/  IMAD.MOV.U32 R58, RZ, RZ, R28 ;  /* 0x000000ffff3a7224 */ /* 0x020fe200078e001c */
[----:B------:R-:W-:Y:S01]  /*bf00*/  SHF.R.U64 R55, R28, 0x10, R29 ;  /* 0x000000101c377819 */ /* 0x000fe2000000121d */
[--C-:B------:R-:W-:Y:S01]  /*bf10*/  IMAD.MOV.U32 R40, RZ, RZ, R31.reuse ;  /* 0x000000ffff287224 */ /* 0x100fe200078e001f */
[--C-:B------:R-:W-:Y:S01]  /*bf20*/  SHF.R.U64 R52, R30, 0x10, R31.reuse ;  /* 0x000000101e347819 */ /* 0x100fe2000000121f */
[----:B------:R-:W-:Y:S01]  /*bf30*/  IMAD R97, R97, -0x80, R36 ;  /* 0xffffff8061617824 */ /* 0x000fe200078e0224 */
[----:B------:R-:W-:Y:S01]  /*bf40*/  SHF.R.U32.HI R54, RZ, 0x10, R31 ;  /* 0x00000010ff367819 */ /* 0x000fe2000001161f */
[--C-:B------:R-:W-:Y:S01]  /*bf50*/  IMAD.MOV.U32 R31, RZ, RZ, R33.reuse ;  /* 0x000000ffff1f7224 */ /* 0x100fe200078e0021 */
[--C-:B------:R-:W-:Y:S01]  /*bf60*/  SHF.R.U64 R28, R32, 0x10, R33.reuse ;  /* 0x00000010201c7819 */ /* 0x100fe20000001221 */
[----:B-1----:R-:W-:Y:S01]  /*bf70*/  IMAD.MOV.U32 R50, RZ, RZ, R34 ;  /* 0x000000ffff327224 */ /* 0x002fe200078e0022 */
        /* <DEDUP_REMOVED lines=8> */
[----:B------:R-:W-:Y:S01]  /*c000*/  PRMT R33, R33, 0x5410, R43 ;  /* 0x0000541021217816 */ /* 0x000fe2000000002b */
[----:B------:R-:W-:Y:S01]  /*c010*/  IMAD.MOV.U32 R38, RZ, RZ, R7 ;  /* 0x000000ffff267224 */ /* 0x000fe200078e0007 */
[----:B------:R-:W-:Y:S01]  /*c020*/  IMNMX R43, R97, 0x80, PT ;  /* 0x00000080612b7817 */ /* 0x000fe20003800200 */
[----:B------:R-:W-:Y:S01]  /*c030*/  IMAD.MOV.U32 R32, RZ, RZ, R35 ;  /* 0x000000ffff207224 */ /* 0x000fe200078e0023 */
[----:B------:R-:W-:Y:S01]  /*c040*/  SHF.R.U32.HI R57, RZ, 0x10, R29 ;  /* 0x00000010ff397819 */ /* 0x000fe2000001161d */
[----:B------:R-:W-:Y:S01]  /*c050*/  IMAD.MOV.U32 R48, RZ, RZ, R4 ;  /* 0x000000ffff307224 */ /* 0x000fe200078e0004 */
[----:B------:R-:W-:Y:S01]  /*c060*/  ISETP.GE.AND P0, PT, R2, R43, PT ;  /* 0x0000002b0200720c */ /* 0x000fe20003f06270 */
[----:B------:R-:W-:Y:S01]  /*c070*/  IMAD.MOV.U32 R45, RZ, RZ, R6 ;  /* 0x000000ffff2d7224 */ /* 0x000fe200078e0006 */
[--C-:B------:R-:W-:Y:S01]  /*c080*/  SHF.R.U64 R34, R4, 0x10, R5.reuse ;  /* 0x0000001004227819 */ /* 0x100fe20000001205 */
[----:B------:R-:W-:Y:S01]  /*c090*/  IMAD.MOV.U32 R7, RZ, RZ, R8 ;  /* 0x000000ffff077224 */ /* 0x000fe200078e0008 */
[----:B------:R-:W-:Y:S01]  /*c0a0*/  SHF.R.U32.HI R47, RZ, 0x10, R5 ;  /* 0x00000010ff2f7819 */ /* 0x000fe20000011605 */
        /* <DEDUP_REMOVED lines=34> */
[----:B------:R-:W-:Y:S02]  /*c2d0*/  HADD2.F32 R68, -RZ, R37.H1_H1 ;  /* 0x30000025ff447230 */ /* 0x000fe40000004100 */
[----:B------:R-:W-:Y:S01]  /*c2e0*/  SHF.R.S32.HI R4, RZ, 0x1f, R7 ;  /* 0x0000001fff047819 */ /* 0x000fe20000011407 */
[----:B------:R-:W-:Y:S01]  /*c2f0*/  HADD2.F32 R66, -RZ, R34.H1_H1 ;  /* 0x30000022ff427230 */ /* 0x000fe20000004100 */
[----:B------:R-:W-:Y:S01]  /*c300*/  SHF.L.U32 R5, R7, 0x3, RZ ;  /* 0x0000000307057819 */ /* 0x000fe200000006ff */
[----:B------:R-:W-:Y:S01]  /*c310*/  HADD2.F32 R76, -RZ, R39.H1_H1 ;  /* 0x30000027ff4c7230 */ /* 0x000fe20000004100 */
[----:B------:R-:W-:Y:S01]  /*c320*/  LEA.HI R4, R4, R7, RZ, 0x3 ;  /* 0x0000000704047211 */ /* 0x000fe200078f18ff */
[----:B------:R-:W-:Y:S01]  /*c330*/  HADD2.F32 R75, -RZ, R36.H1_H1 ;  /* 0x30000024ff4b7230 */ /* 0x000fe20000004100 */
[----:B------:R-:W-:Y:S01]  /*c340*/  LOP3.LUT R5, R46, 0x38, R5, 0xf8, !PT ;  /* 0x000000382e057812 */ /* 0x000fe200078ef805 */
[----:B------:R-:W-:Y:S01]  /*c350*/  HADD2.F32 R59, -RZ, R37.H0_H0 ;  /* 0x20000025ff3b7230 */ /* 0x000fe20000004100 */
[----:B------:R-:W-:Y:S01]  /*c360*/  SHF.L.U32 R4, R4, 0xa, RZ ;  /* 0x0000000a04047819 */ /* 0x000fe200000006ff */
[----:B------:R-:W-:Y:S01]  /*c370*/  HADD2.F32 R58, -RZ, R34.H0_H0 ;  /* 0x20000022ff3a7230 */ /* 0x000fe20000004100 */
[----:B------:R-:W-:Y:S01]  /*c380*/  LOP3.LUT R5, R5, R44, RZ, 0x3c, !PT ;  /* 0x0000002c05057212 */ /* 0x000fe200078e3cff */
[----:B------:R-:W-:Y:S01]  /*c390*/  HADD2.F32 R56, -RZ, R38.H1_H1 ;  /* 0x30000026ff387230 */ /* 0x000fe20000004100 */
[----:B------:R-:W-:Y:S01]  /*c3a0*/  LOP3.LUT R4, R4, 0x7fffe000, RZ, 0xc0, !PT ;  /* 0x7fffe00004047812 */ /* 0x000fe200078ec0ff */
[----:B------:R-:W-:-:S02]  /*c3b0*/  HADD2.F32 R74, -RZ, R39.H0_H0 ;  /* 0x20000027ff4a7230 */ /* 0x000fc40000004100 */
[----:B------:R-:W-:Y:S01]  /*c3c0*/  HADD2.F32 R73, -RZ, R36.H0_H0 ;  /* 0x20000024ff497230 */ /* 0x000fe20000004100 */
[----:B------:R-:W-:Y:S01]  /*c3d0*/  IADD3 R4, R5, R4, R42 ;  /* 0x0000000405047210 */ /* 0x000fe20007ffe02a */
[--C-:B------:R-:W-:Y:S02]  /*c3e0*/  HADD2.F32 R72, -RZ, R40.reuse.H1_H1 ;  /* 0x30000028ff487230 */ /* 0x100fe40000004100 */
[----:B------:R-:W-:Y:S01]  /*c3f0*/  HADD2.F32 R57, -RZ, R33.H1_H1 ;  /* 0x30000021ff397230 */ /* 0x000fe20000004100 */
[----:B------:R-:W-:Y:S01]  /*c400*/  SHF.L.U32 R45, R4, 0x1, RZ ;  /* 0x00000001042d7819 */ /* 0x000fe200000006ff */
[--C-:B------:R-:W-:Y:S02]  /*c410*/  HADD2.F32 R71, -RZ, R35.reuse.H1_H1 ;  /* 0x30000023ff477230 */ /* 0x100fe40000004100 */
[----:B------:R-:W-:Y:S02]  /*c420*/  HADD2.F32 R70, -RZ, R40.H0_H0 ;  /* 0x20000028ff467230 */ /* 0x000fe40000004100 */
[----:B------:R-:W2:Y:S01]  /*c430*/  LDS.128 R4, [R45+0x10080] ;  /* 0x010080002d047984 */ /* 0x000ea20000000c00 */
[----:B------:R-:W-:-:S02]  /*c440*/  HADD2.F32 R69, -RZ, R35.H0_H0 ;  /* 0x20000023ff457230 */ /* 0x000fc40000004100 */
[--C-:B-1----:R-:W-:Y:S02]  /*c450*/  HADD2.F32 R47, -RZ, R8.reuse.H0_H0 ;  /* 0x20000008ff2f7230 */ /* 0x102fe40000004100 */
[----:B------:R-:W-:Y:S02]  /*c460*/  HADD2.F32 R49, -RZ, R8.H1_H1 ;  /* 0x30000008ff317230 */ /* 0x000fe40000004100 */
[--C-:B------:R-:W-:Y:S02]  /*c470*/  HADD2.F32 R8, -RZ, R9.reuse.H0_H0 ;  /* 0x20000009ff087230 */ /* 0x100fe40000004100 */
[----:B------:R-:W-:Y:S01]  /*c480*/  HADD2.F32 R51, -RZ, R9.H1_H1 ;  /* 0x30000009ff337230 */ /* 0x000fe20000004100 */
[----:B------:R-:W-:Y:S01]  /*c490*/  FMUL.FTZ R62, R49, R66 ;  /* 0x00000042313e7220 */ /* 0x000fe20000410000 */
[--C-:B------:R-:W-:Y:S01]  /*c4a0*/  HADD2.F32 R9, -RZ, R10.reuse.H0_H0 ;  /* 0x2000000aff097230 */ /* 0x100fe20000004100 */
[----:B------:R-:W-:Y:S01]  /*c4b0*/  FMUL.FTZ R54, R8, R59 ;  /* 0x0000003b08367220 */ /* 0x000fe20000410000 */
[----:B------:R-:W-:-:S02]  /*c4c0*/  HADD2.F32 R52, -RZ, R10.H1_H1 ;  /* 0x3000000aff347230 */ /* 0x000fc40000004100 */
[--C-:B------:R-:W-:Y:S02]  /*c4d0*/  HADD2.F32 R10, -RZ, R11.reuse.H0_H0 ;  /* 0x2000000bff0a7230 */ /* 0x100fe40000004100 */
[----:B------:R-:W-:Y:S02]  /*c4e0*/  HADD2.F32 R11, -RZ, R11.H1_H1 ;  /* 0x3000000bff0b7230 */ /* 0x000fe40000004100 */
[--C-:B--2---:R-:W-:Y:S02]  /*c4f0*/  HADD2.F32 R67, -RZ, R4.reuse.H0_H0 ;  /* 0x20000004ff437230 */ /* 0x104fe40000004100 */
[----:B------:R-:W-:Y:S02]  /*c500*/  HADD2.F32 R4, -RZ, R4.H1_H1 ;  /* 0x30000004ff047230 */ /* 0x000fe40000004100 */
[--C-:B------:R-:W-:Y:S02]  /*c510*/  HADD2.F32 R55, -RZ, R5.reuse.H0_H0 ;  /* 0x20000005ff377230 */ /* 0x100fe40000004100 */
[----:B------:R-:W-:Y:S01]  /*c520*/  HADD2.F32 R50, -RZ, R5.H1_H1 ;  /* 0x30000005ff327230 */ /* 0x000fe20000004100 */
[-C--:B------:R-:W-:Y:S01]  /*c530*/  FMUL.FTZ R5, R47, R68.reuse ;  /* 0x000000442f057220 */ /* 0x080fe20000410000 */
[--C-:B------:R-:W-:Y:S01]  /*c540*/  HADD2.F32 R53, -RZ, R6.reuse.H0_H0 ;  /* 0x20000006ff357230 */ /* 0x100fe20000004100 */
[C---:B------:R-:W-:Y:S01]  /*c550*/  FMUL.FTZ R68, R67.reuse, R68 ;  /* 0x0000004443447220 */ /* 0x040fe20000410000 */
[----:B------:R-:W-:Y:S01]  /*c560*/  HADD2.F32 R6, -RZ, R6.H1_H1 ;  /* 0x30000006ff067230 */ /* 0x000fe20000004100 */
[----:B------:R-:W-:Y:S01]  /*c570*/  FFMA.FTZ R67, R67, R76, R5 ;  /* 0x0000004c43437223 */ /* 0x000fe20000010005 */
[--C-:B------:R-:W-:Y:S01]  /*c580*/  HADD2.F32 R77, -RZ, R7.reuse.H0_H0 ;  /* 0x20000007ff4d7230 */ /* 0x100fe20000004100 */
[C---:B------:R-:W-:Y:S01]  /*c590*/  FMUL.FTZ R66, R4.reuse, R66 ;  /* 0x0000004204427220 */ /* 0x040fe20000410000 */
[----:B------:R-:W-:Y:S01]  /*c5a0*/  HADD2.F32 R7, -RZ, R7.H1_H1 ;  /* 0x30000007ff077230 */ /* 0x000fe20000004100 */
[----:B------:R-:W-:-:S02]  /*c5b0*/  FFMA.FTZ R62, R4, R75, R62 ;  /* 0x0000004b043e7223 */ /* 0x000fc4000001003e */
[----:B------:R-:W-:Y:S02]  /*c5c0*/  FMUL.FTZ R5, R51, R58 ;  /* 0x0000003a33057220 */ /* 0x000fe40000410000 */
[-C--:B------:R-:W-:Y:S02]  /*c5d0*/  FMUL.FTZ R4, R9, R56.reuse ;  /* 0x0000003809047220 */ /* 0x080fe40000410000 */
[----:B------:R-:W-:Y:S02]  /*c5e0*/  FMUL.FTZ R56, R53, R56 ;  /* 0x0000003835387220 */ /* 0x000fe40000410000 */
[C---:B------:R-:W-:Y:S02]  /*c5f0*/  FMUL.FTZ R59, R55.reuse, R59 ;  /* 0x0000003b373b7220 */ /* 0x040fe40000410000 */
[----:B------:R-:W-:Y:S01]  /*c600*/  FFMA.FTZ R54, R55, R74, R54 ;  /* 0x0000004a37367223 */ /* 0x000fe20000010036 */
[----:B------:R-:W-:Y:S01]  /*c610*/  HADD2.F32 R55, -RZ, R38.H0_H0 ;  /* 0x20000026ff377230 */ /* 0x000fe20000004100 */
[----:B------:R-:W-:-:S02]  /*c620*/  FMUL.FTZ R58, R50, R58 ;  /* 0x0000003a323a7220 */ /* 0x000fc40000410000 */
[----:B------:R-:W-:Y:S02]  /*c630*/  FFMA.FTZ R5, R50, R73, R5 ;  /* 0x0000004932057223 */ /* 0x000fe40000010005 */
[----:B------:R-:W-:Y:S01]  /*c640*/  FFMA.FTZ R53, R53, R72, R4 ;  /* 0x0000004835357223 */ /* 0x000fe20000010004 */
[----:B------:R-:W-:Y:S01]  /*c650*/  HADD2.F32 R4, -RZ, R33.H0_H0 ;  /* 0x20000021ff047230 */ /* 0x000fe20000004100 */
[-C--:B------:R-:W-:Y:S01]  /*c660*/  FMUL.FTZ R50, R52, R57.reuse ;  /* 0x0000003934327220 */ /* 0x080fe20000410000 */
[----:B------:R-:W-:Y:S01]  /*c670*/  F2FP.PACK_AB R5, R5, R54 ;  /* 0x000000360505723e */ /* 0x000fe200000000ff */
[C---:B------:R-:W-:Y:S02]  /*c680*/  FMUL.FTZ R57, R6.reuse, R57 ;  /* 0x0000003906397220 */ /* 0x040fe40000410000 */
[----:B------:R-:W-:Y:S02]  /*c690*/  FFMA.FTZ R6, R6, R71, R50 ;  /* 0x0000004706067223 */ /* 0x000fe40000010032 */
[----:B------:R-:W-:-:S02]  /*c6a0*/  FMUL.FTZ R50, R10, R55 ;  /* 0x000000370a327220 */ /* 0x000fc40000410000 */
[-C--:B------:R-:W-:Y:S01]  /*c6b0*/  FMUL.FTZ R78, R11, R4.reuse ;  /* 0x000000040b4e7220 */ /* 0x080fe20000410000 */
[----:B------:R-:W-:Y:S01]  /*c6c0*/  F2FP.PACK_AB R6, R6, R53 ;  /* 0x000000350606723e */ /* 0x000fe200000000ff */
[----:B------:R-:W-:Y:S02]  /*c6d0*/  FMUL.FTZ R55, R77, R55 ;  /* 0x000000374d377220 */ /* 0x000fe40000410000 */
[----:B------:R-:W-:Y:S02]  /*c6e0*/  FMUL.FTZ R4, R7, R4 ;  /* 0x0000000407047220 */ /* 0x000fe40000410000 */
[----:B------:R-:W-:Y:S02]  /*c6f0*/  FFMA.FTZ R57, R52, R71, -R57 ;  /* 0x0000004734397223 */ /* 0x000fe40000010839 */
        /* <DEDUP_REMOVED lines=17> */
.L_x_923:
[----:B------:R-:W-:Y:S05]  /*c810*/  BSYNC B0 ;  /* 0x0000000000007941 */ /* 0x000fea0003800000 */
.L_x_922:
[----:B------:R-:W-:-:S13]  /*c820*/  ISETP.GE.AND P0, PT, R221, c[0x0][0x27c], PT ;  /* 0x00009f00dd007a0c */ /* 0x000fda0003f06270 */
[----:B------:R-:W-:Y:S05]  /*c830*/  @P0 BRA `(.L_x_921) ;  /* 0x000005f000000947 */ /* 0x000fea0003800000 */
[----:B-1----:R-:W-:Y:S01]  /*c840*/  SHF.R.S32.HI R6, RZ, 0x1f, R221 ;  /* 0x0000001fff067819 */ /* 0x002fe200000114dd */
[----:B------:R-:W-:Y:S02]  /*c850*/  HADD2.F32 R58, -RZ, R26.H1_H1 ;  /* 0x3000001aff3a7230 */ /* 0x000fe40000004100 */
[----:B------:R-:W-:Y:S01]  /*c860*/  HADD2.F32 R71, -RZ, R28.H1_H1 ;  /* 0x3000001cff477230 */ /* 0x000fe20000004100 */
[CC--:B------:R-:W-:Y:S01]  /*c870*/  LEA.HI R9, R6.reuse, R221.reuse, RZ, 0x3 ;  /* 0x000000dd06097211 */ /* 0x0c0fe200078f18ff */
[--C-:B------:R-:W-:Y:S01]  /*c880*/  HADD2.F32 R59, -RZ, R29.reuse.H1_H1 ;  /* 0x3000001dff3b7230 */ /* 0x100fe20000004100 */
[----:B------:R-:W-:Y:S01]  /*c890*/  LEA.HI R6, R6, R221, RZ, 0x6 ;  /* 0x000000dd06067211 */ /* 0x000fe200078f30ff */
[----:B------:R-:W-:Y:S01]  /*c8a0*/  HADD2.F32 R55, -RZ, R29.H0_H0 ;  /* 0x2000001dff377230 */ /* 0x000fe20000004100 */
[----:B------:R-:W-:Y:S01]  /*c8b0*/  LEA.HI.SX32 R7, R9, R48, 0x1d ;  /* 0x0000003009077211 */ /* 0x000fe200078feaff */
[----:B------:R-:W-:Y:S01]  /*c8c0*/  HADD2.F32 R52, -RZ, R30.H1_H1 ;  /* 0x3000001eff347230 */ /* 0x000fe20000004100 */
[----:B------:R-:W-:Y:S01]  /*c8d0*/  SHF.L.U32 R6, R6, 0x7, RZ ;  /* 0x0000000706067819 */ /* 0x000fe200000006ff */
[--C-:B------:R-:W-:Y:S01]  /*c8e0*/  HADD2.F32 R72, -RZ, R31.reuse.H1_H1 ;  /* 0x3000001fff487230 */ /* 0x100fe20000004100 */
[----:B------:R-:W-:Y:S01]  /*c8f0*/  SHF.R.S32.HI R4, RZ, 0x1f, R7 ;  /* 0x0000001fff047819 */ /* 0x000fe20000011407 */
[----:B------:R-:W-:Y:S01]  /*c900*/  HADD2.F32 R70, -RZ, R31.H0_H0 ;  /* 0x2000001fff467230 */ /* 0x000fe20000004100 */
[----:B------:R-:W-:Y:S01]  /*c910*/  SHF.L.U32 R5, R7, 0x3, RZ ;  /* 0x0000000307057819 */ /* 0x000fe200000006ff */
[----:B------:R-:W-:Y:S01]  /*c920*/  HADD2.F32 R68, -RZ, R32.H1_H1 ;  /* 0x30000020ff447230 */ /* 0x000fe20000004100 */
[----:B------:R-:W-:Y:S01]  /*c930*/  LEA.HI R4, R4, R7, RZ, 0x3 ;  /* 0x0000000704047211 */ /* 0x000fe200078f18ff */
[----:B------:R-:W-:Y:S01]  /*c940*/  HADD2.F32 R54, -RZ, R26.H0_H0 ;  /* 0x2000001aff367230 */ /* 0x000fe20000004100 */
[C---:B------:R-:W-:Y:S01]  /*c950*/  LOP3.LUT R9, R46.reuse, 0x38, R9, 0xf8, !PT ;  /* 0x000000382e097812 */ /* 0x040fe200078ef809 */
[----:B------:R-:W-:Y:S01]  /*c960*/  HADD2.F32 R53, -RZ, R23.H1_H1 ;  /* 0x30000017ff357230 */ /* 0x000fe20000004100 */
[----:B------:R-:W-:Y:S01]  /*c970*/  LOP3.LUT R5, R46, 0x38, R5, 0xf8, !PT ;  /* 0x000000382e057812 */ /* 0x000fe200078ef805 */
[----:B------:R-:W-:Y:S01]  /*c980*/  HADD2.F32 R69, -RZ, R28.H0_H0 ;  /* 0x2000001cff457230 */ /* 0x000fe20000004100 */
[----:B------:R-:W-:Y:S01]  /*c990*/  SHF.L.U32 R4, R4, 0xa, RZ ;  /* 0x0000000a04047819 */ /* 0x000fe200000006ff */
[--C-:B------:R-:W-:Y:S01]  /*c9a0*/  HADD2.F32 R67, -RZ, R27.reuse.H1_H1 ;  /* 0x3000001bff437230 */ /* 0x100fe20000004100 */
[----:B------:R-:W-:Y:S01]  /*c9b0*/  LOP3.LUT R6, R6, 0x7fffe000, RZ, 0xc0, !PT ;  /* 0x7fffe00006067812 */ /* 0x000fe200078ec0ff */
[----:B------:R-:W-:Y:S01]  /*c9c0*/  HADD2.F32 R62, -RZ, R27.H0_H0 ;  /* 0x2000001bff3e7230 */ /* 0x000fe20000004100 */
[-C--:B------:R-:W-:Y:S01]  /*c9d0*/  LOP3.LUT R9, R9, R44.reuse, RZ, 0x3c, !PT ;  /* 0x0000002c09097212 */ /* 0x080fe200078e3cff */
[----:B------:R-:W-:Y:S01]  /*c9e0*/  HADD2.F32 R66, -RZ, R32.H0_H0 ;  /* 0x20000020ff427230 */ /* 0x000fe20000004100 */
[----:B------:R-:W-:-:S02]  /*c9f0*/  LOP3.LUT R5, R5, R44, RZ, 0x3c, !PT ;  /* 0x0000002c05057212 */ /* 0x000fc400078e3cff */
[----:B------:R-:W-:Y:S02]  /*ca00*/  LOP3.LUT R4, R4, 0x7fffe000, RZ, 0xc0, !PT ;  /* 0x7fffe00004047812 */ /* 0x000fe400078ec0ff */
        /* <DEDUP_REMOVED lines=8> */
[----:B--2---:R-:W-:Y:S01]  /*ca90*/  HADD2.F32 R57, -RZ, R4.H0_H0 ;  /* 0x20000004ff397230 */ /* 0x004fe20000004100 */
[----:B------:R-:W-:Y:S01]  /*caa0*/  FMUL.FTZ R56, R45, R58 ;  /* 0x0000003a2d387220 */ /* 0x000fe20000410000 */
[----:B------:R-:W-:-:S02]  /*cab0*/  HADD2.F32 R8, -RZ, R9.H0_H0 ;  /* 0x20000009ff087230 */ /* 0x000fc40000004100 */
[----:B------:R-:W-:Y:S02]  /*cac0*/  HADD2.F32 R47, -RZ, R9.H1_H1 ;  /* 0x30000009ff2f7230 */ /* 0x000fe40000004100 */
[----:B------:R-:W-:Y:S01]  /*cad0*/  HADD2.F32 R4, -RZ, R4.H1_H1 ;  /* 0x30000004ff047230 */ /* 0x000fe20000004100 */
[----:B------:R-:W-:Y:S01]  /*cae0*/  FMUL.FTZ R50, R8, R55 ;  /* 0x0000003708327220 */ /* 0x000fe20000410000 */
[----:B------:R-:W-:Y:S02]  /*caf0*/  HADD2.F32 R9, -RZ, R10.H0_H0 ;  /* 0x2000000aff097230 */ /* 0x000fe40000004100 */
[----:B------:R-:W-:Y:S01]  /*cb00*/  HADD2.F32 R49, -RZ, R6.H0_H0 ;  /* 0x20000006ff317230 */ /* 0x000fe20000004100 */
[C---:B------:R-:W-:Y:S01]  /*cb10*/  FMUL.FTZ R58, R4.reuse, R58 ;  /* 0x0000003a043a7220 */ /* 0x040fe20000410000 */
[--C-:B------:R-:W-:Y:S01]  /*cb20*/  HADD2.F32 R51, -RZ, R5.reuse.H0_H0 ;  /* 0x20000005ff337230 */ /* 0x100fe20000004100 */
[----:B------:R-:W-:Y:S01]  /*cb30*/  FFMA.FTZ R56, R4, R71, R56 ;  /* 0x0000004704387223 */ /* 0x000fe20000010038 */
[----:B------:R-:W-:Y:S01]  /*cb40*/  HADD2.F32 R46, -RZ, R5.H1_H1 ;  /* 0x30000005ff2e7230 */ /* 0x000fe20000004100 */
[-C--:B------:R-:W-:Y:S01]  /*cb50*/  FMUL.FTZ R5, R44, R59.reuse ;  /* 0x0000003b2c057220 */ /* 0x080fe20000410000 */
[----:B------:R-:W-:Y:S01]  /*cb60*/  HADD2.F32 R48, -RZ, R10.H1_H1 ;  /* 0x3000000aff307230 */ /* 0x000fe20000004100 */
[-C--:B------:R-:W-:Y:S01]  /*cb70*/  FMUL.FTZ R4, R9, R52.reuse ;  /* 0x0000003409047220 */ /* 0x080fe20000410000 */
[----:B------:R-:W-:Y:S01]  /*cb80*/  HADD2.F32 R6, -RZ, R6.H1_H1 ;  /* 0x30000006ff067230 */ /* 0x000fe20000004100 */
[----:B------:R-:W-:Y:S01]  /*cb90*/  FMUL.FTZ R59, R57, R59 ;  /* 0x0000003b393b7220 */ /* 0x000fe20000410000 */
[----:B------:R-:W-:Y:S01]  /*cba0*/  HADD2.F32 R10, -RZ, R11.H0_H0 ;  /* 0x2000000bff0a7230 */ /* 0x000fe20000004100 */
[----:B------:R-:W-:Y:S01]  /*cbb0*/  FMUL.FTZ R52, R49, R52 ;  /* 0x0000003431347220 */ /* 0x000fe20000410000 */
[--C-:B------:R-:W-:Y:S01]  /*cbc0*/  HADD2.F32 R75, -RZ, R7.reuse.H0_H0 ;  /* 0x20000007ff4b7230 */ /* 0x100fe20000004100 */
[----:B------:R-:W-:Y:S01]  /*cbd0*/  FFMA.FTZ R57, R57, R72, R5 ;  /* 0x0000004839397223 */ /* 0x000fe20000010005 */
[----:B------:R-:W-:Y:S01]  /*cbe0*/  HADD2.F32 R73, -RZ, R7.H1_H1 ;  /* 0x30000007ff497230 */ /* 0x000fe20000004100 */
[C---:B------:R-:W-:Y:S01]  /*cbf0*/  FMUL.FTZ R55, R51.reuse, R55 ;  /* 0x0000003733377220 */ /* 0x040fe20000410000 */
[----:B------:R-:W-:Y:S01]  /*cc00*/  HADD2.F32 R11, -RZ, R11.H1_H1 ;  /* 0x3000000bff0b7230 */ /* 0x000fe20000004100 */
[----:B------:R-:W-:Y:S01]  /*cc10*/  FFMA.FTZ R50, R51, R70, R50 ;  /* 0x0000004633327223 */ /* 0x000fe20000010032 */
[----:B------:R-:W-:Y:S01]  /*cc20*/  HADD2.F32 R51, -RZ, R30.H0_H0 ;  /* 0x2000001eff337230 */ /* 0x000fe20000004100 */
[----:B------:R-:W-:Y:S01]  /*cc30*/  FFMA.FTZ R49, R49, R68, R4 ;  /* 0x0000004431317223 */ /* 0x000fe20000010004 */
[----:B------:R-:W-:Y:S01]  /*cc40*/  HADD2.F32 R4, -RZ, R23.H0_H0 ;  /* 0x20000017ff047230 */ /* 0x000fe20000004100 */
[----:B------:R-:W-:-:S02]  /*cc50*/  FMUL.FTZ R5, R47, R54 ;  /* 0x000000362f057220 */ /* 0x000fc40000410000 */
[-C--:B------:R-:W-:Y:S02]  /*cc60*/  FMUL.FTZ R7, R48, R53.reuse ;  /* 0x0000003530077220 */ /* 0x080fe40000410000 */
[----:B------:R-:W-:Y:S02]  /*cc70*/  FMUL.FTZ R53, R6, R53 ;  /* 0x0000003506357220 */ /* 0x000fe40000410000 */
[C---:B------:R-:W-:Y:S02]  /*cc80*/  FMUL.FTZ R54, R46.reuse, R54 ;  /* 0x000000362e367220 */ /* 0x040fe40000410000 */
[----:B------:R-:W-:Y:S02]  /*cc90*/  FFMA.FTZ R5, R46, R69, R5 ;  /* 0x000000452e057223 */ /* 0x000fe40000010005 */
[----:B------:R-:W-:Y:S02]  /*cca0*/  FFMA.FTZ R6, R6, R67, R7 ;  /* 0x0000004306067223 */ /* 0x000fe40000010007 */
[----:B------:R-:W-:Y:S01]  /*ccb0*/  FMUL.FTZ R46, R10, R51 ;  /* 0x000000330a2e7220 */ /* 0x000fe20000410000 */
[----:B------:R-:W-:Y:S01]  /*ccc0*/  F2FP.PACK_AB R5, R5, R50 ;  /* 0x000000320505723e */ /* 0x000fe200000000ff */
[----:B------:R-:W-:Y:S01]  /*ccd0*/  FMUL.FTZ R7, R11, R4 ;  /* 0x000000040b077220 */ /* 0x000fe20000410000 */
[----:B------:R-:W-:Y:S01]  /*cce0*/  F2FP.PACK_AB R6, R6, R49 ;  /* 0x000000310606723e */ /* 0x000fe200000000ff */
[----:B------:R-:W-:-:S02]  /*ccf0*/  FMUL.FTZ R51, R75, R51 ;  /* 0x000000334b337220 */ /* 0x000fc40000410000 */
[C---:B------:R-:W-:Y:S02]  /*cd00*/  FMUL.FTZ R4, R73.reuse, R4 ;  /* 0x0000000449047220 */ /* 0x040fe40000410000 */
[----:B------:R-:W-:Y:S02]  /*cd10*/  FFMA.FTZ R7, R73, R62, R7 ;  /* 0x0000003e49077223 */ /* 0x000fe40000010007 */
        /* <DEDUP_REMOVED lines=17> */
.L_x_921:
[----:B------:R-:W-:Y:S05]  /*ce30*/  BSYNC B1 ;  /* 0x0000000000017941 */ /* 0x000fea0003800000 */
.L_x_920:
[----:B-1----:R-:W-:Y:S01]  /*ce40*/  IADD3 R4, R2, 0x20, RZ ;  /* 0x0000002002047810 */ /* 0x002fe20007ffe0ff */
[----:B------:R-:W-:Y:S03]  /*ce50*/  BSSY B1, `(.L_x_924) ;  /* 0x00000cb000017945 */ /* 0x000fe60003800000 */
[----:B------:R-:W-:-:S13]  /*ce60*/  ISETP.GE.AND P0, PT, R4, R43, PT ;  /* 0x0000002b0400720c */ /* 0x000fda0003f06270 */
        /* <DEDUP_REMOVED lines=14> */
[--C-:B------:R-:W-:Y:S01]  /*cf50*/  HADD2.F32 R71, -RZ, R37.reuse.H0_H0 ;  /* 0x20000025ff477230 */ /* 0x100fe20000004100 */
[----:B------:R-:W-:Y:S01]  /*cf60*/  LOP3.LUT R5, R44, 0x38, R3, 0xf8, !PT ;  /* 0x000000382c057812 */ /* 0x000fe200078ef803 */
[----:B------:R-:W-:Y:S01]  /*cf70*/  HADD2.F32 R56, -RZ, R34.H1_H1 ;  /* 0x30000022ff387230 */ /* 0x000fe20000004100 */
[----:B------:R-:W-:Y:S01]  /*cf80*/  SHF.R.S32.HI R4, RZ, 0x1f, R7 ;  /* 0x0000001fff047819 */ /* 0x000fe20000011407 */
[----:B------:R-:W-:Y:S01]  /*cf90*/  HADD2.F32 R57, -RZ, R37.H1_H1 ;  /* 0x30000025ff397230 */ /* 0x000fe20000004100 */
[----:B------:R-:W-:Y:S01]  /*cfa0*/  LOP3.LUT R6, R5, R42, RZ, 0x3c, !PT ;  /* 0x0000002a05067212 */ /* 0x000fe200078e3cff */
[--C-:B------:R-:W-:Y:S01]  /*cfb0*/  HADD2.F32 R59, -RZ, R39.reuse.H0_H0 ;  /* 0x20000027ff3b7230 */ /* 0x100fe20000004100 */
[----:B------:R-:W-:Y:S01]  /*cfc0*/  SHF.L.U32 R5, R7, 0x3, RZ ;  /* 0x0000000307057819 */ /* 0x000fe200000006ff */
[----:B------:R-:W-:Y:S01]  /*cfd0*/  HADD2.F32 R66, -RZ, R38.H1_H1 ;  /* 0x30000026ff427230 */ /* 0x000fe20000004100 */
[----:B------:R-:W-:Y:S01]  /*cfe0*/  LEA.HI R4, R4, R7, RZ, 0x3 ;  /* 0x0000000704047211 */ /* 0x000fe200078f18ff */
[----:B------:R-:W-:Y:S01]  /*cff0*/  HADD2.F32 R67, -RZ, R39.H1_H1 ;  /* 0x30000027ff437230 */ /* 0x000fe20000004100 */
[----:B------:R-:W-:Y:S01]  /*d000*/  LOP3.LUT R5, R44, 0x38, R5, 0xf8, !PT ;  /* 0x000000382c057812 */ /* 0x000fe200078ef805 */
[----:B------:R-:W-:Y:S01]  /*d010*/  HADD2.F32 R62, -RZ, R36.H1_H1 ;  /* 0x30000024ff3e7230 */ /* 0x000fe20000004100 */
[----:B------:R-:W-:Y:S01]  /*d020*/  SHF.L.U32 R4, R4, 0xa, RZ ;  /* 0x0000000a04047819 */ /* 0x000fe200000006ff */
[----:B------:R-:W-:Y:S01]  /*d030*/  HADD2.F32 R70, -RZ, R34.H0_H0 ;  /* 0x20000022ff467230 */ /* 0x000fe20000004100 */
[----:B------:R-:W-:Y:S01]  /*d040*/  IADD3 R47, R41, R6, RZ ;  /* 0x00000006292f7210 */ /* 0x000fe20007ffe0ff */
[----:B------:R-:W-:Y:S01]  /*d050*/  HADD2.F32 R76, -RZ, R33.H0_H0 ;  /* 0x20000021ff4c7230 */ /* 0x000fe20000004100 */
[----:B------:R-:W-:Y:S01]  /*d060*/  LOP3.LUT R5, R5, R42, RZ, 0x3c, !PT ;  /* 0x0000002a05057212 */ /* 0x000fe200078e3cff */
[----:B------:R-:W-:Y:S01]  /*d070*/  HADD2.F32 R79, -RZ, R38.H0_H0 ;  /* 0x20000026ff4f7230 */ /* 0x000fe20000004100 */
[----:B------:R-:W-:-:S02]  /*d080*/  LOP3.LUT R4, R4, 0x7fffe000, RZ, 0xc0, !PT ;  /* 0x7fffe00004047812 */ /* 0x000fc400078ec0ff */
        /* <DEDUP_REMOVED lines=9> */
[--C-:B--2---:R-:W-:Y:S01]  /*d120*/  HADD2.F32 R55, -RZ, R4.reuse.H1_H1 ;  /* 0x30000004ff377230 */ /* 0x104fe20000004100 */
[C---:B------:R-:W-:Y:S01]  /*d130*/  FMUL.FTZ R72, R56.reuse, R49 ;  /* 0x0000003138487220 */ /* 0x040fe20000410000 */
[----:B------:R-:W-:Y:S02]  /*d140*/  HADD2.F32 R54, -RZ, R5.H0_H0 ;  /* 0x20000005ff367230 */ /* 0x000fe40000004100 */
[----:B------:R-:W-:Y:S01]  /*d150*/  HADD2.F32 R51, -RZ, R9.H1_H1 ;  /* 0x30000009ff337230 */ /* 0x000fe20000004100 */
[----:B------:R-:W-:Y:S01]  /*d160*/  FMUL.FTZ R73, R56, R55 ;  /* 0x0000003738497220 */ /* 0x000fe20000410000 */
[----:B------:R-:W-:Y:S01]  /*d170*/  HADD2.F32 R58, -RZ, R4.H0_H0 ;  /* 0x20000004ff3a7230 */ /* 0x000fe20000004100 */
[C---:B------:R-:W-:Y:S01]  /*d180*/  FMUL.FTZ R4, R71.reuse, R8 ;  /* 0x0000000847047220 */ /* 0x040fe20000410000 */
[----:B------:R-:W-:Y:S01]  /*d190*/  HADD2.F32 R9, -RZ, R10.H0_H0 ;  /* 0x2000000aff097230 */ /* 0x000fe20000004100 */
[-C--:B------:R-:W-:Y:S01]  /*d1a0*/  FMUL.FTZ R71, R71, R54.reuse ;  /* 0x0000003647477220 */ /* 0x080fe20000410000 */
[----:B------:R-:W-:Y:S01]  /*d1b0*/  HADD2.F32 R53, -RZ, R6.H0_H0 ;  /* 0x20000006ff357230 */ /* 0x000fe20000004100 */
[----:B------:R-:W-:Y:S01]  /*d1c0*/  FFMA.FTZ R54, R59, R54, R4 ;  /* 0x000000363b367223 */ /* 0x000fe20000010004 */
[--C-:B------:R-:W-:Y:S01]  /*d1d0*/  HADD2.F32 R50, -RZ, R7.reuse.H0_H0 ;  /* 0x20000007ff327230 */ /* 0x100fe20000004100 */
[C---:B------:R-:W-:Y:S01]  /*d1e0*/  FMUL.FTZ R4, R66.reuse, R9 ;  /* 0x0000000942047220 */ /* 0x040fe20000410000 */
[----:B------:R-:W-:Y:S01]  /*d1f0*/  HADD2.F32 R77, -RZ, R7.H1_H1 ;  /* 0x30000007ff4d7230 */ /* 0x000fe20000004100 */
[-C--:B------:R-:W-:Y:S01]  /*d200*/  FMUL.FTZ R74, R57, R58.reuse ;  /* 0x0000003a394a7220 */ /* 0x080fe20000410000 */
[----:B------:R-:W-:Y:S01]  /*d210*/  HADD2.F32 R56, -RZ, R40.H1_H1 ;  /* 0x30000028ff387230 */ /* 0x000fe20000004100 */
[----:B------:R-:W-:Y:S01]  /*d220*/  FFMA.FTZ R75, R67, R58, R75 ;  /* 0x0000003a434b7223 */ /* 0x000fe2000001004b */
[----:B------:R-:W-:Y:S01]  /*d230*/  HADD2.F32 R52, -RZ, R10.H1_H1 ;  /* 0x3000000aff347230 */ /* 0x000fe20000004100 */
[----:B------:R-:W-:Y:S01]  /*d240*/  FMUL.FTZ R69, R66, R53 ;  /* 0x0000003542457220 */ /* 0x000fe20000410000 */
[----:B------:R-:W-:Y:S01]  /*d250*/  HADD2.F32 R7, -RZ, R33.H1_H1 ;  /* 0x30000021ff077230 */ /* 0x000fe20000004100 */
[----:B------:R-:W-:Y:S01]  /*d260*/  FFMA.FTZ R72, R62, R55, R72 ;  /* 0x000000373e487223 */ /* 0x000fe20000010048 */
[----:B------:R-:W-:Y:S01]  /*d270*/  HADD2.F32 R5, -RZ, R5.H1_H1 ;  /* 0x30000005ff057230 */ /* 0x000fe20000004100 */
[----:B------:R-:W-:Y:S01]  /*d280*/  FFMA.FTZ R53, R56, R53, R4 ;  /* 0x0000003538357223 */ /* 0x000fe20000010004 */
[----:B------:R-:W-:Y:S01]  /*d290*/  HADD2.F32 R6, -RZ, R6.H1_H1 ;  /* 0x30000006ff067230 */ /* 0x000fe20000004100 */
[C---:B------:R-:W-:Y:S01]  /*d2a0*/  FMUL.FTZ R55, R70.reuse, R51 ;  /* 0x0000003346377220 */ /* 0x040fe20000410000 */
[----:B------:R-:W-:Y:S01]  /*d2b0*/  HADD2.F32 R10, -RZ, R11.H0_H0 ;  /* 0x2000000bff0a7230 */ /* 0x000fe20000004100 */
[C---:B------:R-:W-:Y:S01]  /*d2c0*/  FMUL.FTZ R4, R7.reuse, R52 ;  /* 0x0000003407047220 */ /* 0x040fe20000410000 */
[----:B------:R-:W-:Y:S01]  /*d2d0*/  HADD2.F32 R58, -RZ, R36.H0_H0 ;  /* 0x20000024ff3a7230 */ /* 0x000fe20000004100 */
[-C--:B------:R-:W-:Y:S01]  /*d2e0*/  FMUL.FTZ R70, R70, R5.reuse ;  /* 0x0000000546467220 */ /* 0x080fe20000410000 */
[----:B------:R-:W-:Y:S01]  /*d2f0*/  HADD2.F32 R57, -RZ, R35.H1_H1 ;  /* 0x30000023ff397230 */ /* 0x000fe20000004100 */
[-C--:B------:R-:W-:Y:S01]  /*d300*/  FMUL.FTZ R68, R7, R6.reuse ;  /* 0x0000000607447220 */ /* 0x080fe20000410000 */
[----:B------:R-:W-:Y:S01]  /*d310*/  HADD2.F32 R11, -RZ, R11.H1_H1 ;  /* 0x3000000bff0b7230 */ /* 0x000fe20000004100 */
[----:B------:R-:W-:Y:S01]  /*d320*/  FFMA.FTZ R5, R58, R5, R55 ;  /* 0x000000053a057223 */ /* 0x000fe20000010037 */
[----:B------:R-:W-:Y:S01]  /*d330*/  HADD2.F32 R55, -RZ, R40.H0_H0 ;  /* 0x20000028ff377230 */ /* 0x000fe20000004100 */
[----:B------:R-:W-:Y:S01]  /*d340*/  FFMA.FTZ R6, R57, R6, R4 ;  /* 0x0000000639067223 */ /* 0x000fe20000010004 */
[----:B------:R-:W-:Y:S01]  /*d350*/  HADD2.F32 R4, -RZ, R35.H0_H0 ;  /* 0x20000023ff047230 */ /* 0x000fe20000004100 */
[----:B------:R-:W-:Y:S01]  /*d360*/  FMUL.FTZ R7, R76, R11 ;  /* 0x0000000b4c077220 */ /* 0x000fe20000410000 */
[----:B------:R-:W-:Y:S01]  /*d370*/  F2FP.PACK_AB R5, R5, R54 ;  /* 0x000000360505723e */ /* 0x000fe200000000ff */
[----:B------:R-:W-:Y:S01]  /*d380*/  FMUL.FTZ R66, R79, R50 ;  /* 0x000000324f427220 */ /* 0x000fe20000410000 */
[----:B------:R-:W-:Y:S01]  /*d390*/  F2FP.PACK_AB R6, R6, R53 ;  /* 0x000000350606723e */ /* 0x000fe200000000ff */
[----:B------:R-:W-:-:S02]  /*d3a0*/  FMUL.FTZ R76, R76, R77 ;  /* 0x0000004d4c4c7220 */ /* 0x000fc40000410000 */
[----:B------:R-:W-:Y:S02]  /*d3b0*/  FMUL.FTZ R78, R79, R10 ;  /* 0x0000000a4f4e7220 */ /* 0x000fe40000410000 */
        /* <DEDUP_REMOVED lines=8> */
[C---:B------:R-:W-:Y:S02]  /*d440*/  FFMA.FTZ R66, R55.reuse, R10, -R66 ;  /* 0x0000000a37427223 */ /* 0x040fe40000010842 */
[----:B------:R-:W-:Y:S01]  /*d450*/  FFMA.FTZ R11, R4, R11, -R76 ;  /* 0x0000000b040b7223 */ /* 0x000fe2000001084c */
[----:B------:R-:W-:Y:S01]  /*d460*/  F2FP.PACK_AB R10, R68, R69 ;  /* 0x00000045440a723e */ /* 0x000fe200000000ff */
[----:B------:R-:W-:Y:S02]  /*d470*/  FFMA.FTZ R50, R55, R50, R78 ;  /* 0x0000003237327223 */ /* 0x000fe4000001004e */
[----:B------:R-:W-:Y:S01]  /*d480*/  FFMA.FTZ R7, R4, R77, R7 ;  /* 0x0000004d04077223 */ /* 0x000fe20000010007 */
[----:B------:R-:W-:Y:S02]  /*d490*/  F2FP.PACK_AB R11, R11, R66 ;  /* 0x000000420b0b723e */ /* 0x000fe400000000ff */
[----:B------:R-:W-:-:S02]  /*d4a0*/  F2FP.PACK_AB R4, R72, R75 ;  /* 0x0000004b4804723e */ /* 0x000fc400000000ff */
[----:B------:R-:W-:Y:S01]  /*d4b0*/  F2FP.PACK_AB R7, R7, R50 ;  /* 0x000000320707723e */ /* 0x000fe200000000ff */
[----:B------:R1:W-:Y:S04]  /*d4c0*/  STS.128 [R47+0x10080], R8 ;  /* 0x010080082f007388 */ /* 0x0003e80000000c00 */
[----:B------:R1:W-:Y:S02]  /*d4d0*/  STS.128 [R45+0x10080], R4 ;  /* 0x010080042d007388 */ /* 0x0003e40000000c00 */
.L_x_927:
[----:B------:R-:W-:Y:S05]  /*d4e0*/  BSYNC B0 ;  /* 0x0000000000007941 */ /* 0x000fea0003800000 */
.L_x_926:
[----:B------:R-:W-:-:S13]  /*d4f0*/  ISETP.GE.AND P0, PT, R221, c[0x0][0x27c], PT ;  /* 0x00009f00dd007a0c */ /* 0x000fda0003f06270 */
[----:B------:R-:W-:Y:S05]  /*d500*/  @P0 BRA `(.L_x_925) ;  /* 0x000005f000000947 */ /* 0x000fea0003800000 */
[----:B-1----:R-:W-:Y:S01]  /*d510*/  SHF.R.S32.HI R6, RZ, 0x1f, R221 ;  /* 0x0000001fff067819 */ /* 0x002fe200000114dd */
[--C-:B------:R-:W-:Y:S02]  /*d520*/  HADD2.F32 R67, -RZ, R29.reuse.H0_H0 ;  /* 0x2000001dff437230 */ /* 0x100fe40000004100 */
[----:B------:R-:W-:Y:S01]  /*d530*/  HADD2.F32 R52, -RZ, R26.H1_H1 ;  /* 0x3000001aff347230 */ /* 0x000fe20000004100 */
[CC--:B------:R-:W-:Y:S01]  /*d540*/  LEA.HI R5, R6.reuse, R221.reuse, RZ, 0x3 ;  /* 0x000000dd06057211 */ /* 0x0c0fe200078f18ff */
[----:B------:R-:W-:Y:S01]  /*d550*/  HADD2.F32 R53, -RZ, R29.H1_H1 ;  /* 0x3000001dff357230 */ /* 0x000fe20000004100 */
[----:B------:R-:W-:Y:S01]  /*d560*/  LEA.HI R6, R6, R221, RZ, 0x6 ;  /* 0x000000dd06067211 */ /* 0x000fe200078f30ff */
[--C-:B------:R-:W-:Y:S01]  /*d570*/  HADD2.F32 R55, -RZ, R31.reuse.H0_H0 ;  /* 0x2000001fff377230 */ /* 0x100fe20000004100 */
[----:B------:R-:W-:Y:S01]  /*d580*/  LEA.HI.SX32 R7, R5, R46, 0x1d ;  /* 0x0000002e05077211 */ /* 0x000fe200078feaff */
[----:B------:R-:W-:Y:S01]  /*d590*/  HADD2.F32 R62, -RZ, R30.H1_H1 ;  /* 0x3000001eff3e7230 */ /* 0x000fe20000004100 */
[----:B------:R-:W-:Y:S01]  /*d5a0*/  LOP3.LUT R5, R44, 0x38, R5, 0xf8, !PT ;  /* 0x000000382c057812 */ /* 0x000fe200078ef805 */
[----:B------:R-:W-:Y:S01]  /*d5b0*/  HADD2.F32 R57, -RZ, R31.H1_H1 ;  /* 0x3000001fff397230 */ /* 0x000fe20000004100 */
[----:B------:R-:W-:Y:S01]  /*d5c0*/  SHF.R.S32.HI R4, RZ, 0x1f, R7 ;  /* 0x0000001fff047819 */ /* 0x000fe20000011407 */
[----:B------:R-:W-:Y:S01]  /*d5d0*/  HADD2.F32 R66, -RZ, R26.H0_H0 ;  /* 0x2000001aff427230 */ /* 0x000fe20000004100 */
[----:B------:R-:W-:Y:S01]  /*d5e0*/  LOP3.LUT R8, R5, R42, RZ, 0x3c, !PT ;  /* 0x0000002a05087212 */ /* 0x000fe200078e3cff */
[--C-:B------:R-:W-:Y:S01]  /*d5f0*/  HADD2.F32 R59, -RZ, R23.reuse.H1_H1 ;  /* 0x30000017ff3b7230 */ /* 0x100fe20000004100 */
[----:B------:R-:W-:Y:S01]  /*d600*/  SHF.L.U32 R6, R6, 0x7, RZ ;  /* 0x0000000706067819 */ /* 0x000fe200000006ff */
[----:B------:R-:W-:Y:S01]  /*d610*/  HADD2.F32 R56, -RZ, R28.H1_H1 ;  /* 0x3000001cff387230 */ /* 0x000fe20000004100 */
[----:B------:R-:W-:Y:S01]  /*d620*/  SHF.L.U32 R5, R7, 0x3, RZ ;  /* 0x0000000307057819 */ /* 0x000fe200000006ff */
[----:B------:R-:W-:Y:S01]  /*d630*/  HADD2.F32 R72, -RZ, R23.H0_H0 ;  /* 0x20000017ff487230 */ /* 0x000fe20000004100 */
[----:B------:R-:W-:Y:S01]  /*d640*/  LEA.HI R4, R4, R7, RZ, 0x3 ;  /* 0x0000000704047211 */ /* 0x000fe200078f18ff */
[----:B------:R-:W-:Y:S01]  /*d650*/  HADD2.F32 R75, -RZ, R30.H0_H0 ;  /* 0x2000001eff4b7230 */ /* 0x000fe20000004100 */
[----:B------:R-:W-:-:S02]  /*d660*/  LOP3.LUT R6, R6, 0x7fffe000, RZ, 0xc0, !PT ;  /* 0x7fffe00006067812 */ /* 0x000fc400078ec0ff */
[----:B------:R-:W-:Y:S02]  /*d670*/  LOP3.LUT R5, R44, 0x38, R5, 0xf8, !PT ;  /* 0x000000382c057812 */ /* 0x000fe400078ef805 */
[----:B------:R-:W-:Y:S02]  /*d680*/  SHF.L.U32 R4, R4, 0xa, RZ ;  /* 0x0000000a04047819 */ /* 0x000fe400000006ff */
[----:B------:R-:W-:Y:S02]  /*d690*/  IADD3 R6, R8, R6, R41 ;  /* 0x0000000608067210 */ /* 0x000fe40007ffe029 */
[----:B------:R-:W-:Y:S02]  /*d6a0*/  LOP3.LUT R42, R5, R42, RZ, 0x3c, !PT ;  /* 0x0000002a052a7212 */ /* 0x000fe400078e3cff */
[----:B------:R-:W-:Y:S02]  /*d6b0*/  LOP3.LUT R4, R4, 0x7fffe000, RZ, 0xc0, !PT ;  /* 0x7fffe00004047812 */ /* 0x000fe400078ec0ff */
[----:B------:R-:W-:-:S02]  /*d6c0*/  SHF.L.U32 R44, R6, 0x1, RZ ;  /* 0x00000001062c7819 */ /* 0x000fc400000006ff */
        /* <DEDUP_REMOVED lines=19> */
[----:B------:R-:W-:Y:S01]  /*d800*/  HADD2.F32 R52, -RZ, R32.H1_H1 ;  /* 0x30000020ff347230 */ /* 0x000fe20000004100 */
[C---:B------:R-:W-:Y:S01]  /*d810*/  FMUL.FTZ R4, R62.reuse, R9 ;  /* 0x000000093e047220 */ /* 0x040fe20000410000 */
[----:B------:R-:W-:Y:S01]  /*d820*/  HADD2.F32 R48, -RZ, R10.H1_H1 ;  /* 0x3000000aff307230 */ /* 0x000fe20000004100 */
[-C--:B------:R-:W-:Y:S01]  /*d830*/  FMUL.FTZ R70, R53, R54.reuse ;  /* 0x0000003635467220 */ /* 0x080fe20000410000 */
[----:B------:R-:W-:Y:S01]  /*d840*/  HADD2.F32 R5, -RZ, R5.H1_H1 ;  /* 0x30000005ff057230 */ /* 0x000fe20000004100 */
[----:B------:R-:W-:Y:S01]  /*d850*/  FFMA.FTZ R71, R57, R54, R71 ;  /* 0x0000003639477223 */ /* 0x000fe20000010047 */
[----:B------:R-:W-:Y:S01]  /*d860*/  HADD2.F32 R6, -RZ, R6.H1_H1 ;  /* 0x30000006ff067230 */ /* 0x000fe20000004100 */
[-C--:B------:R-:W-:Y:S01]  /*d870*/  FMUL.FTZ R62, R62, R49.reuse ;  /* 0x000000313e3e7220 */ /* 0x080fe20000410000 */
[----:B------:R-:W-:Y:S01]  /*d880*/  HADD2.F32 R10, -RZ, R11.H0_H0 ;  /* 0x2000000bff0a7230 */ /* 0x000fe20000004100 */
[----:B------:R-:W-:Y:S01]  /*d890*/  FFMA.FTZ R49, R52, R49, R4 ;  /* 0x0000003134317223 */ /* 0x000fe20000010004 */
[--C-:B------:R-:W-:Y:S01]  /*d8a0*/  HADD2.F32 R46, -RZ, R7.reuse.H0_H0 ;  /* 0x20000007ff2e7230 */ /* 0x100fe20000004100 */
[C---:B------:R-:W-:Y:S01]  /*d8b0*/  FMUL.FTZ R4, R59.reuse, R48 ;  /* 0x000000303b047220 */ /* 0x040fe20000410000 */
[----:B------:R-:W-:Y:S01]  /*d8c0*/  HADD2.F32 R73, -RZ, R7.H1_H1 ;  /* 0x30000007ff497230 */ /* 0x000fe20000004100 */
[C---:B------:R-:W-:Y:S01]  /*d8d0*/  FMUL.FTZ R7, R66.reuse, R47 ;  /* 0x0000002f42077220 */ /* 0x040fe20000410000 */
[----:B------:R-:W-:Y:S01]  /*d8e0*/  HADD2.F32 R54, -RZ, R28.H0_H0 ;  /* 0x2000001cff367230 */ /* 0x000fe20000004100 */
[----:B------:R-:W-:Y:S01]  /*d8f0*/  FMUL.FTZ R66, R66, R5 ;  /* 0x0000000542427220 */ /* 0x000fe20000410000 */
[----:B------:R-:W-:Y:S01]  /*d900*/  HADD2.F32 R53, -RZ, R27.H1_H1 ;  /* 0x3000001bff357230 */ /* 0x000fe20000004100 */
[----:B------:R-:W-:Y:S01]  /*d910*/  FMUL.FTZ R59, R59, R6 ;  /* 0x000000063b3b7220 */ /* 0x000fe20000410000 */
[----:B------:R-:W-:Y:S01]  /*d920*/  HADD2.F32 R11, -RZ, R11.H1_H1 ;  /* 0x3000000bff0b7230 */ /* 0x000fe20000004100 */
[----:B------:R-:W-:Y:S01]  /*d930*/  FFMA.FTZ R68, R56, R51, R68 ;  /* 0x0000003338447223 */ /* 0x000fe20000010044 */
[----:B------:R-:W-:Y:S01]  /*d940*/  HADD2.F32 R51, -RZ, R32.H0_H0 ;  /* 0x20000020ff337230 */ /* 0x000fe20000004100 */
[----:B------:R-:W-:-:S02]  /*d950*/  FFMA.FTZ R5, R54, R5, R7 ;  /* 0x0000000536057223 */ /* 0x000fc40000010007 */
[----:B------:R-:W-:Y:S01]  /*d960*/  FFMA.FTZ R6, R53, R6, R4 ;  /* 0x0000000635067223 */ /* 0x000fe20000010004 */
[----:B------:R-:W-:Y:S01]  /*d970*/  HADD2.F32 R4, -RZ, R27.H0_H0 ;  /* 0x2000001bff047230 */ /* 0x000fe20000004100 */
[----:B------:R-:W-:Y:S01]  /*d980*/  FMUL.FTZ R7, R72, R11 ;  /* 0x0000000b48077220 */ /* 0x000fe20000410000 */
[----:B------:R-:W-:Y:S01]  /*d990*/  F2FP.PACK_AB R5, R5, R50 ;  /* 0x000000320505723e */ /* 0x000fe200000000ff */
[C---:B------:R-:W-:Y:S01]  /*d9a0*/  FMUL.FTZ R58, R75.reuse, R46 ;  /* 0x0000002e4b3a7220 */ /* 0x040fe20000410000 */
        /* <DEDUP_REMOVED lines=12> */
[C---:B------:R-:W-:Y:S01]  /*da70*/  FFMA.FTZ R11, R4.reuse, R11, -R72 ;  /* 0x0000000b040b7223 */ /* 0x040fe20000010848 */
        /* <DEDUP_REMOVED lines=8> */
.L_x_925:
[----:B------:R-:W-:Y:S05]  /*db00*/  BSYNC B1 ;  /* 0x0000000000017941 */ /* 0x000fea0003800000 */
.L_x_924:
        /* <DEDUP_REMOVED lines=22> */
[-C--:B------:R-:W-:Y:S01]  /*dc70*/  LOP3.LUT R6, R5, R46.reuse, RZ, 0x3c, !PT ;  /* 0x0000002e05067212 */ /* 0x080fe200078e3cff */
[----:B------:R-:W-:Y:S01]  /*dc80*/  HADD2.F32 R56, -RZ, R34.H1_H1 ;  /* 0x30000022ff387230 */ /* 0x000fe20000004100 */
[----:B------:R-:W-:Y:S01]  /*dc90*/  SHF.L.U32 R5, R7, 0x3, RZ ;  /* 0x0000000307057819 */ /* 0x000fe200000006ff */
[----:B------:R-:W-:Y:S01]  /*dca0*/  HADD2.F32 R59, -RZ, R39.H0_H0 ;  /* 0x20000027ff3b7230 */ /* 0x000fe20000004100 */
[----:B------:R-:W-:Y:S01]  /*dcb0*/  LEA.HI R4, R4, R7, RZ, 0x3 ;  /* 0x0000000704047211 */ /* 0x000fe200078f18ff */
[----:B------:R-:W-:Y:S01]  /*dcc0*/  HADD2.F32 R68, -RZ, R38.H1_H1 ;  /* 0x30000026ff447230 */ /* 0x000fe20000004100 */
[----:B------:R-:W-:Y:S01]  /*dcd0*/  LOP3.LUT R5, R48, 0x38, R5, 0xf8, !PT ;  /* 0x0000003830057812 */ /* 0x000fe200078ef805 */
[----:B------:R-:W-:Y:S01]  /*dce0*/  HADD2.F32 R62, -RZ, R36.H1_H1 ;  /* 0x30000024ff3e7230 */ /* 0x000fe20000004100 */
[----:B------:R-:W-:Y:S01]  /*dcf0*/  SHF.L.U32 R4, R4, 0xa, RZ ;  /* 0x0000000a04047819 */ /* 0x000fe200000006ff */
[----:B------:R-:W-:Y:S01]  /*dd00*/  HADD2.F32 R70, -RZ, R34.H0_H0 ;  /* 0x20000022ff467230 */ /* 0x000fe20000004100 */
[----:B------:R-:W-:Y:S01]  /*dd10*/  LOP3.LUT R5, R5, R46, RZ, 0x3c, !PT ;  /* 0x0000002e05057212 */ /* 0x000fe200078e3cff */
[----:B------:R-:W-:Y:S01]  /*dd20*/  HADD2.F32 R58, -RZ, R36.H0_H0 ;  /* 0x20000024ff3a7230 */ /* 0x000fe20000004100 */
[----:B------:R-:W-:Y:S01]  /*dd30*/  LOP3.LUT R4, R4, 0x7fffe000, RZ, 0xc0, !PT ;  /* 0x7fffe00004047812 */ /* 0x000fe200078ec0ff */
[----:B------:R-:W-:Y:S01]  /*dd40*/  HADD2.F32 R57, -RZ, R35.H1_H1 ;  /* 0x30000023ff397230 */ /* 0x000fe20000004100 */
[----:B------:R-:W-:Y:S01]  /*dd50*/  IADD3 R45, R41, R6, RZ ;  /* 0x00000006292d7210 */ /* 0x000fe20007ffe0ff */
[----:B------:R-:W-:Y:S01]  /*dd60*/  HADD2.F32 R67, -RZ, R38.H0_H0 ;  /* 0x20000026ff437230 */ /* 0x000fe20000004100 */
[----:B------:R-:W-:Y:S01]  /*dd70*/  IADD3 R4, R5, R4, R41 ;  /* 0x0000000405047210 */ /* 0x000fe20007ffe029 */
[----:B------:R-:W-:Y:S01]  /*dd80*/  HADD2.F32 R76, -RZ, R33.H0_H0 ;  /* 0x20000021ff4c7230 */ /* 0x000fe20000004100 */
[----:B------:R-:W-:-:S02]  /*dd90*/  SHF.L.U32 R45, R45, 0x1, RZ ;  /* 0x000000012d2d7819 */ /* 0x000fc400000006ff */
        /* <DEDUP_REMOVED lines=8> */
[----:B------:R-:W-:Y:S01]  /*de20*/  HADD2.F32 R8, -RZ, R9.H0_H0 ;  /* 0x20000009ff087230 */ /* 0x000fe20000004100 */
[-C--:B------:R-:W-:Y:S01]  /*de30*/  FMUL.FTZ R74, R74, R75.reuse ;  /* 0x0000004b4a4a7220 */ /* 0x080fe20000410000 */
[----:B------:R-:W-:Y:S01]  /*de40*/  HADD2.F32 R54, -RZ, R5.H0_H0 ;  /* 0x20000005ff367230 */ /* 0x000fe20000004100 */
[----:B------:R-:W-:Y:S01]  /*de50*/  FFMA.FTZ R75, R66, R75, R4 ;  /* 0x0000004b424b7223 */ /* 0x000fe20000010004 */
[----:B------:R-:W-:Y:S01]  /*de60*/  HADD2.F32 R51, -RZ, R9.H1_H1 ;  /* 0x30000009ff337230 */ /* 0x000fe20000004100 */
[C---:B------:R-:W-:Y:S01]  /*de70*/  FMUL.FTZ R4, R71.reuse, R8 ;  /* 0x0000000847047220 */ /* 0x040fe20000410000 */
[----:B------:R-:W-:Y:S01]  /*de80*/  HADD2.F32 R9, -RZ, R10.H0_H0 ;  /* 0x2000000aff097230 */ /* 0x000fe20000004100 */
[C---:B------:R-:W-:Y:S01]  /*de90*/  FMUL.FTZ R72, R56.reuse, R49 ;  /* 0x0000003138487220 */ /* 0x040fe20000410000 */
[----:B------:R-:W-:Y:S01]  /*dea0*/  HADD2.F32 R53, -RZ, R6.H0_H0 ;  /* 0x20000006ff357230 */ /* 0x000fe20000004100 */
[----:B------:R-:W-:Y:S01]  /*deb0*/  FMUL.FTZ R73, R56, R55 ;  /* 0x0000003738497220 */ /* 0x000fe20000410000 */
[--C-:B------:R-:W-:Y:S01]  /*dec0*/  HADD2.F32 R50, -RZ, R7.reuse.H0_H0 ;  /* 0x20000007ff327230 */ /* 0x100fe20000004100 */
[-C--:B------:R-:W-:Y:S01]  /*ded0*/  FMUL.FTZ R71, R71, R54.reuse ;  /* 0x0000003647477220 */ /* 0x080fe20000410000 */
[----:B------:R-:W-:Y:S01]  /*dee0*/  HADD2.F32 R77, -RZ, R7.H1_H1 ;  /* 0x30000007ff4d7230 */ /* 0x000fe20000004100 */
[----:B------:R-:W-:Y:S01]  /*def0*/  FFMA.FTZ R54, R59, R54, R4 ;  /* 0x000000363b367223 */ /* 0x000fe20000010004 */
[----:B------:R-:W-:Y:S01]  /*df00*/  HADD2.F32 R56, -RZ, R40.H1_H1 ;  /* 0x30000028ff387230 */ /* 0x000fe20000004100 */
[C---:B------:R-:W-:Y:S01]  /*df10*/  FMUL.FTZ R4, R68.reuse, R9 ;  /* 0x0000000944047220 */ /* 0x040fe20000410000 */
        /* <DEDUP_REMOVED lines=8> */
[--C-:B------:R-:W-:Y:S01]  /*dfa0*/  HADD2.F32 R10, -RZ, R11.reuse.H0_H0 ;  /* 0x2000000bff0a7230 */ /* 0x100fe20000004100 */
[----:B------:R-:W-:Y:S01]  /*dfb0*/  FMUL.FTZ R4, R7, R52 ;  /* 0x0000003407047220 */ /* 0x000fe20000410000 */
[----:B------:R-:W-:Y:S01]  /*dfc0*/  HADD2.F32 R11, -RZ, R11.H1_H1 ;  /* 0x3000000bff0b7230 */ /* 0x000fe20000004100 */
[----:B------:R-:W-:-:S02]  /*dfd0*/  FMUL.FTZ R70, R70, R5 ;  /* 0x0000000546467220 */ /* 0x000fc40000410000 */
[-C--:B------:R-:W-:Y:S02]  /*dfe0*/  FMUL.FTZ R68, R7, R6.reuse ;  /* 0x0000000607447220 */ /* 0x080fe40000410000 */
        /* <DEDUP_REMOVED lines=28> */
.L_x_931:
[----:B------:R-:W-:Y:S05]  /*e1b0*/  BSYNC B0 ;  /* 0x0000000000007941 */ /* 0x000fea0003800000 */
.L_x_930:
        /* <DEDUP_REMOVED lines=97> */
.L_x_929:
[----:B------:R-:W-:Y:S05]  /*e7d0*/  BSYNC B1 ;  /* 0x0000000000017941 */ /* 0x000fea0003800000 */
.L_x_928:
[----:B-1----:R-:W-:-:S04]  /*e7e0*/  IADD3 R4, R2, 0x60, RZ ;  /* 0x0000006002047810 */ /* 0x002fc80007ffe0ff */
        /* <DEDUP_REMOVED lines=15> */
[--C-:B------:R-:W-:Y:S01]  /*e8e0*/  HADD2.F32 R52, -RZ, R37.reuse.H1_H1 ;  /* 0x30000025ff347230 */ /* 0x100fe20000004100 */
[----:B------:R-:W-:Y:S01]  /*e8f0*/  LOP3.LUT R44, R46, 0x38, R3, 0xf8, !PT ;  /* 0x000000382e2c7812 */ /* 0x000fe200078ef803 */
[----:B------:R-:W-:Y:S01]  /*e900*/  HADD2.F32 R37, -RZ, R37.H0_H0 ;  /* 0x20000025ff257230 */ /* 0x000fe20000004100 */
[----:B------:R-:W-:Y:S01]  /*e910*/  SHF.R.S32.HI R4, RZ, 0x1f, R7 ;  /* 0x0000001fff047819 */ /* 0x000fe20000011407 */
[--C-:B------:R-:W-:Y:S01]  /*e920*/  HADD2.F32 R56, -RZ, R39.reuse.H1_H1 ;  /* 0x30000027ff387230 */ /* 0x100fe20000004100 */
[----:B------:R-:W-:Y:S01]  /*e930*/  SHF.L.U32 R5, R7, 0x3, RZ ;  /* 0x0000000307057819 */ /* 0x000fe200000006ff */
[----:B------:R-:W-:Y:S01]  /*e940*/  HADD2.F32 R39, -RZ, R39.H0_H0 ;  /* 0x20000027ff277230 */ /* 0x000fe20000004100 */
[----:B------:R-:W-:Y:S01]  /*e950*/  LEA.HI R4, R4, R7, RZ, 0x3 ;  /* 0x0000000704047211 */ /* 0x000fe200078f18ff */
[--C-:B------:R-:W-:Y:S01]  /*e960*/  HADD2.F32 R57, -RZ, R34.reuse.H1_H1 ;  /* 0x30000022ff397230 */ /* 0x100fe20000004100 */
[----:B------:R-:W-:Y:S01]  /*e970*/  LOP3.LUT R44, R44, R45, RZ, 0x3c, !PT ;  /* 0x0000002d2c2c7212 */ /* 0x000fe200078e3cff */
[----:B------:R-:W-:Y:S01]  /*e980*/  HADD2.F32 R34, -RZ, R34.H0_H0 ;  /* 0x20000022ff227230 */ /* 0x000fe20000004100 */
[----:B------:R-:W-:Y:S01]  /*e990*/  LOP3.LUT R6, R46, 0x38, R5, 0xf8, !PT ;  /* 0x000000382e067812 */ /* 0x000fe200078ef805 */
[----:B------:R-:W-:Y:S01]  /*e9a0*/  HADD2.F32 R66, -RZ, R40.H1_H1 ;  /* 0x30000028ff427230 */ /* 0x000fe20000004100 */
[----:B------:R-:W-:-:S02]  /*e9b0*/  SHF.L.U32 R4, R4, 0xa, RZ ;  /* 0x0000000a04047819 */ /* 0x000fc400000006ff */
[----:B------:R-:W-:Y:S02]  /*e9c0*/  IADD3 R44, R41, R44, RZ ;  /* 0x0000002c292c7210 */ /* 0x000fe40007ffe0ff */
        /* <DEDUP_REMOVED lines=74> */
.L_x_933:
[----:B------:R-:W-:Y:S05]  /*ee70*/  BSYNC B0 ;  /* 0x0000000000007941 */ /* 0x000fea0003800000 */
.L_x_932:
        /* <DEDUP_REMOVED lines=13> */
[----:B------:R-:W-:Y:S02]  /*ef50*/  SHF.L.U32 R6, R6, 0x7, RZ ;  /* 0x0000000706067819 */ /* 0x000fe400000006ff */
[----:B------:R-:W-:Y:S02]  /*ef60*/  SHF.L.U32 R5, R7, 0x3, RZ ;  /* 0x0000000307057819 */ /* 0x000fe400000006ff */
[----:B------:R-:W-:Y:S02]  /*ef70*/  LEA.HI R4, R4, R7, RZ, 0x3 ;  /* 0x0000000704047211 */ /* 0x000fe400078f18ff */
[----:B------:R-:W-:Y:S02]  /*ef80*/  LOP3.LUT R6, R6, 0x7fffe000, RZ, 0xc0, !PT ;  /* 0x7fffe00006067812 */ /* 0x000fe400078ec0ff */
[----:B------:R-:W-:-:S02]  /*ef90*/  LOP3.LUT R8, R8, R45, RZ, 0x3c, !PT ;  /* 0x0000002d08087212 */ /* 0x000fc400078e3cff */
        /* <DEDUP_REMOVED lines=79> */
.L_x_911:
[----:B------:R-:W-:Y:S05]  /*f490*/  BSYNC B2 ;  /* 0x0000000000027941 */ /* 0x000fea0003800000 */
.L_x_883:
[----:B-1----:R-:W-:Y:S01]  /*f4a0*/  IMAD R5, R22, c[0x0][0x208], RZ ;  /* 0x0000820016057a24 */ /* 0x002fe200078e02ff */
[----:B----4-:R-:W-:Y:S01]  /*f4b0*/  SHF.R.S32.HI R8, RZ, 0x4, R19 ;  /* 0x00000004ff087819 */ /* 0x010fe20000011413 */
[----:B------:R-:W-:Y:S01]  /*f4c0*/  IMAD.SHL.U32 R6, R13, 0x40, RZ ;  /* 0x000000400d067824 */ /* 0x000fe200078e00ff */
[----:B------:R-:W-:Y:S01]  /*f4d0*/  LEA.HI R62, R17, R216, RZ, 0x5 ;  /* 0x000000d8113e7211 */ /* 0x000fe200078f28ff */
[----:B------:R-:W-:Y:S01]  /*f4e0*/  IMAD R4, R226, c[0x0][0x20c], R5 ;  /* 0x00008300e2047a24 */ /* 0x000fe200078e0205 */
[----:B------:R-:W-:Y:S01]  /*f4f0*/  LEA.HI R19, R19, R8, RZ, 0x1 ;  /* 0x0000000813137211 */ /* 0x000fe200078f08ff */
[----:B------:R-:W-:Y:S01]  /*f500*/  IMAD.SHL.U32 R5, R2, 0x8, RZ ;  /* 0x0000000802057824 */ /* 0x000fe200078e00ff */
[----:B------:R-:W-:Y:S01]  /*f510*/  LOP3.LUT R6, R6, 0x1c0, RZ, 0xc0, !PT ;  /* 0x000001c006067812 */ /* 0x000fe200078ec0ff */
[----:B------:R-:W-:Y:S01]  /*f520*/  IMAD.WIDE.U32 R10, R226, c[0x0][0x208], RZ ;  /* 0x00008200e20a7a25 */ /* 0x000fe200078e00ff */
[----:B------:R-:W-:Y:S01]  /*f530*/  LOP3.LUT R19, R19, 0xfffffffe, RZ, 0xc0, !PT ;  /* 0xfffffffe13137812 */ /* 0x000fe200078ec0ff */
[----:B------:R-:W-:-:S04]  /*f540*/  DEPBAR.LE SB0, 0x0 ;  /* 0x000080000000791a */ /* 0x000fc80000000000 */
[----:B------:R-:W-:Y:S01]  /*f550*/  LOP3.LUT R5, R6, 0x8, R5, 0xf8, !PT ;  /* 0x0000000806057812 */ /* 0x000fe200078ef805 */
[----:B------:R-:W-:Y:S01]  /*f560*/  IMAD.IADD R11, R11, 0x1, R4 ;  /* 0x000000010b0b7824 */ /* 0x000fe200078e0204 */
[----:B------:R-:W-:Y:S01]  /*f570*/  SHF.R.U32.HI R6, RZ, 0x3, R6 ;  /* 0x00000003ff067819 */ /* 0x000fe20000011606 */
[----:B------:R-:W-:Y:S01]  /*f580*/  IMAD.IADD R4, R8, 0x1, -R19 ;  /* 0x0000000108047824 */ /* 0x000fe200078e0a13 */
[----:B------:R-:W-:Y:S01]  /*f590*/  LOP3.LUT R12, R12, 0xfffffff7, RZ, 0xc0, !PT ;  /* 0xfffffff70c0c7812 */ /* 0x000fe200078ec0ff */
[----:B------:R-:W-:Y:S01]  /*f5a0*/  IMAD.WIDE.U32 R10, R225, c[0x0][0x218], R10 ;  /* 0x00008600e10a7a25 */ /* 0x000fe200078e000a */
[----:B------:R-:W-:Y:S01]  /*f5b0*/  LOP3.LUT R5, R5, R6, RZ, 0x3c, !PT ;  /* 0x0000000605057212 */ /* 0x000fe200078e3cff */
[----:B------:R-:W-:Y:S01]  /*f5c0*/  BSSY B0, `(.L_x_934) ;  /* 0x000006f000007945 */ /* 0x000fe20003800000 */
[----:B------:R-:W-:Y:S01]  /*f5d0*/  SHF.R.S32.HI R66, RZ, 0x1f, R15 ;  /* 0x0000001fff427819 */ /* 0x000fe2000001140f */
[----:B------:R-:W-:Y:S01]  /*f5e0*/  IMAD R6, R21, c[0x0][0x218], RZ ;  /* 0x0000860015067a24 */ /* 0x000fe200078e02ff */
[----:B------:R-:W-:Y:S01]  /*f5f0*/  BAR.SYNC.DEFER_BLOCKING 0x0 ;  /* 0x0000000000007b1d */ /* 0x000fe20000010000 */
[----:B------:R-:W-:Y:S01]  /*f600*/  IMAD R209, R4, 0x200, R5 ;  /* 0x0000020004d17824 */ /* 0x000fe200078e0205 */
[----:B------:R-:W-:Y:S01]  /*f610*/  IADD3 R10, P0, R24, R10, RZ ;  /* 0x0000000a180a7210 */ /* 0x000fe20007f1e0ff */
[----:B------:R-:W-:Y:S01]  /*f620*/  IMAD R5, R225, c[0x0][0x21c], R6 ;  /* 0x00008700e1057a24 */ /* 0x000fe200078e0206 */
[----:B------:R-:W-:Y:S01]  /*f630*/  LEA.HI R66, R66, R15, RZ, 0x3 ;  /* 0x0000000f42427211 */ /* 0x000fe200078f18ff */
[----:B------:R-:W-:Y:S01]  /*f640*/  IMAD.SHL.U32 R8, R18, 0x40, RZ ;  /* 0x0000004012087824 */ /* 0x000fe200078e00ff */
[----:B------:R-:W-:Y:S01]  /*f650*/  R2P PR, R13, 0x6 ;  /* 0x000000060d007804 */ /* 0x000fe20000000000 */
[----:B------:R-:W-:Y:S01]  /*f660*/  IMAD.SHL.U32 R209, R209, 0x2, RZ ;  /* 0x00000002d1d17824 */ /* 0x000fe200078e00ff */
[----:B------:R-:W-:Y:S01]  /*f670*/  IADD3.X R5, R20, R11, R5, P0, !PT ;  /* 0x0000000b14057210 */ /* 0x000fe200007fe405 */
[----:B------:R-:W-:Y:S01]  /*f680*/  IMAD.SHL.U32 R9, R0, 0x40, RZ ;  /* 0x0000004000097824 */ /* 0x000fe200078e00ff */
[----:B------:R-:W-:Y:S01]  /*f690*/  LEA R19, P0, R10, c[0x0][0x1f8], 0x1 ;  /* 0x00007e000a137a11 */ /* 0x000fe200078008ff */
[----:B------:R-:W-:Y:S01]  /*f6a0*/  IMAD.SHL.U32 R0, R62, 0x20, RZ ;  /* 0x000000203e007824 */ /* 0x000fe200078e00ff */
[----:B------:R-:W-:Y:S01]  /*f6b0*/  LOP3.LUT R8, R8, 0x1c0, RZ, 0xc0, !PT ;  /* 0x000001c008087812 */ /* 0x000fe200078ec0ff */
[----:B------:R-:W-:Y:S01]  /*f6c0*/  IMAD.SHL.U32 R227, R16, 0x2, RZ ;  /* 0x0000000210e37824 */ /* 0x000fe200078e00ff */
[----:B------:R-:W-:Y:S01]  /*f6d0*/  LEA.HI.X R10, R10, c[0x0][0x1fc], R5, 0x1, P0 ;  /* 0x00007f000a0a7a11 */ /* 0x000fe200000f0c05 */
[----:B------:R-:W-:Y:S01]  /*f6e0*/  IMAD.SHL.U32 R5, R4, 0x8, RZ ;  /* 0x0000000804057824 */ /* 0x000fe200078e00ff */
[----:B------:R-:W-:Y:S01]  /*f6f0*/  SHFL.IDX PT, R24, R19, RZ, 0x181f ;  /* 0x00181fff13187589 */ /* 0x000fe200000e0000 */
[----:B------:R-:W-:Y:S01]  /*f700*/  IADD3 R6, R209, 0xa080, RZ ;  /* 0x0000a080d1067810 */ /* 0x000fe20007ffe0ff */
[----:B------:R-:W-:Y:S01]  /*f710*/  IMAD.IADD R16, R61, 0x1, -R2 ;  /* 0x000000013d107824 */ /* 0x000fe200078e0a02 */
[----:B------:R-:W-:Y:S01]  /*f720*/  IADD3 R208, R209, 0xa0a0, RZ ;  /* 0x0000a0a0d1d07810 */ /* 0x000fe20007ffe0ff */
[----:B------:R-:W1:Y:S01]  /*f730*/  SHFL.IDX PT, R25, R10, RZ, 0x181f ;  /* 0x00181fff0a197589 */ /* 0x000e6200000e0000 */
[----:B------:R-:W-:-:S02]  /*f740*/  LOP3.LUT R5, R8, 0x8, R5, 0xf8, !PT ;  /* 0x0000000808057812 */ /* 0x000fc400078ef805 */
[----:B------:R-:W-:Y:S01]  /*f750*/  SHF.R.U32.HI R8, RZ, 0x3, R8 ;  /* 0x00000003ff087819 */ /* 0x000fe20000011608 */
[----:B------:R2:W3:Y:S01]  /*f760*/  LDSM.16.M88.4 R36, [R209+0xa080] ;  /* 0x00a08000d124783b */ /* 0x0004e20000000200 */
[----:B------:R-:W-:Y:S02]  /*f770*/  LOP3.LUT R9, R9, 0xfffffe00, RZ, 0xc0, !PT ;  /* 0xfffffe0009097812 */ /* 0x000fe400078ec0ff */
[----:B------:R-:W-:Y:S01]  /*f780*/  LOP3.LUT R8, R5, R8, RZ, 0x3c, !PT ;  /* 0x0000000805087212 */ /* 0x000fe200078e3cff */
[----:B------:R2:W4:Y:S01]  /*f790*/  LDSM.16.M88.4 R28, [R209+0xa880] ;  /* 0x00a88000d11c783b */ /* 0x0005220000000200 */
[----:B------:R-:W-:Y:S02]  /*f7a0*/  LOP3.LUT R0, R0, 0x7ffffc00, RZ, 0xc0, !PT ;  /* 0x7ffffc0000007812 */ /* 0x000fe400078ec0ff */
[----:B------:R-:W-:Y:S02]  /*f7b0*/  @P1 IADD3 R208, R6, -0x20, RZ ;  /* 0xffffffe006d01810 */ /* 0x000fe40007ffe0ff */
[----:B------:R-:W-:Y:S01]  /*f7c0*/  ISETP.GE.AND P1, PT, R3, c[0x0][0x1d4], PT ;  /* 0x0000750003007a0c */ /* 0x000fe20003f26270 */
[----:B------:R2:W2:Y:S01]  /*f7d0*/  LDSM.16.M88.4 R4, [R209+0xb080] ;  /* 0x00b08000d104783b */ /* 0x0004a20000000200 */
[----:B------:R-:W-:-:S02]  /*f7e0*/  IADD3 R0, R8, R9, R0 ;  /* 0x0000000908007210 */ /* 0x000fc40007ffe000 */
[----:B------:R-:W-:Y:S01]  /*f7f0*/  ISETP.LT.OR P0, PT, R16, 0x1, P1 ;  /* 0x000000011000780c */ /* 0x000fe20000f01670 */
[----:B------:R2:W2:Y:S01]  /*f800*/  LDSM.16.M88.4 R56, [R208] ;  /* 0x00000000d038783b */ /* 0x0004a20000000200 */
[C---:B------:R-:W-:Y:S01]  /*f810*/  LEA R210, R0.reuse, 0x10080, 0x1 ;  /* 0x0001008000d27811 */ /* 0x040fe200078e08ff */
[----:B------:R-:W-:Y:S01]  /*f820*/  IMAD.SHL.U32 R44, R0, 0x2, RZ ;  /* 0x00000002002c7824 */ /* 0x000fe200078e00ff */
[----:B------:R-:W-:Y:S01]  /*f830*/  SHF.R.S32.HI R0, RZ, 0x1f, R221 ;  /* 0x0000001fff007819 */ /* 0x000fe200000114dd */
[----:B------:R2:W2:Y:S01]  /*f840*/  LDSM.16.M88.4 R52, [R208+0x800] ;  /* 0x00080000d034783b */ /* 0x0004a20000000200 */
[----:B------:R-:W-:Y:S01]  /*f850*/  LOP3.LUT R66, R66, 0xfffffff8, RZ, 0xc0, !PT ;  /* 0xfffffff842427812 */ /* 0x000fe200078ec0ff */
[----:B------:R-:W-:Y:S01]  /*f860*/  IMAD R72, R213, 0x2, R210 ;  /* 0x00000002d5487824 */ /* 0x000fe200078e02d2 */
[----:B------:R-:W-:Y:S01]  /*f870*/  LEA.HI R67, R0, R221, RZ, 0x3 ;  /* 0x000000dd00437211 */ /* 0x000fe200078f18ff */
[----:B-1----:R-:W-:Y:S01]  /*f880*/  IMAD.WIDE R26, R3, 0x2, R24 ;  /* 0x00000002031a7825 */ /* 0x002fe200078e0218 */
[----:B------:R1:W1:Y:S01]  /*f890*/  LDSM.16.M88.4 R48, [R208+0x1000] ;  /* 0x00100000d030783b */ /* 0x0002620000000200 */
[----:B------:R-:W-:-:S02]  /*f8a0*/  SHF.R.S32.HI R11, RZ, 0x1f, R14 ;  /* 0x0000001fff0b7819 */ /* 0x000fc4000001140e */
[----:B------:R-:W-:Y:S01]  /*f8b0*/  LOP3.LUT R67, R67, 0xfffffff8, RZ, 0xc0, !PT ;  /* 0xfffffff843437812 */ /* 0x000fe200078ec0ff */
[----:B------:R-:W1:Y:S01]  /*f8c0*/  LDSM.16.M88.4 R44, [R44+0x10080] ;  /* 0x010080002c2c783b */ /* 0x000e620000000200 */
[----:B------:R-:W-:Y:S01]  /*f8d0*/  LEA.HI R230, R11, R14, RZ, 0x3 ;  /* 0x0000000e0be67211 */ /* 0x000fe200078f18ff */
[----:B------:R-:W-:Y:S01]  /*f8e0*/  IMAD.MOV.U32 R0, RZ, RZ, 0x20 ;  /* 0x00000020ff007424 */ /* 0x000fe200078e00ff */
[----:B------:R-:W-:Y:S01]  /*f8f0*/  SHF.R.S32.HI R68, RZ, 0x1f, R3 ;  /* 0x0000001fff447819 */ /* 0x000fe20000011403 */
[----:B------:R1:W1:Y:S01]  /*f900*/  LDSM.16.M88.4 R20, [R72] ;  /* 0x000000004814783b */ /* 0x0002620000000200 */
[----:B------:R-:W-:Y:S01]  /*f910*/  IMAD.WIDE R32, R67, 0x2, R24 ;  /* 0x0000000243207825 */ /* 0x000fe200078e0218 */
[----:B------:R-:W-:Y:S02]  /*f920*/  LOP3.LUT R230, R230, 0xfffffff8, RZ, 0xc0, !PT ;  /* 0xfffffff8e6e67812 */ /* 0x000fe400078ec0ff */
[----:B------:R-:W-:Y:S01]  /*f930*/  @!PT LDS RZ, [RZ] ;  /* 0x00000000fffff984 */ /* 0x000fe20000000800 */
[----:B------:R-:W-:Y:S01]  /*f940*/  @!PT LDS RZ, [RZ] ;  /* 0x00000000fffff984 */ /* 0x000fe20000000800 */
[----:B------:R-:W-:Y:S01]  /*f950*/  @!PT LDS RZ, [RZ] ;  /* 0x00000000fffff984 */ /* 0x000fe20000000800 */
[----:B------:R5:W-:Y:S01]  /*f960*/  LDGSTS.E.BYPASS.LTC128B.128 [R227+0x4080], [R26.64], !P0 ;  /* 0x040800001ae37fae */ /* 0x000be2000c101d50 */
[----:B------:R-:W-:-:S02]  /*f970*/  ISETP.GE.AND P0, PT, R221, c[0x0][0x1d4], PT ;  /* 0x00007500dd007a0c */ /* 0x000fc40003f06270 */
[----:B------:R-:W-:Y:S02]  /*f980*/  SEL R212, R0, 0xffffffe0, !P2 ;  /* 0xffffffe000d47807 */ /* 0x000fe40005000000 */
[----:B------:R-:W-:Y:S02]  /*f990*/  LOP3.LUT R0, R8, R9, RZ, 0xfc, !PT ;  /* 0x0000000908007212 */ /* 0x000fe400078efcff */
[----:B------:R-:W-:Y:S02]  /*f9a0*/  SHF.R.S32.HI R70, RZ, 0x1f, R67 ;  /* 0x0000001fff467819 */ /* 0x000fe40000011443 */
[----:B------:R-:W-:Y:S02]  /*f9b0*/  SHF.R.S32.HI R71, RZ, 0x1f, R66 ;  /* 0x0000001fff477819 */ /* 0x000fe40000011442 */
[----:B------:R-:W-:Y:S02]  /*f9c0*/  SHF.R.S32.HI R69, RZ, 0x1f, R230 ;  /* 0x0000001fff457819 */ /* 0x000fe400000114e6 */
[----:B------:R-:W-:-:S02]  /*f9d0*/  IADD3 R203, R208, 0x800, RZ ;  /* 0x00000800d0cb7810 */ /* 0x000fc40007ffe0ff */
[----:B------:R-:W-:Y:S02]  /*f9e0*/  @P0 LOP3.LUT R12, R12, 0x8, RZ, 0xfc, !PT ;  /* 0x000000080c0c0812 */ /* 0x000fe400078efcff */
[----:B------:R-:W-:Y:S02]  /*f9f0*/  ISETP.LT.OR P0, PT, R16, 0x1, P0 ;  /* 0x000000011000780c */ /* 0x000fe40000701670 */
[----:B------:R-:W-:Y:S02]  /*fa00*/  LOP3.LUT R12, R12, 0xfffffffb, RZ, 0xc0, !PT ;  /* 0xfffffffb0c0c7812 */ /* 0x000fe400078ec0ff */
[----:B------:R-:W-:Y:S01]  /*fa10*/  IADD3 R202, R208, 0x1000, RZ ;  /* 0x00001000d0ca7810 */ /* 0x000fe20007ffe0ff */
[----:B-----5:R-:W-:-:S08]  /*fa20*/  IMAD.WIDE R26, R66, 0x2, R24 ;  /* 0x00000002421a7825 */ /* 0x020fd000078e0218 */
[----:B------:R1:W-:Y:S01]  /*fa30*/  LDGSTS.E.BYPASS.LTC128B.128 [R227+0x5880], [R32.64], !P0 ;  /* 0x0588000020e37fae */ /* 0x0003e2000c101d50 */
[----:B------:R-:W-:Y:S01]  /*fa40*/  ISETP.GE.AND P0, PT, R15, c[0x0][0x1d4], PT ;  /* 0x000075000f007a0c */ /* 0x000fe20003f06270 */
[----:B------:R-:W-:-:S12]  /*fa50*/  IMAD.WIDE R24, R230, 0x2, R24 ;  /* 0x00000002e6187825 */ /* 0x000fd800078e0218 */
[----:B------:R-:W-:Y:S02]  /*fa60*/  @P0 LOP3.LUT R12, R12, 0x4, RZ, 0xfc, !PT ;  /* 0x000000040c0c0812 */ /* 0x000fe400078efcff */
[----:B------:R-:W-:Y:S02]  /*fa70*/  ISETP.LT.OR P0, PT, R16, 0x1, P0 ;  /* 0x000000011000780c */ /* 0x000fe40000701670 */
[----:B------:R-:W-:-:S11]  /*fa80*/  LOP3.LUT R12, R12, 0xfffffffd, RZ, 0xc0, !PT ;  /* 0xfffffffd0c0c7812 */ /* 0x000fd600078ec0ff */
[----:B------:R1:W-:Y:S01]  /*fa90*/  LDGSTS.E.BYPASS.LTC128B.128 [R227+0x7080], [R26.64], !P0 ;  /* 0x070800001ae37fae */ /* 0x0003e2000c101d50 */
[----:B------:R-:W-:-:S13]  /*faa0*/  ISETP.GE.AND P0, PT, R14, c[0x0][0x1d4], PT ;  /* 0x000075000e007a0c */ /* 0x000fda0003f06270 */
[----:B------:R-:W-:Y:S02]  /*fab0*/  @P0 LOP3.LUT R12, R12, 0x2, RZ, 0xfc, !PT ;  /* 0x000000020c0c0812 */ /* 0x000fe400078efcff */
[----:B------:R-:W-:Y:S02]  /*fac0*/  ISETP.LT.OR P0, PT, R16, 0x1, P0 ;  /* 0x000000011000780c */ /* 0x000fe40000701670 */
[----:B------:R-:W-:-:S11]  /*fad0*/  LOP3.LUT R12, R12, 0xffffffdf, RZ, 0xc0, !PT ;  /* 0xffffffdf0c0c7812 */ /* 0x000fd600078ec0ff */
[----:B------:R1:W-:Y:S01]  /*fae0*/  LDGSTS.E.BYPASS.LTC128B.128 [R227+0x8880], [R24.64], !P0 ;  /* 0x0888000018e37fae */ /* 0x0003e2000c101d50 */
[----:B------:R-:W-:-:S13]  /*faf0*/  ISETP.GT.AND P0, PT, R216, 0x7f, PT ;  /* 0x0000007fd800780c */ /* 0x000fda0003f04270 */
[----:B------:R-:W-:Y:S01]  /*fb00*/  @P0 LOP3.LUT R12, R12, 0x20, RZ, 0xfc, !PT ;  /* 0x000000200c0c0812 */ /* 0x000fe200078efcff */
[----:B------:R-:W-:Y:S05]  /*fb10*/  @P0 BRA `(.L_x_935) ;  /* 0x0000019000000947 */ /* 0x000fea0003800000 */
[----:B--234-:R-:W-:Y:S05]  /*fb20*/  BRA.DIV ~URZ, `(.L_x_936) ;  /* 0x000083327f007947 */ /* 0x01cfea000b800000 */
[----:B------:R2:W3:Y:S04]  /*fb30*/  SHFL.IDX PT, R17, R10, 0x1, 0x181f ;  /* 0x00381f000a117f89 */ /* 0x0004e800000e0000 */
[----:B------:R2:W4:Y:S02]  /*fb40*/  SHFL.IDX PT, R9, R19, 0x1, 0x181f ;  /* 0x00381f0013097f89 */ /* 0x00052400000e0000 */
.L_x_964:
[----:B----4-:R-:W-:Y:S02]  /*fb50*/  LEA R12, P0, R67, R9, 0x1 ;  /* 0x00000009430c7211 */ /* 0x010fe400078008ff */
[----:B------:R-:W-:Y:S02]  /*fb60*/  ISETP.GE.AND P2, PT, R221, c[0x0][0x1d4], PT ;  /* 0x00007500dd007a0c */ /* 0x000fe40003f46270 */
[----:B---3--:R-:W-:Y:S02]  /*fb70*/  LEA.HI.X R13, R67, R17, R70, 0x1, P0 ;  /* 0x00000011430d7211 */ /* 0x008fe400000f0c46 */
[----:B--2---:R-:W-:-:S04]  /*fb80*/  LEA R10, P0, R66, R9, 0x1 ;  /* 0x00000009420a7211 */ /* 0x004fc800078008ff */
[----:B------:R-:W-:Y:S02]  /*fb90*/  LEA.HI.X R11, R66, R17, R71, 0x1, P0 ;  /* 0x00000011420b7211 */ /* 0x000fe400000f0c47 */
[----:B------:R-:W-:-:S04]  /*fba0*/  LEA R18, P0, R3, R9, 0x1 ;  /* 0x0000000903127211 */ /* 0x000fc800078008ff */
[----:B------:R-:W-:Y:S02]  /*fbb0*/  LEA.HI.X R19, R3, R17, R68, 0x1, P0 ;  /* 0x0000001103137211 */ /* 0x000fe400000f0c44 */
[----:B------:R-:W-:Y:S02]  /*fbc0*/  ISETP.LT.OR P0, PT, R16, 0x21, P1 ;  /* 0x000000211000780c */ /* 0x000fe40000f01670 */
[----:B------:R-:W-:-:S11]  /*fbd0*/  ISETP.GE.AND P1, PT, R15, c[0x0][0x1d4], PT ;  /* 0x000075000f007a0c */ /* 0x000fd60003f26270 */
[----:B------:R-:W-:Y:S01]  /*fbe0*/  @!PT LDS RZ, [RZ] ;  /* 0x00000000fffff984 */ /* 0x000fe20000000800 */
[----:B------:R-:W-:Y:S01]  /*fbf0*/  @!PT LDS RZ, [RZ] ;  /* 0x00000000fffff984 */ /* 0x000fe20000000800 */
[----:B------:R-:W-:Y:S01]  /*fc00*/  @!PT LDS RZ, [RZ] ;  /* 0x00000000fffff984 */ /* 0x000fe20000000800 */
[----:B------:R2:W-:Y:S01]  /*fc10*/  LDGSTS.E.BYPASS.LTC128B.128 [R227+0x5080], [R18.64], !P0 ;  /* 0x0508000012e37fae */ /* 0x0005e2000c101d50 */
[----:B------:R-:W-:-:S04]  /*fc20*/  LEA R8, P0, R230, R9, 0x1 ;  /* 0x00000009e6087211 */ /* 0x000fc800078008ff */
[----:B------:R-:W-:Y:S02]  /*fc30*/  LEA.HI.X R9, R230, R17, R69, 0x1, P0 ;  /* 0x00000011e6097211 */ /* 0x000fe400000f0c45 */
[----:B------:R-:W-:Y:S02]  /*fc40*/  ISETP.LT.OR P0, PT, R16, 0x21, P2 ;  /* 0x000000211000780c */ /* 0x000fe40001701670 */
[----:B------:R-:W-:-:S11]  /*fc50*/  ISETP.GE.AND P2, PT, R14, c[0x0][0x1d4], PT ;  /* 0x000075000e007a0c */ /* 0x000fd60003f46270 */
[----:B------:R2:W-:Y:S01]  /*fc60*/  LDGSTS.E.BYPASS.LTC128B.128 [R227+0x6880], [R12.64], !P0 ;  /* 0x068800000ce37fae */ /* 0x0005e2000c101d50 */
[----:B------:R-:W-:-:S13]  /*fc70*/  ISETP.LT.OR P0, PT, R16, 0x21, P1 ;  /* 0x000000211000780c */ /* 0x000fda0000f01670 */
[----:B------:R2:W-:Y:S01]  /*fc80*/  LDGSTS.E.BYPASS.LTC128B.128 [R227+0x8080], [R10.64], !P0 ;  /* 0x080800000ae37fae */ /* 0x0005e2000c101d50 */
[----:B------:R-:W-:-:S13]  /*fc90*/  ISETP.LT.OR P0, PT, R16, 0x21, P2 ;  /* 0x000000211000780c */ /* 0x000fda0001701670 */
[----:B------:R2:W-:Y:S02]  /*fca0*/  LDGSTS.E.BYPASS.LTC128B.128 [R227+0x9880], [R8.64], !P0 ;  /* 0x0988000008e37fae */ /* 0x0005e4000c101d50 */
.L_x_935:
[----:B--234-:R-:W-:Y:S05]  /*fcb0*/  BSYNC B0 ;  /* 0x0000000000007941 */ /* 0x01cfea0003800000 */
.L_x_934:
[----:B------:R-:W0:Y:S01]  /*fcc0*/  LDGDEPBAR ;  /* 0x00000000000079af */ /* 0x000e220000000000 */
[----:B------:R-:W-:Y:S02]  /*fcd0*/  WARPSYNC 0xffffffff ;  /* 0xffffffff00007948 */ /* 0x000fe40003800000 */
[C---:B-1----:R-:W-:Y:S01]  /*fce0*/  HMMA.16816.F32 R40, R44.reuse, R36, RZ ;  /* 0x000000242c28723c */ /* 0x042fe200000018ff */
[----:B------:R-:W-:Y:S01]  /*fcf0*/  IMAD R75, R211, 0x2, R210 ;  /* 0x00000002d34b7824 */ /* 0x000fe200078e02d2 */
[----:B------:R-:W-:Y:S01]  /*fd00*/  ISETP.GE.AND P1, PT, R95, 0x31, PT ;  /* 0x000000315f00780c */ /* 0x000fe20003f26270 */
[----:B------:R-:W-:Y:S01]  /*fd10*/  IMAD R73, R212, 0x2, R209 ;  /* 0x00000002d4497824 */ /* 0x000fe200078e02d1 */
[C---:B------:R-:W-:Y:S01]  /*fd20*/  IADD3 R200, R208.reuse, 0x1800, RZ ;  /* 0x00001800d0c87810 */ /* 0x040fe20007ffe0ff */
[----:B------:R-:W-:Y:S01]  /*fd30*/  IMAD R74, R211, 0x2, R72 ;  /* 0x00000002d34a7824 */ /* 0x000fe200078e0248 */
[----:B------:R-:W-:Y:S01]  /*fd40*/  IADD3 R199, R208, 0x2000, RZ ;  /* 0x00002000d0c77810 */ /* 0x000fe20007ffe0ff */
[----:B------:R-:W-:Y:S01]  /*fd50*/  IMAD R201, R212, 0x2, R208 ;  /* 0x00000002d4c97824 */ /* 0x000fe200078e02d0 */
[----:B------:R-:W-:Y:S01]  /*fd60*/  HMMA.16816.F32 R32, R44, R28, RZ ;  /* 0x0000001c2c20723c */ /* 0x000fe200000018ff */
[----:B------:R-:W-:Y:S01]  /*fd70*/  LDSM.16.M88.4 R16, [R73+0xa080] ;  /* 0x00a080004910783b */ /* 0x000fe20000000200 */
[----:B------:R-:W-:-:S02]  /*fd80*/  IADD3 R198, R208, 0x2800, RZ ;  /* 0x00002800d0c67810 */ /* 0x000fc40007ffe0ff */
[C---:B------:R-:W-:Y:S01]  /*fd90*/  IADD3 R197, R208.reuse, 0x3000, RZ ;  /* 0x00003000d0c57810 */ /* 0x040fe20007ffe0ff */
[----:B------:R-:W-:Y:S01]  /*fda0*/  LDSM.16.M88.4 R12, [R73+0xa880] ;  /* 0x00a88000490c783b */ /* 0x000fe20000000200 */
[C---:B------:R-:W-:Y:S02]  /*fdb0*/  IADD3 R196, R208.reuse, 0x3800, RZ ;  /* 0x00003800d0c47810 */ /* 0x040fe40007ffe0ff */
[----:B------:R-:W-:Y:S01]  /*fdc0*/  HMMA.16816.F32 R36, R44, R38, RZ ;  /* 0x000000262c24723c */ /* 0x000fe200000018ff */
[----:B------:R-:W-:Y:S01]  /*fdd0*/  LDSM.16.M88.4 R8, [R73+0xb080] ;  /* 0x00b080004908783b */ /* 0x000fe20000000200 */
[C---:B------:R-:W-:Y:S02]  /*fde0*/  IADD3 R195, R208.reuse, 0x4000, RZ ;  /* 0x00004000d0c37810 */ /* 0x040fe40007ffe0ff */
[C---:B------:R-:W-:Y:S02]  /*fdf0*/  IADD3 R194, R208.reuse, 0x4800, RZ ;  /* 0x00004800d0c27810 */ /* 0x040fe40007ffe0ff */
[----:B------:R-:W-:-:S02]  /*fe00*/  IADD3 R193, R208, 0x5000, RZ ;  /* 0x00005000d0c17810 */ /* 0x000fc40007ffe0ff */
[----:B------:R-:W-:Y:S01]  /*fe10*/  HMMA.16816.F32 R28, R44, R30, RZ ;  /* 0x0000001e2c1c723c */ /* 0x000fe200000018ff */
[----:B------:R-:W-:-:S07]  /*fe20*/  IADD3 R192, R208, 0x5800, RZ ;  /* 0x00005800d0c07810 */ /* 0x000fce0007ffe0ff */
[C---:B------:R-:W-:Y:S08]  /*fe30*/  HMMA.16816.F32 R24, R44.reuse, R4, RZ ;  /* 0x000000042c18723c */ /* 0x040ff000000018ff */
[----:B------:R-:W-:Y:S01]  /*fe40*/  HMMA.16816.F32 R44, R44, R6, RZ ;  /* 0x000000062c2c723c */ /* 0x000fe200000018ff */
[----:B------:R-:W1:Y:S07]  /*fe50*/  LDSM.16.M88.4 R4, [R75] ;  /* 0x000000004b04783b */ /* 0x000e6e0000000200 */
[C---:B------:R-:W-:Y:S08]  /*fe60*/  HMMA.16816.F32 R40, R20.reuse, R56, R40 ;  /* 0x000000381428723c */ /* 0x040ff00000001828 */
[C---:B------:R-:W-:Y:S01]  /*fe70*/  HMMA.16816.F32 R36, R20.reuse, R58, R36 ;  /* 0x0000003a1424723c */ /* 0x040fe20000001824 */
[----:B------:R-:W-:Y:S07]  /*fe80*/  LDSM.16.M88.4 R56, [R201] ;  /* 0x00000000c938783b */ /* 0x000fee0000000200 */
[C---:B------:R-:W-:Y:S08]  /*fe90*/  HMMA.16816.F32 R32, R20.reuse, R52, R32 ;  /* 0x000000341420723c */ /* 0x040ff00000001820 */
[C---:B------:R-:W-:Y:S01]  /*fea0*/  HMMA.16816.F32 R28, R20.reuse, R54, R28 ;  /* 0x00000036141c723c */ /* 0x040fe2000000181c */
[----:B------:R-:W-:Y:S07]  /*feb0*/  LDSM.16.M88.4 R52, [R201+0x800] ;  /* 0x00080000c934783b */ /* 0x000fee0000000200 */
[C---:B------:R-:W-:Y:S08]  /*fec0*/  HMMA.16816.F32 R24, R20.reuse, R48, R24 ;  /* 0x000000301418723c */ /* 0x040ff00000001818 */
[----:B------:R-:W-:Y:S01]  /*fed0*/  HMMA.16816.F32 R20, R20, R50, R44 ;  /* 0x000000321414723c */ /* 0x000fe2000000182c */
[----:B------:R-:W2:Y:S04]  /*fee0*/  LDSM.16.M88.4 R44, [R74] ;  /* 0x000000004a2c783b */ /* 0x000ea80000000200 */
        /* <DEDUP_REMOVED lines=10> */
[----:B------:R-:W4:Y:S03]  /*ff90*/  LDSM.16.M88.4 R8, [R209+0xc880] ;  /* 0x00c88000d108783b */ /* 0x000f260000000200 */
[C---:B--2---:R-:W-:Y:S08]  /*ffa0*/  HMMA.16816.F32 R40, R44.reuse, R56, R40 ;  /* 0x000000382c28723c */ /* 0x044ff00000001828 */
[C---:B------:R-:W-:Y:S01]  /*ffb0*/  HMMA.16816.F32 R36, R44.reuse, R58, R36 ;  /* 0x0000003a2c24723c */ /* 0x040fe20000001824 */
[----:B------:R-:W-:Y:S07]  /*ffc0*/  LDSM.16.M88.4 R56, [R208+0x1800] ;  /* 0x00180000d038783b */ /* 0x000fee0000000200 */
[C---:B------:R-:W-:Y:S08]  /*ffd0*/  HMMA.16816.F32 R32, R44.reuse, R52, R32 ;  /* 0x000000342c20723c */ /* 0x040ff00000001820 */
[C---:B------:R-:W-:Y:S01]  /*ffe0*/  HMMA.16816.F32 R28, R44.reuse, R54, R28 ;  /* 0x000000362c1c723c */ /* 0x040fe2000000181c */
[----:B------:R-:W-:Y:S07]  /*fff0*/  LDSM.16.M88.4 R52, [R208+0x2000] ;  /* 0x00200000d034783b */ /* 0x000fee0000000200 */
        /* <DEDUP_REMOVED lines=10> */
[C---:B----4-:R-:W-:Y:S08]  /*100a0*/  HMMA.16816.F32 R24, R4.reuse, R8, R24 ;  /* 0x000000080418723c */ /* 0x050ff00000001818 */
        /* <DEDUP_REMOVED lines=48> */
[----:B------:R-:W2:Y:S07]  /*103b0*/  LDSM.16.M88.4 R52, [R201+0x3000] ;  /* 0x00300000c934783b */ /* 0x000eae0000000200 */
[C---:B---3--:R-:W-:Y:S08]  /*103c0*/  HMMA.16816.F32 R24, R44.reuse, R48, R24 ;  /* 0x000000302c18723c */ /* 0x048ff00000001818 */
[----:B------:R-:W-:Y:S01]  /*103d0*/  HMMA.16816.F32 R20, R44, R50, R20 ;  /* 0x000000322c14723c */ /* 0x000fe20000001814 */
[----:B------:R-:W3:Y:S04]  /*103e0*/  LDSM.16.M88.4 R48, [R201+0x3800] ;  /* 0x00380000c930783b */ /* 0x000ee80000000200 */
[----:B------:R-:W5:Y:S03]  /*103f0*/  LDSM.16.M88.4 R44, [R201+0x4000] ;  /* 0x00400000c92c783b */ /* 0x000f660000000200 */
[C---:B-1----:R-:W-:Y:S08]  /*10400*/  HMMA.16816.F32 R40, R4.reuse, R16, R40 ;  /* 0x000000100428723c */ /* 0x042ff00000001828 */
[C---:B------:R-:W-:Y:S01]  /*10410*/  HMMA.16816.F32 R36, R4.reuse, R18, R36 ;  /* 0x000000120424723c */ /* 0x040fe20000001824 */
[----:B------:R-:W-:Y:S07]  /*10420*/  LDSM.16.M88.4 R16, [R210+0xc000] ;  /* 0x00c00000d210783b */ /* 0x000fee0000000200 */
[C---:B------:R-:W-:Y:S08]  /*10430*/  HMMA.16816.F32 R32, R4.reuse, R12, R32 ;  /* 0x0000000c0420723c */ /* 0x040ff00000001820 */
[C---:B------:R-:W-:Y:S01]  /*10440*/  HMMA.16816.F32 R28, R4.reuse, R14, R28 ;  /* 0x0000000e041c723c */ /* 0x040fe2000000181c */
[----:B------:R-:W1:Y:S07]  /*10450*/  LDSM.16.M88.4 R12, [R209+0xe880] ;  /* 0x00e88000d10c783b */ /* 0x000e6e0000000200 */
[C---:B----4-:R-:W-:Y:S08]  /*10460*/  HMMA.16816.F32 R24, R4.reuse, R8, R24 ;  /* 0x000000080418723c */ /* 0x050ff00000001818 */
[----:B------:R-:W-:Y:S01]  /*10470*/  HMMA.16816.F32 R20, R4, R10, R20 ;  /* 0x0000000a0414723c */ /* 0x000fe20000001814 */
[----:B------:R-:W4:Y:S04]  /*10480*/  LDSM.16.M88.4 R8, [R209+0xf080] ;  /* 0x00f08000d108783b */ /* 0x000f280000000200 */
[----:B------:R-:W1:Y:S03]  /*10490*/  LDSM.16.M88.4 R4, [R209+0xf880] ;  /* 0x00f88000d104783b */ /* 0x000e660000000200 */
[C---:B--2---:R-:W-:Y:S08]  /*104a0*/  HMMA.16816.F32 R40, R56.reuse, R52, R40 ;  /* 0x000000343828723c */ /* 0x044ff00000001828 */
[C---:B------:R-:W-:Y:S01]  /*104b0*/  HMMA.16816.F32 R36, R56.reuse, R54, R36 ;  /* 0x000000363824723c */ /* 0x040fe20000001824 */
[----:B------:R-:W-:Y:S07]  /*104c0*/  LDSM.16.M88.4 R52, [R208+0x4800] ;  /* 0x00480000d034783b */ /* 0x000fee0000000200 */
[C---:B---3--:R-:W-:Y:S08]  /*104d0*/  HMMA.16816.F32 R32, R56.reuse, R48, R32 ;  /* 0x000000303820723c */ /* 0x048ff00000001820 */
[C---:B------:R-:W-:Y:S01]  /*104e0*/  HMMA.16816.F32 R28, R56.reuse, R50, R28 ;  /* 0x00000032381c723c */ /* 0x040fe2000000181c */
[----:B------:R-:W-:Y:S07]  /*104f0*/  LDSM.16.M88.4 R48, [R208+0x5000] ;  /* 0x00500000d030783b */ /* 0x000fee0000000200 */
[C---:B-----5:R-:W-:Y:S08]  /*10500*/  HMMA.16816.F32 R24, R56.reuse, R44, R24 ;  /* 0x0000002c3818723c */ /* 0x060ff00000001818 */
[----:B------:R-:W-:Y:S01]  /*10510*/  HMMA.16816.F32 R20, R56, R46, R20 ;  /* 0x0000002e3814723c */ /* 0x000fe20000001814 */
[----:B------:R-:W2:Y:S04]  /*10520*/  LDSM.16.M88.4 R56, [R72+0xc000] ;  /* 0x00c000004838783b */ /* 0x000ea80000000200 */
[----:B------:R-:W3:Y:S03]  /*10530*/  LDSM.16.M88.4 R44, [R208+0x5800] ;  /* 0x00580000d02c783b */ /* 0x000ee60000000200 */
        /* <DEDUP_REMOVED lines=8> */
[----:B------:R-:W4:Y:S04]  /*105c0*/  LDSM.16.M88.4 R4, [R73+0xf080] ;  /* 0x00f080004904783b */ /* 0x000f280000000200 */
[----:B------:R-:W5:Y:S03]  /*105d0*/  LDSM.16.M88.4 R16, [R73+0xf880] ;  /* 0x00f880004910783b */ /* 0x000f660000000200 */
        /* <DEDUP_REMOVED lines=9> */
[----:B------:R-:W3:Y:S01]  /*10670*/  LDSM.16.M88.4 R44, [R201+0x5800] ;  /* 0x00580000c92c783b */ /* 0x000ee20000000200 */
[----:B------:R-:W-:-:S04]  /*10680*/  DEPBAR.LE SB0, 0x0 ;  /* 0x000080000000791a */ /* 0x000fc80000000000 */
[C---:B-1----:R-:W-:Y:S08]  /*10690*/  HMMA.16816.F32 R40, R12.reuse, R8, R40 ;  /* 0x000000080c28723c */ /* 0x042ff00000001828 */
[C---:B------:R-:W-:Y:S08]  /*106a0*/  HMMA.16816.F32 R36, R12.reuse, R10, R36 ;  /* 0x0000000a0c24723c */ /* 0x040ff00000001824 */
[C---:B----4-:R-:W-:Y:S08]  /*106b0*/  HMMA.16816.F32 R32, R12.reuse, R4, R32 ;  /* 0x000000040c20723c */ /* 0x050ff00000001820 */
[C---:B------:R-:W-:Y:S08]  /*106c0*/  HMMA.16816.F32 R28, R12.reuse, R6, R28 ;  /* 0x000000060c1c723c */ /* 0x040ff0000000181c */
[C---:B-----5:R-:W-:Y:S08]  /*106d0*/  HMMA.16816.F32 R24, R12.reuse, R16, R24 ;  /* 0x000000100c18723c */ /* 0x060ff00000001818 */
[----:B------:R-:W-:Y:S08]  /*106e0*/  HMMA.16816.F32 R20, R12, R18, R20 ;  /* 0x000000120c14723c */ /* 0x000ff00000001814 */
[C---:B--2---:R-:W-:Y:S08]  /*106f0*/  HMMA.16816.F32 R40, R56.reuse, R52, R40 ;  /* 0x000000343828723c */ /* 0x044ff00000001828 */
[C---:B------:R-:W-:Y:S08]  /*10700*/  HMMA.16816.F32 R36, R56.reuse, R54, R36 ;  /* 0x000000363824723c */ /* 0x040ff00000001824 */
[C---:B------:R-:W-:Y:S08]  /*10710*/  HMMA.16816.F32 R32, R56.reuse, R48, R32 ;  /* 0x000000303820723c */ /* 0x040ff00000001820 */
[C---:B------:R-:W-:Y:S08]  /*10720*/  HMMA.16816.F32 R28, R56.reuse, R50, R28 ;  /* 0x00000032381c723c */ /* 0x040ff0000000181c */
[C---:B---3--:R-:W-:Y:S08]  /*10730*/  HMMA.16816.F32 R24, R56.reuse, R44, R24 ;  /* 0x0000002c3818723c */ /* 0x048ff00000001818 */
[----:B------:R-:W-:Y:S01]  /*10740*/  HMMA.16816.F32 R20, R56, R46, R20 ;  /* 0x0000002e3814723c */ /* 0x000fe20000001814 */
[----:B------:R-:W-:Y:S06]  /*10750*/  BAR.SYNC.DEFER_BLOCKING 0x0 ;  /* 0x0000000000007b1d */ /* 0x000fec0000010000 */
[----:B------:R-:W-:Y:S05]  /*10760*/  @!P1 BRA `(.L_x_937) ;  /* 0x0000043000009947 */ /* 0x000fea0003800000 */
[----:B------:R-:W-:Y:S01]  /*10770*/  ISETP.NE.AND P0, PT, R223, 0x1, PT ;  /* 0x00000001df00780c */ /* 0x000fe20003f05270 */
[----:B------:R-:W-:Y:S01]  /*10780*/  IMAD.MOV.U32 R225, RZ, RZ, RZ ;  /* 0x000000ffffe17224 */ /* 0x000fe200078e00ff */
[----:B------:R-:W-:-:S04]  /*10790*/  IADD3 R226, R220, R63, R217 ;  /* 0x0000003fdce27210 */ /* 0x000fc80007ffe0d9 */
[----:B------:R-:W-:-:S05]  /*107a0*/  IADD3 R226, R226, -0x30, RZ ;  /* 0xffffffd0e2e27810 */ /* 0x000fca0007ffe0ff */
        /* <DEDUP_REMOVED lines=8> */
[----:B------:R-:W-:Y:S01]  /*10830*/  IMAD.MOV R5, RZ, RZ, -R5 ;  /* 0x000000ffff057224 */ /* 0x000fe200078e0a05 */
[----:B------:R-:W-:Y:S01]  /*10840*/  IADD3 R2, -R2, 0x30, RZ ;  /* 0x0000003002027810 */ /* 0x000fe20007ffe1ff */
[----:B------:R-:W-:Y:S01]  /*10850*/  BSSY B0, `(.L_x_938) ;  /* 0x0000021000007945 */ /* 0x000fe20003800000 */
[----:B------:R-:W-:Y:S01]  /*10860*/  ISETP.GE.AND P2, PT, R221, c[0x0][0x1d4], PT ;  /* 0x00007500dd007a0c */ /* 0x000fe20003f46270 */
        /* <DEDUP_REMOVED lines=8> */
[----:B------:R-:W-:-:S04]  /*108f0*/  IMAD R4, R4, c[0x0][0x1f0], RZ ;  /* 0x00007c0004047a24 */ /* 0x000fc800078e02ff */
[----:B------:R-:W-:Y:S01]  /*10900*/  IMAD R5, R225, c[0x0][0x1f4], R4 ;  /* 0x00007d00e1057a24 */ /* 0x000fe200078e0204 */
[----:B------:R-:W-:-:S04]  /*10910*/  IADD3 R4, P0, R64, R6, RZ ;  /* 0x0000000640047210 */ /* 0x000fc80007f1e0ff */
[----:B------:R-:W-:Y:S02]  /*10920*/  IADD3.X R7, R60, R7, R5, P0, !PT ;  /* 0x000000073c077210 */ /* 0x000fe400007fe405 */
[----:B------:R-:W-:-:S04]  /*10930*/  LEA R5, P0, R4, c[0x0][0x1c8], 0x1 ;  /* 0x0000720004057a11 */ /* 0x000fc800078008ff */
[----:B------:R-:W-:Y:S01]  /*10940*/  LEA.HI.X R4, R4, c[0x0][0x1cc], R7, 0x1, P0 ;  /* 0x0000730004047a11 */ /* 0x000fe200000f0c07 */
[----:B------:R1:W2:Y:S01]  /*10950*/  SHFL.IDX PT, R6, R5, RZ, 0x181f ;  /* 0x00181fff05067589 */ /* 0x0002a200000e0000 */
[----:B------:R-:W-:-:S03]  /*10960*/  ISETP.GE.AND P0, PT, R2, 0x1, PT ;  /* 0x000000010200780c */ /* 0x000fc60003f06270 */
[----:B------:R1:W3:Y:S10]  /*10970*/  SHFL.IDX PT, R7, R4, RZ, 0x181f ;  /* 0x00181fff04077589 */ /* 0x0002f400000e0000 */
[----:B------:R-:W-:Y:S05]  /*10980*/  @!P0 BRA `(.L_x_939) ;  /* 0x000000d000008947 */ /* 0x000fea0003800000 */
[----:B--2---:R-:W-:-:S04]  /*10990*/  LEA R12, P0, R3, R6, 0x1 ;  /* 0x00000006030c7211 */ /* 0x004fc800078008ff */
[----:B---3--:R-:W-:Y:S02]  /*109a0*/  LEA.HI.X R13, R3, R7, R68, 0x1, P0 ;  /* 0x00000007030d7211 */ /* 0x008fe400000f0c44 */
        /* <DEDUP_REMOVED lines=11> */
.L_x_939:
[----:B------:R-:W-:Y:S05]  /*10a60*/  BSYNC B0 ;  /* 0x0000000000007941 */ /* 0x000fea0003800000 */
.L_x_938:
[----:B------:R-:W-:Y:S01]  /*10a70*/  ISETP.GE.AND P0, PT, R2, 0x21, PT ;  /* 0x000000210200780c */ /* 0x000fe20003f06270 */
[----:B-1----:R-:W1:Y:S01]  /*10a80*/  SHFL.IDX PT, R4, R4, 0x1, 0x181f ;  /* 0x00381f0004047f89 */ /* 0x002e6200000e0000 */
[----:B------:R-:W-:Y:S03]  /*10a90*/  BSSY B0, `(.L_x_937) ;  /* 0x0000010000007945 */ /* 0x000fe60003800000 */
[----:B------:R-:W4:Y:S08]  /*10aa0*/  SHFL.IDX PT, R5, R5, 0x1, 0x181f ;  /* 0x00381f0005057f89 */ /* 0x000f3000000e0000 */
[----:B------:R-:W-:Y:S05]  /*10ab0*/  @!P0 BRA `(.L_x_940) ;  /* 0x000000d000008947 */ /* 0x000fea0003800000 */
[----:B----4-:R-:W-:-:S04]  /*10ac0*/  LEA R2, P0, R3, R5, 0x1 ;  /* 0x0000000503027211 */ /* 0x010fc800078008ff */
[----:B-1----:R-:W-:Y:S02]  /*10ad0*/  LEA.HI.X R3, R3, R4, R68, 0x1, P0 ;  /* 0x0000000403037211 */ /* 0x002fe400000f0c44 */
[----:B--2---:R-:W-:-:S03]  /*10ae0*/  LEA R6, P0, R67, R5, 0x1 ;  /* 0x0000000543067211 */ /* 0x004fc600078008ff */
[----:B------:R-:W-:Y:S01]  /*10af0*/  @!PT LDS RZ, [RZ] ;  /* 0x00000000fffff984 */ /* 0x000fe20000000800 */
[----:B------:R1:W-:Y:S01]  /*10b00*/  LDGSTS.E.BYPASS.LTC128B.128 [R227+0xb080], [R2.64], !P6 ;  /* 0x0b08000002e37fae */ /* 0x0003e2000f101d50 */
[----:B---3--:R-:W-:Y:S02]  /*10b10*/  LEA.HI.X R7, R67, R4, R70, 0x1, P0 ;  /* 0x0000000443077211 */ /* 0x008fe400000f0c46 */
[----:B------:R-:W-:-:S03]  /*10b20*/  LEA R8, P0, R66, R5, 0x1 ;  /* 0x0000000542087211 */ /* 0x000fc600078008ff */
[----:B------:R1:W-:Y:S01]  /*10b30*/  LDGSTS.E.BYPASS.LTC128B.128 [R227+0xc880], [R6.64], !P2 ;  /* 0x0c88000006e37fae */ /* 0x0003e2000d101d50 */
[----:B------:R-:W-:Y:S02]  /*10b40*/  LEA.HI.X R9, R66, R4, R71, 0x1, P0 ;  /* 0x0000000442097211 */ /* 0x000fe400000f0c47 */
[----:B------:R-:W-:-:S03]  /*10b50*/  LEA R10, P0, R230, R5, 0x1 ;  /* 0x00000005e60a7211 */ /* 0x000fc600078008ff */
[----:B------:R1:W-:Y:S01]  /*10b60*/  LDGSTS.E.BYPASS.LTC128B.128 [R227+0xe080], [R8.64], !P5 ;  /* 0x0e08000008e37fae */ /* 0x0003e2000e901d50 */
[----:B------:R-:W-:-:S05]  /*10b70*/  LEA.HI.X R11, R230, R4, R69, 0x1, P0 ;  /* 0x00000004e60b7211 */ /* 0x000fca00000f0c45 */
[----:B------:R1:W-:Y:S04]  /*10b80*/  LDGSTS.E.BYPASS.LTC128B.128 [R227+0xf880], [R10.64], !P4 ;  /* 0x0f8800000ae37fae */ /* 0x0003e8000e101d50 */
.L_x_940:
[----:B------:R-:W-:Y:S05]  /*10b90*/  BSYNC B0 ;  /* 0x0000000000007941 */ /* 0x000fea0003800000 */
.L_x_937:
[----:B-1----:R-:W-:Y:S01]  /*10ba0*/  LOP3.LUT R3, R62, 0xffffffe0, RZ, 0xc0, !PT ;  /* 0xffffffe03e037812 */ /* 0x002fe200078ec0ff */
[----:B------:R-:W-:Y:S01]  /*10bb0*/  IMAD.SHL.U32 R207, R0, 0x2, RZ ;  /* 0x0000000200cf7824 */ /* 0x000fe200078e00ff */
[----:B------:R-:W0:Y:S03]  /*10bc0*/  LDGDEPBAR ;  /* 0x00000000000079af */ /* 0x000e260000000000 */
[----:B------:R-:W-:Y:S01]  /*10bd0*/  IMAD.IADD R3, R216, 0x1, -R3 ;  /* 0x00000001d8037824 */ /* 0x000fe200078e0a03 */
[----:B------:R-:W-:Y:S01]  /*10be0*/  LDSM.16.MT88.4 R92, [R207+0x7080] ;  /* 0x00708000cf5c783b */ /* 0x000fe20000004200 */
[--C-:B------:R-:W-:Y:S02]  /*10bf0*/  IMAD R206, R213, 0x2, R207.reuse ;  /* 0x00000002d5ce7824 */ /* 0x100fe400078e02cf */
        /* <DEDUP_REMOVED lines=17> */
[----:B------:R-:W-:Y:S01]  /*10d10*/  ISETP.GT.AND P0, PT, R61, 0x1, PT ;  /* 0x000000013d00780c */ /* 0x000fe20003f04270 */
[----:B------:R-:W-:Y:S03]  /*10d20*/  LDSM.16.MT88.4 R116, [R204+0x7080] ;  /* 0x00708000cc74783b */ /* 0x000fe60000004200 */
[----:B------:R-:W-:Y:S01]  /*10d30*/  FSEL R43, R43, -INF , P0 ;  /* 0xff8000002b2b7808 */ /* 0x000fe20000000000 */
[----:B------:R-:W-:Y:S01]  /*10d40*/  LDSM.16.MT88.4 R124, [R207+0x8880] ;  /* 0x00888000cf7c783b */ /* 0x000fe20000004200 */
[----:B------:R-:W-:Y:S02]  /*10d50*/  FSEL R41, R41, -INF , P0 ;  /* 0xff80000029297808 */ /* 0x000fe40000000000 */
[----:B------:R-:W-:Y:S01]  /*10d60*/  ISETP.GT.AND P0, PT, R61, 0x8, PT ;  /* 0x000000083d00780c */ /* 0x000fe20003f04270 */
[----:B------:R-:W-:Y:S01]  /*10d70*/  LDSM.16.MT88.4 R128, [R206+0x8880] ;  /* 0x00888000ce80783b */ /* 0x000fe20000004200 */
[----:B------:R-:W-:-:S02]  /*10d80*/  FMNMX.FTZ R3, R40, R41, !PT ;  /* 0x0000002928037209 */ /* 0x000fc40007810000 */
[----:B--23--:R-:W-:Y:S01]  /*10d90*/  FSEL R7, R38, -INF , P0 ;  /* 0xff80000026077808 */ /* 0x00cfe20000000000 */
[----:B------:R-:W-:Y:S01]  /*10da0*/  LDSM.16.MT88.4 R136, [R205+0x8880] ;  /* 0x00888000cd88783b */ /* 0x000fe20000004200 */
[----:B------:R-:W-:Y:S02]  /*10db0*/  FSEL R36, R36, -INF , P0 ;  /* 0xff80000024247808 */ /* 0x000fe40000000000 */
[----:B------:R-:W-:Y:S01]  /*10dc0*/  ISETP.GT.AND P0, PT, R61, 0x9, PT ;  /* 0x000000093d00780c */ /* 0x000fe20003f04270 */
[----:B------:R-:W-:Y:S01]  /*10dd0*/  LDSM.16.MT88.4 R164, [R206+0x6080] ;  /* 0x00608000cea4783b */ /* 0x000fe20000004200 */
[----:B------:R-:W-:Y:S02]  /*10de0*/  FMNMX.FTZ R3, R36, R3, !PT ;  /* 0x0000000324037209 */ /* 0x000fe40007810000 */
[----:B----4-:R-:W-:Y:S01]  /*10df0*/  FSEL R5, R39, -INF , P0 ;  /* 0xff80000027057808 */ /* 0x010fe20000000000 */
[----:B------:R-:W-:Y:S01]  /*10e00*/  LDSM.16.MT88.4 R160, [R205+0x6080] ;  /* 0x00608000cda0783b */ /* 0x000fe20000004200 */
[----:B------:R-:W-:-:S02]  /*10e10*/  FSEL R2, R37, -INF , P0 ;  /* 0xff80000025027808 */ /* 0x000fc40000000000 */
[C---:B------:R-:W-:Y:S01]  /*10e20*/  ISETP.GT.AND P0, PT, R61.reuse, 0x10, PT ;  /* 0x000000103d00780c */ /* 0x040fe20003f04270 */
[----:B------:R-:W-:Y:S01]  /*10e30*/  LDSM.16.MT88.4 R172, [R204+0x4880] ;  /* 0x00488000ccac783b */ /* 0x000fe20000004200 */
[----:B------:R-:W-:Y:S02]  /*10e40*/  FMNMX.FTZ R3, R2, R3, !PT ;  /* 0x0000000302037209 */ /* 0x000fe40007810000 */
[----:B------:R-:W-:Y:S01]  /*10e50*/  FSEL R9, R34, -INF , P0 ;  /* 0xff80000022097808 */ /* 0x000fe20000000000 */
[----:B------:R-:W-:Y:S01]  /*10e60*/  LDSM.16.MT88.4 R168, [R207+0x6080] ;  /* 0x00608000cfa8783b */ /* 0x000fe20000004200 */
        /* <DEDUP_REMOVED lines=22> */
[C---:B------:R-:W-:Y:S01]  /*10fd0*/  ISETP.GT.AND P0, PT, R61.reuse, 0x28, PT ;  /* 0x000000283d00780c */ /* 0x040fe20003f04270 */
[----:B------:R-:W-:Y:S01]  /*10fe0*/  LDSM.16.MT88.4 R24, [R207+0x7880] ;  /* 0x00788000cf18783b */ /* 0x000fe20000004200 */
[----:B------:R-:W-:Y:S02]  /*10ff0*/  FMNMX.FTZ R3, R234, R3, !PT ;  /* 0x00000003ea037209 */ /* 0x000fe40007810000 */
[----:B------:R-:W-:Y:S02]  /*11000*/  FSEL R177, R22, -INF , P0 ;  /* 0xff80000016b17808 */ /* 0x000fe40000000000 */
[----:B------:R-:W-:Y:S02]  /*11010*/  FSEL R182, R20, -INF , P0 ;  /* 0xff80000014b67808 */ /* 0x000fe40000000000 */
[----:B------:R-:W-:Y:S02]  /*11020*/  ISETP.GT.AND P0, PT, R61, 0x29, PT ;  /* 0x000000293d00780c */ /* 0x000fe40003f04270 */
[----:B------:R-:W-:Y:S01]  /*11030*/  FMNMX.FTZ R3, R182, R3, !PT ;  /* 0x00000003b6037209 */ /* 0x000fe20007810000 */
[----:B------:R-:W-:Y:S01]  /*11040*/  LDSM.16.MT88.4 R60, [R207+0x5880] ;  /* 0x00588000cf3c783b */ /* 0x000fe20000004200 */
[----:B------:R-:W-:-:S02]  /*11050*/  FSEL R180, R21, -INF , P0 ;  /* 0xff80000015b47808 */ /* 0x000fc40000000000 */
[----:B------:R-:W-:Y:S02]  /*11060*/  FSEL R176, R23, -INF , P0 ;  /* 0xff80000017b07808 */ /* 0x000fe40000000000 */
[----:B------:R-:W-:Y:S01]  /*11070*/  FMNMX.FTZ R14, R180, R3, !PT ;  /* 0x00000003b40e7209 */ /* 0x000fe20007810000 */
[----:B------:R-:W-:Y:S04]  /*11080*/  LDSM.16.MT88.4 R20, [R206+0x7880] ;  /* 0x00788000ce14783b */ /* 0x000fe80000004200 */
[----:B------:R-:W1:Y:S02]  /*11090*/  SHFL.BFLY PT, R11, R14, 0x2, 0x1f ;  /* 0x0c401f000e0b7f89 */ /* 0x000e6400000e0000 */
        /* <DEDUP_REMOVED lines=16> */
[----:B------:R-:W-:Y:S01]  /*111a0*/  LDSM.16.MT88.4 R36, [R206+0x4080] ;  /* 0x00408000ce24783b */ /* 0x000fe20000004200 */
[--C-:B------:R-:W-:Y:S01]  /*111b0*/  FFMA.FTZ R231, R6, c[0x0][0x2d0], -R183.reuse ;  /* 0x0000b40006e77a23 */ /* 0x100fe200000108b7 */
[----:B------:R-:W-:Y:S01]  /*111c0*/  FMNMX.FTZ R12, R15, R12, !PT ;  /* 0x0000000c0f0c7209 */ /* 0x000fe20007810000 */
[--C-:B------:R-:W-:Y:S01]  /*111d0*/  FFMA.FTZ R188, R4, c[0x0][0x2d0], -R183.reuse ;  /* 0x0000b40004bc7a23 */ /* 0x100fe200000108b7 */
[----:B------:R-:W-:Y:S01]  /*111e0*/  MUFU.EX2 R185, R185 ;  /* 0x000000b900b97308 */ /* 0x000fe20000000800 */
[--C-:B------:R-:W-:Y:S01]  /*111f0*/  FFMA.FTZ R191, R10, c[0x0][0x2d0], -R183.reuse ;  /* 0x0000b4000abf7a23 */ /* 0x100fe200000108b7 */
[----:B------:R-:W-:Y:S01]  /*11200*/  FMNMX.FTZ R12, R181, R12, !PT ;  /* 0x0000000cb50c7209 */ /* 0x000fe20007810000 */
[----:B------:R-:W-:-:S02]  /*11210*/  FFMA.FTZ R186, R8, c[0x0][0x2d0], -R183 ;  /* 0x0000b40008ba7a23 */ /* 0x000fc400000108b7 */
[--C-:B------:R-:W-:Y:S01]  /*11220*/  FFMA.FTZ R237, R234, c[0x0][0x2d0], -R183.reuse ;  /* 0x0000b400eaed7a23 */ /* 0x100fe200000108b7 */
[----:B------:R-:W-:Y:S01]  /*11230*/  FMNMX.FTZ R12, R179, R12, !PT ;  /* 0x0000000cb30c7209 */ /* 0x000fe20007810000 */
[--C-:B------:R-:W-:Y:S01]  /*11240*/  FFMA.FTZ R232, R232, c[0x0][0x2d0], -R183.reuse ;  /* 0x0000b400e8e87a23 */ /* 0x100fe200000108b7 */
[----:B------:R-:W1:Y:S01]  /*11250*/  MUFU.EX2 R158, R158 ;  /* 0x0000009e009e7308 */ /* 0x000e620000000800 */
[--C-:B------:R-:W-:Y:S01]  /*11260*/  FFMA.FTZ R234, R182, c[0x0][0x2d0], -R183.reuse ;  /* 0x0000b400b6ea7a23 */ /* 0x100fe200000108b7 */
[----:B------:R-:W-:Y:S01]  /*11270*/  FMNMX.FTZ R11, R177, R12, !PT ;  /* 0x0000000cb10b7209 */ /* 0x000fe20007810000 */
[----:B------:R-:W-:-:S03]  /*11280*/  FFMA.FTZ R241, R180, c[0x0][0x2d0], -R183 ;  /* 0x0000b400b4f17a23 */ /* 0x000fc600000108b7 */
[----:B------:R-:W-:Y:S02]  /*11290*/  FMNMX.FTZ R11, R176, R11, !PT ;  /* 0x0000000bb00b7209 */ /* 0x000fe40007810000 */
[----:B------:R-:W-:Y:S03]  /*112a0*/  MUFU.EX2 R159, R159 ;  /* 0x0000009f009f7308 */ /* 0x000fe60000000800 */
[----:B------:R-:W2:Y:S05]  /*112b0*/  SHFL.BFLY PT, R12, R11, 0x2, 0x1f ;  /* 0x0c401f000b0c7f89 */ /* 0x000eaa00000e0000 */
[----:B------:R-:W3:Y:S01]  /*112c0*/  MUFU.EX2 R2, R2 ;  /* 0x0000000200027308 */ /* 0x000ee20000000800 */
[----:B-1----:R-:W-:Y:S01]  /*112d0*/  F2FP.PACK_AB R140, R158, R185 ;  /* 0x000000b99e8c723e */ /* 0x002fe200000000ff */
[----:B------:R-:W-:-:S06]  /*112e0*/  FADD.FTZ R158, R185, R158 ;  /* 0x0000009eb99e7221 */ /* 0x000fcc0000010000 */
[----:B------:R-:W-:Y:S01]  /*112f0*/  MUFU.EX2 R231, R231 ;  /* 0x000000e700e77308 */ /* 0x000fe20000000800 */
[----:B---3--:R-:W-:-:S07]  /*11300*/  F2FP.PACK_AB R142, R2, R159 ;  /* 0x0000009f028e723e */ /* 0x008fce00000000ff */
[----:B------:R-:W-:Y:S01]  /*11310*/  MUFU.EX2 R188, R188 ;  /* 0x000000bc00bc7308 */ /* 0x000fe20000000800 */
[----:B------:R-:W-:Y:S01]  /*11320*/  FADD.FTZ R159, R159, R158 ;  /* 0x0000009e9f9f7221 */ /* 0x000fe20000010000 */
[----:B--2---:R-:W-:-:S03]  /*11330*/  FMNMX.FTZ R12, R11, R12, !PT ;  /* 0x0000000c0b0c7209 */ /* 0x004fc60007810000 */
[----:B------:R-:W-:Y:S02]  /*11340*/  FADD.FTZ R2, R2, R159 ;  /* 0x0000009f02027221 */ /* 0x000fe40000010000 */
[----:B------:R-:W1:Y:S01]  /*11350*/  SHFL.BFLY PT, R157, R12, 0x1, 0x1f ;  /* 0x0c201f000c9d7f89 */ /* 0x000e6200000e0000 */
[----:B------:R-:W-:Y:S08]  /*11360*/  MUFU.EX2 R191, R191 ;  /* 0x000000bf00bf7308 */ /* 0x000ff00000000800 */
[----:B------:R-:W-:Y:S08]  /*11370*/  MUFU.EX2 R186, R186 ;  /* 0x000000ba00ba7308 */ /* 0x000ff00000000800 */
[----:B------:R-:W-:Y:S01]  /*11380*/  MUFU.EX2 R232, R232 ;  /* 0x000000e800e87308 */ /* 0x000fe20000000800 */
[----:B-1----:R-:W-:-:S07]  /*11390*/  FMNMX.FTZ R157, R157, R12, !PT ;  /* 0x0000000c9d9d7209 */ /* 0x002fce0007810000 */
[----:B------:R-:W-:Y:S01]  /*113a0*/  MUFU.EX2 R237, R237 ;  /* 0x000000ed00ed7308 */ /* 0x000fe20000000800 */
[C---:B------:R-:W-:Y:S01]  /*113b0*/  FSETP.NEU.FTZ.AND P0, PT, R157.reuse, -INF , PT ;  /* 0xff8000009d00780b */ /* 0x040fe20003f1d000 */
[----:B------:R-:W-:-:S06]  /*113c0*/  FMUL.FTZ R178, R157, c[0x0][0x2d0] ;  /* 0x0000b4009db27a20 */ /* 0x000fcc0000410000 */
[----:B------:R-:W-:Y:S01]  /*113d0*/  MUFU.EX2 R234, R234 ;  /* 0x000000ea00ea7308 */ /* 0x000fe20000000800 */
[----:B------:R-:W-:-:S05]  /*113e0*/  FSEL R178, R178, RZ, P0 ;  /* 0x000000ffb2b27208 */ /* 0x000fca0000000000 */
[--C-:B------:R-:W-:Y:S02]  /*113f0*/  FFMA.FTZ R189, R42, c[0x0][0x2d0], -R178.reuse ;  /* 0x0000b4002abd7a23 */ /* 0x100fe400000108b2 */
[--C-:B------:R-:W-:Y:S01]  /*11400*/  FFMA.FTZ R184, R43, c[0x0][0x2d0], -R178.reuse ;  /* 0x0000b4002bb87a23 */ /* 0x100fe200000108b2 */
[----:B------:R-:W-:Y:S01]  /*11410*/  MUFU.EX2 R241, R241 ;  /* 0x000000f100f17308 */ /* 0x000fe20000000800 */
[--C-:B------:R-:W-:Y:S02]  /*11420*/  FFMA.FTZ R187, R7, c[0x0][0x2d0], -R178.reuse ;  /* 0x0000b40007bb7a23 */ /* 0x100fe400000108b2 */
[--C-:B------:R-:W-:Y:S02]  /*11430*/  FFMA.FTZ R0, R5, c[0x0][0x2d0], -R178.reuse ;  /* 0x0000b40005007a23 */ /* 0x100fe400000108b2 */
[----:B------:R-:W1:Y:S01]  /*11440*/  LDSM.16.MT88.4 R4, [R204+0x8880] ;  /* 0x00888000cc04783b */ /* 0x000e620000004200 */
[--C-:B------:R-:W-:Y:S02]  /*11450*/  FFMA.FTZ R235, R9, c[0x0][0x2d0], -R178.reuse ;  /* 0x0000b40009eb7a23 */ /* 0x100fe400000108b2 */
[----:B------:R-:W-:Y:S01]  /*11460*/  MUFU.EX2 R189, R189 ;  /* 0x000000bd00bd7308 */ /* 0x000fe20000000800 */
[----:B------:R-:W2:Y:S01]  /*11470*/  LDSM.16.MT88.4 R8, [R207+0x4880] ;  /* 0x00488000cf08783b */ /* 0x000ea20000004200 */
[----:B------:R-:W-:-:S02]  /*11480*/  FFMA.FTZ R214, R17, c[0x0][0x2d0], -R178 ;  /* 0x0000b40011d67a23 */ /* 0x000fc400000108b2 */
[--C-:B------:R-:W-:Y:S01]  /*11490*/  FFMA.FTZ R233, R13, c[0x0][0x2d0], -R178.reuse ;  /* 0x0000b4000de97a23 */ /* 0x100fe200000108b2 */
[----:B------:R-:W3:Y:S01]  /*114a0*/  LDSM.16.MT88.4 R16, [R206+0x4880] ;  /* 0x00488000ce10783b */ /* 0x000ee20000004200 */
[--C-:B------:R-:W-:Y:S02]  /*114b0*/  FFMA.FTZ R190, R15, c[0x0][0x2d0], -R178.reuse ;  /* 0x0000b4000fbe7a23 */ /* 0x100fe400000108b2 */
[----:B------:R-:W4:Y:S01]  /*114c0*/  MUFU.EX2 R184, R184 ;  /* 0x000000b800b87308 */ /* 0x000f220000000800 */
[----:B------:R-:W5:Y:S01]  /*114d0*/  LDSM.16.MT88.4 R12, [R205+0x4880] ;  /* 0x00488000cd0c783b */ /* 0x000f620000004200 */
[--C-:B------:R-:W-:Y:S02]  /*114e0*/  FFMA.FTZ R236, R181, c[0x0][0x2d0], -R178.reuse ;  /* 0x0000b400b5ec7a23 */ /* 0x100fe400000108b2 */
[--C-:B------:R-:W-:Y:S01]  /*114f0*/  FFMA.FTZ R239, R179, c[0x0][0x2d0], -R178.reuse ;  /* 0x0000b400b3ef7a23 */ /* 0x100fe200000108b2 */
[----:B------:R-:W-:Y:S01]  /*11500*/  LDSM.16.MT88.4 R180, [R207+0x6880] ;  /* 0x00688000cfb4783b */ /* 0x000fe20000004200 */
[----:B------:R-:W-:-:S02]  /*11510*/  FFMA.FTZ R238, R177, c[0x0][0x2d0], -R178 ;  /* 0x0000b400b1ee7a23 */ /* 0x000fc400000108b2 */
[----:B------:R-:W-:Y:S01]  /*11520*/  MUFU.EX2 R187, R187 ;  /* 0x000000bb00bb7308 */ /* 0x000fe20000000800 */
[----:B------:R-:W-:Y:S02]  /*11530*/  FFMA.FTZ R243, R176, c[0x0][0x2d0], -R178 ;  /* 0x0000b400b0f37a23 */ /* 0x000fe400000108b2 */
[----:B------:R-:W-:Y:S05]  /*11540*/  LDSM.16.MT88.4 R176, [R205+0x6880] ;  /* 0x00688000cdb0783b */ /* 0x000fea0000004200 */
[----:B------:R-:W1:Y:S01]  /*11550*/  MUFU.EX2 R0, R0 ;  /* 0x0000000000007308 */ /* 0x000e620000000800 */
[----:B----4-:R-:W-:Y:S01]  /*11560*/  F2FP.PACK_AB R141, R184, R189 ;  /* 0x000000bdb88d723e */ /* 0x010fe200000000ff */
[----:B------:R-:W-:-:S06]  /*11570*/  FADD.FTZ R184, R189, R184 ;  /* 0x000000b8bdb87221 */ /* 0x000fcc0000010000 */
[----:B------:R-:W-:Y:S01]  /*11580*/  MUFU.EX2 R235, R235 ;  /* 0x000000eb00eb7308 */ /* 0x000fe20000000800 */
[----:B-1----:R-:W-:-:S07]  /*11590*/  F2FP.PACK_AB R143, R0, R187 ;  /* 0x000000bb008f723e */ /* 0x002fce00000000ff */
[----:B------:R-:W1:Y:S01]  /*115a0*/  MUFU.EX2 R214, R214 ;  /* 0x000000d600d67308 */ /* 0x000e620000000800 */
[----:B------:R-:W-:-:S04]  /*115b0*/  FADD.FTZ R187, R187, R184 ;  /* 0x000000b8bbbb7221 */ /* 0x000fc80000010000 */
[----:B------:R-:W-:Y:S01]  /*115c0*/  FADD.FTZ R0, R0, R187 ;  /* 0x000000bb00007221 */ /* 0x000fe20000010000 */
        /* <DEDUP_REMOVED lines=36> */
[C---:B------:R-:W-:Y:S07]  /*11810*/  HMMA.16816.F32 R144, R140.reuse, R4, RZ ;  /* 0x000000048c90723c */ /* 0x040fee00000018ff */
[----:B------:R-:W-:Y:S01]  /*11820*/  F2FP.PACK_AB R4, R188, R231 ;  /* 0x000000e7bc04723e */ /* 0x000fe200000000ff */
[----:B------:R-:W-:Y:S01]  /*11830*/  HMMA.16816.F32 R140, R140, R6, RZ ;  /* 0x000000068c8c723c */ /* 0x000fe200000018ff */
[----:B-1----:R-:W-:Y:S01]  /*11840*/  F2FP.PACK_AB R5, R214, R235 ;  /* 0x000000ebd605723e */ /* 0x002fe200000000ff */
[----:B------:R-:W-:-:S02]  /*11850*/  FADD.FTZ R231, R231, R2 ;  /* 0x00000002e7e77221 */ /* 0x000fc40000010000 */
[----:B------:R-:W-:Y:S02]  /*11860*/  FADD.FTZ R235, R235, R0 ;  /* 0x00000000ebeb7221 */ /* 0x000fe40000010000 */
[----:B------:R-:W-:Y:S01]  /*11870*/  FADD.FTZ R188, R188, R231 ;  /* 0x000000e7bcbc7221 */ /* 0x000fe20000010000 */
[----:B------:R-:W-:Y:S01]  /*11880*/  F2FP.PACK_AB R6, R186, R191 ;  /* 0x000000bfba06723e */ /* 0x000fe200000000ff */
[----:B------:R-:W-:Y:S01]  /*11890*/  FADD.FTZ R214, R214, R235 ;  /* 0x000000ebd6d67221 */ /* 0x000fe20000010000 */
[----:B----4-:R-:W-:Y:S01]  /*118a0*/  F2FP.PACK_AB R7, R190, R233 ;  /* 0x000000e9be07723e */ /* 0x010fe200000000ff */
[----:B------:R-:W-:Y:S02]  /*118b0*/  FADD.FTZ R191, R191, R188 ;  /* 0x000000bcbfbf7221 */ /* 0x000fe40000010000 */
[----:B------:R-:W-:Y:S02]  /*118c0*/  FADD.FTZ R233, R233, R214 ;  /* 0x000000d6e9e97221 */ /* 0x000fe40000010000 */
[----:B------:R-:W-:-:S02]  /*118d0*/  FADD.FTZ R191, R186, R191 ;  /* 0x000000bfbabf7221 */ /* 0x000fc40000010000 */
[----:B--2---:R-:W-:Y:S01]  /*118e0*/  HMMA.16816.F32 R152, R4, R8, R152 ;  /* 0x000000080498723c */ /* 0x004fe20000001898 */
[----:B------:R-:W-:-:S07]  /*118f0*/  FADD.FTZ R233, R190, R233 ;  /* 0x000000e9bee97221 */ /* 0x000fce0000010000 */
[C---:B------:R-:W-:Y:S01]  /*11900*/  HMMA.16816.F32 R28, R4.reuse, R10, R28 ;  /* 0x0000000a041c723c */ /* 0x040fe2000000181c */
[----:B------:R-:W1:Y:S07]  /*11910*/  LDSM.16.MT88.4 R8, [R204+0x6080] ;  /* 0x00608000cc08783b */ /* 0x000e6e0000004200 */
[C---:B---3--:R-:W-:Y:S08]  /*11920*/  HMMA.16816.F32 R32, R4.reuse, R16, R32 ;  /* 0x000000100420723c */ /* 0x048ff00000001820 */
[C---:B------:R-:W-:Y:S01]  /*11930*/  HMMA.16816.F32 R36, R4.reuse, R18, R36 ;  /* 0x000000120424723c */ /* 0x040fe20000001824 */
[----:B------:R-:W-:Y:S07]  /*11940*/  LDSM.16.MT88.4 R16, [R205+0x7880] ;  /* 0x00788000cd10783b */ /* 0x000fee0000004200 */
[C---:B-----5:R-:W-:Y:S08]  /*11950*/  HMMA.16816.F32 R40, R4.reuse, R12, R40 ;  /* 0x0000000c0428723c */ /* 0x060ff00000001828 */
[C---:B------:R-:W-:Y:S01]  /*11960*/  HMMA.16816.F32 R44, R4.reuse, R14, R44 ;  /* 0x0000000e042c723c */ /* 0x040fe2000000182c */
[----:B------:R-:W-:Y:S07]  /*11970*/  LDSM.16.MT88.4 R12, [R204+0x7880] ;  /* 0x00788000cc0c783b */ /* 0x000fee0000004200 */
[C---:B------:R-:W-:Y:S08]  /*11980*/  HMMA.16816.F32 R64, R4.reuse, R164, R64 ;  /* 0x000000a40440723c */ /* 0x040ff00000001840 */
[C---:B-1----:R-:W-:Y:S08]  /*11990*/  HMMA.16816.F32 R80, R4.reuse, R8, R80 ;  /* 0x000000080450723c */ /* 0x042ff00000001850 */
        /* <DEDUP_REMOVED lines=13> */
[C---:B------:R-:W-:Y:S08]  /*11a70*/  HMMA.16816.F32 R48, R4.reuse, R172, R48 ;  /* 0x000000ac0430723c */ /* 0x040ff00000001830 */
[C---:B------:R-:W-:Y:S01]  /*11a80*/  HMMA.16816.F32 R52, R4.reuse, R174, R52 ;  /* 0x000000ae0434723c */ /* 0x040fe20000001834 */
[----:B------:R-:W-:Y:S07]  /*11a90*/  LDSM.16.MT88.4 R172, [R204+0x6880] ;  /* 0x00688000ccac783b */ /* 0x000fee0000004200 */
[C---:B------:R-:W-:Y:S08]  /*11aa0*/  HMMA.16816.F32 R56, R4.reuse, R168, R56 ;  /* 0x000000a80438723c */ /* 0x040ff00000001838 */
[C---:B------:R-:W-:Y:S01]  /*11ab0*/  HMMA.16816.F32 R60, R4.reuse, R170, R60 ;  /* 0x000000aa043c723c */ /* 0x040fe2000000183c */
[----:B------:R-:W-:Y:S07]  /*11ac0*/  LDSM.16.MT88.4 R168, [R207+0x8080] ;  /* 0x00808000cfa8783b */ /* 0x000fee0000004200 */
[C---:B------:R-:W-:Y:S08]  /*11ad0*/  HMMA.16816.F32 R96, R4.reuse, R20, R96 ;  /* 0x000000140460723c */ /* 0x040ff00000001860 */
[C---:B------:R-:W-:Y:S01]  /*11ae0*/  HMMA.16816.F32 R100, R4.reuse, R22, R100 ;  /* 0x000000160464723c */ /* 0x040fe20000001864 */
[----:B------:R-:W5:Y:S07]  /*11af0*/  LDSM.16.MT88.4 R20, [R207+0x5080] ;  /* 0x00508000cf14783b */ /* 0x000f6e0000004200 */
[C---:B------:R-:W-:Y:S08]  /*11b00*/  HMMA.16816.F32 R104, R4.reuse, R16, R104 ;  /* 0x000000100468723c */ /* 0x040ff00000001868 */
[C---:B------:R-:W-:Y:S01]  /*11b10*/  HMMA.16816.F32 R108, R4.reuse, R18, R108 ;  /* 0x00000012046c723c */ /* 0x040fe2000000186c */
[----:B------:R-:W1:Y:S07]  /*11b20*/  LDSM.16.MT88.4 R16, [R205+0x5080] ;  /* 0x00508000cd10783b */ /* 0x000e6e0000004200 */
[C---:B------:R-:W-:Y:S08]  /*11b30*/  HMMA.16816.F32 R112, R4.reuse, R12, R112 ;  /* 0x0000000c0470723c */ /* 0x040ff00000001870 */
[C---:B------:R-:W-:Y:S01]  /*11b40*/  HMMA.16816.F32 R116, R4.reuse, R14, R116 ;  /* 0x0000000e0474723c */ /* 0x040fe20000001874 */
[----:B------:R-:W1:Y:S07]  /*11b50*/  LDSM.16.MT88.4 R12, [R204+0x5080] ;  /* 0x00508000cc0c783b */ /* 0x000e6e0000004200 */
[C---:B--2---:R-:W-:Y:S08]  /*11b60*/  HMMA.16816.F32 R148, R4.reuse, R164, R148 ;  /* 0x000000a40494723c */ /* 0x044ff00000001894 */
[C---:B------:R-:W-:Y:S01]  /*11b70*/  HMMA.16816.F32 R128, R4.reuse, R166, R128 ;  /* 0x000000a60480723c */ /* 0x040fe20000001880 */
[----:B------:R-:W-:Y:S07]  /*11b80*/  LDSM.16.MT88.4 R164, [R206+0x8080] ;  /* 0x00808000cea4783b */ /* 0x000fee0000004200 */
[C---:B---3--:R-:W-:Y:S08]  /*11b90*/  HMMA.16816.F32 R132, R4.reuse, R160, R132 ;  /* 0x000000a00484723c */ /* 0x048ff00000001884 */
[C---:B------:R-:W-:Y:S01]  /*11ba0*/  HMMA.16816.F32 R136, R4.reuse, R162, R136 ;  /* 0x000000a20488723c */ /* 0x040fe20000001888 */
[----:B------:R-:W-:Y:S07]  /*11bb0*/  LDSM.16.MT88.4 R160, [R205+0x8080] ;  /* 0x00808000cda0783b */ /* 0x000fee0000004200 */
[C---:B----4-:R-:W-:Y:S08]  /*11bc0*/  HMMA.16816.F32 R144, R4.reuse, R24, R144 ;  /* 0x000000180490723c */ /* 0x050ff00000001890 */
[----:B------:R-:W-:Y:S01]  /*11bd0*/  HMMA.16816.F32 R140, R4, R26, R140 ;  /* 0x0000001a048c723c */ /* 0x000fe2000000188c */
[----:B------:R-:W-:Y:S06]  /*11be0*/  LDSM.16.MT88.4 R24, [R204+0x8080] ;  /* 0x00808000cc18783b */ /* 0x000fec0000004200 */
        /* <DEDUP_REMOVED lines=9> */
[----:B-1----:R-:W-:Y:S01]  /*11c80*/  HMMA.16816.F32 R32, R4, R8, R32 ;  /* 0x000000080420723c */ /* 0x002fe20000001820 */
[----:B------:R-:W-:-:S02]  /*11c90*/  FADD.FTZ R238, R238, R239 ;  /* 0x000000efeeee7221 */ /* 0x000fc40000010000 */
[----:B------:R-:W-:Y:S02]  /*11ca0*/  FADD.FTZ R241, R241, R234 ;  /* 0x000000eaf1f17221 */ /* 0x000fe40000010000 */
[----:B------:R-:W-:-:S03]  /*11cb0*/  FADD.FTZ R239, R243, R238 ;  /* 0x000000eef3ef7221 */ /* 0x000fc60000010000 */
[C---:B------:R-:W-:Y:S01]  /*11cc0*/  HMMA.16816.F32 R36, R4.reuse, R10, R36 ;  /* 0x0000000a0424723c */ /* 0x040fe20000001824 */
[----:B------:R-:W1:Y:S07]  /*11cd0*/  LDSM.16.MT88.4 R8, [R206+0x6880] ;  /* 0x00688000ce08783b */ /* 0x000e6e0000004200 */
[C---:B-----5:R-:W-:Y:S08]  /*11ce0*/  HMMA.16816.F32 R152, R4.reuse, R20, R152 ;  /* 0x000000140498723c */ /* 0x060ff00000001898 */
        /* <DEDUP_REMOVED lines=29> */
[C---:B----4-:R-:W-:Y:S08]  /*11ec0*/  HMMA.16816.F32 R132, R4.reuse, R12, R132 ;  /* 0x0000000c0484723c */ /* 0x050ff00000001884 */
[C---:B------:R-:W-:Y:S08]  /*11ed0*/  HMMA.16816.F32 R136, R4.reuse, R14, R136 ;  /* 0x0000000e0488723c */ /* 0x040ff00000001888 */
[C---:B-1----:R-:W-:Y:S08]  /*11ee0*/  HMMA.16816.F32 R144, R4.reuse, R8, R144 ;  /* 0x000000080490723c */ /* 0x042ff00000001890 */
[----:B------:R-:W-:Y:S01]  /*11ef0*/  HMMA.16816.F32 R140, R4, R10, R140 ;  /* 0x0000000a048c723c */ /* 0x000fe2000000188c */
[----:B------:R-:W-:Y:S07]  /*11f00*/  @!P1 BRA `(.L_x_941) ;  /* 0x00002d6000009947 */ /* 0x000fee0003800000 */
[----:B------:R-:W1:Y:S01]  /*11f10*/  S2R R5, SR_TID.X ;  /* 0x0000000000057919 */ /* 0x000e620000002100 */
[----:B------:R-:W-:-:S02]  /*11f20*/  IADD3 R238, R156, -0x2, RZ ;  /* 0xfffffffe9cee7810 */ /* 0x000fc40007ffe0ff */
[----:B-1----:R-:W-:-:S04]  /*11f30*/  SHF.R.S32.HI R0, RZ, 0x1f, R5 ;  /* 0x0000001fff007819 */ /* 0x002fc80000011405 */
[----:B------:R-:W-:-:S04]  /*11f40*/  LEA.HI R231, R0, R5, RZ, 0x3 ;  /* 0x0000000500e77211 */ /* 0x000fc800078f18ff */
[----:B------:R-:W-:Y:S02]  /*11f50*/  LOP3.LUT R0, R231, 0xfffffff8, RZ, 0xc0, !PT ;  /* 0xfffffff8e7007812 */ /* 0x000fe400078ec0ff */
[----:B------:R-:W-:-:S03]  /*11f60*/  SHF.R.S32.HI R231, RZ, 0x3, R231 ;  /* 0x00000003ffe77819 */ /* 0x000fc600000114e7 */
[----:B------:R-:W-:Y:S01]  /*11f70*/  IMAD.IADD R0, R5, 0x1, -R0 ;  /* 0x0000000105007824 */ /* 0x000fe200078e0a00 */
[----:B------:R-:W-:-:S03]  /*11f80*/  IADD3 R231, -R231, 0x30, RZ ;  /* 0x00000030e7e77810 */ /* 0x000fc60007ffe1ff */
[----:B------:R-:W-:-:S05]  /*11f90*/  IMAD.SHL.U32 R233, R0, 0x8, RZ ;  /* 0x0000000800e97824 */ /* 0x000fca00078e00ff */
[C---:B------:R-:W-:Y:S02]  /*11fa0*/  IADD3 R2, R233.reuse, 0x40, RZ ;  /* 0x00000040e9027810 */ /* 0x040fe40007ffe0ff */
[----:B------:R-:W-:Y:S02]  /*11fb0*/  IADD3 R0, R233, 0x80, RZ ;  /* 0x00000080e9007810 */ /* 0x000fe40007ffe0ff */
[----:B------:R-:W-:Y:S02]  /*11fc0*/  SHF.R.S32.HI R235, RZ, 0x1f, R2 ;  /* 0x0000001fffeb7819 */ /* 0x000fe40000011402 */
[----:B------:R-:W-:Y:S02]  /*11fd0*/  SHF.R.S32.HI R237, RZ, 0x1f, R0 ;  /* 0x0000001fffed7819 */ /* 0x000fe40000011400 */
[----:B------:R-:W-:Y:S02]  /*11fe0*/  LEA.HI R235, R235, R2, RZ, 0x3 ;  /* 0x00000002ebeb7211 */ /* 0x000fe400078f18ff */
[----:B------:R-:W-:-:S02]  /*11ff0*/  LEA.HI R237, R237, R0, RZ, 0x3 ;  /* 0x00000000eded7211 */ /* 0x000fc400078f18ff */
[----:B------:R-:W-:Y:S02]  /*12000*/  LOP3.LUT R235, R235, 0xfffffff8, RZ, 0xc0, !PT ;  /* 0xfffffff8ebeb7812 */ /* 0x000fe400078ec0ff */
[----:B------:R-:W-:Y:S02]  /*12010*/  LOP3.LUT R237, R237, 0xfffffff8, RZ, 0xc0, !PT ;  /* 0xfffffff8eded7812 */ /* 0x000fe400078ec0ff */
[----:B------:R-:W-:Y:S02]  /*12020*/  SHF.R.S32.HI R232, RZ, 0x1f, R233 ;  /* 0x0000001fffe87819 */ /* 0x000fe400000114e9 */
[----:B------:R-:W-:Y:S02]  /*12030*/  SHF.R.S32.HI R234, RZ, 0x1f, R235 ;  /* 0x0000001fffea7819 */ /* 0x000fe400000114eb */
[----:B------:R-:W-:Y:S02]  /*12040*/  SHF.R.S32.HI R236, RZ, 0x1f, R237 ;  /* 0x0000001fffec7819 */ /* 0x000fe400000114ed */
[C---:B------:R-:W-:Y:S01]  /*12050*/  SHF.L.U64.HI R232, R233.reuse, 0x1, R232 ;  /* 0x00000001e9e87819 */ /* 0x040fe200000102e8 */
[----:B------:R-:W-:Y:S01]  /*12060*/  IMAD.SHL.U32 R233, R233, 0x2, RZ ;  /* 0x00000002e9e97824 */ /* 0x000fe200078e00ff */
[C---:B------:R-:W-:Y:S01]  /*12070*/  SHF.L.U64.HI R234, R235.reuse, 0x1, R234 ;  /* 0x00000001ebea7819 */ /* 0x040fe200000102ea */
[----:B------:R-:W-:Y:S01]  /*12080*/  IMAD.SHL.U32 R235, R235, 0x2, RZ ;  /* 0x00000002ebeb7824 */ /* 0x000fe200078e00ff */
[C---:B------:R-:W-:Y:S01]  /*12090*/  SHF.L.U64.HI R236, R237.reuse, 0x1, R236 ;  /* 0x00000001edec7819 */ /* 0x040fe200000102ec */
[----:B------:R-:W-:-:S02]  /*120a0*/  IMAD.SHL.U32 R237, R237, 0x2, RZ ;  /* 0x00000002eded7824 */ /* 0x000fc400078e00ff */
.L_x_946:
[----:B------:R-:W-:Y:S01]  /*120b0*/  SHF.R.S32.HI R5, RZ, 0x1f, R226 ;  /* 0x0000001fff057819 */ /* 0x000fe200000114e2 */
[C---:B------:R-:W-:Y:S01]  /*120c0*/  IMAD.WIDE.U32 R8, R226.reuse, c[0x0][0x208], RZ ;  /* 0x00008200e2087a25 */ /* 0x040fe200078e00ff */
[----:B------:R-:W-:Y:S01]  /*120d0*/  SHF.R.S32.HI R159, RZ, 0x1f, R215 ;  /* 0x0000001fff9f7819 */ /* 0x000fe200000114d7 */
[----:B------:R-:W-:Y:S04]  /*120e0*/  DEPBAR.LE SB0, 0x0 ;  /* 0x000080000000791a */ /* 0x000fe80000000000 */
[----:B------:R-:W-:Y:S01]  /*120f0*/  BAR.SYNC.DEFER_BLOCKING 0x0 ;  /* 0x0000000000007b1d */ /* 0x000fe20000010000 */
[----:B------:R-:W-:Y:S01]  /*12100*/  IMAD R5, R5, c[0x0][0x208], RZ ;  /* 0x0000820005057a24 */ /* 0x000fe200078e02ff */
[----:B------:R-:W-:Y:S01]  /*12110*/  SHF.R.S32.HI R6, RZ, 0x1f, R225 ;  /* 0x0000001fff067819 */ /* 0x000fe200000114e1 */
[----:B------:R-:W-:Y:S01]  /*12120*/  IMAD.WIDE.U32 R10, R215, c[0x0][0x210], RZ ;  /* 0x00008400d70a7a25 */ /* 0x000fe200078e00ff */
[----:B------:R-:W-:Y:S02]  /*12130*/  ISETP.GE.AND P1, PT, R221, c[0x0][0x1d4], PT ;  /* 0x00007500dd007a0c */ /* 0x000fe40003f26270 */
[----:B------:R-:W-:Y:S01]  /*12140*/  SHF.R.S32.HI R243, RZ, 0x1f, R230 ;  /* 0x0000001ffff37819 */ /* 0x000fe200000114e6 */
[----:B------:R-:W-:Y:S01]  /*12150*/  IMAD R5, R226, c[0x0][0x20c], R5 ;  /* 0x00008300e2057a24 */ /* 0x000fe200078e0205 */
[----:B------:R-:W-:Y:S01]  /*12160*/  MOV R0, R3 ;  /* 0x0000000300007202 */ /* 0x000fe20000000f00 */
[----:B------:R-:W-:Y:S02]  /*12170*/  IMAD R6, R6, c[0x0][0x218], RZ ;  /* 0x0000860006067a24 */ /* 0x000fe400078e02ff */
[----:B------:R-:W-:Y:S02]  /*12180*/  IMAD.IADD R9, R9, 0x1, R5 ;  /* 0x0000000109097824 */ /* 0x000fe400078e0205 */
[----:B------:R-:W-:Y:S02]  /*12190*/  IMAD R5, R159, c[0x0][0x210], RZ ;  /* 0x000084009f057a24 */ /* 0x000fe400078e02ff */
[----:B------:R-:W-:Y:S04]  /*121a0*/  IMAD.WIDE.U32 R8, R225, c[0x0][0x218], R8 ;  /* 0x00008600e1087a25 */ /* 0x000fe800078e0008 */
[----:B------:R-:W-:Y:S01]  /*121b0*/  IMAD R5, R215, c[0x0][0x214], R5 ;  /* 0x00008500d7057a24 */ /* 0x000fe200078e0205 */
[----:B------:R-:W-:Y:S01]  /*121c0*/  IADD3 R4, P0, R10, R8, RZ ;  /* 0x000000080a047210 */ /* 0x000fe20007f1e0ff */
[----:B------:R-:W-:Y:S02]  /*121d0*/  IMAD R6, R225, c[0x0][0x21c], R6 ;  /* 0x00008700e1067a24 */ /* 0x000fe400078e0206 */
[----:B------:R-:W-:Y:S01]  /*121e0*/  IMAD.IADD R5, R11, 0x1, R5 ;  /* 0x000000010b057824 */ /* 0x000fe200078e0205 */
[----:B------:R-:W-:Y:S01]  /*121f0*/  LDSM.16.M88.4 R160, [R210] ;  /* 0x00000000d2a0783b */ /* 0x000fe20000000200 */
[----:B------:R-:W-:Y:S01]  /*12200*/  IMAD R214, R213, 0x2, R210 ;  /* 0x00000002d5d67824 */ /* 0x000fe200078e02d2 */
[----:B------:R-:W-:Y:S01]  /*12210*/  ULDC.64 UR4, c[0x0][0x118] ;  /* 0x0000460000047ab9 */ /* 0x000fe20000000a00 */
[----:B------:R-:W-:Y:S01]  /*12220*/  BSSY B0, `(.L_x_942) ;  /* 0x0000031000007945 */ /* 0x000fe20003800000 */
[----:B------:R-:W-:Y:S01]  /*12230*/  LDSM.16.M88.4 R164, [R209+0xa080] ;  /* 0x00a08000d1a4783b */ /* 0x000fe20000000200 */
[----:B------:R-:W-:Y:S02]  /*12240*/  IADD3.X R5, R5, R9, R6, P0, !PT ;  /* 0x0000000905057210 */ /* 0x000fe400007fe406 */
[C---:B------:R-:W-:Y:S01]  /*12250*/  LEA R2, P0, R4.reuse, c[0x0][0x1f8], 0x1 ;  /* 0x00007e0004027a11 */ /* 0x040fe200078008ff */
[----:B------:R-:W-:Y:S03]  /*12260*/  LDSM.16.M88.4 R168, [R209+0xa880] ;  /* 0x00a88000d1a8783b */ /* 0x000fe60000000200 */
[----:B------:R-:W-:Y:S01]  /*12270*/  LEA.HI.X R10, R4, c[0x0][0x1fc], R5, 0x1, P0 ;  /* 0x00007f00040a7a11 */ /* 0x000fe200000f0c05 */
[----:B------:R-:W-:Y:S04]  /*12280*/  LDSM.16.M88.4 R172, [R209+0xb080] ;  /* 0x00b08000d1ac783b */ /* 0x000fe80000000200 */
[----:B------:R-:W1:Y:S04]  /*12290*/  SHFL.IDX PT, R4, R2, RZ, 0x181f ;  /* 0x00181fff02047589 */ /* 0x000e6800000e0000 */
[----:B------:R-:W-:Y:S04]  /*122a0*/  LDSM.16.M88.4 R176, [R214] ;  /* 0x00000000d6b0783b */ /* 0x000fe80000000200 */
[----:B------:R-:W2:Y:S04]  /*122b0*/  SHFL.IDX PT, R5, R10, RZ, 0x181f ;  /* 0x00181fff0a057589 */ /* 0x000ea800000e0000 */
[----:B------:R3:W4:Y:S04]  /*122c0*/  LDSM.16.M88.4 R180, [R208] ;  /* 0x00000000d0b4783b */ /* 0x0007280000000200 */
[----:B------:R3:W3:Y:S04]  /*122d0*/  LDSM.16.M88.4 R184, [R203] ;  /* 0x00000000cbb8783b */ /* 0x0006e80000000200 */
[----:B------:R3:W3:Y:S01]  /*122e0*/  LDSM.16.M88.4 R188, [R202] ;  /* 0x00000000cabc783b */ /* 0x0006e20000000200 */
[C---:B-1----:R-:W-:Y:S05]  /*122f0*/  IADD3 R12, P0, R4.reuse, R233, RZ ;  /* 0x000000e9040c7210 */ /* 0x042fea0007f1e0ff */
[C---:B--2---:R-:W-:Y:S01]  /*12300*/  IMAD.X R13, R5.reuse, 0x1, R232, P0 ;  /* 0x00000001050d7824 */ /* 0x044fe200000e06e8 */
[C---:B------:R-:W-:Y:S04]  /*12310*/  IADD3 R8, P0, R4.reuse, R235, RZ ;  /* 0x000000eb04087210 */ /* 0x040fe80007f1e0ff */
[----:B------:R-:W-:Y:S01]  /*12320*/  @!PT LDS RZ, [RZ] ;  /* 0x00000000fffff984 */ /* 0x000fe20000000800 */
[----:B------:R-:W-:Y:S01]  /*12330*/  @!PT LDS RZ, [RZ] ;  /* 0x00000000fffff984 */ /* 0x000fe20000000800 */
[----:B------:R-:W-:Y:S01]  /*12340*/  @!PT LDS RZ, [RZ] ;  /* 0x00000000fffff984 */ /* 0x000fe20000000800 */
[----:B------:R1:W-:Y:S01]  /*12350*/  LDGSTS.E.BYPASS.LTC128B.128 [R227+0x4080], [R12.64], !P6 ;  /* 0x040800000ce37fae */ /* 0x0003e2000f101d44 */
[C---:B------:R-:W-:Y:S02]  /*12360*/  IADD3.X R9, R5.reuse, R234, RZ, P0, !PT ;  /* 0x000000ea05097210 */ /* 0x040fe400007fe4ff */
[----:B------:R-:W-:Y:S03]  /*12370*/  IADD3 R6, P0, R4, R237, RZ ;  /* 0x000000ed04067210 */ /* 0x000fe60007f1e0ff */
[----:B------:R1:W-:Y:S01]  /*12380*/  LDGSTS.E.BYPASS.LTC128B.128 [R227+0x5880], [R8.64], !P1 ;  /* 0x0588000008e37fae */ /* 0x0003e2000c901d44 */
[----:B------:R-:W-:Y:S01]  /*12390*/  ISETP.GT.AND P1, PT, R216, 0x7f, PT ;  /* 0x0000007fd800780c */ /* 0x000fe20003f24270 */
[----:B------:R-:W-:Y:S01]  /*123a0*/  IMAD.X R7, R5, 0x1, R236, P0 ;  /* 0x0000000105077824 */ /* 0x000fe200000e06ec */
[C---:B------:R-:W-:Y:S04]  /*123b0*/  LEA R4, P0, R230.reuse, R4, 0x1 ;  /* 0x00000004e6047211 */ /* 0x040fe800078008ff */
[----:B------:R1:W-:Y:S01]  /*123c0*/  LDGSTS.E.BYPASS.LTC128B.128 [R227+0x7080], [R6.64], !P5 ;  /* 0x0708000006e37fae */ /* 0x0003e2000e901d44 */
[----:B------:R-:W-:Y:S05]  /*123d0*/  LEA.HI.X R5, R230, R5, R243, 0x1, P0 ;  /* 0x00000005e6057211 */ /* 0x000fea00000f0cf3 */
[----:B------:R1:W-:Y:S01]  /*123e0*/  LDGSTS.E.BYPASS.LTC128B.128 [R227+0x8880], [R4.64], !P4 ;  /* 0x0888000004e37fae */ /* 0x0003e2000e101d44 */
[----:B------:R-:W-:-:S05]  /*123f0*/  @P1 BRA `(.L_x_943) ;  /* 0x0000013000001947 */ /* 0x000fca0003800000 */
[----:B----4-:R-:W-:-:S05]  /*12400*/  BRA.DIV ~URZ, `(.L_x_944) ;  /* 0x00005ae27f007947 */ /* 0x010fca000b800000 */
[----:B-1----:R1:W2:Y:S04]  /*12410*/  SHFL.IDX PT, R5, R10, 0x1, 0x181f ;  /* 0x00381f000a057f89 */ /* 0x0022a800000e0000 */
[----:B------:R1:W4:Y:S02]  /*12420*/  SHFL.IDX PT, R9, R2, 0x1, 0x181f ;  /* 0x00381f0002097f89 */ /* 0x00032400000e0000 */
.L_x_965:
[----:B----4-:R-:W-:Y:S02]  /*12430*/  IADD3 R12, P0, R9, R233, RZ ;  /* 0x000000e9090c7210 */ /* 0x010fe40007f1e0ff */
[----:B------:R-:W-:Y:S03]  /*12440*/  ISETP.GE.AND P1, PT, R221, c[0x0][0x1d4], PT ;  /* 0x00007500dd007a0c */ /* 0x000fe60003f26270 */
[----:B--2---:R-:W-:Y:S01]  /*12450*/  IMAD.X R13, R5, 0x1, R232, P0 ;  /* 0x00000001050d7824 */ /* 0x004fe200000e06e8 */
[----:B-1----:R-:W-:Y:S04]  /*12460*/  IADD3 R10, P0, R9, R235, RZ ;  /* 0x000000eb090a7210 */ /* 0x002fe80007f1e0ff */
[----:B------:R-:W-:Y:S01]  /*12470*/  @!PT LDS RZ, [RZ] ;  /* 0x00000000fffff984 */ /* 0x000fe20000000800 */
[----:B------:R-:W-:Y:S01]  /*12480*/  @!PT LDS RZ, [RZ] ;  /* 0x00000000fffff984 */ /* 0x000fe20000000800 */
[----:B------:R-:W-:Y:S01]  /*12490*/  @!PT LDS RZ, [RZ] ;  /* 0x00000000fffff984 */ /* 0x000fe20000000800 */
[----:B------:R1:W-:Y:S01]  /*124a0*/  LDGSTS.E.BYPASS.LTC128B.128 [R227+0x5080], [R12.64], !P6 ;  /* 0x050800000ce37fae */ /* 0x0003e2000f101d44 */
[----:B------:R-:W-:Y:S01]  /*124b0*/  IMAD.X R11, R5, 0x1, R234, P0 ;  /* 0x00000001050b7824 */ /* 0x000fe200000e06ea */
[----:B------:R-:W-:Y:S04]  /*124c0*/  IADD3 R6, P0, R9, R237, RZ ;  /* 0x000000ed09067210 */ /* 0x000fe80007f1e0ff */
[----:B------:R1:W-:Y:S01]  /*124d0*/  LDGSTS.E.BYPASS.LTC128B.128 [R227+0x6880], [R10.64], !P1 ;  /* 0x068800000ae37fae */ /* 0x0003e2000c901d44 */
[----:B------:R-:W-:Y:S01]  /*124e0*/  IMAD.X R7, R5, 0x1, R236, P0 ;  /* 0x0000000105077824 */ /* 0x000fe200000e06ec */
[C---:B------:R-:W-:Y:S04]  /*124f0*/  LEA R4, P0, R230.reuse, R9, 0x1 ;  /* 0x00000009e6047211 */ /* 0x040fe800078008ff */
[----:B------:R1:W-:Y:S01]  /*12500*/  LDGSTS.E.BYPASS.LTC128B.128 [R227+0x8080], [R6.64], !P5 ;  /* 0x0808000006e37fae */ /* 0x0003e2000e901d44 */
[----:B------:R-:W-:Y:S05]  /*12510*/  LEA.HI.X R5, R230, R5, R243, 0x1, P0 ;  /* 0x00000005e6057211 */ /* 0x000fea00000f0cf3 */
[----:B------:R1:W-:Y:S03]  /*12520*/  LDGSTS.E.BYPASS.LTC128B.128 [R227+0x9880], [R4.64], !P4 ;  /* 0x0988000004e37fae */ /* 0x0003e6000e101d44 */
.L_x_943:
[----:B----4-:R-:W-:Y:S05]  /*12530*/  BSYNC B0 ;  /* 0x0000000000007941 */ /* 0x010fea0003800000 */
.L_x_942:
[----:B------:R-:W0:Y:S01]  /*12540*/  LDGDEPBAR ;  /* 0x00000000000079af */ /* 0x000e220000000000 */
[----:B------:R-:W-:Y:S01]  /*12550*/  WARPSYNC 0xffffffff ;  /* 0xffffffff00007948 */ /* 0x000fe20003800000 */
[C---:B-1----:R-:W-:Y:S03]  /*12560*/  HMMA.16816.F32 R4, R160.reuse, R164, RZ ;  /* 0x000000a4a004723c */ /* 0x042fe600000018ff */
[----:B------:R-:W-:Y:S01]  /*12570*/  ISETP.GE.AND P0, PT, R238, 0x1, PT ;  /* 0x00000001ee00780c */ /* 0x000fe20003f06270 */
[C---:B------:R-:W-:Y:S01]  /*12580*/  IMAD R158, R211.reuse, 0x2, R210 ;  /* 0x00000002d39e7824 */ /* 0x040fe200078e02d2 */
[----:B------:R-:W-:Y:S01]  /*12590*/  LEA R2, R212, R209, 0x1 ;  /* 0x000000d1d4027211 */ /* 0x000fe200078e08ff */
[----:B------:R-:W-:Y:S02]  /*125a0*/  IMAD R156, R211, 0x2, R214 ;  /* 0x00000002d39c7824 */ /* 0x000fe400078e02d6 */
[C---:B------:R-:W-:Y:S01]  /*125b0*/  HMMA.16816.F32 R8, R160.reuse, R166, RZ ;  /* 0x000000a6a008723c */ /* 0x040fe200000018ff */
[----:B------:R-:W-:Y:S07]  /*125c0*/  LDSM.16.M88.4 R164, [R158] ;  /* 0x000000009ea4783b */ /* 0x000fee0000000200 */
[C---:B------:R-:W-:Y:S08]  /*125d0*/  HMMA.16816.F32 R12, R160.reuse, R168, RZ ;  /* 0x000000a8a00c723c */ /* 0x040ff000000018ff */
[C---:B------:R-:W-:Y:S01]  /*125e0*/  HMMA.16816.F32 R16, R160.reuse, R170, RZ ;  /* 0x000000aaa010723c */ /* 0x040fe200000018ff */
[----:B------:R-:W1:Y:S07]  /*125f0*/  LDSM.16.M88.4 R168, [R2+0xa080] ;  /* 0x00a0800002a8783b */ /* 0x000e6e0000000200 */
[C---:B------:R-:W-:Y:S08]  /*12600*/  HMMA.16816.F32 R20, R160.reuse, R172, RZ ;  /* 0x000000aca014723c */ /* 0x040ff000000018ff */
[----:B------:R-:W-:Y:S01]  /*12610*/  HMMA.16816.F32 R24, R160, R174, RZ ;  /* 0x000000aea018723c */ /* 0x000fe200000018ff */
[----:B------:R-:W2:Y:S05]  /*12620*/  LDSM.16.M88.4 R160, [R2+0xa880] ;  /* 0x00a8800002a0783b */ /* 0x000eaa0000000200 */
[----:B------:R-:W4:Y:S02]  /*12630*/  LDSM.16.M88.4 R172, [R2+0xb080] ;  /* 0x00b0800002ac783b */ /* 0x000f240000000200 */
[C---:B------:R-:W-:Y:S08]  /*12640*/  HMMA.16816.F32 R4, R176.reuse, R180, R4 ;  /* 0x000000b4b004723c */ /* 0x040ff00000001804 */
[C---:B------:R-:W-:Y:S01]  /*12650*/  HMMA.16816.F32 R8, R176.reuse, R182, R8 ;  /* 0x000000b6b008723c */ /* 0x040fe20000001808 */
[----:B------:R-:W-:Y:S07]  /*12660*/  LDSM.16.M88.4 R180, [R156] ;  /* 0x000000009cb4783b */ /* 0x000fee0000000200 */
[C---:B---3--:R-:W-:Y:S08]  /*12670*/  HMMA.16816.F32 R12, R176.reuse, R184, R12 ;  /* 0x000000b8b00c723c */ /* 0x048ff0000000180c */
[C---:B------:R-:W-:Y:S01]  /*12680*/  HMMA.16816.F32 R16, R176.reuse, R186, R16 ;  /* 0x000000bab010723c */ /* 0x040fe20000001810 */
[----:B------:R-:W3:Y:S07]  /*12690*/  LDSM.16.M88.4 R184, [R201] ;  /* 0x00000000c9b8783b */ /* 0x000eee0000000200 */
[C---:B------:R-:W-:Y:S08]  /*126a0*/  HMMA.16816.F32 R20, R176.reuse, R188, R20 ;  /* 0x000000bcb014723c */ /* 0x040ff00000001814 */
[----:B------:R-:W-:Y:S01]  /*126b0*/  HMMA.16816.F32 R24, R176, R190, R24 ;  /* 0x000000beb018723c */ /* 0x000fe20000001818 */
[----:B------:R-:W5:Y:S05]  /*126c0*/  LDSM.16.M88.4 R176, [R201+0x800] ;  /* 0x00080000c9b0783b */ /* 0x000f6a0000000200 */
[----:B------:R-:W3:Y:S02]  /*126d0*/  LDSM.16.M88.4 R188, [R201+0x1000] ;  /* 0x00100000c9bc783b */ /* 0x000ee40000000200 */
[C---:B-1----:R-:W-:Y:S08]  /*126e0*/  HMMA.16816.F32 R4, R164.reuse, R168, R4 ;  /* 0x000000a8a404723c */ /* 0x042ff00000001804 */
[C---:B------:R-:W-:Y:S01]  /*126f0*/  HMMA.16816.F32 R8, R164.reuse, R170, R8 ;  /* 0x000000aaa408723c */ /* 0x040fe20000001808 */
[----:B------:R-:W-:Y:S07]  /*12700*/  LDSM.16.M88.4 R168, [R209+0xb880] ;  /* 0x00b88000d1a8783b */ /* 0x000fee0000000200 */
[C---:B--2---:R-:W-:Y:S08]  /*12710*/  HMMA.16816.F32 R12, R164.reuse, R160, R12 ;  /* 0x000000a0a40c723c */ /* 0x044ff0000000180c */
[C---:B------:R-:W-:Y:S01]  /*12720*/  HMMA.16816.F32 R16, R164.reuse, R162, R16 ;  /* 0x000000a2a410723c */ /* 0x040fe20000001810 */
[----:B------:R-:W1:Y:S07]  /*12730*/  LDSM.16.M88.4 R160, [R210+0x4000] ;  /* 0x00400000d2a0783b */ /* 0x000e6e0000000200 */
[C---:B----4-:R-:W-:Y:S08]  /*12740*/  HMMA.16816.F32 R20, R164.reuse, R172, R20 ;  /* 0x000000aca414723c */ /* 0x050ff00000001814 */
[----:B------:R-:W-:Y:S01]  /*12750*/  HMMA.16816.F32 R24, R164, R174, R24 ;  /* 0x000000aea418723c */ /* 0x000fe20000001818 */
[----:B------:R-:W2:Y:S05]  /*12760*/  LDSM.16.M88.4 R164, [R209+0xc080] ;  /* 0x00c08000d1a4783b */ /* 0x000eaa0000000200 */
[----:B------:R-:W4:Y:S02]  /*12770*/  LDSM.16.M88.4 R172, [R209+0xc880] ;  /* 0x00c88000d1ac783b */ /* 0x000f240000000200 */
[C---:B---3--:R-:W-:Y:S08]  /*12780*/  HMMA.16816.F32 R4, R180.reuse, R184, R4 ;  /* 0x000000b8b404723c */ /* 0x048ff00000001804 */
[C---:B------:R-:W-:Y:S01]  /*12790*/  HMMA.16816.F32 R8, R180.reuse, R186, R8 ;  /* 0x000000bab408723c */ /* 0x040fe20000001808 */
[----:B------:R-:W-:Y:S07]  /*127a0*/  LDSM.16.M88.4 R184, [R200] ;  /* 0x00000000c8b8783b */ /* 0x000fee0000000200 */
[C---:B-----5:R-:W-:Y:S08]  /*127b0*/  HMMA.16816.F32 R12, R180.reuse, R176, R12 ;  /* 0x000000b0b40c723c */ /* 0x060ff0000000180c */
[C---:B------:R-:W-:Y:S01]  /*127c0*/  HMMA.16816.F32 R16, R180.reuse, R178, R16 ;  /* 0x000000b2b410723c */ /* 0x040fe20000001810 */
[----:B------:R-:W3:Y:S07]  /*127d0*/  LDSM.16.M88.4 R176, [R214+0x4000] ;  /* 0x00400000d6b0783b */ /* 0x000eee0000000200 */
[C---:B------:R-:W-:Y:S08]  /*127e0*/  HMMA.16816.F32 R20, R180.reuse, R188, R20 ;  /* 0x000000bcb414723c */ /* 0x040ff00000001814 */
[----:B------:R-:W-:Y:S01]  /*127f0*/  HMMA.16816.F32 R24, R180, R190, R24 ;  /* 0x000000beb418723c */ /* 0x000fe20000001818 */
[----:B------:R-:W5:Y:S05]  /*12800*/  LDSM.16.M88.4 R180, [R199] ;  /* 0x00000000c7b4783b */ /* 0x000f6a0000000200 */
[----:B------:R-:W3:Y:S02]  /*12810*/  LDSM.16.M88.4 R188, [R198] ;  /* 0x00000000c6bc783b */ /* 0x000ee40000000200 */
        /* <DEDUP_REMOVED lines=12> */
[----:B------:R-:W-:Y:S07]  /*128e0*/  LDSM.16.M88.4 R184, [R201+0x1800] ;  /* 0x00180000c9b8783b */ /* 0x000fee0000000200 */
[C---:B-----5:R-:W-:Y:S08]  /*128f0*/  HMMA.16816.F32 R12, R176.reuse, R180, R12 ;  /* 0x000000b4b00c723c */ /* 0x060ff0000000180c */
[C---:B------:R-:W-:Y:S01]  /*12900*/  HMMA.16816.F32 R16, R176.reuse, R182, R16 ;  /* 0x000000b6b010723c */ /* 0x040fe20000001810 */
[----:B------:R-:W3:Y:S07]  /*12910*/  LDSM.16.M88.4 R180, [R156+0x4000] ;  /* 0x004000009cb4783b */ /* 0x000eee0000000200 */
        /* <DEDUP_REMOVED lines=84> */
[C---:B-1----:R-:W-:Y:S01]  /*12e60*/  HMMA.16816.F32 R4, R164.reuse, R168, R4 ;  /* 0x000000a8a404723c */ /* 0x042fe20000001804 */
[----:B------:R-:W-:Y:S04]  /*12e70*/  DEPBAR.LE SB0, 0x0 ;  /* 0x000080000000791a */ /* 0x000fe80000000000 */
[----:B------:R-:W-:Y:S03]  /*12e80*/  BAR.SYNC.DEFER_BLOCKING 0x0 ;  /* 0x0000000000007b1d */ /* 0x000fe60000010000 */
[C---:B------:R-:W-:Y:S08]  /*12e90*/  HMMA.16816.F32 R8, R164.reuse, R170, R8 ;  /* 0x000000aaa408723c */ /* 0x040ff00000001808 */
[C---:B--2---:R-:W-:Y:S08]  /*12ea0*/  HMMA.16816.F32 R12, R164.reuse, R160, R12 ;  /* 0x000000a0a40c723c */ /* 0x044ff0000000180c */
[C---:B------:R-:W-:Y:S08]  /*12eb0*/  HMMA.16816.F32 R16, R164.reuse, R162, R16 ;  /* 0x000000a2a410723c */ /* 0x040ff00000001810 */
[C---:B----4-:R-:W-:Y:S08]  /*12ec0*/  HMMA.16816.F32 R20, R164.reuse, R172, R20 ;  /* 0x000000aca414723c */ /* 0x050ff00000001814 */
[----:B------:R-:W-:Y:S08]  /*12ed0*/  HMMA.16816.F32 R24, R164, R174, R24 ;  /* 0x000000aea418723c */ /* 0x000ff00000001818 */
[C---:B---3--:R-:W-:Y:S08]  /*12ee0*/  HMMA.16816.F32 R4, R180.reuse, R184, R4 ;  /* 0x000000b8b404723c */ /* 0x048ff00000001804 */
[C---:B------:R-:W-:Y:S08]  /*12ef0*/  HMMA.16816.F32 R8, R180.reuse, R186, R8 ;  /* 0x000000bab408723c */ /* 0x040ff00000001808 */
[C---:B-----5:R-:W-:Y:S08]  /*12f00*/  HMMA.16816.F32 R12, R180.reuse, R176, R12 ;  /* 0x000000b0b40c723c */ /* 0x060ff0000000180c */
[C---:B------:R-:W-:Y:S08]  /*12f10*/  HMMA.16816.F32 R16, R180.reuse, R178, R16 ;  /* 0x000000b2b410723c */ /* 0x040ff00000001810 */
[C---:B------:R-:W-:Y:S08]  /*12f20*/  HMMA.16816.F32 R20, R180.reuse, R188, R20 ;  /* 0x000000bcb414723c */ /* 0x040ff00000001814 */
[----:B------:R-:W-:Y:S01]  /*12f30*/  HMMA.16816.F32 R24, R180, R190, R24 ;  /* 0x000000beb418723c */ /* 0x000fe20000001818 */
[----:B------:R-:W-:-:S07]  /*12f40*/  @!P0 BRA `(.L_x_945) ;  /* 0x0000040000008947 */ /* 0x000fce0003800000 */
[----:B------:R-:W-:Y:S01]  /*12f50*/  IMAD R161, R238, 0x30, R217 ;  /* 0x00000030eea17824 */ /* 0x000fe200078e02d9 */
[----:B------:R-:W-:Y:S01]  /*12f60*/  ISETP.NE.AND P1, PT, R223, 0x1, PT ;  /* 0x00000001df00780c */ /* 0x000fe20003f25270 */
[----:B------:R-:W-:Y:S02]  /*12f70*/  IMAD.MOV.U32 R225, RZ, RZ, RZ ;  /* 0x000000ffffe17224 */ /* 0x000fe400078e00ff */
[----:B------:R-:W-:Y:S01]  /*12f80*/  IMAD R159, R159, c[0x0][0x1e8], RZ ;  /* 0x00007a009f9f7a24 */ /* 0x000fe200078e02ff */
[----:B------:R-:W-:Y:S03]  /*12f90*/  IADD3 R226, R161, -0x30, R220 ;  /* 0xffffffd0a1e27810 */ /* 0x000fe60007ffe0dc */
[----:B------:R-:W-:Y:S02]  /*12fa0*/  IMAD R159, R215, c[0x0][0x1ec], R159 ;  /* 0x00007b00d79f7a24 */ /* 0x000fe400078e029f */
[----:B------:R-:W-:Y:S04]  /*12fb0*/  IMAD.MOV.U32 R161, RZ, RZ, R226 ;  /* 0x000000ffffa17224 */ /* 0x000fe800078e00e2 */
[----:B------:R-:W-:Y:S05]  /*12fc0*/  @P1 IMAD.HI.U32 R2, R226, c[0x0][0x2bc], RZ ;  /* 0x0000af00e2021a27 */ /* 0x000fea00078e00ff */
[----:B------:R-:W-:Y:S02]  /*12fd0*/  @P1 SHF.R.U32.HI R161, RZ, c[0x0][0x2c0], R2 ;  /* 0x0000b000ffa11a19 */ /* 0x000fe40000011602 */
[----:B------:R-:W-:Y:S02]  /*12fe0*/  ISETP.GE.AND P1, PT, R231, 0x1, PT ;  /* 0x00000001e700780c */ /* 0x000fe40003f26270 */
[C---:B------:R-:W-:Y:S04]  /*12ff0*/  @!P3 IADD3 R163, P0, R161.reuse, R228, RZ ;  /* 0x000000e4a1a3b210 */ /* 0x040fe80007f1e0ff */
[----:B------:R-:W-:Y:S01]  /*13000*/  @!P3 LEA.HI.X.SX32 R2, R161, R224, 0x1, P0 ;  /* 0x000000e0a102b211 */ /* 0x000fe200000f0eff */
[----:B------:R-:W-:Y:S01]  /*13010*/  IMAD.MOV R161, RZ, RZ, -R161 ;  /* 0x000000ffffa17224 */ /* 0x000fe200078e0aa1 */
[----:B------:R-:W-:Y:S03]  /*13020*/  @!P3 LEA R164, P0, R163, c[0x0][0x2a0], 0x2 ;  /* 0x0000a800a3a4ba11 */ /* 0x000fe600078010ff */
[----:B------:R-:W-:Y:S01]  /*13030*/  IMAD R226, R161, c[0x0][0x2b8], R226 ;  /* 0x0000ae00a1e27a24 */ /* 0x000fe200078e02e2 */
[----:B------:R-:W-:Y:S03]  /*13040*/  @!P3 LEA.HI.X R165, R163, c[0x0][0x2a4], R2, 0x2, P0 ;  /* 0x0000a900a3a5ba11 */ /* 0x000fe600000f1402 */
[C---:B------:R-:W-:Y:S01]  /*13050*/  IMAD.WIDE.U32 R162, R226.reuse, c[0x0][0x1e0], RZ ;  /* 0x00007800e2a27a25 */ /* 0x040fe200078e00ff */
[----:B------:R-:W-:Y:S01]  /*13060*/  SHF.R.S32.HI R161, RZ, 0x1f, R226 ;  /* 0x0000001fffa17819 */ /* 0x000fe200000114e2 */
[----:B------:R1:W2:Y:S04]  /*13070*/  @!P3 LDG.E R225, [R164.64] ;  /* 0x00000004a4e1b981 */ /* 0x0002a8000c1e1900 */
[----:B------:R-:W-:Y:S04]  /*13080*/  IMAD R161, R161, c[0x0][0x1e0], RZ ;  /* 0x00007800a1a17a24 */ /* 0x000fe800078e02ff */
[----:B------:R-:W-:Y:S04]  /*13090*/  IMAD R161, R226, c[0x0][0x1e4], R161 ;  /* 0x00007900e2a17a24 */ /* 0x000fe800078e02a1 */
[----:B------:R-:W-:Y:S02]  /*130a0*/  IMAD.IADD R163, R163, 0x1, R161 ;  /* 0x00000001a3a37824 */ /* 0x000fe400078e02a1 */
[----:B-1----:R-:W-:Y:S04]  /*130b0*/  IMAD.WIDE.U32 R164, R215, c[0x0][0x1e8], RZ ;  /* 0x00007a00d7a47a25 */ /* 0x002fe800078e00ff */
[----:B------:R-:W-:Y:S01]  /*130c0*/  IMAD.IADD R159, R165, 0x1, R159 ;  /* 0x00000001a59f7824 */ /* 0x000fe200078e029f */
[----:B--2---:R-:W-:Y:S01]  /*130d0*/  SHF.R.S32.HI R160, RZ, 0x1f, R225 ;  /* 0x0000001fffa07819 */ /* 0x004fe200000114e1 */
[C---:B------:R-:W-:Y:S04]  /*130e0*/  IMAD.WIDE.U32 R162, R225.reuse, c[0x0][0x1f0], R162 ;  /* 0x00007c00e1a27a25 */ /* 0x040fe800078e00a2 */
[----:B------:R-:W-:Y:S01]  /*130f0*/  IMAD R160, R160, c[0x0][0x1f0], RZ ;  /* 0x00007c00a0a07a24 */ /* 0x000fe200078e02ff */
[----:B------:R-:W-:Y:S03]  /*13100*/  IADD3 R158, P0, R164, R162, RZ ;  /* 0x000000a2a49e7210 */ /* 0x000fe60007f1e0ff */
[----:B------:R-:W-:Y:S05]  /*13110*/  IMAD R160, R225, c[0x0][0x1f4], R160 ;  /* 0x00007d00e1a07a24 */ /* 0x000fea00078e02a0 */
[----:B------:R-:W-:Y:S02]  /*13120*/  IADD3.X R159, R159, R163, R160, P0, !PT ;  /* 0x000000a39f9f7210 */ /* 0x000fe400007fe4a0 */
[C---:B------:R-:W-:Y:S04]  /*13130*/  LEA R156, P0, R158.reuse, c[0x0][0x1c8], 0x1 ;  /* 0x000072009e9c7a11 */ /* 0x040fe800078008ff */
[----:B------:R-:W-:Y:S02]  /*13140*/  LEA.HI.X R2, R158, c[0x0][0x1cc], R159, 0x1, P0 ;  /* 0x000073009e027a11 */ /* 0x000fe400000f0c9f */
[----:B------:R-:W1:Y:S04]  /*13150*/  SHFL.IDX PT, R158, R156, RZ, 0x181f ;  /* 0x00181fff9c9e7589 */ /* 0x000e6800000e0000 */
[----:B------:R-:W2:Y:S04]  /*13160*/  SHFL.IDX PT, R159, R2, RZ, 0x181f ;  /* 0x00181fff029f7589 */ /* 0x000ea800000e0000 */
[----:B------:R-:W3:Y:S01]  /*13170*/  SHFL.IDX PT, R156, R156, 0x1, 0x181f ;  /* 0x00381f009c9c7f89 */ /* 0x000ee200000e0000 */
[C---:B-1----:R-:W-:Y:S05]  /*13180*/  @P1 IADD3 R164, P0, R158.reuse, R233, RZ ;  /* 0x000000e99ea41210 */ /* 0x042fea0007f1e0ff */
[C---:B--2---:R-:W-:Y:S01]  /*13190*/  @P1 IMAD.X R165, R159.reuse, 0x1, R232, P0 ;  /* 0x000000019fa51824 */ /* 0x044fe200000e06e8 */
[C---:B------:R-:W-:Y:S04]  /*131a0*/  @P1 IADD3 R162, P0, R158.reuse, R235, RZ ;  /* 0x000000eb9ea21210 */ /* 0x040fe80007f1e0ff */
[----:B------:R1:W-:Y:S01]  /*131b0*/  @P1 LDGSTS.E.BYPASS.LTC128B.128 [R227+0xa080], [R164.64], !P6 ;  /* 0x0a080000a4e31fae */ /* 0x0003e2000f101d44 */
[C---:B------:R-:W-:Y:S01]  /*131c0*/  @P1 IMAD.X R163, R159.reuse, 0x1, R234, P0 ;  /* 0x000000019fa31824 */ /* 0x040fe200000e06ea */
[----:B------:R-:W-:Y:S05]  /*131d0*/  @P1 IADD3 R160, P0, R158, R237, RZ ;  /* 0x000000ed9ea01210 */ /* 0x000fea0007f1e0ff */
[----:B------:R-:W-:Y:S01]  /*131e0*/  @P1 IMAD.X R161, R159, 0x1, R236, P0 ;  /* 0x000000019fa11824 */ /* 0x000fe200000e06ec */
[C---:B------:R-:W-:Y:S04]  /*131f0*/  @P1 LEA R166, P0, R230.reuse, R158, 0x1 ;  /* 0x0000009ee6a61211 */ /* 0x040fe800078008ff */
[C-C-:B------:R-:W-:Y:S02]  /*13200*/  @P1 LEA.HI.X R167, R230.reuse, R159, R243.reuse, 0x1, P0 ;  /* 0x0000009fe6a71211 */ /* 0x140fe400000f0cf3 */
[----:B------:R-:W2:Y:S01]  /*13210*/  SHFL.IDX PT, R159, R2, 0x1, 0x181f ;  /* 0x00381f00029f7f89 */ /* 0x000ea200000e0000 */
[----:B------:R-:W-:Y:S11]  /*13220*/  ISETP.GE.AND P0, PT, R231, 0x21, PT ;  /* 0x00000021e700780c */ /* 0x000ff60003f06270 */
[----:B------:R-:W-:Y:S02]  /*13230*/  @!UPT UIADD3 URZ, URZ, URZ, URZ ;  /* 0x0000003f3f3ff290 */ /* 0x000fe4000fffe03f */
[C---:B---3--:R-:W-:Y:S04]  /*13240*/  @P0 LEA R168, P2, R230.reuse, R156, 0x1 ;  /* 0x0000009ce6a80211 */ /* 0x048fe800078408ff */
[----:B--2---:R-:W-:Y:S02]  /*13250*/  @P0 LEA.HI.X R169, R230, R159, R243, 0x1, P2 ;  /* 0x0000009fe6a90211 */ /* 0x004fe400010f0cf3 */
[C---:B------:R-:W-:Y:S05]  /*13260*/  @P0 IADD3 R172, P2, R156.reuse, R233, RZ ;  /* 0x000000e99cac0210 */ /* 0x040fea0007f5e0ff */
[C---:B------:R-:W-:Y:S01]  /*13270*/  @P0 IMAD.X R173, R159.reuse, 0x1, R232, P2 ;  /* 0x000000019fad0824 */ /* 0x040fe200010e06e8 */
[C---:B------:R-:W-:Y:S05]  /*13280*/  @P0 IADD3 R170, P2, R156.reuse, R235, RZ ;  /* 0x000000eb9caa0210 */ /* 0x040fea0007f5e0ff */
[C---:B------:R-:W-:Y:S01]  /*13290*/  @P0 IMAD.X R171, R159.reuse, 0x1, R234, P2 ;  /* 0x000000019fab0824 */ /* 0x040fe200010e06ea */
[----:B------:R-:W-:Y:S05]  /*132a0*/  @P0 IADD3 R158, P2, R156, R237, RZ ;  /* 0x000000ed9c9e0210 */ /* 0x000fea0007f5e0ff */
[----:B------:R-:W-:Y:S01]  /*132b0*/  @P0 IMAD.X R159, R159, 0x1, R236, P2 ;  /* 0x000000019f9f0824 */ /* 0x000fe200010e06ec */
[----:B------:R-:W-:Y:S11]  /*132c0*/  ISETP.GE.AND P2, PT, R221, c[0x0][0x1d4], PT ;  /* 0x00007500dd007a0c */ /* 0x000ff60003f46270 */
[----:B------:R-:W-:Y:S02]  /*132d0*/  @!UPT UIADD3 URZ, URZ, URZ, URZ ;  /* 0x0000003f3f3ff290 */ /* 0x000fe4000fffe03f */
[----:B------:R1:W-:Y:S04]  /*132e0*/  @P1 LDGSTS.E.BYPASS.LTC128B.128 [R227+0xb880], [R162.64], !P2 ;  /* 0x0b880000a2e31fae */ /* 0x0003e8000d101d44 */
[----:B------:R1:W-:Y:S04]  /*132f0*/  @P1 LDGSTS.E.BYPASS.LTC128B.128 [R227+0xd080], [R160.64], !P5 ;  /* 0x0d080000a0e31fae */ /* 0x0003e8000e901d44 */
[----:B------:R1:W-:Y:S04]  /*13300*/  @P1 LDGSTS.E.BYPASS.LTC128B.128 [R227+0xe880], [R166.64], !P4 ;  /* 0x0e880000a6e31fae */ /* 0x0003e8000e101d44 */
[----:B------:R1:W-:Y:S04]  /*13310*/  @P0 LDGSTS.E.BYPASS.LTC128B.128 [R227+0xb080], [R172.64], !P6 ;  /* 0x0b080000ace30fae */ /* 0x0003e8000f101d44 */
[----:B------:R1:W-:Y:S04]  /*13320*/  @P0 LDGSTS.E.BYPASS.LTC128B.128 [R227+0xc880], [R170.64], !P2 ;  /* 0x0c880000aae30fae */ /* 0x0003e8000d101d44 */
[----:B------:R1:W-:Y:S04]  /*13330*/  @P0 LDGSTS.E.BYPASS.LTC128B.128 [R227+0xe080], [R158.64], !P5 ;  /* 0x0e0800009ee30fae */ /* 0x0003e8000e901d44 */
[----:B------:R1:W-:Y:S02]  /*13340*/  @P0 LDGSTS.E.BYPASS.LTC128B.128 [R227+0xf880], [R168.64], !P4 ;  /* 0x0f880000a8e30fae */ /* 0x0003e4000e101d44 */
.L_x_945:
[----:B------:R-:W-:Y:S01]  /*13350*/  FMNMX.FTZ R2, R4, R3, !PT ;  /* 0x0000000304027209 */ /* 0x000fe20007810000 */
[----:B-1----:R-:W-:Y:S01]  /*13360*/  LDSM.16.MT88.4 R164, [R206+0x4080] ;  /* 0x00408000cea4783b */ /* 0x002fe20000004200 */
        /* <DEDUP_REMOVED lines=23> */
[----:B------:R-:W-:Y:S02]  /*134e0*/  ISETP.GT.AND P0, PT, R238, RZ, PT ;  /* 0x000000ffee00720c */ /* 0x000fe40003f04270 */
[----:B------:R-:W-:Y:S02]  /*134f0*/  FMNMX.FTZ R162, R25, R2, !PT ;  /* 0x0000000219a27209 */ /* 0x000fe40007810000 */
[----:B------:R-:W-:Y:S03]  /*13500*/  FMNMX.FTZ R2, R26, R3, !PT ;  /* 0x000000031a027209 */ /* 0x000fe60007810000 */
[----:B------:R-:W-:Y:S01]  /*13510*/  SHFL.BFLY PT, R161, R162, 0x2, 0x1f ;  /* 0x0c401f00a2a17f89 */ /* 0x000fe200000e0000 */
[----:B------:R-:W-:Y:S07]  /*13520*/  FMNMX.FTZ R158, R27, R2, !PT ;  /* 0x000000021b9e7209 */ /* 0x000fee0007810000 */
[----:B------:R-:W1:Y:S02]  /*13530*/  SHFL.BFLY PT, R3, R158, 0x2, 0x1f ;  /* 0x0c401f009e037f89 */ /* 0x000e6400000e0000 */
[----:B-1----:R-:W-:Y:S02]  /*13540*/  FMNMX.FTZ R159, R158, R3, !PT ;  /* 0x000000039e9f7209 */ /* 0x002fe40007810000 */
[----:B------:R-:W-:Y:S04]  /*13550*/  FMNMX.FTZ R160, R162, R161, !PT ;  /* 0x000000a1a2a07209 */ /* 0x000fe80007810000 */
[----:B------:R-:W1:Y:S08]  /*13560*/  SHFL.BFLY PT, R156, R159, 0x1, 0x1f ;  /* 0x0c201f009f9c7f89 */ /* 0x000e7000000e0000 */
[----:B------:R-:W2:Y:S01]  /*13570*/  SHFL.BFLY PT, R161, R160, 0x1, 0x1f ;  /* 0x0c201f00a0a17f89 */ /* 0x000ea200000e0000 */
[----:B-1----:R-:W-:Y:S05]  /*13580*/  FMNMX.FTZ R156, R156, R159, !PT ;  /* 0x0000009f9c9c7209 */ /* 0x002fea0007810000 */
[----:B------:R-:W-:Y:S01]  /*13590*/  FMUL.FTZ R176, R156, c[0x0][0x2d0] ;  /* 0x0000b4009cb07a20 */ /* 0x000fe20000410000 */
[----:B--2---:R-:W-:Y:S03]  /*135a0*/  FMNMX.FTZ R3, R160, R161, !PT ;  /* 0x000000a1a0037209 */ /* 0x004fe60007810000 */
[--C-:B------:R-:W-:Y:S01]  /*135b0*/  FFMA.FTZ R6, R6, c[0x0][0x2d0], -R176.reuse ;  /* 0x0000b40006067a23 */ /* 0x100fe200000108b0 */
[----:B------:R-:W1:Y:S01]  /*135c0*/  LDSM.16.MT88.4 R160, [R207+0x4080] ;  /* 0x00408000cfa0783b */ /* 0x000e620000004200 */
[----:B------:R-:W-:Y:S02]  /*135d0*/  FFMA.FTZ R7, R7, c[0x0][0x2d0], -R176 ;  /* 0x0000b40007077a23 */ /* 0x000fe400000108b0 */
[C---:B------:R-:W-:Y:S02]  /*135e0*/  FADD.FTZ R0, -R3.reuse, R0 ;  /* 0x0000000003007221 */ /* 0x040fe40000010100 */
[----:B------:R-:W-:Y:S01]  /*135f0*/  FMUL.FTZ R177, R3, c[0x0][0x2d0] ;  /* 0x0000b40003b17a20 */ /* 0x000fe20000410000 */
[----:B------:R-:W-:Y:S01]  /*13600*/  MUFU.EX2 R6, R6 ;  /* 0x0000000600067308 */ /* 0x000fe20000000800 */
[----:B------:R-:W-:Y:S02]  /*13610*/  FMUL.FTZ R2, R0, c[0x0][0x2d0] ;  /* 0x0000b40000027a20 */ /* 0x000fe40000410000 */
[----:B------:R-:W-:Y:S02]  /*13620*/  FADD.FTZ R0, -R156, R157 ;  /* 0x0000009d9c007221 */ /* 0x000fe40000010100 */
[--C-:B------:R-:W-:Y:S02]  /*13630*/  FFMA.FTZ R158, R4, c[0x0][0x2d0], -R177.reuse ;  /* 0x0000b400049e7a23 */ /* 0x100fe400000108b1 */
[----:B------:R-:W-:Y:S02]  /*13640*/  FMUL.FTZ R157, R0, c[0x0][0x2d0] ;  /* 0x0000b400009d7a20 */ /* 0x000fe40000410000 */
[--C-:B------:R-:W-:Y:S01]  /*13650*/  FFMA.FTZ R5, R5, c[0x0][0x2d0], -R177.reuse ;  /* 0x0000b40005057a23 */ /* 0x100fe200000108b1 */
[----:B------:R-:W2:Y:S01]  /*13660*/  MUFU.EX2 R2, R2 ;  /* 0x0000000200027308 */ /* 0x000ea20000000800 */
[--C-:B------:R-:W-:Y:S02]  /*13670*/  FFMA.FTZ R159, R8, c[0x0][0x2d0], -R177.reuse ;  /* 0x0000b400089f7a23 */ /* 0x100fe400000108b1 */
[--C-:B------:R-:W-:Y:S02]  /*13680*/  FFMA.FTZ R180, R9, c[0x0][0x2d0], -R177.reuse ;  /* 0x0000b40009b47a23 */ /* 0x100fe400000108b1 */
[--C-:B------:R-:W-:Y:S02]  /*13690*/  FFMA.FTZ R182, R11, c[0x0][0x2d0], -R176.reuse ;  /* 0x0000b4000bb67a23 */ /* 0x100fe400000108b0 */
[--C-:B------:R-:W-:Y:S02]  /*136a0*/  FFMA.FTZ R189, R20, c[0x0][0x2d0], -R177.reuse ;  /* 0x0000b40014bd7a23 */ /* 0x100fe400000108b1 */
[--C-:B------:R-:W-:Y:S01]  /*136b0*/  FFMA.FTZ R214, R21, c[0x0][0x2d0], -R177.reuse ;  /* 0x0000b40015d67a23 */ /* 0x100fe200000108b1 */
[----:B------:R3:W4:Y:S01]  /*136c0*/  MUFU.EX2 R0, R157 ;  /* 0x0000009d00007308 */ /* 0x0007220000000800 */
[--C-:B------:R-:W-:Y:S02]  /*136d0*/  FFMA.FTZ R191, R22, c[0x0][0x2d0], -R176.reuse ;  /* 0x0000b40016bf7a23 */ /* 0x100fe400000108b0 */
[--C-:B------:R-:W-:Y:S02]  /*136e0*/  FFMA.FTZ R240, R23, c[0x0][0x2d0], -R176.reuse ;  /* 0x0000b40017f07a23 */ /* 0x100fe400000108b0 */
[----:B------:R-:W-:Y:S01]  /*136f0*/  LDSM.16.MT88.4 R20, [R205+0x9080] ;  /* 0x00908000cd14783b */ /* 0x000fe20000004200 */
        /* <DEDUP_REMOVED lines=10> */
[----:B------:R-:W-:Y:S02]  /*137a0*/  FMUL.FTZ R32, R2, R32 ;  /* 0x0000002002207220 */ /* 0x000fe40000410000 */
[--C-:B---3--:R-:W-:Y:S02]  /*137b0*/  FFMA.FTZ R157, R10, c[0x0][0x2d0], -R176.reuse ;  /* 0x0000b4000a9d7a23 */ /* 0x108fe400000108b0 */
[C---:B----4-:R-:W-:Y:S02]  /*137c0*/  FMUL.FTZ R10, R0.reuse, R154 ;  /* 0x0000009a000a7220 */ /* 0x050fe40000410000 */
[C---:B------:R-:W-:Y:S01]  /*137d0*/  FMUL.FTZ R11, R0.reuse, R155 ;  /* 0x0000009b000b7220 */ /* 0x040fe20000410000 */
[----:B------:R-:W-:Y:S01]  /*137e0*/  MUFU.EX2 R159, R159 ;  /* 0x0000009f009f7308 */ /* 0x000fe20000000800 */
[C---:B------:R-:W-:Y:S02]  /*137f0*/  FMUL.FTZ R30, R0.reuse, R30 ;  /* 0x0000001e001e7220 */ /* 0x040fe40000410000 */
[----:B------:R-:W-:Y:S02]  /*13800*/  FMUL.FTZ R31, R0, R31 ;  /* 0x0000001f001f7220 */ /* 0x000fe40000410000 */
[----:B------:R-:W-:Y:S02]  /*13810*/  FMUL.FTZ R33, R2, R33 ;  /* 0x0000002102217220 */ /* 0x000fe40000410000 */
[C---:B------:R-:W-:Y:S02]  /*13820*/  FMUL.FTZ R34, R0.reuse, R34 ;  /* 0x0000002200227220 */ /* 0x040fe40000410000 */
[----:B------:R-:W-:Y:S01]  /*13830*/  FMUL.FTZ R35, R0, R35 ;  /* 0x0000002300237220 */ /* 0x000fe20000410000 */
[----:B------:R-:W3:Y:S01]  /*13840*/  MUFU.EX2 R180, R180 ;  /* 0x000000b400b47308 */ /* 0x000ee20000000800 */
[C---:B------:R-:W-:Y:S02]  /*13850*/  FMUL.FTZ R12, R2.reuse, R148 ;  /* 0x00000094020c7220 */ /* 0x040fe40000410000 */
[C---:B------:R-:W-:Y:S01]  /*13860*/  FMUL.FTZ R13, R2.reuse, R149 ;  /* 0x00000095020d7220 */ /* 0x040fe20000410000 */
[----:B--2---:R-:W-:Y:S01]  /*13870*/  F2FP.PACK_AB R152, R5, R158 ;  /* 0x0000009e0598723e */ /* 0x004fe200000000ff */
[C---:B------:R-:W-:Y:S02]  /*13880*/  FMUL.FTZ R36, R2.reuse, R36 ;  /* 0x0000002402247220 */ /* 0x040fe40000410000 */
[----:B------:R-:W-:Y:S02]  /*13890*/  FMUL.FTZ R37, R2, R37 ;  /* 0x0000002502257220 */ /* 0x000fe40000410000 */
[C---:B------:R-:W-:Y:S01]  /*138a0*/  FMUL.FTZ R38, R0.reuse, R38 ;  /* 0x0000002600267220 */ /* 0x040fe20000410000 */
[----:B------:R-:W2:Y:S01]  /*138b0*/  MUFU.EX2 R7, R7 ;  /* 0x0000000700077308 */ /* 0x000ea20000000800 */
[----:B------:R-:W-:Y:S02]  /*138c0*/  FMUL.FTZ R39, R0, R39 ;  /* 0x0000002700277220 */ /* 0x000fe40000410000 */
[C---:B------:R-:W-:Y:S02]  /*138d0*/  FMUL.FTZ R40, R2.reuse, R40 ;  /* 0x0000002802287220 */ /* 0x040fe40000410000 */
[----:B------:R-:W-:Y:S02]  /*138e0*/  FMUL.FTZ R41, R2, R41 ;  /* 0x0000002902297220 */ /* 0x000fe40000410000 */
[C---:B------:R-:W-:Y:S02]  /*138f0*/  FMUL.FTZ R42, R0.reuse, R42 ;  /* 0x0000002a002a7220 */ /* 0x040fe40000410000 */
[----:B------:R-:W-:Y:S01]  /*13900*/  FMUL.FTZ R43, R0, R43 ;  /* 0x0000002b002b7220 */ /* 0x000fe20000410000 */
[----:B------:R-:W-:Y:S01]  /*13910*/  MUFU.EX2 R157, R157 ;  /* 0x0000009d009d7308 */ /* 0x000fe20000000800 */
[C---:B------:R-:W-:Y:S02]  /*13920*/  FMUL.FTZ R44, R2.reuse, R44 ;  /* 0x0000002c022c7220 */ /* 0x040fe40000410000 */
[----:B------:R-:W-:Y:S01]  /*13930*/  FMUL.FTZ R45, R2, R45 ;  /* 0x0000002d022d7220 */ /* 0x000fe20000410000 */
[----:B---3--:R-:W-:Y:S01]  /*13940*/  F2FP.PACK_AB R154, R180, R159 ;  /* 0x0000009fb49a723e */ /* 0x008fe200000000ff */
[C---:B------:R-:W-:Y:S02]  /*13950*/  FMUL.FTZ R46, R0.reuse, R46 ;  /* 0x0000002e002e7220 */ /* 0x040fe40000410000 */
[----:B------:R-:W-:Y:S02]  /*13960*/  FMUL.FTZ R47, R0, R47 ;  /* 0x0000002f002f7220 */ /* 0x000fe40000410000 */
[C---:B------:R-:W-:Y:S01]  /*13970*/  FMUL.FTZ R48, R2.reuse, R48 ;  /* 0x0000003002307220 */ /* 0x040fe20000410000 */
[----:B------:R-:W3:Y:S01]  /*13980*/  MUFU.EX2 R182, R182 ;  /* 0x000000b600b67308 */ /* 0x000ee20000000800 */
[----:B------:R-:W-:Y:S02]  /*13990*/  FMUL.FTZ R49, R2, R49 ;  /* 0x0000003102317220 */ /* 0x000fe40000410000 */
[C---:B------:R-:W-:Y:S01]  /*139a0*/  FMUL.FTZ R50, R0.reuse, R50 ;  /* 0x0000003200327220 */ /* 0x040fe20000410000 */
[----:B--2---:R-:W-:Y:S01]  /*139b0*/  F2FP.PACK_AB R153, R7, R6 ;  /* 0x000000060799723e */ /* 0x004fe200000000ff */
        /* <DEDUP_REMOVED lines=9> */
[----:B------:R-:W2:Y:S01]  /*13a50*/  MUFU.EX2 R184, R184 ;  /* 0x000000b800b87308 */ /* 0x000ea20000000800 */
[----:B------:R-:W-:Y:S02]  /*13a60*/  FMUL.FTZ R59, R0, R59 ;  /* 0x0000003b003b7220 */ /* 0x000fe40000410000 */
[----:B------:R-:W-:Y:S01]  /*13a70*/  FMUL.FTZ R60, R2, R60 ;  /* 0x0000003c023c7220 */ /* 0x000fe20000410000 */
[----:B---3--:R-:W-:Y:S01]  /*13a80*/  F2FP.PACK_AB R155, R182, R157 ;  /* 0x0000009db69b723e */ /* 0x008fe200000000ff */
[----:B------:R-:W-:Y:S02]  /*13a90*/  FMUL.FTZ R61, R2, R61 ;  /* 0x0000003d023d7220 */ /* 0x000fe40000410000 */
[C---:B------:R-:W-:Y:S02]  /*13aa0*/  FMUL.FTZ R62, R0.reuse, R62 ;  /* 0x0000003e003e7220 */ /* 0x040fe40000410000 */
[----:B------:R-:W-:Y:S01]  /*13ab0*/  FMUL.FTZ R63, R0, R63 ;  /* 0x0000003f003f7220 */ /* 0x000fe20000410000 */
[----:B------:R-:W-:Y:S01]  /*13ac0*/  MUFU.EX2 R189, R189 ;  /* 0x000000bd00bd7308 */ /* 0x000fe20000000800 */
[C---:B-1----:R-:W-:Y:S05]  /*13ad0*/  HMMA.16816.F32 R8, R152.reuse, R160, R8 ;  /* 0x000000a09808723c */ /* 0x042fea0000001808 */
[C---:B------:R-:W-:Y:S02]  /*13ae0*/  FMUL.FTZ R64, R2.reuse, R64 ;  /* 0x0000004002407220 */ /* 0x040fe40000410000 */
[----:B------:R-:W-:Y:S01]  /*13af0*/  FMUL.FTZ R65, R2, R65 ;  /* 0x0000004102417220 */ /* 0x000fe20000410000 */
[C---:B------:R-:W-:Y:S01]  /*13b00*/  HMMA.16816.F32 R28, R152.reuse, R162, R28 ;  /* 0x000000a2981c723c */ /* 0x040fe2000000181c */
[----:B------:R-:W1:Y:S01]  /*13b10*/  LDSM.16.MT88.4 R160, [R204+0x4080] ;  /* 0x00408000cca0783b */ /* 0x000e620000004200 */
[----:B------:R-:W-:Y:S02]  /*13b20*/  MUFU.EX2 R214, R214 ;  /* 0x000000d600d67308 */ /* 0x000fe40000000800 */
[C---:B------:R-:W-:Y:S02]  /*13b30*/  FMUL.FTZ R66, R0.reuse, R66 ;  /* 0x0000004200427220 */ /* 0x040fe40000410000 */
[----:B------:R-:W-:Y:S02]  /*13b40*/  FMUL.FTZ R67, R0, R67 ;  /* 0x0000004300437220 */ /* 0x000fe40000410000 */
[C---:B------:R-:W-:Y:S04]  /*13b50*/  HMMA.16816.F32 R32, R152.reuse, R164, R32 ;  /* 0x000000a49820723c */ /* 0x040fe80000001820 */
[C---:B------:R-:W-:Y:S01]  /*13b60*/  FMUL.FTZ R68, R2.reuse, R68 ;  /* 0x0000004402447220 */ /* 0x040fe20000410000 */
[----:B------:R-:W-:Y:S01]  /*13b70*/  MUFU.EX2 R191, R191 ;  /* 0x000000bf00bf7308 */ /* 0x000fe20000000800 */
[----:B------:R-:W-:Y:S02]  /*13b80*/  FMUL.FTZ R69, R2, R69 ;  /* 0x0000004502457220 */ /* 0x000fe40000410000 */
[C---:B------:R-:W-:Y:S01]  /*13b90*/  HMMA.16816.F32 R36, R152.reuse, R166, R36 ;  /* 0x000000a69824723c */ /* 0x040fe20000001824 */
[----:B------:R-:W3:Y:S03]  /*13ba0*/  LDSM.16.MT88.4 R164, [R207+0x5880] ;  /* 0x00588000cfa4783b */ /* 0x000ee60000004200 */
[C---:B------:R-:W-:Y:S02]  /*13bb0*/  FMUL.FTZ R70, R0.reuse, R70 ;  /* 0x0000004600467220 */ /* 0x040fe40000410000 */
[----:B------:R-:W-:Y:S01]  /*13bc0*/  FMUL.FTZ R71, R0, R71 ;  /* 0x0000004700477220 */ /* 0x000fe20000410000 */
[----:B------:R-:W-:Y:S01]  /*13bd0*/  MUFU.EX2 R240, R240 ;  /* 0x000000f000f07308 */ /* 0x000fe20000000800 */
[C---:B------:R-:W-:Y:S04]  /*13be0*/  HMMA.16816.F32 R40, R152.reuse, R168, R40 ;  /* 0x000000a89828723c */ /* 0x040fe80000001828 */
[C---:B------:R-:W-:Y:S02]  /*13bf0*/  FMUL.FTZ R72, R2.reuse, R72 ;  /* 0x0000004802487220 */ /* 0x040fe40000410000 */
[----:B------:R-:W-:Y:S02]  /*13c00*/  FMUL.FTZ R73, R2, R73 ;  /* 0x0000004902497220 */ /* 0x000fe40000410000 */
[C---:B------:R-:W-:Y:S01]  /*13c10*/  HMMA.16816.F32 R44, R152.reuse, R170, R44 ;  /* 0x000000aa982c723c */ /* 0x040fe2000000182c */
[----:B------:R-:W4:Y:S01]  /*13c20*/  LDSM.16.MT88.4 R168, [R206+0x5880] ;  /* 0x00588000cea8783b */ /* 0x000f220000004200 */
[----:B------:R-:W-:Y:S02]  /*13c30*/  MUFU.EX2 R242, R242 ;  /* 0x000000f200f27308 */ /* 0x000fe40000000800 */
[C---:B------:R-:W-:Y:S02]  /*13c40*/  FMUL.FTZ R74, R0.reuse, R74 ;  /* 0x0000004a004a7220 */ /* 0x040fe40000410000 */
[----:B------:R-:W-:Y:S02]  /*13c50*/  FMUL.FTZ R75, R0, R75 ;  /* 0x0000004b004b7220 */ /* 0x000fe40000410000 */
[C---:B------:R-:W-:Y:S01]  /*13c60*/  FMUL.FTZ R76, R2.reuse, R76 ;  /* 0x0000004c024c7220 */ /* 0x040fe20000410000 */
[C---:B-1----:R-:W-:Y:S03]  /*13c70*/  HMMA.16816.F32 R48, R152.reuse, R160, R48 ;  /* 0x000000a09830723c */ /* 0x042fe60000001830 */
[----:B------:R-:W-:Y:S01]  /*13c80*/  FMUL.FTZ R77, R2, R77 ;  /* 0x0000004d024d7220 */ /* 0x000fe20000410000 */
[----:B------:R-:W-:Y:S01]  /*13c90*/  MUFU.EX2 R244, R244 ;  /* 0x000000f400f47308 */ /* 0x000fe20000000800 */
[C---:B------:R-:W-:Y:S02]  /*13ca0*/  FMUL.FTZ R78, R0.reuse, R78 ;  /* 0x0000004e004e7220 */ /* 0x040fe40000410000 */
[----:B------:R-:W-:Y:S01]  /*13cb0*/  FMUL.FTZ R79, R0, R79 ;  /* 0x0000004f004f7220 */ /* 0x000fe20000410000 */
[C---:B------:R-:W-:Y:S01]  /*13cc0*/  HMMA.16816.F32 R52, R152.reuse, R162, R52 ;  /* 0x000000a29834723c */ /* 0x040fe20000001834 */
[----:B------:R-:W1:Y:S03]  /*13cd0*/  LDSM.16.MT88.4 R160, [R205+0x5880] ;  /* 0x00588000cda0783b */ /* 0x000e660000004200 */
[C---:B------:R-:W-:Y:S02]  /*13ce0*/  FMUL.FTZ R80, R2.reuse, R80 ;  /* 0x0000005002507220 */ /* 0x040fe40000410000 */
[----:B------:R-:W-:Y:S02]  /*13cf0*/  FMUL.FTZ R81, R2, R81 ;  /* 0x0000005102517220 */ /* 0x000fe40000410000 */
[C---:B---3--:R-:W-:Y:S04]  /*13d00*/  HMMA.16816.F32 R56, R152.reuse, R164, R56 ;  /* 0x000000a49838723c */ /* 0x048fe80000001838 */
[C---:B------:R-:W-:Y:S02]  /*13d10*/  FMUL.FTZ R82, R0.reuse, R82 ;  /* 0x0000005200527220 */ /* 0x040fe40000410000 */
[----:B------:R-:W-:Y:S02]  /*13d20*/  FMUL.FTZ R83, R0, R83 ;  /* 0x0000005300537220 */ /* 0x000fe40000410000 */
[C---:B------:R-:W-:Y:S01]  /*13d30*/  HMMA.16816.F32 R60, R152.reuse, R166, R60 ;  /* 0x000000a6983c723c */ /* 0x040fe2000000183c */
[----:B------:R-:W3:Y:S03]  /*13d40*/  LDSM.16.MT88.4 R164, [R204+0x5880] ;  /* 0x00588000cca4783b */ /* 0x000ee60000004200 */
[C---:B------:R-:W-:Y:S02]  /*13d50*/  FMUL.FTZ R84, R2.reuse, R84 ;  /* 0x0000005402547220 */ /* 0x040fe40000410000 */
[----:B------:R-:W-:Y:S02]  /*13d60*/  FMUL.FTZ R85, R2, R85 ;  /* 0x0000005502557220 */ /* 0x000fe40000410000 */
[C---:B----4-:R-:W-:Y:S04]  /*13d70*/  HMMA.16816.F32 R64, R152.reuse, R168, R64 ;  /* 0x000000a89840723c */ /* 0x050fe80000001840 */
[C---:B------:R-:W-:Y:S02]  /*13d80*/  FMUL.FTZ R86, R0.reuse, R86 ;  /* 0x0000005600567220 */ /* 0x040fe40000410000 */
[----:B------:R-:W-:Y:S02]  /*13d90*/  FMUL.FTZ R87, R0, R87 ;  /* 0x0000005700577220 */ /* 0x000fe40000410000 */
[C---:B------:R-:W-:Y:S01]  /*13da0*/  HMMA.16816.F32 R68, R152.reuse, R170, R68 ;  /* 0x000000aa9844723c */ /* 0x040fe20000001844 */
[----:B------:R-:W4:Y:S03]  /*13db0*/  LDSM.16.MT88.4 R168, [R207+0x7080] ;  /* 0x00708000cfa8783b */ /* 0x000f260000004200 */
[C---:B------:R-:W-:Y:S02]  /*13dc0*/  FMUL.FTZ R88, R2.reuse, R88 ;  /* 0x0000005802587220 */ /* 0x040fe40000410000 */
[----:B------:R-:W-:Y:S02]  /*13dd0*/  FMUL.FTZ R89, R2, R89 ;  /* 0x0000005902597220 */ /* 0x000fe40000410000 */
[C---:B------:R-:W-:Y:S01]  /*13de0*/  FMUL.FTZ R90, R0.reuse, R90 ;  /* 0x0000005a005a7220 */ /* 0x040fe20000410000 */
[C---:B-1----:R-:W-:Y:S03]  /*13df0*/  HMMA.16816.F32 R72, R152.reuse, R160, R72 ;  /* 0x000000a09848723c */ /* 0x042fe60000001848 */
[----:B------:R-:W-:Y:S02]  /*13e00*/  FMUL.FTZ R91, R0, R91 ;  /* 0x0000005b005b7220 */ /* 0x000fe40000410000 */
        /* <DEDUP_REMOVED lines=32> */
[C---:B------:R-:W-:Y:S04]  /*14010*/  FMUL.FTZ R112, R2.reuse, R112 ;  /* 0x0000007002707220 */ /* 0x040fe80000410000 */
[----:B------:R-:W-:Y:S01]  /*14020*/  FMUL.FTZ R113, R2, R113 ;  /* 0x0000007102717220 */ /* 0x000fe20000410000 */
[C---:B------:R-:W-:Y:S01]  /*14030*/  HMMA.16816.F32 R108, R152.reuse, R166, R108 ;  /* 0x000000a6986c723c */ /* 0x040fe2000000186c */
[----:B------:R-:W3:Y:S02]  /*14040*/  LDSM.16.MT88.4 R164, [R206+0x8880] ;  /* 0x00888000cea4783b */ /* 0x000ee40000004200 */
[C---:B------:R-:W-:Y:S02]  /*14050*/  FMUL.FTZ R114, R0.reuse, R114 ;  /* 0x0000007200727220 */ /* 0x040fe40000410000 */
[----:B------:R-:W-:Y:S02]  /*14060*/  FMUL.FTZ R115, R0, R115 ;  /* 0x0000007300737220 */ /* 0x000fe40000410000 */
[C---:B------:R-:W-:Y:S02]  /*14070*/  FMUL.FTZ R116, R2.reuse, R116 ;  /* 0x0000007402747220 */ /* 0x040fe40000410000 */
[----:B------:R-:W-:Y:S03]  /*14080*/  FMUL.FTZ R117, R2, R117 ;  /* 0x0000007502757220 */ /* 0x000fe60000410000 */
[C---:B----4-:R-:W-:Y:S03]  /*14090*/  HMMA.16816.F32 R112, R152.reuse, R168, R112 ;  /* 0x000000a89870723c */ /* 0x050fe60000001870 */
[C---:B------:R-:W-:Y:S02]  /*140a0*/  FMUL.FTZ R118, R0.reuse, R118 ;  /* 0x0000007600767220 */ /* 0x040fe40000410000 */
[----:B------:R-:W-:Y:S02]  /*140b0*/  FMUL.FTZ R119, R0, R119 ;  /* 0x0000007700777220 */ /* 0x000fe40000410000 */
[C---:B------:R-:W-:Y:S02]  /*140c0*/  FMUL.FTZ R120, R2.reuse, R120 ;  /* 0x0000007802787220 */ /* 0x040fe40000410000 */
[----:B------:R-:W-:Y:S03]  /*140d0*/  FMUL.FTZ R121, R2, R121 ;  /* 0x0000007902797220 */ /* 0x000fe60000410000 */
[C---:B------:R-:W-:Y:S01]  /*140e0*/  HMMA.16816.F32 R116, R152.reuse, R170, R116 ;  /* 0x000000aa9874723c */ /* 0x040fe20000001874 */
[----:B------:R-:W4:Y:S02]  /*140f0*/  LDSM.16.MT88.4 R168, [R205+0x8880] ;  /* 0x00888000cda8783b */ /* 0x000f240000004200 */
[C---:B------:R-:W-:Y:S02]  /*14100*/  FMUL.FTZ R122, R0.reuse, R122 ;  /* 0x0000007a007a7220 */ /* 0x040fe40000410000 */
[----:B------:R-:W-:Y:S02]  /*14110*/  FMUL.FTZ R123, R0, R123 ;  /* 0x0000007b007b7220 */ /* 0x000fe40000410000 */
[C---:B------:R-:W-:Y:S02]  /*14120*/  FMUL.FTZ R124, R2.reuse, R124 ;  /* 0x0000007c027c7220 */ /* 0x040fe40000410000 */
[----:B------:R-:W-:Y:S03]  /*14130*/  FMUL.FTZ R125, R2, R125 ;  /* 0x0000007d027d7220 */ /* 0x000fe60000410000 */
[C---:B-1----:R-:W-:Y:S03]  /*14140*/  HMMA.16816.F32 R120, R152.reuse, R160, R120 ;  /* 0x000000a09878723c */ /* 0x042fe60000001878 */
[C---:B------:R-:W-:Y:S02]  /*14150*/  FMUL.FTZ R126, R0.reuse, R126 ;  /* 0x0000007e007e7220 */ /* 0x040fe40000410000 */
[----:B------:R-:W-:Y:S02]  /*14160*/  FMUL.FTZ R127, R0, R127 ;  /* 0x0000007f007f7220 */ /* 0x000fe40000410000 */
[--C-:B------:R-:W-:Y:S02]  /*14170*/  FFMA.FTZ R183, R14, c[0x0][0x2d0], -R176.reuse ;  /* 0x0000b4000eb77a23 */ /* 0x100fe400000108b0 */
[C---:B------:R-:W-:Y:S03]  /*14180*/  FMUL.FTZ R14, R0.reuse, R150 ;  /* 0x00000096000e7220 */ /* 0x040fe60000410000 */
[C---:B------:R-:W-:Y:S01]  /*14190*/  HMMA.16816.F32 R124, R152.reuse, R162, R124 ;  /* 0x000000a2987c723c */ /* 0x040fe2000000187c */
[----:B------:R-:W-:Y:S01]  /*141a0*/  LDSM.16.MT88.4 R160, [R207+0x4880] ;  /* 0x00488000cfa0783b */ /* 0x000fe20000004200 */
[----:B------:R-:W-:Y:S01]  /*141b0*/  MUFU.EX2 R183, R183 ;  /* 0x000000b700b77308 */ /* 0x000fe20000000800 */
[--C-:B------:R-:W-:Y:S02]  /*141c0*/  FFMA.FTZ R186, R15, c[0x0][0x2d0], -R176.reuse ;  /* 0x0000b4000fba7a23 */ /* 0x100fe400000108b0 */
[----:B------:R-:W-:Y:S02]  /*141d0*/  FMUL.FTZ R15, R0, R151 ;  /* 0x00000097000f7220 */ /* 0x000fe40000410000 */
[C---:B------:R-:W-:Y:S02]  /*141e0*/  FMUL.FTZ R128, R2.reuse, R128 ;  /* 0x0000008002807220 */ /* 0x040fe40000410000 */
[----:B------:R-:W1:Y:S03]  /*141f0*/  LDSM.16.MT88.4 R148, [R204+0x8880] ;  /* 0x00888000cc94783b */ /* 0x000e660000004200 */
[C---:B---3--:R-:W-:Y:S01]  /*14200*/  HMMA.16816.F32 R12, R152.reuse, R164, R12 ;  /* 0x000000a4980c723c */ /* 0x048fe2000000180c */
[----:B------:R-:W3:Y:S02]  /*14210*/  MUFU.EX2 R186, R186 ;  /* 0x000000ba00ba7308 */ /* 0x000ee40000000800 */
[----:B------:R-:W-:Y:S02]  /*14220*/  FMUL.FTZ R129, R2, R129 ;  /* 0x0000008102817220 */ /* 0x000fe40000410000 */
[C---:B------:R-:W-:Y:S02]  /*14230*/  FMUL.FTZ R130, R0.reuse, R130 ;  /* 0x0000008200827220 */ /* 0x040fe40000410000 */
[----:B------:R-:W-:Y:S02]  /*14240*/  FMUL.FTZ R131, R0, R131 ;  /* 0x0000008300837220 */ /* 0x000fe40000410000 */
[C---:B------:R-:W-:Y:S03]  /*14250*/  FMUL.FTZ R132, R2.reuse, R132 ;  /* 0x0000008402847220 */ /* 0x040fe60000410000 */
[----:B------:R-:W-:Y:S02]  /*14260*/  FMUL.FTZ R133, R2, R133 ;  /* 0x0000008502857220 */ /* 0x000fe40000410000 */
[C---:B------:R-:W-:Y:S01]  /*14270*/  HMMA.16816.F32 R128, R152.reuse, R166, R128 ;  /* 0x000000a69880723c */ /* 0x040fe20000001880 */
[----:B------:R-:W5:Y:S02]  /*14280*/  LDSM.16.MT88.4 R164, [R206+0x4880] ;  /* 0x00488000cea4783b */ /* 0x000f640000004200 */
[C---:B------:R-:W-:Y:S02]  /*14290*/  FMUL.FTZ R134, R0.reuse, R134 ;  /* 0x0000008600867220 */ /* 0x040fe40000410000 */
[----:B------:R-:W-:Y:S02]  /*142a0*/  FMUL.FTZ R135, R0, R135 ;  /* 0x0000008700877220 */ /* 0x000fe40000410000 */
[--C-:B------:R-:W-:Y:S02]  /*142b0*/  FFMA.FTZ R185, R16, c[0x0][0x2d0], -R177.reuse ;  /* 0x0000b40010b97a23 */ /* 0x100fe400000108b1 */
[--C-:B------:R-:W-:Y:S03]  /*142c0*/  FFMA.FTZ R188, R17, c[0x0][0x2d0], -R177.reuse ;  /* 0x0000b40011bc7a23 */ /* 0x100fe600000108b1 */
[C---:B----4-:R-:W-:Y:S01]  /*142d0*/  HMMA.16816.F32 R132, R152.reuse, R168, R132 ;  /* 0x000000a89884723c */ /* 0x050fe20000001884 */
[----:B------:R-:W-:Y:S02]  /*142e0*/  MUFU.EX2 R185, R185 ;  /* 0x000000b900b97308 */ /* 0x000fe40000000800 */
[--C-:B------:R-:W-:Y:S02]  /*142f0*/  FFMA.FTZ R187, R18, c[0x0][0x2d0], -R176.reuse ;  /* 0x0000b40012bb7a23 */ /* 0x100fe400000108b0 */
[--C-:B------:R-:W-:Y:S02]  /*14300*/  FFMA.FTZ R190, R19, c[0x0][0x2d0], -R176.reuse ;  /* 0x0000b40013be7a23 */ /* 0x100fe400000108b0 */
[C---:B------:R-:W-:Y:S02]  /*14310*/  FMUL.FTZ R136, R2.reuse, R136 ;  /* 0x0000008802887220 */ /* 0x040fe40000410000 */
[----:B------:R-:W-:Y:S02]  /*14320*/  FMUL.FTZ R137, R2, R137 ;  /* 0x0000008902897220 */ /* 0x000fe40000410000 */
[----:B------:R-:W4:Y:S01]  /*14330*/  MUFU.EX2 R188, R188 ;  /* 0x000000bc00bc7308 */ /* 0x000f220000000800 */
[C---:B------:R-:W-:Y:S02]  /*14340*/  FMUL.FTZ R138, R0.reuse, R138 ;  /* 0x0000008a008a7220 */ /* 0x040fe40000410000 */
[----:B------:R-:W-:Y:S02]  /*14350*/  FMUL.FTZ R139, R0, R139 ;  /* 0x0000008b008b7220 */ /* 0x000fe40000410000 */
[----:B------:R-:W-:Y:S02]  /*14360*/  FFMA.FTZ R177, R25, c[0x0][0x2d0], -R177 ;  /* 0x0000b40019b17a23 */ /* 0x000fe400000108b1 */
[----:B------:R-:W-:Y:S02]  /*14370*/  FFMA.FTZ R176, R27, c[0x0][0x2d0], -R176 ;  /* 0x0000b4001bb07a23 */ /* 0x000fe400000108b0 */
[----:B------:R-:W-:Y:S01]  /*14380*/  LDSM.16.MT88.4 R24, [R206+0x5080] ;  /* 0x00508000ce18783b */ /* 0x000fe20000004200 */
[C---:B------:R-:W-:Y:S01]  /*14390*/  HMMA.16816.F32 R136, R152.reuse, R170, R136 ;  /* 0x000000aa9888723c */ /* 0x040fe20000001888 */
[----:B------:R-:W-:Y:S02]  /*143a0*/  MUFU.EX2 R187, R187 ;  /* 0x000000bb00bb7308 */ /* 0x000fe40000000800 */
[----:B------:R-:W-:Y:S01]  /*143b0*/  FMUL.FTZ R16, R2, R144 ;  /* 0x0000009002107220 */ /* 0x000fe20000410000 */
[----:B--2---:R-:W-:Y:S01]  /*143c0*/  F2FP.PACK_AB R144, R184, R181 ;  /* 0x000000b5b890723e */ /* 0x004fe200000000ff */
[----:B------:R-:W-:Y:S01]  /*143d0*/  FMUL.FTZ R17, R2, R145 ;  /* 0x0000009102117220 */ /* 0x000fe20000410000 */
[----:B---3--:R-:W-:Y:S01]  /*143e0*/  F2FP.PACK_AB R145, R186, R183 ;  /* 0x000000b7ba91723e */ /* 0x008fe200000000ff */
[C---:B------:R-:W-:Y:S01]  /*143f0*/  FMUL.FTZ R18, R0.reuse, R146 ;  /* 0x0000009200127220 */ /* 0x040fe20000410000 */
[----:B------:R-:W2:Y:S01]  /*14400*/  LDSM.16.MT88.4 R168, [R205+0x4880] ;  /* 0x00488000cda8783b */ /* 0x000ea20000004200 */
[----:B------:R-:W-:Y:S02]  /*14410*/  FMUL.FTZ R19, R0, R147 ;  /* 0x0000009300137220 */ /* 0x000fe40000410000 */
[----:B------:R-:W3:Y:S01]  /*14420*/  MUFU.EX2 R190, R190 ;  /* 0x000000be00be7308 */ /* 0x000ee20000000800 */
[----:B------:R-:W-:Y:S01]  /*14430*/  FMUL.FTZ R140, R2, R140 ;  /* 0x0000008c028c7220 */ /* 0x000fe20000410000 */
[----:B----4-:R-:W-:Y:S01]  /*14440*/  F2FP.PACK_AB R146, R188, R185 ;  /* 0x000000b9bc92723e */ /* 0x010fe200000000ff */
[----:B------:R-:W-:Y:S02]  /*14450*/  FMUL.FTZ R141, R2, R141 ;  /* 0x0000008d028d7220 */ /* 0x000fe40000410000 */
[C---:B-1----:R-:W-:Y:S03]  /*14460*/  HMMA.16816.F32 R16, R152.reuse, R148, R16 ;  /* 0x000000949810723c */ /* 0x042fe60000001810 */
[C---:B------:R-:W-:Y:S02]  /*14470*/  FMUL.FTZ R142, R0.reuse, R142 ;  /* 0x0000008e008e7220 */ /* 0x040fe40000410000 */
[----:B------:R-:W-:Y:S01]  /*14480*/  FMUL.FTZ R143, R0, R143 ;  /* 0x0000008f008f7220 */ /* 0x000fe20000410000 */
[----:B------:R-:W1:Y:S01]  /*14490*/  MUFU.EX2 R243, R177 ;  /* 0x000000b100f37308 */ /* 0x000e620000000800 */
[----:B------:R-:W-:Y:S02]  /*144a0*/  FFMA.FTZ R158, R2, R241, R158 ;  /* 0x000000f1029e7223 */ /* 0x000fe4000001009e */
[----:B------:R-:W-:Y:S03]  /*144b0*/  FFMA.FTZ R6, R0, R239, R6 ;  /* 0x000000ef00067223 */ /* 0x000fe60000010006 */
[----:B------:R-:W-:Y:S01]  /*144c0*/  HMMA.16816.F32 R140, R152, R150, R140 ;  /* 0x00000096988c723c */ /* 0x000fe2000000188c */
[----:B------:R-:W4:Y:S02]  /*144d0*/  LDSM.16.MT88.4 R148, [R207+0x6080] ;  /* 0x00608000cf94783b */ /* 0x000f240000004200 */
[----:B------:R-:W-:Y:S01]  /*144e0*/  IADD3 R0, R238, -0x1, RZ ;  /* 0xffffffffee007810 */ /* 0x000fe20007ffe0ff */
[----:B------:R1:W1:Y:S01]  /*144f0*/  MUFU.EX2 R245, R176 ;  /* 0x000000b000f57308 */ /* 0x0002620000000800 */
[----:B------:R-:W-:Y:S01]  /*14500*/  FADD.FTZ R158, R5, R158 ;  /* 0x0000009e059e7221 */ /* 0x000fe20000010000 */
[----:B---3--:R-:W-:Y:S01]  /*14510*/  F2FP.PACK_AB R147, R190, R187 ;  /* 0x000000bbbe93723e */ /* 0x008fe200000000ff */
[----:B------:R-:W-:Y:S02]  /*14520*/  FADD.FTZ R6, R7, R6 ;  /* 0x0000000607067221 */ /* 0x000fe40000010000 */
[----:B------:R-:W3:Y:S03]  /*14530*/  LDSM.16.MT88.4 R152, [R206+0x6080] ;  /* 0x00608000ce98783b */ /* 0x000ee60000004200 */
[----:B------:R-:W-:Y:S01]  /*14540*/  MOV R238, R0 ;  /* 0x0000000000ee7202 */ /* 0x000fe20000000f00 */
[----:B------:R-:W-:Y:S01]  /*14550*/  FADD.FTZ R159, R159, R158 ;  /* 0x0000009e9f9f7221 */ /* 0x000fe20000010000 */
[C---:B------:R-:W-:Y:S05]  /*14560*/  HMMA.16816.F32 R8, R144.reuse, R160, R8 ;  /* 0x000000a09008723c */ /* 0x040fea0000001808 */
[----:B------:R-:W-:Y:S02]  /*14570*/  FADD.FTZ R157, R157, R6 ;  /* 0x000000069d9d7221 */ /* 0x000fe40000010000 */
[----:B------:R-:W-:Y:S01]  /*14580*/  FADD.FTZ R180, R180, R159 ;  /* 0x0000009fb4b47221 */ /* 0x000fe20000010000 */
[C---:B------:R-:W-:Y:S01]  /*14590*/  HMMA.16816.F32 R28, R144.reuse, R162, R28 ;  /* 0x000000a2901c723c */ /* 0x040fe2000000181c */
[----:B------:R-:W3:Y:S03]  /*145a0*/  LDSM.16.MT88.4 R160, [R205+0x6080] ;  /* 0x00608000cda0783b */ /* 0x000ee60000004200 */
[----:B------:R-:W-:Y:S01]  /*145b0*/  FADD.FTZ R182, R182, R157 ;  /* 0x0000009db6b67221 */ /* 0x000fe20000010000 */
[----:B------:R-:W-:Y:S01]  /*145c0*/  MOV R157, R156 ;  /* 0x0000009c009d7202 */ /* 0x000fe20000000f00 */
[----:B------:R-:W-:Y:S02]  /*145d0*/  FADD.FTZ R181, R181, R180 ;  /* 0x000000b4b5b57221 */ /* 0x000fe40000010000 */
[C---:B-----5:R-:W-:Y:S01]  /*145e0*/  HMMA.16816.F32 R32, R144.reuse, R164, R32 ;  /* 0x000000a49020723c */ /* 0x060fe20000001820 */
[----:B-1----:R-:W-:Y:S03]  /*145f0*/  LDSM.16.MT88.4 R176, [R204+0x8080] ;  /* 0x00808000ccb0783b */ /* 0x002fe60000004200 */
[----:B------:R-:W-:Y:S02]  /*14600*/  FADD.FTZ R183, R183, R182 ;  /* 0x000000b6b7b77221 */ /* 0x000fe40000010000 */
[----:B------:R-:W-:Y:S02]  /*14610*/  FADD.FTZ R184, R184, R181 ;  /* 0x000000b5b8b87221 */ /* 0x000fe40000010000 */
[C---:B------:R-:W-:Y:S01]  /*14620*/  HMMA.16816.F32 R36, R144.reuse, R166, R36 ;  /* 0x000000a69024723c */ /* 0x040fe20000001824 */
[----:B------:R-:W1:Y:S03]  /*14630*/  LDSM.16.MT88.4 R164, [R204+0x6080] ;  /* 0x00608000cca4783b */ /* 0x000e660000004200 */
[----:B------:R-:W-:Y:S02]  /*14640*/  FADD.FTZ R186, R186, R183 ;  /* 0x000000b7baba7221 */ /* 0x000fe40000010000 */
[----:B------:R-:W-:Y:S02]  /*14650*/  FADD.FTZ R185, R185, R184 ;  /* 0x000000b8b9b97221 */ /* 0x000fe40000010000 */
[C---:B--2---:R-:W-:Y:S04]  /*14660*/  HMMA.16816.F32 R40, R144.reuse, R168, R40 ;  /* 0x000000a89028723c */ /* 0x044fe80000001828 */
[----:B------:R-:W-:Y:S02]  /*14670*/  FADD.FTZ R187, R187, R186 ;  /* 0x000000babbbb7221 */ /* 0x000fe40000010000 */
[----:B------:R-:W-:Y:S02]  /*14680*/  FADD.FTZ R188, R188, R185 ;  /* 0x000000b9bcbc7221 */ /* 0x000fe40000010000 */
[C---:B------:R-:W-:Y:S01]  /*14690*/  HMMA.16816.F32 R44, R144.reuse, R170, R44 ;  /* 0x000000aa902c723c */ /* 0x040fe2000000182c */
[----:B------:R-:W2:Y:S03]  /*146a0*/  LDSM.16.MT88.4 R168, [R207+0x7880] ;  /* 0x00788000cfa8783b */ /* 0x000ea60000004200 */
[----:B------:R-:W-:Y:S02]  /*146b0*/  FADD.FTZ R190, R190, R187 ;  /* 0x000000bbbebe7221 */ /* 0x000fe40000010000 */
[----:B------:R-:W-:Y:S02]  /*146c0*/  FADD.FTZ R5, R189, R188 ;  /* 0x000000bcbd057221 */ /* 0x000fe40000010000 */
[C---:B------:R-:W-:Y:S04]  /*146d0*/  HMMA.16816.F32 R48, R144.reuse, R172, R48 ;  /* 0x000000ac9030723c */ /* 0x040fe80000001830 */
[C---:B------:R-:W-:Y:S04]  /*146e0*/  FADD.FTZ R5, R214.reuse, R5 ;  /* 0x00000005d6057221 */ /* 0x040fe80000010000 */
[C---:B------:R-:W-:Y:S01]  /*146f0*/  HMMA.16816.F32 R52, R144.reuse, R174, R52 ;  /* 0x000000ae9034723c */ /* 0x040fe20000001834 */
[----:B------:R-:W5:Y:S07]  /*14700*/  LDSM.16.MT88.4 R172, [R206+0x7880] ;  /* 0x00788000ceac783b */ /* 0x000f6e0000004200 */
[C---:B----4-:R-:W-:Y:S08]  /*14710*/  HMMA.16816.F32 R56, R144.reuse, R148, R56 ;  /* 0x000000949038723c */ /* 0x050ff00000001838 */
[C---:B------:R-:W-:Y:S01]  /*14720*/  HMMA.16816.F32 R60, R144.reuse, R150, R60 ;  /* 0x00000096903c723c */ /* 0x040fe2000000183c */
[----:B------:R-:W4:Y:S07]  /*14730*/  LDSM.16.MT88.4 R148, [R205+0x7880] ;  /* 0x00788000cd94783b */ /* 0x000f2e0000004200 */
[C---:B---3--:R-:W-:Y:S08]  /*14740*/  HMMA.16816.F32 R64, R144.reuse, R152, R64 ;  /* 0x000000989040723c */ /* 0x048ff00000001840 */
[C---:B------:R-:W-:Y:S01]  /*14750*/  HMMA.16816.F32 R68, R144.reuse, R154, R68 ;  /* 0x0000009a9044723c */ /* 0x040fe20000001844 */
[----:B------:R-:W3:Y:S07]  /*14760*/  LDSM.16.MT88.4 R152, [R204+0x7880] ;  /* 0x00788000cc98783b */ /* 0x000eee0000004200 */
[C---:B------:R-:W-:Y:S08]  /*14770*/  HMMA.16816.F32 R72, R144.reuse, R160, R72 ;  /* 0x000000a09048723c */ /* 0x040ff00000001848 */
[C---:B------:R-:W-:Y:S01]  /*14780*/  HMMA.16816.F32 R76, R144.reuse, R162, R76 ;  /* 0x000000a2904c723c */ /* 0x040fe2000000184c */
[----:B------:R-:W3:Y:S07]  /*14790*/  LDSM.16.MT88.4 R160, [R207+0x9080] ;  /* 0x00908000cfa0783b */ /* 0x000eee0000004200 */
[C---:B-1----:R-:W-:Y:S08]  /*147a0*/  HMMA.16816.F32 R80, R144.reuse, R164, R80 ;  /* 0x000000a49050723c */ /* 0x042ff00000001850 */
[C---:B------:R-:W-:Y:S01]  /*147b0*/  HMMA.16816.F32 R84, R144.reuse, R166, R84 ;  /* 0x000000a69054723c */ /* 0x040fe20000001854 */
[----:B------:R-:W1:Y:S07]  /*147c0*/  LDSM.16.MT88.4 R164, [R206+0x9080] ;  /* 0x00908000cea4783b */ /* 0x000e6e0000004200 */
[C---:B--2---:R-:W-:Y:S08]  /*147d0*/  HMMA.16816.F32 R88, R144.reuse, R168, R88 ;  /* 0x000000a89058723c */ /* 0x044ff00000001858 */
[C---:B------:R-:W-:Y:S01]  /*147e0*/  HMMA.16816.F32 R92, R144.reuse, R170, R92 ;  /* 0x000000aa905c723c */ /* 0x040fe2000000185c */
[----:B------:R-:W-:Y:S07]  /*147f0*/  LDSM.16.MT88.4 R168, [R204+0x5080] ;  /* 0x00508000cca8783b */ /* 0x000fee0000004200 */
[C---:B-----5:R-:W-:Y:S08]  /*14800*/  HMMA.16816.F32 R96, R144.reuse, R172, R96 ;  /* 0x000000ac9060723c */ /* 0x060ff00000001860 */
[C---:B------:R-:W-:Y:S01]  /*14810*/  HMMA.16816.F32 R100, R144.reuse, R174, R100 ;  /* 0x000000ae9064723c */ /* 0x040fe20000001864 */
[----:B------:R-:W-:Y:S07]  /*14820*/  LDSM.16.MT88.4 R172, [R205+0x8080] ;  /* 0x00808000cdac783b */ /* 0x000fee0000004200 */
[C---:B----4-:R-:W-:Y:S08]  /*14830*/  HMMA.16816.F32 R104, R144.reuse, R148, R104 ;  /* 0x000000949068723c */ /* 0x050ff00000001868 */
[C---:B------:R-:W-:Y:S01]  /*14840*/  HMMA.16816.F32 R108, R144.reuse, R150, R108 ;  /* 0x00000096906c723c */ /* 0x040fe2000000186c */
[----:B------:R-:W2:Y:S07]  /*14850*/  LDSM.16.MT88.4 R148, [R204+0x9080] ;  /* 0x00908000cc94783b */ /* 0x000eae0000004200 */
[C---:B---3--:R-:W-:Y:S08]  /*14860*/  HMMA.16816.F32 R112, R144.reuse, R152, R112 ;  /* 0x000000989070723c */ /* 0x048ff00000001870 */
[C---:B------:R-:W-:Y:S08]  /*14870*/  HMMA.16816.F32 R116, R144.reuse, R154, R116 ;  /* 0x0000009a9074723c */ /* 0x040ff00000001874 */
[C---:B------:R-:W-:Y:S08]  /*14880*/  HMMA.16816.F32 R120, R144.reuse, R160, R120 ;  /* 0x000000a09078723c */ /* 0x040ff00000001878 */
[C---:B------:R-:W-:Y:S01]  /*14890*/  HMMA.16816.F32 R124, R144.reuse, R162, R124 ;  /* 0x000000a2907c723c */ /* 0x040fe2000000187c */
[----:B------:R-:W3:Y:S07]  /*148a0*/  LDSM.16.MT88.4 R160, [R207+0x5080] ;  /* 0x00508000cfa0783b */ /* 0x000eee0000004200 */
[C---:B-1----:R-:W-:Y:S08]  /*148b0*/  HMMA.16816.F32 R12, R144.reuse, R164, R12 ;  /* 0x000000a4900c723c */ /* 0x042ff0000000180c */
[C---:B------:R-:W-:Y:S01]  /*148c0*/  HMMA.16816.F32 R128, R144.reuse, R166, R128 ;  /* 0x000000a69080723c */ /* 0x040fe20000001880 */
[----:B------:R-:W1:Y:S07]  /*148d0*/  LDSM.16.MT88.4 R164, [R205+0x5080] ;  /* 0x00508000cda4783b */ /* 0x000e6e0000004200 */
[C---:B------:R-:W-:Y:S07]  /*148e0*/  HMMA.16816.F32 R132, R144.reuse, R20, R132 ;  /* 0x000000149084723c */ /* 0x040fee0000001884 */
[----:B------:R-:W-:Y:S01]  /*148f0*/  F2FP.PACK_AB R20, R214, R189 ;  /* 0x000000bdd614723e */ /* 0x000fe200000000ff */
[C---:B------:R-:W-:Y:S04]  /*14900*/  HMMA.16816.F32 R136, R144.reuse, R22, R136 ;  /* 0x000000169088723c */ /* 0x040fe80000001888 */
[C---:B------:R-:W-:Y:S01]  /*14910*/  F2FP.PACK_AB R21, R240.reuse, R191 ;  /* 0x000000bff015723e */ /* 0x040fe200000000ff */
[----:B------:R-:W-:Y:S02]  /*14920*/  FADD.FTZ R191, R191, R190 ;  /* 0x000000bebfbf7221 */ /* 0x000fe40000010000 */
[----:B------:R-:W-:Y:S01]  /*14930*/  F2FP.PACK_AB R22, R243, R242 ;  /* 0x000000f2f316723e */ /* 0x000fe200000000ff */
[C---:B--2---:R-:W-:Y:S04]  /*14940*/  HMMA.16816.F32 R16, R144.reuse, R148, R16 ;  /* 0x000000949010723c */ /* 0x044fe80000001810 */
[----:B------:R-:W-:Y:S01]  /*14950*/  F2FP.PACK_AB R23, R245, R244 ;  /* 0x000000f4f517723e */ /* 0x000fe200000000ff */
[----:B------:R-:W-:Y:S02]  /*14960*/  FADD.FTZ R191, R240, R191 ;  /* 0x000000bff0bf7221 */ /* 0x000fe40000010000 */
[----:B------:R-:W-:Y:S01]  /*14970*/  FADD.FTZ R242, R242, R5 ;  /* 0x00000005f2f27221 */ /* 0x000fe20000010000 */
[----:B------:R-:W-:Y:S01]  /*14980*/  HMMA.16816.F32 R140, R144, R150, R140 ;  /* 0x00000096908c723c */ /* 0x000fe2000000188c */
[----:B------:R-:W-:Y:S03]  /*14990*/  LDSM.16.MT88.4 R144, [R205+0x6880] ;  /* 0x00688000cd90783b */ /* 0x000fe60000004200 */
[----:B------:R-:W-:Y:S02]  /*149a0*/  FADD.FTZ R244, R244, R191 ;  /* 0x000000bff4f47221 */ /* 0x000fe40000010000 */
[----:B------:R-:W-:Y:S02]  /*149b0*/  FADD.FTZ R241, R243, R242 ;  /* 0x000000f2f3f17221 */ /* 0x000fe40000010000 */
[C---:B---3--:R-:W-:Y:S01]  /*149c0*/  HMMA.16816.F32 R152, R20.reuse, R160, R8 ;  /* 0x000000a01498723c */ /* 0x048fe20000001808 */
[----:B------:R-:W2:Y:S04]  /*149d0*/  LDSM.16.MT88.4 R8, [R207+0x6880] ;  /* 0x00688000cf08783b */ /* 0x000ea80000004200 */
[----:B------:R-:W-:Y:S03]  /*149e0*/  FADD.FTZ R239, R245, R244 ;  /* 0x000000f4f5ef7221 */ /* 0x000fe60000010000 */
[C---:B------:R-:W-:Y:S01]  /*149f0*/  HMMA.16816.F32 R28, R20.reuse, R162, R28 ;  /* 0x000000a2141c723c */ /* 0x040fe2000000181c */
[----:B------:R-:W-:Y:S07]  /*14a00*/  LDSM.16.MT88.4 R148, [R204+0x6880] ;  /* 0x00688000cc94783b */ /* 0x000fee0000004200 */
[C---:B------:R-:W-:Y:S01]  /*14a10*/  HMMA.16816.F32 R32, R20.reuse, R24, R32 ;  /* 0x000000181420723c */ /* 0x040fe20000001820 */
[----:B------:R-:W-:Y:S07]  /*14a20*/  LDSM.16.MT88.4 R160, [R207+0x8080] ;  /* 0x00808000cfa0783b */ /* 0x000fee0000004200 */
        /* <DEDUP_REMOVED lines=16> */
[C---:B------:R-:W-:Y:S08]  /*14b30*/  HMMA.16816.F32 R80, R20.reuse, R148, R80 ;  /* 0x000000941450723c */ /* 0x040ff00000001850 */
[C---:B------:R-:W-:Y:S08]  /*14b40*/  HMMA.16816.F32 R84, R20.reuse, R150, R84 ;  /* 0x000000961454723c */ /* 0x040ff00000001854 */
[C---:B------:R-:W-:Y:S08]  /*14b50*/  HMMA.16816.F32 R88, R20.reuse, R160, R88 ;  /* 0x000000a01458723c */ /* 0x040ff00000001858 */
[C---:B------:R-:W-:Y:S01]  /*14b60*/  HMMA.16816.F32 R92, R20.reuse, R162, R92 ;  /* 0x000000a2145c723c */ /* 0x040fe2000000185c */
[----:B------:R-:W5:Y:S07]  /*14b70*/  LDSM.16.MT88.4 R160, [R204+0x9880] ;  /* 0x00988000cca0783b */ /* 0x000f6e0000004200 */
[C---:B-1----:R-:W-:Y:S08]  /*14b80*/  HMMA.16816.F32 R96, R20.reuse, R164, R96 ;  /* 0x000000a41460723c */ /* 0x042ff00000001860 */
        /* <DEDUP_REMOVED lines=10> */
[C---:B------:R-:W-:Y:S08]  /*14c30*/  HMMA.16816.F32 R136, R20.reuse, R26, R136 ;  /* 0x0000001a1488723c */ /* 0x040ff00000001888 */
[C---:B-----5:R-:W-:Y:S08]  /*14c40*/  HMMA.16816.F32 R144, R20.reuse, R160, R16 ;  /* 0x000000a01490723c */ /* 0x060ff00000001810 */
[----:B------:R-:W-:Y:S01]  /*14c50*/  HMMA.16816.F32 R140, R20, R162, R140 ;  /* 0x000000a2148c723c */ /* 0x000fe2000000188c */
[----:B------:R-:W-:-:S07]  /*14c60*/  @P0 BRA `(.L_x_946) ;  /* 0xffffd44000000947 */ /* 0x000fce000383ffff */
.L_x_941:
        /* <DEDUP_REMOVED lines=10> */
[----:B-1----:R-:W-:Y:S02]  /*14d10*/  FADD.FTZ R5, R6, R5 ;  /* 0x0000000506057221 */ /* 0x002fe40000010000 */
[----:B--2---:R-:W-:-:S03]  /*14d20*/  FADD.FTZ R0, R0, R7 ;  /* 0x0000000700007221 */ /* 0x004fc60000010000 */
[----:B------:R-:W-:Y:S02]  /*14d30*/  FSETP.NE.FTZ.AND P1, PT, R5, RZ, PT ;  /* 0x000000ff0500720b */ /* 0x000fe40003f35000 */
[----:B------:R-:W-:-:S11]  /*14d40*/  FSETP.NE.FTZ.AND P0, PT, R0, RZ, PT ;  /* 0x000000ff0000720b */ /* 0x000fd60003f15000 */
[----:B------:R-:W1:Y:S01]  /*14d50*/  @P1 MUFU.RCP R4, R5 ;  /* 0x0000000500041308 */ /* 0x000e620000001000 */
[----:B------:R-:W-:Y:S02]  /*14d60*/  @P1 MOV R14, 0x3f317218 ;  /* 0x3f317218000e1802 */ /* 0x000fe40000000f00 */
[----:B------:R-:W-:-:S05]  /*14d70*/  @P0 MOV R15, 0x3f317218 ;  /* 0x3f317218000f0802 */ /* 0x000fca0000000f00 */
[----:B------:R-:W2:Y:S08]  /*14d80*/  @P1 MUFU.LG2 R5, R5 ;  /* 0x0000000500051308 */ /* 0x000eb00000000c00 */
[----:B------:R-:W3:Y:S01]  /*14d90*/  @P0 MUFU.LG2 R10, R0 ;  /* 0x00000000000a0308 */ /* 0x000ee20000000c00 */
[C---:B-1----:R-:W-:Y:S02]  /*14da0*/  FMUL.FTZ R152, R4.reuse, R152 ;  /* 0x0000009804987220 */ /* 0x042fe40000410000 */
[----:B------:R-:W-:-:S02]  /*14db0*/  FMUL.FTZ R153, R4, R153 ;  /* 0x0000009904997220 */ /* 0x000fc40000410000 */
[C---:B------:R-:W-:Y:S02]  /*14dc0*/  FMUL.FTZ R28, R4.reuse, R28 ;  /* 0x0000001c041c7220 */ /* 0x040fe40000410000 */
[----:B------:R-:W-:Y:S01]  /*14dd0*/  FMUL.FTZ R29, R4, R29 ;  /* 0x0000001d041d7220 */ /* 0x000fe20000410000 */
[----:B------:R1:W4:Y:S01]  /*14de0*/  @P0 MUFU.RCP R2, R0 ;  /* 0x0000000000020308 */ /* 0x0003220000001000 */
[----:B--2---:R-:W-:Y:S02]  /*14df0*/  @P1 FMUL.FTZ R12, R5, 0.69314718246459960938 ;  /* 0x3f317218050c1820 */ /* 0x004fe40000410000 */
[----:B------:R-:W-:Y:S02]  /*14e00*/  @P1 FMUL.FTZ R5, R14, c[0x0][0x2d0] ;  /* 0x0000b4000e051a20 */ /* 0x000fe40000410000 */
[C---:B------:R-:W-:Y:S02]  /*14e10*/  FMUL.FTZ R32, R4.reuse, R32 ;  /* 0x0000002004207220 */ /* 0x040fe40000410000 */
[----:B------:R-:W-:-:S02]  /*14e20*/  FMUL.FTZ R33, R4, R33 ;  /* 0x0000002104217220 */ /* 0x000fc40000410000 */
[----:B---3--:R-:W-:Y:S02]  /*14e30*/  @P0 FMUL.FTZ R14, R10, 0.69314718246459960938 ;  /* 0x3f3172180a0e0820 */ /* 0x008fe40000410000 */
[----:B------:R-:W-:Y:S02]  /*14e40*/  @P0 FMUL.FTZ R10, R15, c[0x0][0x2d0] ;  /* 0x0000b4000f0a0a20 */ /* 0x000fe40000410000 */
[C---:B------:R-:W-:Y:S02]  /*14e50*/  FMUL.FTZ R36, R4.reuse, R36 ;  /* 0x0000002404247220 */ /* 0x040fe40000410000 */
[C---:B------:R-:W-:Y:S01]  /*14e60*/  FMUL.FTZ R37, R4.reuse, R37 ;  /* 0x0000002504257220 */ /* 0x040fe20000410000 */
[----:B-1----:R-:W-:Y:S01]  /*14e70*/  MOV R0, 0xff800000 ;  /* 0xff80000000007802 */ /* 0x002fe20000000f00 */
        /* <DEDUP_REMOVED lines=56> */
[C---:B----4-:R-:W-:Y:S02]  /*15200*/  FMUL.FTZ R154, R2.reuse, R154 ;  /* 0x0000009a029a7220 */ /* 0x050fe40000410000 */
        /* <DEDUP_REMOVED lines=65> */
.L_x_875:
[----:B------:R-:W-:Y:S01]  /*15620*/  ULDC.64 UR4, c[0x0][0x118] ;  /* 0x0000460000047ab9 */ /* 0x000fe20000000a00 */
[----:B------:R-:W-:Y:S01]  /*15630*/  SHF.R.S32.HI R2, RZ, 0x1f, R215 ;  /* 0x0000001fff027819 */ /* 0x000fe200000114d7 */
[----:B------:R-:W-:Y:S05]  /*15640*/  @P2 BRA `(.L_x_947) ;  /* 0x00001a8000002947 */ /* 0x000fea0003800000 */
[----:B------:R-:W1:Y:S01]  /*15650*/  S2R R3, SR_TID.X ;  /* 0x0000000000037919 */ /* 0x000e620000002100 */
[----:B------:R-:W-:-:S02]  /*15660*/  F2FP.PACK_AB R7, R7, R6 ;  /* 0x000000060707723e */ /* 0x000fc400000000ff */
[----:B------:R-:W-:Y:S01]  /*15670*/  F2FP.PACK_AB R4, R13, R4 ;  /* 0x000000040d04723e */ /* 0x000fe200000000ff */
[----:B------:R-:W-:Y:S01]  /*15680*/  BAR.SYNC.DEFER_BLOCKING 0x1, 0x100 ;  /* 0x0044000000007b1d */ /* 0x000fe20000010000 */
        /* <DEDUP_REMOVED lines=10> */
[----:B-1----:R-:W-:-:S02]  /*15730*/  SHF.R.S32.HI R6, RZ, 0x1f, R3 ;  /* 0x0000001fff067819 */ /* 0x002fc40000011403 */
[----:B------:R-:W-:Y:S02]  /*15740*/  F2FP.PACK_AB R44, R45, R44 ;  /* 0x0000002c2d2c723e */ /* 0x000fe400000000ff */
[----:B------:R-:W-:Y:S02]  /*15750*/  LEA.HI R5, R6, R3, RZ, 0x2 ;  /* 0x0000000306057211 */ /* 0x000fe400078f10ff */
[----:B------:R-:W-:Y:S02]  /*15760*/  F2FP.PACK_AB R46, R47, R46 ;  /* 0x0000002e2f2e723e */ /* 0x000fe400000000ff */
[--C-:B------:R-:W-:Y:S02]  /*15770*/  SHF.R.S32.HI R13, RZ, 0x2, R5.reuse ;  /* 0x00000002ff0d7819 */ /* 0x100fe40000011405 */
[----:B------:R-:W-:Y:S02]  /*15780*/  SHF.R.S32.HI R10, RZ, 0x1f, R5 ;  /* 0x0000001fff0a7819 */ /* 0x000fe40000011405 */
[----:B------:R-:W-:-:S02]  /*15790*/  LOP3.LUT R12, R5, 0xfffffffc, RZ, 0xc0, !PT ;  /* 0xfffffffc050c7812 */ /* 0x000fc400078ec0ff */
[----:B------:R-:W-:Y:S02]  /*157a0*/  LEA.HI R10, R10, R13, RZ, 0x3 ;  /* 0x0000000d0a0a7211 */ /* 0x000fe400078f18ff */
[----:B------:R-:W-:Y:S01]  /*157b0*/  F2FP.PACK_AB R48, R49, R48 ;  /* 0x000000303130723e */ /* 0x000fe200000000ff */
[----:B------:R-:W-:Y:S01]  /*157c0*/  IMAD.IADD R12, R3, 0x1, -R12 ;  /* 0x00000001030c7824 */ /* 0x000fe200078e0a0c */
[----:B------:R-:W-:Y:S02]  /*157d0*/  LOP3.LUT R10, R10, 0xfffffff8, RZ, 0xc0, !PT ;  /* 0xfffffff80a0a7812 */ /* 0x000fe400078ec0ff */
[----:B------:R-:W-:Y:S02]  /*157e0*/  F2FP.PACK_AB R50, R51, R50 ;  /* 0x000000323332723e */ /* 0x000fe400000000ff */
[----:B------:R-:W-:Y:S01]  /*157f0*/  F2FP.PACK_AB R52, R53, R52 ;  /* 0x000000343534723e */ /* 0x000fe200000000ff */
[----:B------:R-:W-:Y:S01]  /*15800*/  IMAD.IADD R13, R13, 0x1, -R10 ;  /* 0x000000010d0d7824 */ /* 0x000fe200078e0a0a */
[----:B------:R-:W-:-:S02]  /*15810*/  LEA.HI R10, R6, R3, RZ, 0x5 ;  /* 0x00000003060a7211 */ /* 0x000fc400078f28ff */
[----:B------:R-:W-:Y:S01]  /*15820*/  F2FP.PACK_AB R54, R55, R54 ;  /* 0x000000363736723e */ /* 0x000fe200000000ff */
[C---:B------:R-:W-:Y:S01]  /*15830*/  IMAD.SHL.U32 R14, R13.reuse, 0x40, RZ ;  /* 0x000000400d0e7824 */ /* 0x040fe200078e00ff */
[----:B------:R-:W-:Y:S02]  /*15840*/  SHF.R.S32.HI R5, RZ, 0x5, R10 ;  /* 0x00000005ff057819 */ /* 0x000fe4000001140a */
[----:B------:R-:W-:Y:S02]  /*15850*/  LOP3.LUT R16, R13, 0x1, RZ, 0xc0, !PT ;  /* 0x000000010d107812 */ /* 0x000fe400078ec0ff */
[----:B------:R-:W-:Y:S01]  /*15860*/  LOP3.LUT R14, R14, 0x1c0, RZ, 0xc0, !PT ;  /* 0x000001c00e0e7812 */ /* 0x000fe200078ec0ff */
[----:B------:R-:W-:Y:S01]  /*15870*/  IMAD R15, R5, 0x200, R12 ;  /* 0x00000200050f7824 */ /* 0x000fe200078e020c */
[----:B------:R-:W-:Y:S02]  /*15880*/  ISETP.NE.U32.AND P0, PT, R16, 0x1, PT ;  /* 0x000000011000780c */ /* 0x000fe40003f05070 */
[----:B------:R-:W-:-:S02]  /*15890*/  LEA.HI R14, R14, R14, RZ, 0x1d ;  /* 0x0000000e0e0e7211 */ /* 0x000fc400078fe8ff */
[----:B------:R-:W-:Y:S01]  /*158a0*/  R2P PR, R13, 0x6 ;  /* 0x000000060d007804 */ /* 0x000fe20000000000 */
[----:B------:R-:W-:Y:S01]  /*158b0*/  IMAD.MOV.U32 R13, RZ, RZ, 0x20 ;  /* 0x00000020ff0d7424 */ /* 0x000fe200078e00ff */
[----:B------:R-:W-:Y:S01]  /*158c0*/  F2FP.PACK_AB R56, R57, R56 ;  /* 0x000000383938723e */ /* 0x000fe200000000ff */
[----:B------:R-:W-:Y:S01]  /*158d0*/  IMAD.U32 R14, R15, 0x2, R14 ;  /* 0x000000020f0e7824 */ /* 0x000fe200078e000e */
[----:B------:R-:W-:Y:S02]  /*158e0*/  F2FP.PACK_AB R58, R59, R58 ;  /* 0x0000003a3b3a723e */ /* 0x000fe400000000ff */
[----:B------:R-:W-:Y:S01]  /*158f0*/  F2FP.PACK_AB R60, R61, R60 ;  /* 0x0000003c3d3c723e */ /* 0x000fe200000000ff */
[----:B------:R-:W-:Y:S01]  /*15900*/  IMAD.SHL.U32 R15, R14, 0x2, RZ ;  /* 0x000000020e0f7824 */ /* 0x000fe200078e00ff */
[----:B------:R-:W-:Y:S02]  /*15910*/  F2FP.PACK_AB R62, R63, R62 ;  /* 0x0000003e3f3e723e */ /* 0x000fe400000000ff */
[----:B------:R-:W-:-:S02]  /*15920*/  F2FP.PACK_AB R64, R65, R64 ;  /* 0x000000404140723e */ /* 0x000fc400000000ff */
[C---:B------:R-:W-:Y:S01]  /*15930*/  IADD3 R14, R15.reuse, 0x80, RZ ;  /* 0x000000800f0e7810 */ /* 0x040fe20007ffe0ff */
[----:B------:R-:W-:Y:S01]  /*15940*/  STS [R15+0x80], R152 ;  /* 0x000080980f007388 */ /* 0x000fe20000000800 */
[----:B------:R-:W-:Y:S02]  /*15950*/  IADD3 R17, R15, 0x70, RZ ;  /* 0x000000700f117810 */ /* 0x000fe40007ffe0ff */
[----:B------:R-:W-:Y:S01]  /*15960*/  @P0 IADD3 R17, R14, 0x10, RZ ;  /* 0x000000100e110810 */ /* 0x000fe20007ffe0ff */
[----:B------:R-:W-:Y:S01]  /*15970*/  STS [R15+0x480], R154 ;  /* 0x0004809a0f007388 */ /* 0x000fe20000000800 */
[----:B------:R-:W-:Y:S01]  /*15980*/  SEL R14, R13, 0xffffffe0, !P1 ;  /* 0xffffffe00d0e7807 */ /* 0x000fe20004800000 */
[----:B------:R-:W-:Y:S01]  /*15990*/  IMAD.MOV.U32 R13, RZ, RZ, 0x40 ;  /* 0x00000040ff0d7424 */ /* 0x000fe200078e00ff */
[----:B------:R-:W-:Y:S01]  /*159a0*/  F2FP.PACK_AB R66, R67, R66 ;  /* 0x000000424342723e */ /* 0x000fe200000000ff */
[----:B------:R-:W-:Y:S01]  /*159b0*/  STS [R17], R28 ;  /* 0x0000001c11007388 */ /* 0x000fe20000000800 */
[----:B------:R-:W-:Y:S01]  /*159c0*/  F2FP.PACK_AB R68, R69, R68 ;  /* 0x000000444544723e */ /* 0x000fe200000000ff */
[----:B------:R-:W-:Y:S01]  /*159d0*/  IMAD.IADD R19, R15, 0x1, R14 ;  /* 0x000000010f137824 */ /* 0x000fe200078e020e */
[----:B------:R-:W-:Y:S01]  /*159e0*/  SEL R16, R13, 0xffffffc0, !P2 ;  /* 0xffffffc00d107807 */ /* 0x000fe20005000000 */
[----:B------:R-:W-:Y:S01]  /*159f0*/  IMAD.IADD R13, R14, 0x1, R17 ;  /* 0x000000010e0d7824 */ /* 0x000fe200078e0211 */
[----:B------:R-:W-:Y:S01]  /*15a00*/  STS [R17+0x400], R30 ;  /* 0x0004001e11007388 */ /* 0x000fe20000000800 */
[----:B------:R-:W-:-:S02]  /*15a10*/  F2FP.PACK_AB R70, R71, R70 ;  /* 0x000000464746723e */ /* 0x000fc400000000ff */
[--C-:B------:R-:W-:Y:S01]  /*15a20*/  IMAD.IADD R21, R15, 0x1, R16.reuse ;  /* 0x000000010f157824 */ /* 0x100fe200078e0210 */
[----:B------:R-:W-:Y:S01]  /*15a30*/  STS [R19+0x80], R32 ;  /* 0x0000802013007388 */ /* 0x000fe20000000800 */
[C---:B------:R-:W-:Y:S01]  /*15a40*/  IMAD.IADD R23, R16.reuse, 0x1, R17 ;  /* 0x0000000110177824 */ /* 0x040fe200078e0211 */
[----:B------:R-:W-:Y:S01]  /*15a50*/  F2FP.PACK_AB R72, R73, R72 ;  /* 0x000000484948723e */ /* 0x000fe200000000ff */
[----:B------:R-:W-:Y:S01]  /*15a60*/  IMAD.IADD R25, R16, 0x1, R19 ;  /* 0x0000000110197824 */ /* 0x000fe200078e0213 */
[----:B------:R-:W-:Y:S01]  /*15a70*/  STS [R19+0x480], R34 ;  /* 0x0004802213007388 */ /* 0x000fe20000000800 */
[----:B------:R-:W-:Y:S01]  /*15a80*/  IMAD.IADD R27, R13, 0x1, R16 ;  /* 0x000000010d1b7824 */ /* 0x000fe200078e0210 */
[----:B------:R-:W-:Y:S02]  /*15a90*/  F2FP.PACK_AB R74, R75, R74 ;  /* 0x0000004a4b4a723e */ /* 0x000fe400000000ff */
        /* <DEDUP_REMOVED lines=55> */
[----:B------:R-:W-:-:S02]  /*15e10*/  ISETP.NE.U32.AND P1, PT, RZ, c[0x0][0x508], PT ;  /* 0x00014200ff007a0c */ /* 0x000fc40003f25070 */
[----:B------:R-:W-:Y:S01]  /*15e20*/  ISETP.NE.U32.AND P0, PT, RZ, c[0x0][0x500], PT ;  /* 0x00014000ff007a0c */ /* 0x000fe20003f05070 */
[----:B------:R-:W-:Y:S01]  /*15e30*/  STS [R21+0x4480], R74 ;  /* 0x0044804a15007388 */ /* 0x000fe20000000800 */
[----:B------:R-:W-:Y:S02]  /*15e40*/  ISETP.NE.AND.EX P1, PT, RZ, c[0x0][0x50c], PT, P1 ;  /* 0x00014300ff007a0c */ /* 0x000fe40003f25310 */
[----:B------:R-:W-:Y:S01]  /*15e50*/  ISETP.NE.AND.EX P0, PT, RZ, c[0x0][0x504], PT, P0 ;  /* 0x00014100ff007a0c */ /* 0x000fe20003f05300 */
        /* <DEDUP_REMOVED lines=16> */
[----:B------:R-:W-:Y:S01]  /*15f60*/  STS [R23+0x8000], R108 ;  /* 0x0080006c17007388 */ /* 0x000fe20000000800 */
[----:B-1----:R-:W-:-:S03]  /*15f70*/  IMAD.MOV.U32 R7, RZ, RZ, 0x4 ;  /* 0x00000004ff077424 */ /* 0x002fc600078e00ff */
        /* <DEDUP_REMOVED lines=15> */
[----:B-1----:R-:W-:-:S03]  /*16070*/  IMAD.WIDE R16, R218, R7, c[0x0][0x500] ;  /* 0x00014000da107625 */ /* 0x002fc600078e0207 */
[----:B------:R3:W-:Y:S04]  /*16080*/  STS [R23+0xc000], R136 ;  /* 0x00c0008817007388 */ /* 0x0007e80000000800 */
[----:B------:R3:W-:Y:S04]  /*16090*/  STS [R23+0xc400], R138 ;  /* 0x00c4008a17007388 */ /* 0x0007e80000000800 */
[----:B------:R3:W-:Y:S04]  /*160a0*/  STS [R25+0xc080], R144 ;  /* 0x00c0809019007388 */ /* 0x0007e80000000800 */
[----:B------:R3:W-:Y:S04]  /*160b0*/  STS [R25+0xc480], R146 ;  /* 0x00c4809219007388 */ /* 0x0007e80000000800 */
[----:B------:R3:W-:Y:S04]  /*160c0*/  STS [R27+0xc000], R140 ;  /* 0x00c0008c1b007388 */ /* 0x0007e80000000800 */
[----:B------:R3:W-:Y:S04]  /*160d0*/  STS [R27+0xc400], R142 ;  /* 0x00c4008e1b007388 */ /* 0x0007e80000000800 */
[----:B------:R-:W-:Y:S01]  /*160e0*/  BAR.SYNC.DEFER_BLOCKING 0x1, 0x100 ;  /* 0x0044000000007b1d */ /* 0x000fe20000010000 */
[----:B------:R-:W-:-:S02]  /*160f0*/  IMAD.MOV.U32 R4, RZ, RZ, c[0x0][0x388] ;  /* 0x0000e200ff047624 */ /* 0x000fc400078e00ff */
[----:B--2---:R-:W-:-:S03]  /*16100*/  @P1 IMAD.WIDE R18, R218, R7, c[0x0][0x508] ;  /* 0x00014200da121625 */ /* 0x004fc600078e0207 */
[----:B------:R-:W2:Y:S04]  /*16110*/  @P0 LDG.E R9, [R16.64] ;  /* 0x0000000410090981 */ /* 0x000ea8000c1e1900 */
[----:B------:R3:W5:Y:S01]  /*16120*/  @P1 LDG.E R4, [R18.64] ;  /* 0x0000000412041981 */ /* 0x000762000c1e1900 */
[----:B------:R-:W-:Y:S02]  /*16130*/  CS2R R14, SRZ ;  /* 0x00000000000e7805 */ /* 0x000fe4000001ff00 */
[--C-:B--2---:R-:W-:Y:S01]  /*16140*/  @P0 SHF.R.S32.HI R15, RZ, 0x1f, R9.reuse ;  /* 0x0000001fff0f0819 */ /* 0x104fe20000011409 */
[----:B------:R-:W-:Y:S01]  /*16150*/  @P0 IMAD.MOV.U32 R14, RZ, RZ, R9 ;  /* 0x000000ffff0e0224 */ /* 0x000fe200078e0009 */
[----:B------:R-:W-:Y:S05]  /*16160*/  @P1 BRA `(.L_x_948) ;  /* 0x0000004000001947 */ /* 0x000fea0003800000 */
[----:B---3--:R-:W-:Y:S05]  /*16170*/  @!P0 BRA `(.L_x_948) ;  /* 0x0000003000008947 */ /* 0x008fea0003800000 */
[----:B-----5:R-:W2:Y:S04]  /*16180*/  LDG.E R4, [R16.64] ;  /* 0x0000000410047981 */ /* 0x020ea8000c1e1900 */
[----:B------:R-:W2:Y:S02]  /*16190*/  LDG.E R7, [R16.64+0x4] ;  /* 0x0000040410077981 */ /* 0x000ea4000c1e1900 */
[----:B--2---:R-:W-:-:S02]  /*161a0*/  IADD3 R4, -R4, R7, RZ ;  /* 0x0000000704047210 */ /* 0x004fc40007ffe1ff */
.L_x_948:
[----:B---3--:R-:W-:Y:S01]  /*161b0*/  LOP3.LUT R10, R10, 0xffffffe0, RZ, 0xc0, !PT ;  /* 0xffffffe00a0a7812 */ /* 0x008fe200078ec0ff */
[----:B------:R-:W1:Y:S01]  /*161c0*/  S2R R72, SR_CTAID.X ;  /* 0x0000000000487919 */ /* 0x000e620000002500 */
[----:B------:R-:W-:Y:S01]  /*161d0*/  SHF.R.S32.HI R16, RZ, 0x1f, R5 ;  /* 0x0000001fff107819 */ /* 0x000fe20000011405 */
[----:B------:R-:W-:Y:S01]  /*161e0*/  IMAD.MOV.U32 R19, RZ, RZ, R15 ;  /* 0x000000ffff137224 */ /* 0x000fe200078e000f */
[----:B------:R-:W-:Y:S01]  /*161f0*/  LEA.HI R11, R12, R12, RZ, 0x1 ;  /* 0x0000000c0c0b7211 */ /* 0x000fe200078f08ff */
[----:B------:R-:W-:Y:S01]  /*16200*/  IMAD.IADD R9, R3, 0x1, -R10 ;  /* 0x0000000103097824 */ /* 0x000fe200078e0a0a */
[----:B------:R-:W-:Y:S01]  /*16210*/  LEA.HI R16, R16, R5, RZ, 0x3 ;  /* 0x0000000510107211 */ /* 0x000fe200078f18ff */
[----:B------:R-:W-:Y:S01]  /*16220*/  BSSY B0, `(.L_x_949) ;  /* 0x000008d000007945 */ /* 0x000fe20003800000 */
[----:B------:R-:W-:-:S02]  /*16230*/  LOP3.LUT R11, R11, 0x1ffffffe, RZ, 0xc0, !PT ;  /* 0x1ffffffe0b0b7812 */ /* 0x000fc400078ec0ff */
[----:B------:R-:W-:Y:S02]  /*16240*/  SHF.R.S32.HI R10, RZ, 0x1f, R9 ;  /* 0x0000001fff0a7819 */ /* 0x000fe40000011409 */
[----:B------:R-:W-:Y:S01]  /*16250*/  LOP3.LUT R16, R16, 0xffffff8, RZ, 0xc0, !PT ;  /* 0x0ffffff810107812 */ /* 0x000fe200078ec0ff */
[----:B------:R-:W-:Y:S01]  /*16260*/  IMAD.IADD R12, R12, 0x1, -R11 ;  /* 0x000000010c0c7824 */ /* 0x000fe200078e0a0b */
[----:B------:R-:W-:Y:S01]  /*16270*/  LEA.HI R7, R10, R9, RZ, 0x2 ;  /* 0x000000090a077211 */ /* 0x000fe200078f10ff */
[----:B------:R-:W-:Y:S01]  /*16280*/  IMAD.MOV.U32 R10, RZ, RZ, c[0x0][0x4e8] ;  /* 0x00013a00ff0a7624 */ /* 0x000fe200078e00ff */
[----:B------:R-:W-:Y:S02]  /*16290*/  IADD3 R5, R5, -R16, RZ ;  /* 0x8000001005057210 */ /* 0x000fe40007ffe0ff */
[----:B------:R-:W-:Y:S01]  /*162a0*/  SHF.R.S32.HI R16, RZ, 0x2, R7 ;  /* 0x00000002ff107819 */ /* 0x000fe20000011407 */
[----:B------:R-:W-:Y:S01]  /*162b0*/  IMAD R7, R15, c[0x0][0x3a0], RZ ;  /* 0x0000e8000f077a24 */ /* 0x000fe200078e02ff */
[----:B------:R-:W-:Y:S01]  /*162c0*/  ISETP.NE.AND P1, PT, R10, 0x1, PT ;  /* 0x000000010a00780c */ /* 0x000fe20003f25270 */
[----:B------:R-:W-:Y:S01]  /*162d0*/  IMAD R10, R2, c[0x0][0x490], RZ ;  /* 0x00012400020a7a24 */ /* 0x000fe200078e02ff */
[----:B------:R-:W-:Y:S01]  /*162e0*/  LOP3.LUT P2, RZ, R9, 0x3, RZ, 0xc0, !PT ;  /* 0x0000000309ff7812 */ /* 0x000fe2000784c0ff */
[----:B------:R-:W-:Y:S01]  /*162f0*/  IMAD R5, R5, 0x10, R16 ;  /* 0x0000001005057824 */ /* 0x000fe200078e0210 */
[----:B------:R-:W-:Y:S01]  /*16300*/  MOV R18, R14 ;  /* 0x0000000e00127202 */ /* 0x000fe20000000f00 */
[C---:B------:R-:W-:Y:S01]  /*16310*/  IMAD R11, R215.reuse, c[0x0][0x494], R10 ;  /* 0x00012500d70b7a24 */ /* 0x040fe200078e020a */
[-C--:B------:R-:W-:Y:S01]  /*16320*/  LEA.HI R17, R6, R3.reuse, RZ, 0x3 ;  /* 0x0000000306117211 */ /* 0x080fe200078f18ff */
[----:B------:R-:W-:Y:S01]  /*16330*/  IMAD R9, R12, 0x8, R5 ;  /* 0x000000080c097824 */ /* 0x000fe200078e0205 */
[----:B------:R-:W-:Y:S01]  /*16340*/  LEA.HI R6, R6, R3, RZ, 0x6 ;  /* 0x0000000306067211 */ /* 0x000fe200078f30ff */
[----:B------:R-:W-:Y:S01]  /*16350*/  IMAD.WIDE.U32 R18, R215, c[0x0][0x490], R18 ;  /* 0x00012400d7127a25 */ /* 0x000fe200078e0012 */
[----:B------:R-:W-:-:S02]  /*16360*/  LOP3.LUT R10, R17, 0xfffffff8, RZ, 0xc0, !PT ;  /* 0xfffffff8110a7812 */ /* 0x000fc400078ec0ff */
[----:B-1----:R-:W-:Y:S01]  /*16370*/  LEA R9, R72, R9, 0x7 ;  /* 0x0000000948097211 */ /* 0x002fe200078e38ff */
[C---:B------:R-:W-:Y:S01]  /*16380*/  IMAD R7, R14.reuse, c[0x0][0x3a4], R7 ;  /* 0x0000e9000e077a24 */ /* 0x040fe200078e0207 */
[----:B------:R-:W-:Y:S01]  /*16390*/  SHF.R.S32.HI R17, RZ, 0x3, R17 ;  /* 0x00000003ff117819 */ /* 0x000fe20000011411 */
[----:B------:R-:W-:-:S04]  /*163a0*/  IMAD.WIDE.U32 R12, R14, c[0x0][0x3a0], RZ ;  /* 0x0000e8000e0c7a25 */ /* 0x000fc800078e00ff */
[----:B------:R-:W-:Y:S01]  /*163b0*/  IMAD.IADD R19, R19, 0x1, R11 ;  /* 0x0000000113137824 */ /* 0x000fe200078e020b */
[----:B------:R-:W-:Y:S01]  /*163c0*/  IADD3 R13, R13, R7, RZ ;  /* 0x000000070d0d7210 */ /* 0x000fe20007ffe0ff */
[----:B------:R-:W-:-:S04]  /*163d0*/  @P1 IMAD.HI.U32 R11, R9, c[0x0][0x4ec], RZ ;  /* 0x00013b00090b1a27 */ /* 0x000fc800078e00ff */
[----:B------:R-:W-:Y:S01]  /*163e0*/  IMAD.IADD R10, R3, 0x1, -R10 ;  /* 0x00000001030a7824 */ /* 0x000fe200078e0a0a */
[----:B------:R-:W-:Y:S01]  /*163f0*/  SHF.R.S32.HI R3, RZ, 0x1f, R218 ;  /* 0x0000001fff037819 */ /* 0x000fe200000114da */
[----:B------:R-:W-:Y:S01]  /*16400*/  IMAD.MOV.U32 R7, RZ, RZ, R9 ;  /* 0x000000ffff077224 */ /* 0x000fe200078e0009 */
[----:B------:R-:W-:Y:S01]  /*16410*/  @P1 SHF.R.U32.HI R7, RZ, c[0x0][0x4f0], R11 ;  /* 0x00013c00ff071a19 */ /* 0x000fe2000001160b */
[----:B------:R-:W-:Y:S01]  /*16420*/  IMAD R14, R2, c[0x0][0x3e8], RZ ;  /* 0x0000fa00020e7a24 */ /* 0x000fe200078e02ff */
[----:B------:R-:W-:Y:S01]  /*16430*/  SEL R218, R218, RZ, !P0 ;  /* 0x000000ffdada7207 */ /* 0x000fe20004000000 */
[----:B------:R-:W-:Y:S01]  /*16440*/  IMAD.WIDE.U32 R12, R215, c[0x0][0x3e8], R12 ;  /* 0x0000fa00d70c7a25 */ /* 0x000fe200078e000c */
[----:B------:R-:W-:Y:S02]  /*16450*/  SEL R3, R3, RZ, !P0 ;  /* 0x000000ff03037207 */ /* 0x000fe40004000000 */
[----:B------:R-:W-:Y:S01]  /*16460*/  LEA R23, R10, R17, 0x5 ;  /* 0x000000110a177211 */ /* 0x000fe200078e28ff */
[----:B------:R-:W-:-:S02]  /*16470*/  IMAD.MOV R2, RZ, RZ, -R7 ;  /* 0x000000ffff027224 */ /* 0x000fc400078e0a07 */
[----:B------:R-:W-:Y:S02]  /*16480*/  IMAD R15, R215, c[0x0][0x3ec], R14 ;  /* 0x0000fb00d70f7a24 */ /* 0x000fe400078e020e */
[----:B------:R-:W-:-:S03]  /*16490*/  IMAD.WIDE.U32 R18, R218, c[0x0][0x498], R18 ;  /* 0x00012600da127a25 */ /* 0x000fc600078e0012 */
[----:B------:R-:W-:Y:S01]  /*164a0*/  IADD3 R13, R13, R15, RZ ;  /* 0x0000000f0d0d7210 */ /* 0x000fe20007ffe0ff */
[----:B------:R-:W-:Y:S01]  /*164b0*/  IMAD R11, R2, c[0x0][0x4e8], R9 ;  /* 0x00013a00020b7a24 */ /* 0x000fe200078e0209 */
[----:B------:R-:W-:Y:S01]  /*164c0*/  IADD3 R20, P0, R7, R18, RZ ;  /* 0x0000001207147210 */ /* 0x000fe20007f1e0ff */
[----:B------:R-:W-:Y:S01]  /*164d0*/  IMAD R21, R3, c[0x0][0x498], RZ ;  /* 0x0001260003157a24 */ /* 0x000fe200078e02ff */
[----:B------:R-:W-:Y:S01]  /*164e0*/  SHF.R.S32.HI R15, RZ, 0x1f, R7 ;  /* 0x0000001fff0f7819 */ /* 0x000fe20000011407 */
[----:B------:R-:W-:Y:S01]  /*164f0*/  IMAD.SHL.U32 R2, R17, 0x40, RZ ;  /* 0x0000004011027824 */ /* 0x000fe200078e00ff */
[----:B------:R-:W-:Y:S01]  /*16500*/  SHF.R.S32.HI R18, RZ, 0x1f, R11 ;  /* 0x0000001fff127819 */ /* 0x000fe2000001140b */
[----:B------:R-:W-:Y:S02]  /*16510*/  IMAD R14, R218, c[0x0][0x49c], R21 ;  /* 0x00012700da0e7a24 */ /* 0x000fe400078e0215 */
[----:B------:R-:W-:Y:S02]  /*16520*/  IMAD R9, R72, 0x80, R23 ;  /* 0x0000008048097824 */ /* 0x000fe400078e0217 */
[----:B------:R-:W-:Y:S01]  /*16530*/  IMAD R18, R18, c[0x0][0x488], RZ ;  /* 0x0001220012127a24 */ /* 0x000fe200078e02ff */
[----:B------:R-:W-:Y:S01]  /*16540*/  IADD3.X R21, R15, R19, R14, P0, !PT ;  /* 0x000000130f157210 */ /* 0x000fe200007fe40e */
[----:B------:R-:W-:Y:S01]  /*16550*/  @P1 IMAD.HI.U32 R16, R9, c[0x0][0x4ec], RZ ;  /* 0x00013b0009101a27 */ /* 0x000fe200078e00ff */
[----:B------:R-:W-:-:S03]  /*16560*/  LOP3.LUT R15, R2, 0x1c0, RZ, 0xc0, !PT ;  /* 0x000001c0020f7812 */ /* 0x000fc600078ec0ff */
[----:B------:R-:W-:Y:S02]  /*16570*/  IMAD.SHL.U32 R2, R10, 0x8, RZ ;  /* 0x000000080a027824 */ /* 0x000fe400078e00ff */
[----:B------:R-:W-:-:S03]  /*16580*/  IMAD.WIDE.U32 R20, R11, c[0x0][0x488], R20 ;  /* 0x000122000b147a25 */ /* 0x000fc600078e0014 */
[----:B------:R-:W-:Y:S01]  /*16590*/  LOP3.LUT R10, R15, 0x38, R2, 0xf8, !PT ;  /* 0x000000380f0a7812 */ /* 0x000fe200078ef802 */
[----:B------:R-:W-:Y:S01]  /*165a0*/  IMAD R18, R11, c[0x0][0x48c], R18 ;  /* 0x000123000b127a24 */ /* 0x000fe200078e0212 */
[----:B------:R-:W-:Y:S01]  /*165b0*/  LEA R14, P0, R20, c[0x0][0x450], 0x2 ;  /* 0x00011400140e7a11 */ /* 0x000fe200078010ff */
[----:B------:R-:W-:Y:S01]  /*165c0*/  IMAD R11, R3, c[0x0][0x3f0], RZ ;  /* 0x0000fc00030b7a24 */ /* 0x000fe200078e02ff */
[----:B------:R-:W-:Y:S01]  /*165d0*/  SHF.R.U32.HI R3, RZ, 0x3, R15 ;  /* 0x00000003ff037819 */ /* 0x000fe2000001160f */
[----:B------:R-:W-:Y:S01]  /*165e0*/  IMAD.MOV.U32 R7, RZ, RZ, R9 ;  /* 0x000000ffff077224 */ /* 0x000fe200078e0009 */
[----:B------:R-:W-:Y:S01]  /*165f0*/  IADD3 R15, R21, R18, RZ ;  /* 0x00000012150f7210 */ /* 0x000fe20007ffe0ff */
[----:B------:R-:W-:Y:S01]  /*16600*/  SHFL.IDX PT, R32, R14, 0x1, 0x1c1f ;  /* 0x003c1f000e207f89 */ /* 0x000fe200000e0000 */
[----:B------:R-:W-:Y:S01]  /*16610*/  @P1 SHF.R.U32.HI R7, RZ, c[0x0][0x4f0], R16 ;  /* 0x00013c00ff071a19 */ /* 0x000fe20000011610 */
[----:B------:R-:W-:Y:S01]  /*16620*/  IMAD R11, R218, c[0x0][0x3f4], R11 ;  /* 0x0000fd00da0b7a24 */ /* 0x000fe200078e020b */
[----:B------:R-:W-:Y:S01]  /*16630*/  LEA.HI.X R15, R20, c[0x0][0x454], R15, 0x2, P0 ;  /* 0x00011500140f7a11 */ /* 0x000fe200000f140f */
[----:B------:R-:W-:Y:S01]  /*16640*/  SHFL.IDX PT, R18, R14, RZ, 0x1c1f ;  /* 0x001c1fff0e127589 */ /* 0x000fe200000e0000 */
[----:B------:R-:W-:Y:S01]  /*16650*/  LOP3.LUT R10, R10, R3, RZ, 0x3c, !PT ;  /* 0x000000030a0a7212 */ /* 0x000fe200078e3cff */
[--C-:B------:R-:W-:Y:S01]  /*16660*/  IMAD.MOV R16, RZ, RZ, -R7.reuse ;  /* 0x000000ffff107224 */ /* 0x100fe200078e0a07 */
[----:B------:R-:W-:Y:S01]  /*16670*/  SHF.R.S32.HI R3, RZ, 0x1f, R7 ;  /* 0x0000001fff037819 */ /* 0x000fe20000011407 */
[----:B------:R-:W1:Y:S01]  /*16680*/  SHFL.IDX PT, R19, R15, RZ, 0x1c1f ;  /* 0x001c1fff0f137589 */ /* 0x000e6200000e0000 */
[----:B------:R-:W-:-:S03]  /*16690*/  IMAD.WIDE.U32 R12, R218, c[0x0][0x3f0], R12 ;  /* 0x0000fc00da0c7a25 */ /* 0x000fc600078e000c */
[----:B------:R-:W2:Y:S01]  /*166a0*/  SHFL.IDX PT, R33, R15, 0x1, 0x1c1f ;  /* 0x003c1f000f217f89 */ /* 0x000ea200000e0000 */
[----:B------:R-:W-:Y:S01]  /*166b0*/  IMAD R74, R16, c[0x0][0x4e8], R9 ;  /* 0x00013a00104a7a24 */ /* 0x000fe200078e0209 */
[----:B------:R-:W-:Y:S01]  /*166c0*/  IADD3 R13, R13, R11, RZ ;  /* 0x0000000b0d0d7210 */ /* 0x000fe20007ffe0ff */
[C---:B------:R-:W-:Y:S01]  /*166d0*/  IMAD R16, R72.reuse, 0x80, R5 ;  /* 0x0000008048107824 */ /* 0x040fe200078e0205 */
[----:B------:R-:W-:Y:S01]  /*166e0*/  LEA R72, R72, R17, 0x7 ;  /* 0x0000001148487211 */ /* 0x000fe200078e38ff */
[----:B------:R-:W-:Y:S01]  /*166f0*/  IMAD R20, R3, c[0x0][0x3e0], RZ ;  /* 0x0000f80003147a24 */ /* 0x000fe200078e02ff */
[----:B------:R-:W-:Y:S01]  /*16700*/  SHF.R.S32.HI R5, RZ, 0x1f, R74 ;  /* 0x0000001fff057819 */ /* 0x000fe2000001144a */
[----:B-----5:R-:W-:Y:S01]  /*16710*/  IMAD R3, R4, c[0x0][0x4e8], RZ ;  /* 0x00013a0004037a24 */ /* 0x020fe200078e02ff */
[C---:B------:R-:W-:Y:S01]  /*16720*/  IADD3 R4, R16.reuse, 0x8, RZ ;  /* 0x0000000810047810 */ /* 0x040fe20007ffe0ff */
[C---:B------:R-:W-:Y:S02]  /*16730*/  IMAD R20, R7.reuse, c[0x0][0x3e4], R20 ;  /* 0x0000f90007147a24 */ /* 0x040fe400078e0214 */
[----:B------:R-:W-:Y:S01]  /*16740*/  IMAD.WIDE.U32 R12, R7, c[0x0][0x3e0], R12 ;  /* 0x0000f800070c7a25 */ /* 0x000fe200078e000c */
[----:B------:R-:W-:-:S02]  /*16750*/  ISETP.GE.OR P1, PT, R16, R3, P2 ;  /* 0x000000031000720c */ /* 0x000fc40001726670 */
[----:B------:R-:W-:Y:S01]  /*16760*/  ISETP.GE.OR P0, PT, R4, R3, P2 ;  /* 0x000000030400720c */ /* 0x000fe20001706670 */
[----:B------:R-:W-:Y:S01]  /*16770*/  IMAD.IADD R13, R13, 0x1, R20 ;  /* 0x000000010d0d7824 */ /* 0x000fe200078e0214 */
[----:B------:R-:W-:Y:S01]  /*16780*/  SHF.L.U32 R7, R6, 0x3, RZ ;  /* 0x0000000306077819 */ /* 0x000fe200000006ff */
[----:B------:R-:W-:-:S03]  /*16790*/  IMAD R5, R5, c[0x0][0x3d8], RZ ;  /* 0x0000f60005057a24 */ /* 0x000fc600078e02ff */
[----:B------:R-:W-:Y:S01]  /*167a0*/  LOP3.LUT R7, R10, 0x7ffffe00, R7, 0xf8, !PT ;  /* 0x7ffffe000a077812 */ /* 0x000fe200078ef807 */
[C---:B------:R-:W-:Y:S02]  /*167b0*/  IMAD R16, R74.reuse, c[0x0][0x3dc], R5 ;  /* 0x0000f7004a107a24 */ /* 0x040fe400078e0205 */
[----:B------:R-:W-:Y:S01]  /*167c0*/  IMAD.WIDE.U32 R74, R74, c[0x0][0x3d8], R12 ;  /* 0x0000f6004a4a7a25 */ /* 0x000fe200078e000c */
[----:B------:R-:W-:Y:S01]  /*167d0*/  SHF.L.U32 R76, R7, 0x1, RZ ;  /* 0x00000001074c7819 */ /* 0x000fe200000006ff */
[----:B-1----:R1:W-:Y:S02]  /*167e0*/  @!P1 ST.E [R18.64], R0 ;  /* 0x0000000012009985 */ /* 0x0023e4000c101904 */
[----:B------:R-:W-:Y:S02]  /*167f0*/  IMAD.IADD R16, R75, 0x1, R16 ;  /* 0x000000014b107824 */ /* 0x000fe400078e0210 */
        /* <DEDUP_REMOVED lines=23> */
[C---:B------:R-:W-:Y:S02]  /*16970*/  IADD3 R69, R2.reuse, 0xc0, RZ ;  /* 0x000000c002457810 */ /* 0x040fe40007ffe0ff */
[----:B------:R-:W-:Y:S01]  /*16980*/  ISETP.GE.AND P2, PT, R73, c[0x0][0x3c8], PT ;  /* 0x0000f20049007a0c */ /* 0x000fe20003f46270 */
[----:B-1----:R-:W1:Y:S01]  /*16990*/  LDS.128 R32, [R76+0x8080] ;  /* 0x008080004c207984 */ /* 0x002e620000000c00 */
[----:B------:R-:W-:Y:S02]  /*169a0*/  ISETP.GE.AND P1, PT, R71, c[0x0][0x3c8], PT ;  /* 0x0000f20047007a0c */ /* 0x000fe40003f26270 */
[----:B------:R-:W-:Y:S01]  /*169b0*/  ISETP.GE.AND P0, PT, R69, c[0x0][0x3c8], PT ;  /* 0x0000f20045007a0c */ /* 0x000fe20003f06270 */
[----:B------:R4:W5:Y:S01]  /*169c0*/  LDS.128 R16, [R76+0xc080] ;  /* 0x00c080004c107984 */ /* 0x0009620000000c00 */
        /* <DEDUP_REMOVED lines=9> */
[----:B----4-:R-:W-:Y:S01]  /*16a60*/  @!P3 IMAD.WIDE R76, R2, 0x2, R78 ;  /* 0x00000002024cb825 */ /* 0x010fe200078e024e */
[----:B------:R-:W-:-:S03]  /*16a70*/  @!P0 LOP3.LUT R0, R0, 0xfffffff8, RZ, 0xc0, !PT ;  /* 0xfffffff800008812 */ /* 0x000fc600078ec0ff */
[--C-:B------:R-:W-:Y:S01]  /*16a80*/  @!P2 IMAD.WIDE R70, R70, 0x2, R78.reuse ;  /* 0x000000024646a825 */ /* 0x100fe200078e024e */
[----:B--2---:R2:W-:Y:S03]  /*16a90*/  @!P3 ST.E.128 [R76.64], R64 ;  /* 0x000000404c00b985 */ /* 0x0045e6000c101d04 */
[--C-:B------:R-:W-:Y:S01]  /*16aa0*/  @!P1 IMAD.WIDE R68, R68, 0x2, R78.reuse ;  /* 0x0000000244449825 */ /* 0x100fe200078e024e */
[----:B---3--:R2:W-:Y:S03]  /*16ab0*/  @!P2 ST.E.128 [R70.64], R48 ;  /* 0x000000304600a985 */ /* 0x0085e6000c101d04 */
[----:B------:R-:W-:Y:S01]  /*16ac0*/  @!P0 IMAD.WIDE R78, R0, 0x2, R78 ;  /* 0x00000002004e8825 */ /* 0x000fe200078e024e */
[----:B-1----:R2:W-:Y:S04]  /*16ad0*/  @!P1 ST.E.128 [R68.64], R32 ;  /* 0x0000002044009985 */ /* 0x0025e8000c101d04 */
[----:B-----5:R2:W-:Y:S02]  /*16ae0*/  @!P0 ST.E.128 [R78.64], R16 ;  /* 0x000000104e008985 */ /* 0x0205e4000c101d04 */
.L_x_950:
[----:B--234-:R-:W-:Y:S05]  /*16af0*/  BSYNC B0 ;  /* 0x0000000000007941 */ /* 0x01cfea0003800000 */
.L_x_949:
        /* <DEDUP_REMOVED lines=30> */
.L_x_952:
[----:B------:R-:W-:Y:S05]  /*16ce0*/  BSYNC B0 ;  /* 0x0000000000007941 */ /* 0x000fea0003800000 */
.L_x_951:
        /* <DEDUP_REMOVED lines=30> */
.L_x_954:
[----:B------:R-:W-:Y:S05]  /*16ed0*/  BSYNC B0 ;  /* 0x0000000000007941 */ /* 0x000fea0003800000 */
.L_x_953:
        /* <DEDUP_REMOVED lines=31> */
.L_x_947:
[----:B------:R-:W-:Y:S01]  /*170d0*/  ISETP.NE.U32.AND P1, PT, RZ, c[0x0][0x508], PT ;  /* 0x00014200ff007a0c */ /* 0x000fe20003f25070 */
[----:B------:R-:W-:Y:S01]  /*170e0*/  IMAD.MOV.U32 R9, RZ, RZ, 0x4 ;  /* 0x00000004ff097424 */ /* 0x000fe200078e00ff */
[----:B------:R-:W-:Y:S02]  /*170f0*/  ISETP.NE.U32.AND P0, PT, RZ, c[0x0][0x500], PT ;  /* 0x00014000ff007a0c */ /* 0x000fe40003f05070 */
[----:B------:R-:W-:Y:S01]  /*17100*/  ISETP.NE.AND.EX P1, PT, RZ, c[0x0][0x50c], PT, P1 ;  /* 0x00014300ff007a0c */ /* 0x000fe20003f25310 */
[----:B------:R-:W-:Y:S01]  /*17110*/  IMAD.WIDE R6, R218, R9, c[0x0][0x500] ;  /* 0x00014000da067625 */ /* 0x000fe200078e0209 */
[----:B------:R-:W-:-:S03]  /*17120*/  ISETP.NE.AND.EX P0, PT, RZ, c[0x0][0x504], PT, P0 ;  /* 0x00014100ff007a0c */ /* 0x000fc60003f05300 */
[----:B------:R-:W-:-:S08]  /*17130*/  IMAD.MOV.U32 R3, RZ, RZ, c[0x0][0x388] ;  /* 0x0000e200ff037624 */ /* 0x000fd000078e00ff */
[----:B------:R-:W-:Y:S02]  /*17140*/  @P1 IMAD.WIDE R8, R218, R9, c[0x0][0x508] ;  /* 0x00014200da081625 */ /* 0x000fe400078e0209 */
[----:B------:R-:W2:Y:S04]  /*17150*/  @P0 LDG.E R5, [R6.64] ;  /* 0x0000000406050981 */ /* 0x000ea8000c1e1900 */
[----:B------:R1:W5:Y:S01]  /*17160*/  @P1 LDG.E R3, [R8.64] ;  /* 0x0000000408031981 */ /* 0x000362000c1e1900 */
[----:B------:R-:W-:Y:S02]  /*17170*/  CS2R R10, SRZ ;  /* 0x00000000000a7805 */ /* 0x000fe4000001ff00 */
[--C-:B--2---:R-:W-:Y:S01]  /*17180*/  @P0 SHF.R.S32.HI R11, RZ, 0x1f, R5.reuse ;  /* 0x0000001fff0b0819 */ /* 0x104fe20000011405 */
[----:B------:R-:W-:Y:S01]  /*17190*/  @P0 IMAD.MOV.U32 R10, RZ, RZ, R5 ;  /* 0x000000ffff0a0224 */ /* 0x000fe200078e0005 */
[----:B------:R-:W-:Y:S05]  /*171a0*/  @P1 BRA `(.L_x_955) ;  /* 0x0000004000001947 */ /* 0x000fea0003800000 */
[----:B-1----:R-:W-:Y:S05]  /*171b0*/  @!P0 BRA `(.L_x_955) ;  /* 0x0000003000008947 */ /* 0x002fea0003800000 */
[----:B-----5:R-:W2:Y:S04]  /*171c0*/  LDG.E R3, [R6.64] ;  /* 0x0000000406037981 */ /* 0x020ea8000c1e1900 */
[----:B------:R-:W2:Y:S02]  /*171d0*/  LDG.E R0, [R6.64+0x4] ;  /* 0x0000040406007981 */ /* 0x000ea4000c1e1900 */
[----:B--2---:R-:W-:-:S02]  /*171e0*/  IADD3 R3, -R3, R0, RZ ;  /* 0x0000000003037210 */ /* 0x004fc40007ffe1ff */
.L_x_955:
[----:B-1----:R-:W1:Y:S01]  /*171f0*/  S2R R0, SR_TID.X ;  /* 0x0000000000007919 */ /* 0x002e620000002100 */
[----:B------:R-:W-:Y:S01]  /*17200*/  SHF.R.S32.HI R5, RZ, 0x1f, R218 ;  /* 0x0000001fff057819 */ /* 0x000fe200000114da */
[----:B------:R-:W-:Y:S01]  /*17210*/  BSSY B0, `(.L_x_956) ;  /* 0x0000027000007945 */ /* 0x000fe20003800000 */
[----:B------:R-:W-:-:S02]  /*17220*/  SEL R218, R218, RZ, !P0 ;  /* 0x000000ffdada7207 */ /* 0x000fc40004000000 */
[----:B------:R-:W-:Y:S02]  /*17230*/  SEL R5, R5, RZ, !P0 ;  /* 0x000000ff05057207 */ /* 0x000fe40004000000 */
[----:B-1----:R-:W-:-:S13]  /*17240*/  ISETP.GE.AND P1, PT, R0, 0x80, PT ;  /* 0x000000800000780c */ /* 0x002fda0003f26270 */
[----:B------:R-:W-:Y:S05]  /*17250*/  @P1 BRA `(.L_x_957) ;  /* 0x0000022000001947 */ /* 0x000fea0003800000 */
[----:B------:R-:W1:Y:S01]  /*17260*/  S2R R9, SR_CTAID.X ;  /* 0x0000000000097919 */ /* 0x000e620000002500 */
[----:B-----5:R-:W-:Y:S01]  /*17270*/  IMAD R7, R3, c[0x0][0x4e8], RZ ;  /* 0x00013a0003077a24 */ /* 0x020fe200078e02ff */
[----:B-1----:R-:W-:-:S04]  /*17280*/  LEA R8, R9, R0, 0x7 ;  /* 0x0000000009087211 */ /* 0x002fc800078e38ff */
[----:B------:R-:W-:-:S13]  /*17290*/  ISETP.GE.AND P0, PT, R8, R7, PT ;  /* 0x000000070800720c */ /* 0x000fda0003f06270 */
[----:B------:R-:W-:Y:S05]  /*172a0*/  @P0 BRA `(.L_x_957) ;  /* 0x000001d000000947 */ /* 0x000fea0003800000 */
[----:B------:R-:W-:Y:S01]  /*172b0*/  MOV R4, c[0x0][0x4e8] ;  /* 0x00013a0000047a02 */ /* 0x000fe20000000f00 */
[----:B------:R-:W-:Y:S01]  /*172c0*/  IMAD.MOV.U32 R12, RZ, RZ, R10 ;  /* 0x000000ffff0c7224 */ /* 0x000fe200078e000a */
[----:B------:R-:W-:Y:S02]  /*172d0*/  MOV R13, R11 ;  /* 0x0000000b000d7202 */ /* 0x000fe40000000f00 */
[----:B------:R-:W-:Y:S01]  /*172e0*/  ISETP.NE.AND P0, PT, R4, 0x1, PT ;  /* 0x000000010400780c */ /* 0x000fe20003f05270 */
[----:B------:R-:W-:Y:S01]  /*172f0*/  IMAD R4, R2, c[0x0][0x490], RZ ;  /* 0x0001240002047a24 */ /* 0x000fe200078e02ff */
[----:B------:R-:W-:Y:S01]  /*17300*/  MOV R7, R8 ;  /* 0x0000000800077202 */ /* 0x000fe20000000f00 */
[----:B------:R-:W-:-:S04]  /*17310*/  IMAD.WIDE.U32 R12, R215, c[0x0][0x490], R12 ;  /* 0x00012400d70c7a25 */ /* 0x000fc800078e000c */
[----:B------:R-:W-:Y:S02]  /*17320*/  IMAD R4, R215, c[0x0][0x494], R4 ;  /* 0x00012500d7047a24 */ /* 0x000fe400078e0204 */
[----:B------:R-:W-:Y:S02]  /*17330*/  IMAD.MOV.U32 R14, RZ, RZ, R12 ;  /* 0x000000ffff0e7224 */ /* 0x000fe400078e000c */
[----:B------:R-:W-:Y:S02]  /*17340*/  IMAD.IADD R15, R4, 0x1, R13 ;  /* 0x00000001040f7824 */ /* 0x000fe400078e020d */
[----:B------:R-:W-:-:S04]  /*17350*/  @P0 IMAD.HI.U32 R6, R8, c[0x0][0x4ec], RZ ;  /* 0x00013b0008060a27 */ /* 0x000fc800078e00ff */
[----:B------:R-:W-:Y:S01]  /*17360*/  IMAD R13, R5, c[0x0][0x498], RZ ;  /* 0x00012600050d7a24 */ /* 0x000fe200078e02ff */
[----:B------:R-:W-:Y:S01]  /*17370*/  @P0 SHF.R.U32.HI R7, RZ, c[0x0][0x4f0], R6 ;  /* 0x00013c00ff070a19 */ /* 0x000fe20000011606 */
[----:B------:R-:W-:-:S03]  /*17380*/  IMAD.WIDE.U32 R14, R218, c[0x0][0x498], R14 ;  /* 0x00012600da0e7a25 */ /* 0x000fc600078e000e */
[C---:B------:R-:W-:Y:S01]  /*17390*/  IADD3 R9, -R7.reuse, RZ, RZ ;  /* 0x000000ff07097210 */ /* 0x040fe20007ffe1ff */
[----:B------:R-:W-:Y:S01]  /*173a0*/  IMAD R13, R218, c[0x0][0x49c], R13 ;  /* 0x00012700da0d7a24 */ /* 0x000fe200078e020d */
[----:B------:R-:W-:Y:S02]  /*173b0*/  SHF.R.S32.HI R4, RZ, 0x1f, R7 ;  /* 0x0000001fff047819 */ /* 0x000fe40000011407 */
[----:B------:R-:W-:Y:S01]  /*173c0*/  IADD3 R12, P0, R7, R14, RZ ;  /* 0x0000000e070c7210 */ /* 0x000fe20007f1e0ff */
[----:B------:R-:W-:-:S03]  /*173d0*/  IMAD R9, R9, c[0x0][0x4e8], R8 ;  /* 0x00013a0009097a24 */ /* 0x000fc600078e0208 */
[----:B------:R-:W-:Y:S02]  /*173e0*/  IADD3.X R13, R4, R15, R13, P0, !PT ;  /* 0x0000000f040d7210 */ /* 0x000fe400007fe40d */
[----:B------:R-:W-:Y:S02]  /*173f0*/  SHF.R.S32.HI R6, RZ, 0x1f, R9 ;  /* 0x0000001fff067819 */ /* 0x000fe40000011409 */
[----:B------:R-:W-:Y:S01]  /*17400*/  MOV R4, 0xff800000 ;  /* 0xff80000000047802 */ /* 0x000fe20000000f00 */
[----:B------:R-:W-:-:S04]  /*17410*/  IMAD.WIDE.U32 R12, R9, c[0x0][0x488], R12 ;  /* 0x00012200090c7a25 */ /* 0x000fc800078e000c */
[----:B------:R-:W-:-:S04]  /*17420*/  IMAD R6, R6, c[0x0][0x488], RZ ;  /* 0x0001220006067a24 */ /* 0x000fc800078e02ff */
[----:B------:R-:W-:Y:S01]  /*17430*/  IMAD R7, R9, c[0x0][0x48c], R6 ;  /* 0x0001230009077a24 */ /* 0x000fe200078e0206 */
[----:B------:R-:W-:-:S04]  /*17440*/  LEA R6, P0, R12, c[0x0][0x450], 0x2 ;  /* 0x000114000c067a11 */ /* 0x000fc800078010ff */
[----:B------:R-:W-:-:S04]  /*17450*/  IADD3 R7, R13, R7, RZ ;  /* 0x000000070d077210 */ /* 0x000fc80007ffe0ff */
[----:B------:R-:W-:-:S05]  /*17460*/  LEA.HI.X R7, R12, c[0x0][0x454], R7, 0x2, P0 ;  /* 0x000115000c077a11 */ /* 0x000fca00000f1407 */
[----:B------:R1:W-:Y:S02]  /*17470*/  STG.E [R6.64], R4 ;  /* 0x0000000406007986 */ /* 0x0003e4000c101904 */
.L_x_957:
[----:B------:R-:W-:Y:S05]  /*17480*/  BSYNC B0 ;  /* 0x0000000000007941 */ /* 0x000fea0003800000 */
.L_x_956:
[----:B-1----:R-:W1:Y:S01]  /*17490*/  S2R R6, SR_CTAID.X ;  /* 0x0000000000067919 */ /* 0x002e620000002500 */
[----:B------:R-:W-:Y:S01]  /*174a0*/  SHF.R.S32.HI R7, RZ, 0x1f, R0 ;  /* 0x0000001fff077819 */ /* 0x000fe20000011400 */
[----:B------:R-:W-:Y:S01]  /*174b0*/  IMAD R9, R11, c[0x0][0x3a0], RZ ;  /* 0x0000e8000b097a24 */ /* 0x000fe200078e02ff */
[----:B------:R-:W-:Y:S01]  /*174c0*/  BSSY B0, `(.L_x_958) ;  /* 0x0000045000007945 */ /* 0x000fe20003800000 */
[----:B------:R-:W-:Y:S01]  /*174d0*/  IMAD R2, R2, c[0x0][0x3e8], RZ ;  /* 0x0000fa0002027a24 */ /* 0x000fe200078e02ff */
[-C--:B------:R-:W-:Y:S01]  /*174e0*/  LEA.HI R8, R7, R0.reuse, RZ, 0x3 ;  /* 0x0000000007087211 */ /* 0x080fe200078f18ff */
[C---:B------:R-:W-:Y:S01]  /*174f0*/  IMAD R4, R10.reuse, c[0x0][0x3a4], R9 ;  /* 0x0000e9000a047a24 */ /* 0x040fe200078e0209 */
[----:B------:R-:W-:Y:S01]  /*17500*/  MOV R7, c[0x0][0x4e8] ;  /* 0x00013a0000077a02 */ /* 0x000fe20000000f00 */
[----:B------:R-:W-:Y:S01]  /*17510*/  IMAD.WIDE.U32 R10, R10, c[0x0][0x3a0], RZ ;  /* 0x0000e8000a0a7a25 */ /* 0x000fe200078e00ff */
[----:B------:R-:W-:Y:S02]  /*17520*/  LOP3.LUT R9, R8, 0xfffffff8, RZ, 0xc0, !PT ;  /* 0xfffffff808097812 */ /* 0x000fe400078ec0ff */
[----:B------:R-:W-:Y:S01]  /*17530*/  ISETP.NE.AND P0, PT, R7, 0x1, PT ;  /* 0x000000010700780c */ /* 0x000fe20003f05270 */
[----:B------:R-:W-:Y:S01]  /*17540*/  IMAD.IADD R13, R11, 0x1, R4 ;  /* 0x000000010b0d7824 */ /* 0x000fe200078e0204 */
[----:B------:R-:W-:Y:S01]  /*17550*/  IADD3 R11, -R9, R0, RZ ;  /* 0x00000000090b7210 */ /* 0x000fe20007ffe1ff */
[----:B------:R-:W-:Y:S01]  /*17560*/  IMAD.MOV.U32 R12, RZ, RZ, R10 ;  /* 0x000000ffff0c7224 */ /* 0x000fe200078e000a */
[----:B------:R-:W-:Y:S01]  /*17570*/  SHF.R.S32.HI R8, RZ, 0x3, R8 ;  /* 0x00000003ff087819 */ /* 0x000fe20000011408 */
[----:B------:R-:W-:-:S02]  /*17580*/  IMAD R2, R215, c[0x0][0x3ec], R2 ;  /* 0x0000fb00d7027a24 */ /* 0x000fc400078e0202 */
[----:B------:R-:W-:Y:S01]  /*17590*/  IMAD.WIDE.U32 R12, R215, c[0x0][0x3e8], R12 ;  /* 0x0000fa00d70c7a25 */ /* 0x000fe200078e000c */
[CC--:B------:R-:W-:Y:S02]  /*175a0*/  LEA R7, R11.reuse, R8.reuse, 0x5 ;  /* 0x000000080b077211 */ /* 0x0c0fe400078e28ff */
[----:B------:R-:W-:Y:S01]  /*175b0*/  SHF.L.U32 R11, R11, 0x3, RZ ;  /* 0x000000030b0b7819 */ /* 0x000fe200000006ff */
[----:B------:R-:W-:Y:S01]  /*175c0*/  IMAD R5, R5, c[0x0][0x3f0], RZ ;  /* 0x0000fc0005057a24 */ /* 0x000fe200078e02ff */
[----:B------:R-:W-:Y:S01]  /*175d0*/  IADD3 R13, R2, R13, RZ ;  /* 0x0000000d020d7210 */ /* 0x000fe20007ffe0ff */
[C---:B-1----:R-:W-:Y:S01]  /*175e0*/  IMAD R7, R6.reuse, 0x80, R7 ;  /* 0x0000008006077824 */ /* 0x042fe200078e0207 */
[----:B------:R-:W-:Y:S01]  /*175f0*/  LEA R6, R6, R8, 0x7 ;  /* 0x0000000806067211 */ /* 0x000fe200078e38ff */
[----:B------:R-:W-:Y:S01]  /*17600*/  IMAD R5, R218, c[0x0][0x3f4], R5 ;  /* 0x0000fd00da057a24 */ /* 0x000fe200078e0205 */
[----:B------:R-:W-:Y:S01]  /*17610*/  IADD3 R10, R11, 0x40, RZ ;  /* 0x000000400b0a7810 */ /* 0x000fe20007ffe0ff */
[----:B------:R-:W-:Y:S01]  /*17620*/  @P0 IMAD.HI.U32 R0, R7, c[0x0][0x4ec], RZ ;  /* 0x00013b0007000a27 */ /* 0x000fe200078e00ff */
[----:B------:R-:W-:-:S02]  /*17630*/  MOV R2, R7 ;  /* 0x0000000700027202 */ /* 0x000fc40000000f00 */
[C---:B------:R-:W-:Y:S01]  /*17640*/  IADD3 R9, R11.reuse, 0x80, RZ ;  /* 0x000000800b097810 */ /* 0x040fe20007ffe0ff */
[----:B------:R-:W-:Y:S01]  /*17650*/  IMAD.WIDE.U32 R12, R218, c[0x0][0x3f0], R12 ;  /* 0x0000fc00da0c7a25 */ /* 0x000fe200078e000c */
[----:B------:R-:W-:Y:S02]  /*17660*/  @P0 SHF.R.U32.HI R2, RZ, c[0x0][0x4f0], R0 ;  /* 0x00013c00ff020a19 */ /* 0x000fe40000011600 */
[----:B------:R-:W-:Y:S02]  /*17670*/  IADD3 R8, R11, 0xc0, RZ ;  /* 0x000000c00b087810 */ /* 0x000fe40007ffe0ff */
[--C-:B------:R-:W-:Y:S01]  /*17680*/  SHF.R.S32.HI R4, RZ, 0x1f, R2.reuse ;  /* 0x0000001fff047819 */ /* 0x100fe20000011402 */
[----:B------:R-:W-:Y:S01]  /*17690*/  IMAD.MOV R0, RZ, RZ, -R2 ;  /* 0x000000ffff007224 */ /* 0x000fe200078e0a02 */
[----:B------:R-:W-:-:S03]  /*176a0*/  IADD3 R13, R13, R5, RZ ;  /* 0x000000050d0d7210 */ /* 0x000fc60007ffe0ff */
[----:B------:R-:W-:Y:S02]  /*176b0*/  IMAD R5, R4, c[0x0][0x3e0], RZ ;  /* 0x0000f80004057a24 */ /* 0x000fe400078e02ff */
[----:B------:R-:W-:Y:S02]  /*176c0*/  IMAD R0, R0, c[0x0][0x4e8], R7 ;  /* 0x00013a0000007a24 */ /* 0x000fe400078e0207 */
[----:B------:R-:W-:-:S04]  /*176d0*/  IMAD.WIDE.U32 R12, R2, c[0x0][0x3e0], R12 ;  /* 0x0000f800020c7a25 */ /* 0x000fc800078e000c */
[----:B------:R-:W-:Y:S01]  /*176e0*/  IMAD R5, R2, c[0x0][0x3e4], R5 ;  /* 0x0000f90002057a24 */ /* 0x000fe200078e0205 */
[----:B------:R-:W-:Y:S01]  /*176f0*/  SHF.R.S32.HI R2, RZ, 0x1f, R0 ;  /* 0x0000001fff027819 */ /* 0x000fe20000011400 */
[----:B-----5:R-:W-:-:S03]  /*17700*/  IMAD R7, R3, c[0x0][0x4e8], RZ ;  /* 0x00013a0003077a24 */ /* 0x020fc600078e02ff */
[----:B------:R-:W-:Y:S01]  /*17710*/  IADD3 R13, R13, R5, RZ ;  /* 0x000000050d0d7210 */ /* 0x000fe20007ffe0ff */
[----:B------:R-:W-:-:S04]  /*17720*/  IMAD R5, R2, c[0x0][0x3d8], RZ ;  /* 0x0000f60002057a24 */ /* 0x000fc800078e02ff */
[C---:B------:R-:W-:Y:S02]  /*17730*/  IMAD R5, R0.reuse, c[0x0][0x3dc], R5 ;  /* 0x0000f70000057a24 */ /* 0x040fe400078e0205 */
[----:B------:R-:W-:-:S04]  /*17740*/  IMAD.WIDE.U32 R12, R0, c[0x0][0x3d8], R12 ;  /* 0x0000f600000c7a25 */ /* 0x000fc800078e000c */
[----:B------:R-:W-:Y:S01]  /*17750*/  IMAD.IADD R5, R13, 0x1, R5 ;  /* 0x000000010d057824 */ /* 0x000fe200078e0205 */
        /* <DEDUP_REMOVED lines=27> */
.L_x_959:
[----:B------:R-:W-:Y:S05]  /*17910*/  BSYNC B0 ;  /* 0x0000000000007941 */ /* 0x000fea0003800000 */
.L_x_958:
[----:B--2---:R-:W-:Y:S01]  /*17920*/  IADD3 R4, R6, 0x20, RZ ;  /* 0x0000002006047810 */ /* 0x004fe20007ffe0ff */
[----:B------:R2:W4:Y:S01]  /*17930*/  SHFL.IDX PT, R13, R0, 0x1, 0x181f ;  /* 0x00381f00000d7f89 */ /* 0x00052200000e0000 */
        /* <DEDUP_REMOVED lines=8> */
[----:B---3--:R-:W-:Y:S02]  /*179c0*/  @!P2 SHF.R.S32.HI R5, RZ, 0x1f, R10 ;  /* 0x0000001fff05a819 */ /* 0x008fe4000001140a */
        /* <DEDUP_REMOVED lines=16> */
.L_x_961:
[----:B------:R-:W-:Y:S05]  /*17ad0*/  BSYNC B0 ;  /* 0x0000000000007941 */ /* 0x000fea0003800000 */
.L_x_960:
[----:B-1----:R-:W-:Y:S01]  /*17ae0*/  IADD3 R4, R6, 0x40, RZ ;  /* 0x0000004006047810 */ /* 0x002fe20007ffe0ff */
[----:B----4-:R1:W4:Y:S01]  /*17af0*/  SHFL.IDX PT, R13, R0, 0x2, 0x181f ;  /* 0x00581f00000d7f89 */ /* 0x01032200000e0000 */
[----:B------:R-:W-:Y:S02]  /*17b00*/  BSSY B0, `(.L_x_962) ;  /* 0x0000019000007945 */ /* 0x000fe40003800000 */
[----:B------:R-:W-:Y:S01]  /*17b10*/  ISETP.GE.AND P0, PT, R4, R7, PT ;  /* 0x000000070400720c */ /* 0x000fe20003f06270 */
[----:B------:R1:W2:-:S12]  /*17b20*/  SHFL.IDX PT, R12, R2, 0x2, 0x181f ;  /* 0x00581f00020c7f89 */ /* 0x00029800000e0000 */
        /* <DEDUP_REMOVED lines=9> */
[----:B--2-4-:R-:W-:Y:S01]  /*17bc0*/  @!P3 IMAD.WIDE R14, R11, 0x2, R12 ;  /* 0x000000020b0eb825 */ /* 0x014fe200078e020c */
        /* <DEDUP_REMOVED lines=12> */
.L_x_963:
[----:B------:R-:W-:Y:S05]  /*17c90*/  BSYNC B0 ;  /* 0x0000000000007941 */ /* 0x000fea0003800000 */
.L_x_962:
[----:B------:R-:W-:Y:S01]  /*17ca0*/  IADD3 R6, R6, 0x60, RZ ;  /* 0x0000006006067810 */ /* 0x000fe20007ffe0ff */
[----:B------:R1:W4:Y:S03]  /*17cb0*/  SHFL.IDX PT, R3, R0, 0x3, 0x181f ;  /* 0x00781f0000037f89 */ /* 0x00032600000e0000 */
[----:B------:R-:W-:Y:S01]  /*17cc0*/  ISETP.GE.AND P0, PT, R6, R7, PT ;  /* 0x000000070600720c */ /* 0x000fe20003f06270 */
[----:B-12---:R-:W1:-:S12]  /*17cd0*/  SHFL.IDX PT, R2, R2, 0x3, 0x181f ;  /* 0x00781f0002027f89 */ /* 0x006e5800000e0000 */
[----:B------:R-:W-:Y:S05]  /*17ce0*/  @P0 EXIT ;  /* 0x000000000000094d */ /* 0x000fea0003800000 */
[----:B------:R-:W-:Y:S02]  /*17cf0*/  ISETP.GE.AND P1, PT, R10, c[0x0][0x3c8], PT ;  /* 0x0000f2000a007a0c */ /* 0x000fe40003f26270 */
[----:B------:R-:W-:Y:S02]  /*17d00*/  ISETP.GE.AND P0, PT, R9, c[0x0][0x3c8], PT ;  /* 0x0000f20009007a0c */ /* 0x000fe40003f06270 */
[----:B------:R-:W-:-:S09]  /*17d10*/  ISETP.GE.AND P2, PT, R11, c[0x0][0x3c8], PT ;  /* 0x0000f2000b007a0c */ /* 0x000fd20003f46270 */
[----:B---3--:R-:W-:Y:S02]  /*17d20*/  @!P1 SHF.R.S32.HI R5, RZ, 0x1f, R10 ;  /* 0x0000001fff059819 */ /* 0x008fe4000001140a */
        /* <DEDUP_REMOVED lines=19> */
.L_x_936:
[----:B------:R-:W-:Y:S02]  /*17e60*/  MOV R9, 0x1 ;  /* 0x0000000100097802 */ /* 0x000fe40000000f00 */
[----:B------:R-:W-:Y:S02]  /*17e70*/  MOV R8, 0x17e90 ;  /* 0x00017e9000087802 */ /* 0x000fe40000000f00 */
[----:B-1----:R-:W-:Y:S05]  /*17e80*/  CALL.REL.NOINC `($__internal_4_$__cuda_sm70_shflsync_idx_p) ;  /* 0x000000f000007944 */ /* 0x002fea0003c00000 */
[----:B--2---:R-:W-:Y:S01]  /*17e90*/  IMAD.MOV.U32 R17, RZ, RZ, R9 ;  /* 0x000000ffff117224 */ /* 0x004fe200078e0009 */
[----:B-1----:R-:W-:Y:S01]  /*17ea0*/  MOV R10, R19 ;  /* 0x00000013000a7202 */ /* 0x002fe20000000f00 */
[----:B------:R-:W-:Y:S01]  /*17eb0*/  IMAD.MOV.U32 R9, RZ, RZ, 0x1 ;  /* 0x00000001ff097424 */ /* 0x000fe200078e00ff */
[----:B------:R-:W-:Y:S02]  /*17ec0*/  MOV R8, 0x17ee0 ;  /* 0x00017ee000087802 */ /* 0x000fe40000000f00 */
[----:B------:R-:W-:Y:S05]  /*17ed0*/  CALL.REL.NOINC `($__internal_4_$__cuda_sm70_shflsync_idx_p) ;  /* 0x000000a000007944 */ /* 0x000fea0003c00000 */
[----:B-12---:R-:W-:Y:S05]  /*17ee0*/  BRA `(.L_x_964) ;  /* 0xffff7c6000007947 */ /* 0x006fea000383ffff */
.L_x_944:
[----:B-1----:R-:W-:Y:S02]  /*17ef0*/  MOV R9, 0x1 ;  /* 0x0000000100097802 */ /* 0x002fe40000000f00 */
[----:B------:R-:W-:Y:S02]  /*17f00*/  MOV R8, 0x17f20 ;  /* 0x00017f2000087802 */ /* 0x000fe40000000f00 */
[----:B---3--:R-:W-:Y:S05]  /*17f10*/  CALL.REL.NOINC `($__internal_4_$__cuda_sm70_shflsync_idx_p) ;  /* 0x0000006000007944 */ /* 0x008fea0003c00000 */
[----:B-1----:R-:W-:Y:S01]  /*17f20*/  MOV R10, R2 ;  /* 0x00000002000a7202 */ /* 0x002fe20000000f00 */
[----:B--2---:R-:W-:Y:S01]  /*17f30*/  IMAD.MOV.U32 R5, RZ, RZ, R9 ;  /* 0x000000ffff057224 */ /* 0x004fe200078e0009 */
[----:B------:R-:W-:Y:S01]  /*17f40*/  MOV R8, 0x17f70 ;  /* 0x00017f7000087802 */ /* 0x000fe20000000f00 */
[----:B------:R-:W-:Y:S02]  /*17f50*/  IMAD.MOV.U32 R9, RZ, RZ, 0x1 ;  /* 0x00000001ff097424 */ /* 0x000fe400078e00ff */
[----:B------:R-:W-:Y:S05]  /*17f60*/  CALL.REL.NOINC `($__internal_4_$__cuda_sm70_shflsync_idx_p) ;  /* 0x0000001000007944 */ /* 0x000fea0003c00000 */
[----:B-12---:R-:W-:-:S05]  /*17f70*/  BRA `(.L_x_965) ;  /* 0xffffa4b000007947 */ /* 0x006fca000383ffff */
        .weak           $__internal_4_$__cuda_sm70_shflsync_idx_p
        .type           $__internal_4_$__cuda_sm70_shflsync_idx_p,@function
        .size           $__internal_4_$__cuda_sm70_shflsync_idx_p,(.L_x_1781 - $__internal_4_$__cuda_sm70_shflsync_idx_p)
$__internal_4_$__cuda_sm70_shflsync_idx_p:
[----:B------:R-:W-:Y:S01]  /*17f80*/  MOV R12, R8 ;  /* 0x00000008000c7202 */ /* 0x000fe20000000f00 */
[----:B------:R-:W-:Y:S04]  /*17f90*/  WARPSYNC R219 ;  /* 0x000000db00007348 */ /* 0x000fe80003800000 */
[----:B------:R-:W-:Y:S01]  /*17fa0*/  MOV R13, 0x0 ;  /* 0x00000000000d7802 */ /* 0x000fe20000000f00 */
[----:B------:R1:W2:Y:S03]  /*17fb0*/  SHFL.IDX PT, R9, R10, R9, R222 ;  /* 0x000000090a097389 */ /* 0x0002a600000e00de */
[----:B------:R-:W-:Y:S05]  /*17fc0*/  RET.REL.NODEC R12 `(_ZN7cutlass13device_kernelIN5flash19enable_sm80_to_sm89INS1_16FlashAttnFwdSm80INS1_25CollectiveMainloopFwdSm80ILi8ELi1ELb0EN4cute5tupleIJNS5_1CILi128EEENS7_ILi48EEENS7_ILi256EEEEEELi256ENS_6half_tEfNS_4arch4Sm80ELb0ELb0ELb0ELb1ELb1ELb1ELb1ELb0EEENS1_21CollectiveEpilogueFwdINS6_IJS8_SA_S9_EEENS6_IJNS7_ILi1EEESI_SI_EEESC_SE_Li256ELb1ELb1ELb0ELb0EEENS1_19SingleTileSchedulerILb1ELb0ELb1ELi128EEEEEEEEEvNT_6ParamsE) ;  /* 0xfffe80300c007950 */ /* 0x000fea0003c3ffff */
.L_x_966:
        /* <DEDUP_REMOVED lines=11> */
.L_x_1781:


//--------------------- .text._ZN7cutlass13device_kernelIN5flash19enable_sm80_to_sm89INS1_16FlashAttnFwdSm80INS1_25CollectiveMainloopFwdSm80ILi8ELi1ELb0EN4cute5tupleIJNS5_1CILi128EEENS7_ILi64EEENS7_ILi256EEEEEELi256ENS_6half_tEfNS_4arch4Sm80ELb0ELb1ELb0ELb0ELb1ELb0ELb1ELb0EEENS1_21CollectiveEpilogueFwdINS6_IJS8_SA_S9_EEENS6_IJNS7_ILi1EEESI_SI_EEESC_SE_Li256ELb0ELb1ELb0ELb0EEENS1_19SingleTileSchedulerILb0ELb0ELb1ELi128EEEEEEEEEvNT_6ParamsE --------------------------
	.section	.text._ZN7cutlass13device_kernelIN5flash19enable_sm80_to_sm89INS1_16FlashAttnFwdSm80INS1_25CollectiveMainloopFwdSm80ILi8ELi1ELb0EN4cute5tupleIJNS5_1CILi128EEENS7_ILi64EEENS7_ILi256EEEEEELi256ENS_6half_tEfNS_4arch4Sm80ELb0ELb1ELb0ELb0ELb1ELb0ELb1ELb0EEENS1_21CollectiveEpilogueFwdINS6_IJS8_SA_S9_EEENS6_IJNS7_ILi1EEESI_SI_EEESC_SE_Li256ELb0ELb1ELb0ELb0EEENS1_19SingleTileSchedulerILb0ELb0ELb1ELi128EEEEEEEEEvNT_6ParamsE,"ax",@progbits
	.sectioninfo	@"SHI_REGISTERS=255"
	.align	128
.text._ZN7cutlass13device_kernelIN5flash19enable_sm80_to_sm89INS1_16FlashAttnFwdSm80INS1_25CollectiveMainloopFwdSm80ILi8ELi1ELb0EN4cute5tupleIJNS5_1CILi128EEENS7_ILi64EEENS7_ILi256EEEEEELi256ENS_6half_tEfNS_4arch4Sm80ELb0ELb1ELb0ELb0ELb1ELb0ELb1ELb0EEENS1_21CollectiveEpilogueFwdINS6_IJS8_SA_S9_EEENS6_IJNS7_ILi1EEESI_SI_EEESC_SE_Li256ELb0ELb1ELb0ELb0EEENS1_19SingleTileSchedulerILb0ELb0ELb1ELi128EEEEEEEEEvNT_6ParamsE:
        .type           _ZN7cutlass13device_kernelIN5flash19enable_sm80_to_sm89INS1_16FlashAttnFwdSm80INS1_25CollectiveMainloopFwdSm80ILi8ELi1ELb0EN4cute5tupleIJNS5_1CILi128EEENS7_ILi64EEENS7_ILi256EEEEEELi256ENS_6half_tEfNS_4arch4Sm80ELb0ELb1ELb0ELb0ELb1ELb0ELb1ELb0EEENS1_21CollectiveEpilogueFwdINS6_IJS8_SA_S9_EEENS6_IJNS7_ILi1EEESI_SI_EEESC_SE_Li256ELb0ELb1ELb0ELb0EEENS1_19SingleTileSchedulerILb0ELb0ELb1ELi128EEEEEEEEEvNT_6ParamsE,@function
        .size           _ZN7cutlass13device_kernelIN5flash19enable_sm80_to_sm89INS1_16FlashAttnFwdSm80INS1_25CollectiveMainloopFwdSm80ILi8ELi1ELb0EN4cute5tupleIJNS5_1CILi128EEENS7_ILi64EEENS7_ILi256EEEEEELi256ENS_6half_tEfNS_4arch4Sm80ELb0ELb1ELb0ELb0ELb1ELb0ELb1ELb0EEENS1_21CollectiveEpilogueFwdINS6_IJS8_SA_S9_EEENS6_IJNS7_ILi1EEESI_SI_EEESC_SE_Li256ELb0ELb1ELb0ELb0EEENS1_19SingleTileSchedulerILb0ELb0ELb1ELi128EEEEEEEEEvNT_6ParamsE,(.L_x_1783 - _ZN7cutlass13device_kernelIN5flash19enable_sm80_to_sm89INS1_16FlashAttnFwdSm80INS1_25CollectiveMainloopFwdSm80ILi8ELi1ELb0EN4cute5tupleIJNS5_1CILi128EEENS7_ILi64EEENS7_ILi256EEEEEELi256ENS_6half_tEfNS_4arch4Sm80ELb0ELb1ELb0ELb0ELb1ELb0ELb1ELb0EEENS1_21CollectiveEpilogueFwdINS6_IJS8_SA_S9_EEENS6_IJNS7_ILi1EEESI_SI_EEESC_SE_Li256ELb0ELb1ELb0ELb0EEENS1_19SingleTileSchedulerILb0ELb0ELb1ELi128EEEEEEEEEvNT_6ParamsE)
        .other          _ZN7cutlass13device_kernelIN5flash19enable_sm80_to_sm89INS1_16FlashAttnFwdSm80INS1_25CollectiveMainloopFwdSm80ILi8ELi1ELb0EN4cute5tupleIJNS5_1CILi128EEENS7_ILi64EEENS7_ILi256EEEEEELi256ENS_6half_tEfNS_4arch4Sm80ELb0ELb1ELb0ELb0ELb1ELb0ELb1ELb0EEENS1_21CollectiveEpilogueFwdINS6_IJS8_SA_S9_EEENS6_IJNS7_ILi1EEESI_SI_EEESC_SE_Li256ELb0ELb1ELb0ELb0EEENS1_19SingleTileSchedulerILb0ELb0ELb1ELi128EEEEEEEEEvNT_6ParamsE,@"STO_CUDA_ENTRY STV_DEFAULT"
_ZN7cutlass13device_kernelIN5flash19enable_sm80_to_sm89INS1_16FlashAttnFwdSm80INS1_25CollectiveMainloopFwdSm80ILi8ELi1ELb0EN4cute5tupleIJNS5_1CILi128EEENS7_ILi64EEENS7_ILi256EEEEEELi256ENS_6half_tEfNS_4arch4Sm80ELb0ELb1ELb0ELb0ELb1ELb0ELb1ELb0EEENS1_21CollectiveEpilogueFwdINS6_IJS8_SA_S9_EEENS6_IJNS7_ILi1EEESI_SI_EEESC_SE_Li256ELb0ELb1ELb0ELb0EEENS1_19SingleTileSchedulerILb0ELb0ELb1ELi128EEEEEEEEEvNT_6ParamsE:
[----:B------:R-:W-:Y:S02]  /*0000*/  MOV R1, c[0x0][0x28] ;  /* 0x00000a0000017a02 */ /* 0x000fe40000000f00 */
[----:B------:R-:W1:Y:S02]  /*0010*/  S2UR UR6, SR_CTAID.Z ;  /* 0x00000000000679c3 */ /* 0x000e640000002700 */
        /* <DEDUP_REMOVED lines=17> */
[----:B------:R-:W-:Y:S01]  /*0130*/  UMOV UR13, 0x1 ;  /* 0x00000001000d7882 */ /* 0x000fe20000000000 */
[----:B------:R-:W3:Y:S01]  /*0140*/  S2UR UR9, SR_CTAID.Y ;  /* 0x00000000000979c3 */ /* 0x000ee20000002600 */
[----:B------:R-:W4:Y:S01]  /*0150*/  S2R R83, SR_TID.X ;  /* 0x0000000000537919 */ /* 0x000f220000002100 */
[----:B------:R-:W-:-:S02]  /*0160*/  ULDC UR8, c[0x0][0x1d0] ;  /* 0x0000740000087ab9 */ /* 0x000fc40000000800 */
[----:B------:R-:W-:Y:S02]  /*0170*/  ULDC UR14, c[0x0][0x168] ;  /* 0x00005a00000e7ab9 */ /* 0x000fe40000000800 */
[----:B-1----:R-:W-:-:S04]  /*0180*/  USHF.L.U32 UR25, UR25, 0x7, URZ ;  /* 0x0000000719197899 */ /* 0x002fc8000800063f */
[----:B------:R-:W-:Y:S02]  /*0190*/  @UP2 UIADD3 UR10, UR25, 0x7f, URZ ;  /* 0x0000007f190a2890 */ /* 0x000fe4000fffe03f */
[----:B------:R-:W-:Y:S02]  /*01a0*/  UIADD3 UR7, UR25, 0x7f, URZ ;  /* 0x0000007f19077890 */ /* 0x000fe4000fffe03f */
[----:B------:R-:W-:Y:S02]  /*01b0*/  UIMAD.WIDE.U32 UR10, UR10, UR4, URZ ;  /* 0x000000040a0a72a5 */ /* 0x000fe4000f8e003f */
[----:B---3--:R-:W-:Y:S02]  /*01c0*/  USHF.R.S32.HI UR18, URZ, 0x1f, UR9 ;  /* 0x0000001f3f127899 */ /* 0x008fe40008011409 */
[----:B------:R-:W-:-:S03]  /*01d0*/  @UP2 USHF.R.U32.HI UR7, URZ, UR5, UR11 ;  /* 0x000000053f072299 */ /* 0x000fc6000801160b */
[----:B------:R-:W-:Y:S02]  /*01e0*/  ULDC.64 UR4, c[0x0][0x328] ;  /* 0x0000ca0000047ab9 */ /* 0x000fe40000000a00 */
[----:B------:R-:W-:Y:S02]  /*01f0*/  UISETP.LE.AND UP1, UPT, UR13, UR5, UPT ;  /* 0x000000050d00728c */ /* 0x000fe4000bf23270 */
[----:B------:R-:W-:Y:S02]  /*0200*/  UMOV UR10, URZ ;  /* 0x0000003f000a7c82 */ /* 0x000fe40008000000 */
[----:B------:R-:W-:Y:S02]  /*0210*/  ULDC UR11, c[0x0][0x2ac] ;  /* 0x0000ab00000b7ab9 */ /* 0x000fe40000000800 */
[----:B------:R-:W-:-:S04]  /*0220*/  UIMAD UR8, UR11, UR8, URZ ;  /* 0x000000080b0872a4 */ /* 0x000fc8000f8e023f */
[----:B------:R-:W-:-:S04]  /*0230*/  UIADD3 UR14, UR8, -UR14, UR13 ;  /* 0x8000000e080e7290 */ /* 0x000fc8000fffe00d */
[----:B------:R-:W-:-:S04]  /*0240*/  UIADD3 UR5, UR14, UR7, URZ ;  /* 0x000000070e057290 */ /* 0x000fc8000fffe03f */
        /* <DEDUP_REMOVED lines=16> */
.L_x_968:
[----:B------:R-:W-:Y:S02]  /*0350*/  ULDC UR4, c[0x0][0x32c] ;  /* 0x0000cb0000047ab9 */ /* 0x000fe40000000800 */
[----:B------:R-:W-:-:S03]  /*0360*/  UISETP.NE.AND UP0, UPT, UR13, UR4, UPT ;  /* 0x000000040d00728c */ /* 0x000fc6000bf05270 */
[----:B------:R-:W-:Y:S02]  /*0370*/  ULDC.64 UR4, c[0x0][0x330] ;  /* 0x0000cc0000047ab9 */ /* 0x000fe40000000a00 */
[----:B------:R-:W-:-:S07]  /*0380*/  UIMAD.WIDE.U32 UR20, UR14, UR4, URZ ;  /* 0x000000040e1472a5 */ /* 0x000fce000f8e003f */
[----:B------:R-:W-:Y:S02]  /*0390*/  @UP0 UMOV UR13, UR21 ;  /* 0x00000015000d0c82 */ /* 0x000fe40008000000 */
[----:B------:R-:W-:Y:S02]  /*03a0*/  @UP0 USHF.R.U32.HI UR14, URZ, UR5, UR13 ;  /* 0x000000053f0e0299 */ /* 0x000fe4000801160d */
.L_x_969:
[----:B------:R-:W-:Y:S02]  /*03b0*/  ULDC UR4, c[0x0][0x32c] ;  /* 0x0000cb0000047ab9 */ /* 0x000fe40000000800 */
[----:B------:R-:W-:-:S04]  /*03c0*/  UIMAD UR4, UR14, UR4, UR4 ;  /* 0x000000040e0472a4 */ /* 0x000fc8000f8e0204 */
[----:B------:R-:W-:-:S04]  /*03d0*/  UISETP.LT.AND UP0, UPT, UR7, UR4, UPT ;  /* 0x000000040700728c */ /* 0x000fc8000bf01270 */
[----:B------:R-:W-:Y:S02]  /*03e0*/  USEL UR7, UR7, UR4, UP0 ;  /* 0x0000000407077287 */ /* 0x000fe40008000000 */
.L_x_967:
[----:B----4-:R-:W-:Y:S01]  /*03f0*/  UIADD3 UR13, UR8, 0x3f, URZ ;  /* 0x0000003f080d7890 */ /* 0x010fe2000fffe03f */
[----:B------:R-:W-:Y:S01]  /*0400*/  PLOP3.LUT P0, PT, PT, PT, UP1, 0x40, 0x0 ;  /* 0x000000000000781c */ /* 0x000fe20003f0e818 */
[----:B------:R-:W-:Y:S02]  /*0410*/  UIADD3 UR14, UR7, 0x3f, URZ ;  /* 0x0000003f070e7890 */ /* 0x000fe4000fffe03f */
[----:B------:R-:W-:Y:S02]  /*0420*/  ULDC.64 UR4, c[0x0][0x2c8] ;  /* 0x0000b20000047ab9 */ /* 0x000fe40000000a00 */
[----:B------:R-:W-:Y:S02]  /*0430*/  UIMAD.WIDE.U32 UR20, UR25, UR4, URZ ;  /* 0x00000004191472a5 */ /* 0x000fe4000f8e003f */
[----:B------:R-:W-:Y:S02]  /*0440*/  USHF.R.S32.HI UR15, URZ, 0x1f, UR13 ;  /* 0x0000001f3f0f7899 */ /* 0x000fe4000801140d */
[----:B------:R-:W-:-:S02]  /*0450*/  USHF.R.S32.HI UR7, URZ, 0x1f, UR14 ;  /* 0x0000001f3f077899 */ /* 0x000fc4000801140e */
[----:B------:R-:W-:Y:S02]  /*0460*/  UMOV UR4, UR25 ;  /* 0x0000001900047c82 */ /* 0x000fe40008000000 */
[----:B------:R-:W-:Y:S02]  /*0470*/  @UP2 USHF.R.U32.HI UR4, URZ, UR5, UR21 ;  /* 0x000000053f042299 */ /* 0x000fe40008011615 */
[----:B------:R-:W-:Y:S02]  /*0480*/  ULEA.HI UR5, UR15, UR13, URZ, 0x6 ;  /* 0x0000000d0f057291 */ /* 0x000fe4000f8f303f */
[----:B------:R-:W-:Y:S02]  /*0490*/  ULEA.HI UR21, UR7, UR14, URZ, 0x6 ;  /* 0x0000000e07157291 */ /* 0x000fe4000f8f303f */
[----:B------:R-:W-:Y:S02]  /*04a0*/  ULDC UR24, c[0x0][0x168] ;  /* 0x00005a0000187ab9 */ /* 0x000fe40000000800 */
[----:B------:R-:W-:-:S02]  /*04b0*/  USHF.R.S32.HI UR5, URZ, 0x6, UR5 ;  /* 0x000000063f057899 */ /* 0x000fc40008011405 */
[----:B------:R-:W-:Y:S02]  /*04c0*/  USHF.R.S32.HI UR21, URZ, 0x6, UR21 ;  /* 0x000000063f157899 */ /* 0x000fe40008011415 */
[----:B------:R-:W-:Y:S02]  /*04d0*/  UIADD3 UR24, UR8, -UR24, URZ ;  /* 0x8000001808187290 */ /* 0x000fe4000fffe03f */
[----:B------:R-:W-:Y:S02]  /*04e0*/  UISETP.LT.AND UP0, UPT, UR5, UR21, UPT ;  /* 0x000000150500728c */ /* 0x000fe4000bf01270 */
[----:B------:R-:W-:Y:S02]  /*04f0*/  UIADD3 UR4, UR24, UR4, URZ ;  /* 0x0000000418047290 */ /* 0x000fe4000fffe03f */
[----:B------:R-:W-:Y:S02]  /*0500*/  ULDC UR7, c[0x0][0x324] ;  /* 0x0000c90000077ab9 */ /* 0x000fe40000000800 */
        /* <DEDUP_REMOVED lines=15> */
.L_x_971:
[----:B------:R-:W-:Y:S02]  /*0600*/  ULDC UR4, c[0x0][0x32c] ;  /* 0x0000cb0000047ab9 */ /* 0x000fe40000000800 */
[----:B------:R-:W-:-:S03]  /*0610*/  UISETP.NE.AND UP0, UPT, UR4, 0x1, UPT ;  /* 0x000000010400788c */ /* 0x000fc6000bf05270 */
[----:B------:R-:W-:Y:S02]  /*0620*/  ULDC.64 UR4, c[0x0][0x330] ;  /* 0x0000cc0000047ab9 */ /* 0x000fe40000000a00 */
[----:B------:R-:W-:-:S06]  /*0630*/  UIMAD.WIDE.U32 UR14, UR13, UR4, URZ ;  /* 0x000000040d0e72a5 */ /* 0x000fcc000f8e003f */
[----:B------:R-:W-:Y:S02]  /*0640*/  @UP0 USHF.R.U32.HI UR13, URZ, UR5, UR15 ;  /* 0x000000053f0d0299 */ /* 0x000fe4000801160f */
.L_x_972:
[----:B------:R-:W-:Y:S02]  /*0650*/  ULDC UR4, c[0x0][0x32c] ;  /* 0x0000cb0000047ab9 */ /* 0x000fe40000000800 */
[----:B------:R-:W-:-:S04]  /*0660*/  UIMAD UR4, UR13, UR4, URZ ;  /* 0x000000040d0472a4 */ /* 0x000fc8000f8e023f */
[----:B------:R-:W-:-:S04]  /*0670*/  UISETP.LT.AND UP0, UPT, UR7, UR4, UPT ;  /* 0x000000040700728c */ /* 0x000fc8000bf01270 */
[----:B------:R-:W-:-:S04]  /*0680*/  USEL UR7, UR7, UR4, !UP0 ;  /* 0x0000000407077287 */ /* 0x000fc8000c000000 */
.L_x_970:
[----:B------:R-:W-:Y:S01]  /*0690*/  USHF.R.S32.HI UR4, URZ, 0x1f, UR7 ;  /* 0x0000001f3f047899 */ /* 0x000fe20008011407 */
[----:B------:R-:W-:Y:S01]  /*06a0*/  PLOP3.LUT P2, PT, PT, PT, PT, 0x80, 0x0 ;  /* 0x000000000000781c */ /* 0x000fe20003f4f070 */
[----:B------:R-:W-:Y:S01]  /*06b0*/  CS2R R4, SRZ ;  /* 0x0000000000047805 */ /* 0x000fe2000001ff00 */
[----:B------:R-:W-:Y:S01]  /*06c0*/  IMAD.MOV.U32 R130, RZ, RZ, RZ ;  /* 0x000000ffff827224 */ /* 0x000fe200078e00ff */
[----:B------:R-:W-:Y:S01]  /*06d0*/  ULEA.HI UR7, UR4, UR7, URZ, 0x6 ;  /* 0x0000000704077291 */ /* 0x000fe2000f8f303f */
[----:B------:R-:W-:Y:S01]  /*06e0*/  IMAD.MOV.U32 R128, RZ, RZ, RZ ;  /* 0x000000ffff807224 */ /* 0x000fe200078e00ff */
[----:B------:R-:W-:Y:S01]  /*06f0*/  CS2R R126, SRZ ;  /* 0x00000000007e7805 */ /* 0x000fe2000001ff00 */
[----:B------:R-:W-:Y:S01]  /*0700*/  CS2R R124, SRZ ;  /* 0x00000000007c7805 */ /* 0x000fe2000001ff00 */
        /* <DEDUP_REMOVED lines=78> */
[----:B------:R-:W-:-:S03]  /*0bf0*/  ULDC.64 UR4, c[0x0][0x1b8] ;  /* 0x00006e0000047ab9 */ /* 0x000fc60000000a00 */
[----:B------:R-:W-:Y:S01]  /*0c00*/  LEA.HI R229, R85, R83, RZ, 0x3 ;  /* 0x0000005355e57211 */ /* 0x000fe200078f18ff */
[----:B------:R3:W4:Y:S01]  /*0c10*/  @P0 LDG.E R6, [R6.64] ;  /* 0x0000001006060981 */ /* 0x000722000c1e1900 */
[----:B------:R-:W-:Y:S01]  /*0c20*/  PLOP3.LUT P2, PT, PT, PT, UP2, 0x80, 0x0 ;  /* 0x000000000000781c */ /* 0x000fe20003f4f028 */
[----:B------:R-:W-:Y:S01]  /*0c30*/  UIMAD UR13, UR18, UR4, URZ ;  /* 0x00000004120d72a4 */ /* 0x000fe2000f8e023f */
[----:B------:R-:W-:Y:S01]  /*0c40*/  LOP3.LUT R0, R229, 0xfffffff8, RZ, 0xc0, !PT ;  /* 0xfffffff8e5007812 */ /* 0x000fe200078ec0ff */
[----:B------:R-:W-:Y:S01]  /*0c50*/  UIMAD.WIDE.U32 UR22, UR9, UR4, URZ ;  /* 0x00000004091672a5 */ /* 0x000fe2000f8e003f */
[----:B------:R-:W-:Y:S01]  /*0c60*/  SHF.R.S32.HI R229, RZ, 0x3, R229 ;  /* 0x00000003ffe57819 */ /* 0x000fe200000114e5 */
[----:B------:R-:W-:Y:S01]  /*0c70*/  UIMAD UR13, UR9, UR5, UR13 ;  /* 0x00000005090d72a4 */ /* 0x000fe2000f8e020d */
[----:B------:R-:W-:Y:S01]  /*0c80*/  PLOP3.LUT P1, PT, PT, PT, UP2, 0x80, 0x0 ;  /* 0x000000000000781c */ /* 0x000fe20003f2f028 */
[----:B------:R-:W-:Y:S01]  /*0c90*/  IMAD.IADD R0, R83, 0x1, -R0 ;  /* 0x0000000153007824 */ /* 0x000fe200078e0a00 */
[----:B------:R-:W-:Y:S01]  /*0ca0*/  USHF.R.S32.HI UR14, URZ, 0x1f, UR6 ;  /* 0x0000001f3f0e7899 */ /* 0x000fe20008011406 */
[----:B------:R-:W-:Y:S01]  /*0cb0*/  IMAD.SHL.U32 R233, R229, 0x40, RZ ;  /* 0x00000040e5e97824 */ /* 0x000fe200078e00ff */
[----:B------:R-:W-:Y:S01]  /*0cc0*/  ULDC.64 UR4, c[0x0][0x1c0] ;  /* 0x0000700000047ab9 */ /* 0x000fe20000000a00 */
[C---:B------:R-:W-:Y:S01]  /*0cd0*/  IMAD R234, R0.reuse, 0x20, R229 ;  /* 0x0000002000ea7824 */ /* 0x040fe200078e02e5 */
[----:B------:R-:W-:Y:S01]  /*0ce0*/  UIADD3 UR23, UR23, UR13, URZ ;  /* 0x0000000d17177290 */ /* 0x000fe2000fffe03f */
[----:B------:R-:W-:Y:S01]  /*0cf0*/  IMAD.SHL.U32 R235, R0, 0x8, RZ ;  /* 0x0000000800eb7824 */ /* 0x000fe200078e00ff */
[----:B------:R-:W-:Y:S01]  /*0d00*/  UIMAD UR14, UR14, UR4, URZ ;  /* 0x000000040e0e72a4 */ /* 0x000fe2000f8e023f */
[----:B------:R-:W-:Y:S01]  /*0d10*/  LOP3.LUT R233, R233, 0x1c0, RZ, 0xc0, !PT ;  /* 0x000001c0e9e97812 */ /* 0x000fe200078ec0ff */
[----:B------:R-:W-:Y:S01]  /*0d20*/  UIMAD.WIDE.U32 UR22, UR6, UR4, UR22 ;  /* 0x00000004061672a5 */ /* 0x000fe2000f8e0016 */
[----:B------:R-:W-:Y:S01]  /*0d30*/  IADD3 R4, R234, UR25, RZ ;  /* 0x00000019ea047c10 */ /* 0x000fe2000fffe0ff */
[----:B------:R-:W-:Y:S01]  /*0d40*/  UIMAD UR5, UR6, UR5, UR14 ;  /* 0x00000005060572a4 */ /* 0x000fe2000f8e020e */
[----:B------:R-:W-:Y:S01]  /*0d50*/  IADD3 R16, R235, 0x40, RZ ;  /* 0x00000040eb107810 */ /* 0x000fe20007ffe0ff */
[----:B------:R-:W-:Y:S01]  /*0d60*/  ULDC UR4, c[0x0][0x168] ;  /* 0x00005a0000047ab9 */ /* 0x000fe20000000800 */
[----:B------:R-:W-:Y:S01]  /*0d70*/  IMAD.MOV.U32 R231, RZ, RZ, RZ ;  /* 0x000000ffffe77224 */ /* 0x000fe200078e00ff */
[----:B------:R-:W-:Y:S01]  /*0d80*/  UIADD3 UR5, UR23, UR5, URZ ;  /* 0x0000000517057290 */ /* 0x000fe2000fffe03f */
[----:B-1----:R-:W-:Y:S01]  /*0d90*/  @P2 IMAD.HI.U32 R2, R4, c[0x0][0x2c8], RZ ;  /* 0x0000b20004022a27 */ /* 0x002fe200078e00ff */
[----:B------:R-:W-:Y:S01]  /*0da0*/  UIMAD UR12, UR12, UR4, URZ ;  /* 0x000000040c0c72a4 */ /* 0x000fe2000f8e023f */
[----:B------:R-:W-:Y:S01]  /*0db0*/  SHF.R.S32.HI R202, RZ, 0x1f, R16 ;  /* 0x0000001fffca7819 */ /* 0x000fe20000011410 */
[----:B------:R-:W-:Y:S01]  /*0dc0*/  UIADD3 UR26, UR21, -0x1, URZ ;  /* 0xffffffff151a7890 */ /* 0x000fe2000fffe03f */
[----:B------:R-:W-:Y:S01]  /*0dd0*/  IMAD.MOV.U32 R3, RZ, RZ, R4 ;  /* 0x000000ffff037224 */ /* 0x000fe200078e0004 */
[----:B------:R-:W-:Y:S01]  /*0de0*/  @P1 SHF.R.U32.HI R3, RZ, c[0x0][0x2cc], R2 ;  /* 0x0000b300ff031a19 */ /* 0x000fe20000011602 */
[----:B------:R-:W-:Y:S01]  /*0df0*/  IMAD.U32 R9, RZ, RZ, UR23 ;  /* 0x00000017ff097e24 */ /* 0x000fe2000f8e00ff */
[----:B------:R-:W-:Y:S01]  /*0e00*/  LEA.HI R202, R202, R16, RZ, 0x3 ;  /* 0x00000010caca7211 */ /* 0x000fe200078f18ff */
[----:B------:R-:W-:Y:S01]  /*0e10*/  IMAD.U32 R8, RZ, RZ, UR22 ;  /* 0x00000016ff087e24 */ /* 0x000fe2000f8e00ff */
[--C-:B------:R-:W-:Y:S01]  /*0e20*/  SHF.R.S32.HI R2, RZ, 0x1f, R3.reuse ;  /* 0x0000001fff027819 */ /* 0x100fe20000011403 */
[----:B------:R-:W-:Y:S01]  /*0e30*/  IMAD.MOV R10, RZ, RZ, -R3 ;  /* 0x000000ffff0a7224 */ /* 0x000fe200078e0a03 */
[----:B------:R-:W-:Y:S01]  /*0e40*/  ISETP.GE.AND P5, PT, R16, c[0x0][0x198], PT ;  /* 0x0000660010007a0c */ /* 0x000fe20003fa6270 */
[----:B------:R-:W-:Y:S01]  /*0e50*/  IMAD.U32 R9, RZ, RZ, UR5 ;  /* 0x00000005ff097e24 */ /* 0x000fe2000f8e00ff */
[----:B------:R-:W-:Y:S01]  /*0e60*/  LOP3.LUT R202, R202, 0xfffffff8, RZ, 0xc0, !PT ;  /* 0xfffffff8caca7812 */ /* 0x000fe200078ec0ff */
[----:B------:R-:W-:Y:S01]  /*0e70*/  IMAD R2, R2, c[0x0][0x1b0], RZ ;  /* 0x00006c0002027a24 */ /* 0x000fe200078e02ff */
[----:B------:R-:W-:Y:S01]  /*0e80*/  USHF.L.U32 UR20, UR26, 0x6, URZ ;  /* 0x000000061a147899 */ /* 0x000fe2000800063f */
[----:B------:R-:W-:Y:S01]  /*0e90*/  IMAD R10, R10, c[0x0][0x2c4], R4 ;  /* 0x0000b1000a0a7a24 */ /* 0x000fe200078e0204 */
[----:B------:R-:W-:Y:S01]  /*0ea0*/  ULDC.64 UR4, c[0x0][0x2b0] ;  /* 0x0000ac0000047ab9 */ /* 0x000fe20000000a00 */
[----:B------:R-:W-:-:S03]  /*0eb0*/  IMAD.WIDE.U32 R8, R3, c[0x0][0x1b0], R8 ;  /* 0x00006c0003087a25 */ /* 0x000fc600078e0008 */
[----:B------:R-:W-:Y:S01]  /*0ec0*/  IADD3 R232, R234, UR20, RZ ;  /* 0x00000014eae87c10 */ /* 0x000fe2000fffe0ff */
[----:B------:R-:W-:Y:S01]  /*0ed0*/  IMAD R2, R3, c[0x0][0x1b4], R2 ;  /* 0x00006d0003027a24 */ /* 0x000fe200078e0202 */
[----:B------:R-:W-:-:S03]  /*0ee0*/  SHF.R.S32.HI R3, RZ, 0x1f, R10 ;  /* 0x0000001fff037819 */ /* 0x000fc6000001140a */
[----:B------:R-:W-:Y:S01]  /*0ef0*/  IMAD.IADD R9, R9, 0x1, R2 ;  /* 0x0000000109097824 */ /* 0x000fe200078e0202 */
[----:B------:R-:W-:Y:S01]  /*0f00*/  SHF.R.U32.HI R2, RZ, 0x3, R233 ;  /* 0x00000003ff027819 */ /* 0x000fe200000116e9 */
[----:B------:R-:W-:Y:S01]  /*0f10*/  IMAD R3, R3, c[0x0][0x1a8], RZ ;  /* 0x00006a0003037a24 */ /* 0x000fe200078e02ff */
[----:B------:R-:W-:-:S03]  /*0f20*/  LOP3.LUT R233, R233, 0x38, R235, 0xf8, !PT ;  /* 0x00000038e9e97812 */ /* 0x000fc600078ef8eb */
[C---:B------:R-:W-:Y:S01]  /*0f30*/  IMAD R3, R10.reuse, c[0x0][0x1ac], R3 ;  /* 0x00006b000a037a24 */ /* 0x040fe200078e0203 */
[----:B------:R-:W-:Y:S01]  /*0f40*/  LOP3.LUT R233, R233, R2, RZ, 0x3c, !PT ;  /* 0x00000002e9e97212 */ /* 0x000fe200078e3cff */
[----:B------:R-:W-:Y:S01]  /*0f50*/  IMAD.WIDE.U32 R10, R10, c[0x0][0x1a8], R8 ;  /* 0x00006a000a0a7a25 */ /* 0x000fe200078e0008 */
[----:B------:R-:W-:Y:S02]  /*0f60*/  IADD3 R2, R229, UR25, RZ ;  /* 0x00000019e5027c10 */ /* 0x000fe4000fffe0ff */
[----:B------:R-:W-:Y:S01]  /*0f70*/  LEA.HI R8, R85, R83, RZ, 0x6 ;  /* 0x0000005355087211 */ /* 0x000fe200078f30ff */
[----:B------:R-:W-:Y:S01]  /*0f80*/  IMAD.IADD R3, R11, 0x1, R3 ;  /* 0x000000010b037824 */ /* 0x000fe200078e0203 */
[----:B------:R-:W-:Y:S02]  /*0f90*/  LEA R4, P1, R10, c[0x0][0x160], 0x1 ;  /* 0x000058000a047a11 */ /* 0x000fe400078208ff */
[C---:B------:R-:W-:Y:S01]  /*0fa0*/  IADD3 R11, R235.reuse, 0x80, RZ ;  /* 0x00000080eb0b7810 */ /* 0x040fe20007ffe0ff */
[----:B------:R-:W-:Y:S01]  /*0fb0*/  IMAD.SHL.U32 R8, R8, 0x8, RZ ;  /* 0x0000000808087824 */ /* 0x000fe200078e00ff */
[----:B------:R-:W-:Y:S01]  /*0fc0*/  LEA.HI.X R3, R10, c[0x0][0x164], R3, 0x1, P1 ;  /* 0x000059000a037a11 */ /* 0x000fe200008f0c03 */
[----:B------:R-:W-:Y:S01]  /*0fd0*/  SHFL.IDX PT, R14, R4, RZ, 0x181f ;  /* 0x00181fff040e7589 */ /* 0x000fe200000e0000 */
[----:B------:R-:W-:-:S02]  /*0fe0*/  IADD3 R10, R235, 0xc0, RZ ;  /* 0x000000c0eb0a7810 */ /* 0x000fc40007ffe0ff */
[----:B------:R-:W-:Y:S01]  /*0ff0*/  ISETP.GE.AND P3, PT, R2, UR12, PT ;  /* 0x0000000c02007c0c */ /* 0x000fe2000bf66270 */
[----:B------:R-:W1:Y:S01]  /*1000*/  SHFL.IDX PT, R15, R3, RZ, 0x181f ;  /* 0x00181fff030f7589 */ /* 0x000e6200000e0000 */
[----:B------:R-:W-:Y:S02]  /*1010*/  SHF.R.S32.HI R201, RZ, 0x1f, R11 ;  /* 0x0000001fffc97819 */ /* 0x000fe4000001140b */
[----:B------:R-:W-:Y:S01]  /*1020*/  SHF.R.S32.HI R200, RZ, 0x1f, R10 ;  /* 0x0000001fffc87819 */ /* 0x000fe2000001140a */
[----:B------:R-:W-:Y:S01]  /*1030*/  SHFL.IDX PT, R12, R4, 0x1, 0x181f ;  /* 0x00381f00040c7f89 */ /* 0x000fe200000e0000 */
[----:B------:R-:W-:Y:S02]  /*1040*/  LEA.HI R201, R201, R11, RZ, 0x3 ;  /* 0x0000000bc9c97211 */ /* 0x000fe400078f18ff */
[----:B------:R-:W-:Y:S01]  /*1050*/  ISETP.GE.AND P4, PT, R11, c[0x0][0x198], PT ;  /* 0x000066000b007a0c */ /* 0x000fe20003f86270 */
[----:B------:R-:W5:Y:S01]  /*1060*/  SHFL.IDX PT, R13, R3, 0x1, 0x181f ;  /* 0x00381f00030d7f89 */ /* 0x000f6200000e0000 */
[----:B------:R-:W-:-:S02]  /*1070*/  LEA.HI R200, R200, R10, RZ, 0x3 ;  /* 0x0000000ac8c87211 */ /* 0x000fc400078f18ff */
[----:B------:R-:W-:Y:S01]  /*1080*/  LOP3.LUT R233, R233, 0xfffffe00, R8, 0xf8, !PT ;  /* 0xfffffe00e9e97812 */ /* 0x000fe200078ef808 */
[----:B------:R-:W-:Y:S01]  /*1090*/  SHFL.IDX PT, R9, R3, 0x2, 0x181f ;  /* 0x00581f0003097f89 */ /* 0x000fe200000e0000 */
[----:B------:R-:W-:Y:S02]  /*10a0*/  ISETP.GE.AND P2, PT, R10, c[0x0][0x198], PT ;  /* 0x000066000a007a0c */ /* 0x000fe40003f46270 */
[----:B---3--:R-:W-:Y:S01]  /*10b0*/  IADD3 R7, R2, 0x20, RZ ;  /* 0x0000002002077810 */ /* 0x008fe20007ffe0ff */
[----:B------:R-:W-:Y:S01]  /*10c0*/  IMAD.SHL.U32 R233, R233, 0x2, RZ ;  /* 0x00000002e9e97824 */ /* 0x000fe200078e00ff */
[----:B------:R-:W-:Y:S01]  /*10d0*/  LOP3.LUT R201, R201, 0xfffffff8, RZ, 0xc0, !PT ;  /* 0xfffffff8c9c97812 */ /* 0x000fe200078ec0ff */
[----:B------:R-:W3:Y:S01]  /*10e0*/  SHFL.IDX PT, R8, R4, 0x2, 0x181f ;  /* 0x00581f0004087f89 */ /* 0x000ee200000e0000 */
[----:B------:R-:W-:Y:S02]  /*10f0*/  LOP3.LUT R200, R200, 0xfffffff8, RZ, 0xc0, !PT ;  /* 0xfffffff8c8c87812 */ /* 0x000fe400078ec0ff */
[----:B------:R-:W-:Y:S01]  /*1100*/  ISETP.GE.AND P1, PT, R7, UR12, PT ;  /* 0x0000000c07007c0c */ /* 0x000fe2000bf26270 */
[----:B------:R-:W-:Y:S01]  /*1110*/  SHFL.IDX PT, R3, R3, 0x3, 0x181f ;  /* 0x00781f0003037f89 */ /* 0x000fe200000e0000 */
[----:B-1----:R-:W-:-:S04]  /*1120*/  @!P3 IMAD.WIDE R22, R235, 0x2, R14 ;  /* 0x00000002eb16b825 */ /* 0x002fc800078e020e */
[----:B------:R-:W-:-:S04]  /*1130*/  @!P3 IMAD.WIDE R20, R202, 0x2, R14 ;  /* 0x00000002ca14b825 */ /* 0x000fc800078e020e */
[----:B------:R-:W-:-:S04]  /*1140*/  @!P3 IMAD.WIDE R18, R201, 0x2, R14 ;  /* 0x00000002c912b825 */ /* 0x000fc800078e020e */
[----:B------:R-:W-:Y:S01]  /*1150*/  @!P3 IMAD.WIDE R14, R200, 0x2, R14 ;  /* 0x00000002c80eb825 */ /* 0x000fe200078e020e */
[----:B----4-:R1:W4:Y:S01]  /*1160*/  @P0 R2UR UR14, R6 ;  /* 0x00000000060e03c2 */ /* 0x01032200000e0000 */
[----:B------:R-:W-:Y:S01]  /*1170*/  ISETP.GE.AND P0, PT, R235, c[0x0][0x198], PT ;  /* 0x00006600eb007a0c */ /* 0x000fe20003f06270 */
[----:B----4-:R-:W-:Y:S02]  /*1180*/  @!UP0 UMOV UR14, UR6 ;  /* 0x00000006000e8c82 */ /* 0x010fe40008000000 */
[----:B------:R-:W-:-:S04]  /*1190*/  USHF.R.S32.HI UR6, URZ, 0x1f, UR14 ;  /* 0x0000001f3f067899 */ /* 0x000fc8000801140e */
[----:B------:R-:W-:-:S04]  /*11a0*/  UIMAD UR6, UR6, UR4, URZ ;  /* 0x00000004060672a4 */ /* 0x000fc8000f8e023f */
[----:B------:R-:W-:Y:S02]  /*11b0*/  UIMAD UR6, UR14, UR5, UR6 ;  /* 0x000000050e0672a4 */ /* 0x000fe4000f8e0206 */
[----:B------:R4:W-:Y:S04]  /*11c0*/  @!P3 LDGSTS.E.BYPASS.LTC128B.128 [R233+0x10100], [R22.64], !P0 ;  /* 0x1010000016e9bfae */ /* 0x0009e8000c101d50 */
[----:B------:R5:W-:Y:S04]  /*11d0*/  @!P3 LDGSTS.E.BYPASS.LTC128B.128 [R233+0x14100], [R20.64], !P5 ;  /* 0x1410000014e9bfae */ /* 0x000be8000e901d50 */
[----:B------:R2:W-:Y:S01]  /*11e0*/  @!P3 LDGSTS.E.BYPASS.LTC128B.128 [R233+0x18100], [R18.64], !P4 ;  /* 0x1810000012e9bfae */ /* 0x0005e2000e101d50 */
[----:B-1----:R-:W-:-:S03]  /*11f0*/  IADD3 R6, R2, 0x40, RZ ;  /* 0x0000004002067810 */ /* 0x002fc60007ffe0ff */
[----:B------:R1:W-:Y:S01]  /*1200*/  @!P3 LDGSTS.E.BYPASS.LTC128B.128 [R233+0x1c100], [R14.64], !P2 ;  /* 0x1c1000000ee9bfae */ /* 0x0003e2000d101d50 */
[----:B------:R-:W-:Y:S01]  /*1210*/  ISETP.GE.AND P6, PT, R6, UR12, PT ;  /* 0x0000000c06007c0c */ /* 0x000fe2000bfc6270 */
[----:B------:R-:W-:-:S05]  /*1220*/  IMAD.MOV.U32 R6, RZ, RZ, c[0x0][0x2b8] ;  /* 0x0000ae00ff067624 */ /* 0x000fca00078e00ff */
[----:B------:R-:W-:Y:S02]  /*1230*/  ISETP.NE.AND P3, PT, R6, 0x1, PT ;  /* 0x000000010600780c */ /* 0x000fe40003f65270 */
[----:B------:R-:W-:Y:S02]  /*1240*/  IADD3 R6, R2, 0x60, RZ ;  /* 0x0000006002067810 */ /* 0x000fe40007ffe0ff */
[----:B------:R3:W3:Y:S01]  /*1250*/  SHFL.IDX PT, R2, R4, 0x3, 0x181f ;  /* 0x00781f0004027f89 */ /* 0x0006e200000e0000 */
[----:B-----5:R-:W-:-:S04]  /*1260*/  @!P1 IMAD.WIDE R20, R235, 0x2, R12 ;  /* 0x00000002eb149825 */ /* 0x020fc800078e020c */
[--C-:B--2---:R-:W-:Y:S01]  /*1270*/  @!P1 IMAD.WIDE R18, R202, 0x2, R12.reuse ;  /* 0x00000002ca129825 */ /* 0x104fe200078e020c */
[----:B------:R2:W-:Y:S03]  /*1280*/  @!P1 LDGSTS.E.BYPASS.LTC128B.128 [R233+0x11100], [R20.64], !P0 ;  /* 0x1110000014e99fae */ /* 0x0005e6000c101d50 */
[--C-:B-1----:R-:W-:Y:S01]  /*1290*/  @!P1 IMAD.WIDE R14, R201, 0x2, R12.reuse ;  /* 0x00000002c90e9825 */ /* 0x102fe200078e020c */
[----:B------:R3:W-:Y:S03]  /*12a0*/  @!P1 LDGSTS.E.BYPASS.LTC128B.128 [R233+0x15100], [R18.64], !P5 ;  /* 0x1510000012e99fae */ /* 0x0007e6000e901d50 */
[----:B------:R-:W-:Y:S01]  /*12b0*/  @!P1 IMAD.WIDE R12, R200, 0x2, R12 ;  /* 0x00000002c80c9825 */ /* 0x000fe200078e020c */
[----:B------:R1:W-:Y:S04]  /*12c0*/  @!P1 LDGSTS.E.BYPASS.LTC128B.128 [R233+0x19100], [R14.64], !P4 ;  /* 0x191000000ee99fae */ /* 0x0003e8000e101d50 */
[----:B------:R5:W-:Y:S01]  /*12d0*/  @!P1 LDGSTS.E.BYPASS.LTC128B.128 [R233+0x1d100], [R12.64], !P2 ;  /* 0x1d1000000ce99fae */ /* 0x000be2000d101d50 */
[----:B------:R-:W-:Y:S01]  /*12e0*/  ISETP.GE.AND P1, PT, R6, UR12, PT ;  /* 0x0000000c06007c0c */ /* 0x000fe2000bf26270 */
[----:B------:R-:W-:-:S03]  /*12f0*/  UIMAD.WIDE.U32 UR12, UR14, UR4, URZ ;  /* 0x000000040e0c72a5 */ /* 0x000fc6000f8e003f */
[----:B------:R-:W-:Y:S02]  /*1300*/  ULDC.64 UR4, c[0x0][0x210] ;  /* 0x0000840000047ab9 */ /* 0x000fe40000000a00 */
[----:B------:R-:W-:Y:S01]  /*1310*/  UIADD3 UR6, UR13, UR6, URZ ;  /* 0x000000060d067290 */ /* 0x000fe2000fffe03f */
[----:B---3--:R-:W-:-:S04]  /*1320*/  @!P6 IMAD.WIDE R18, R235, 0x2, R8 ;  /* 0x00000002eb12e825 */ /* 0x008fc800078e0208 */
[--C-:B-1----:R-:W-:Y:S01]  /*1330*/  @!P6 IMAD.WIDE R14, R202, 0x2, R8.reuse ;  /* 0x00000002ca0ee825 */ /* 0x102fe200078e0208 */
[----:B------:R1:W-:Y:S03]  /*1340*/  @!P6 LDGSTS.E.BYPASS.LTC128B.128 [R233+0x12100], [R18.64], !P0 ;  /* 0x1210000012e9efae */ /* 0x0003e6000c101d50 */
[--C-:B-----5:R-:W-:Y:S01]  /*1350*/  @!P6 IMAD.WIDE R12, R201, 0x2, R8.reuse ;  /* 0x00000002c90ce825 */ /* 0x120fe200078e0208 */
[----:B------:R3:W-:Y:S03]  /*1360*/  @!P6 LDGSTS.E.BYPASS.LTC128B.128 [R233+0x16100], [R14.64], !P5 ;  /* 0x161000000ee9efae */ /* 0x0007e6000e901d50 */
[----:B------:R-:W-:Y:S01]  /*1370*/  @!P6 IMAD.WIDE R8, R200, 0x2, R8 ;  /* 0x00000002c808e825 */ /* 0x000fe200078e0208 */
[----:B------:R5:W-:Y:S04]  /*1380*/  @!P6 LDGSTS.E.BYPASS.LTC128B.128 [R233+0x1a100], [R12.64], !P4 ;  /* 0x1a1000000ce9efae */ /* 0x000be8000e101d50 */
[----:B------:R1:W-:Y:S01]  /*1390*/  @!P6 LDGSTS.E.BYPASS.LTC128B.128 [R233+0x1e100], [R8.64], !P2 ;  /* 0x1e10000008e9efae */ /* 0x0003e2000d101d50 */
[----:B------:R-:W-:-:S02]  /*13a0*/  ISETP.GE.AND P6, PT, R232, UR8, PT ;  /* 0x00000008e8007c0c */ /* 0x000fc4000bfc6270 */
[----:B------:R-:W-:Y:S02]  /*13b0*/  IADD3 R232, R232, UR10, RZ ;  /* 0x0000000ae8e87c10 */ /* 0x000fe4000fffe0ff */
[----:B------:R-:W-:-:S03]  /*13c0*/  ISETP.GT.OR P6, PT, R234, 0x3f, P6 ;  /* 0x0000003fea00780c */ /* 0x000fc600037c4670 */
[----:B------:R-:W-:-:S04]  /*13d0*/  @P3 IMAD.HI.U32 R6, R232, c[0x0][0x2bc], RZ ;  /* 0x0000af00e8063a27 */ /* 0x000fc800078e00ff */
[----:B------:R-:W-:Y:S01]  /*13e0*/  IMAD.MOV.U32 R4, RZ, RZ, R232 ;  /* 0x000000ffff047224 */ /* 0x000fe200078e00e8 */
[----:B------:R-:W-:Y:S01]  /*13f0*/  @P3 SHF.R.U32.HI R4, RZ, c[0x0][0x2c0], R6 ;  /* 0x0000b000ff043a19 */ /* 0x000fe20000011606 */
[----:B---3--:R-:W-:-:S04]  /*1400*/  @!P1 IMAD.WIDE R14, R202, 0x2, R2 ;  /* 0x00000002ca0e9825 */ /* 0x008fc800078e0202 */
[----:B-----5:R-:W-:-:S04]  /*1410*/  @!P1 IMAD.WIDE R12, R201, 0x2, R2 ;  /* 0x00000002c90c9825 */ /* 0x020fc800078e0202 */
[----:B-1----:R-:W-:-:S04]  /*1420*/  @!P1 IMAD.WIDE R8, R235, 0x2, R2 ;  /* 0x00000002eb089825 */ /* 0x002fc800078e0202 */
[----:B------:R-:W-:Y:S01]  /*1430*/  @!P1 IMAD.WIDE R2, R200, 0x2, R2 ;  /* 0x00000002c8029825 */ /* 0x000fe200078e0202 */
[----:B------:R1:W-:Y:S01]  /*1440*/  @!P1 LDGSTS.E.BYPASS.LTC128B.128 [R233+0x13100], [R8.64], !P0 ;  /* 0x1310000008e99fae */ /* 0x0003e2000c101d50 */
[----:B------:R-:W-:-:S03]  /*1450*/  @!P6 IADD3 R7, P0, R4, UR12, RZ ;  /* 0x0000000c0407ec10 */ /* 0x000fc6000ff1e0ff */
[----:B------:R3:W-:Y:S01]  /*1460*/  @!P1 LDGSTS.E.BYPASS.LTC128B.128 [R233+0x17100], [R14.64], !P5 ;  /* 0x171000000ee99fae */ /* 0x0007e2000e901d50 */
[----:B------:R-:W-:-:S03]  /*1470*/  @!P6 LEA.HI.X.SX32 R6, R4, UR6, 0x1, P0 ;  /* 0x000000060406ec11 */ /* 0x000fc600080f0eff */
[----:B------:R5:W-:Y:S04]  /*1480*/  @!P1 LDGSTS.E.BYPASS.LTC128B.128 [R233+0x1b100], [R12.64], !P4 ;  /* 0x1b1000000ce99fae */ /* 0x000be8000e101d50 */
[----:B------:R2:W-:Y:S04]  /*1490*/  @!P1 LDGSTS.E.BYPASS.LTC128B.128 [R233+0x1f100], [R2.64], !P2 ;  /* 0x1f10000002e99fae */ /* 0x0005e8000d101d50 */
[----:B------:R-:W0:Y:S01]  /*14a0*/  LDGDEPBAR ;  /* 0x00000000000079af */ /* 0x000e220000000000 */
[----:B-1----:R-:W-:-:S04]  /*14b0*/  @!P6 LEA R8, P0, R7, c[0x0][0x2a0], 0x2 ;  /* 0x0000a8000708ea11 */ /* 0x002fc800078010ff */
[----:B------:R-:W-:Y:S01]  /*14c0*/  @!P6 LEA.HI.X R9, R7, c[0x0][0x2a4], R6, 0x2, P0 ;  /* 0x0000a9000709ea11 */ /* 0x000fe200000f1406 */
[----:B------:R-:W-:Y:S06]  /*14d0*/  BAR.SYNC.DEFER_BLOCKING 0x0 ;  /* 0x0000000000007b1d */ /* 0x000fec0000010000 */
[----:B------:R1:W3:Y:S01]  /*14e0*/  @!P6 LDG.E R231, [R8.64] ;  /* 0x0000001008e7e981 */ /* 0x0002e2000c1e1900 */
[----:B--2---:R-:W-:Y:S01]  /*14f0*/  IMAD.MOV R2, RZ, RZ, -R4 ;  /* 0x000000ffff027224 */ /* 0x004fe200078e0a04 */
[----:B------:R-:W-:Y:S01]  /*1500*/  UIMAD UR19, UR18, UR4, URZ ;  /* 0x00000004121372a4 */ /* 0x000fe2000f8e023f */
[C---:B------:R-:W-:Y:S01]  /*1510*/  IMAD.WIDE R20, R235.reuse, 0x2, RZ ;  /* 0x00000002eb147825 */ /* 0x040fe200078e02ff */
[----:B------:R-:W-:Y:S01]  /*1520*/  UIMAD.WIDE.U32 UR14, UR9, UR4, URZ ;  /* 0x00000004090e72a5 */ /* 0x000fe2000f8e003f */
[----:B------:R-:W-:Y:S01]  /*1530*/  ISETP.GE.AND P6, PT, R16, c[0x0][0x1d4], PT ;  /* 0x0000750010007a0c */ /* 0x000fe20003fc6270 */
[----:B------:R-:W-:Y:S01]  /*1540*/  UIMAD UR19, UR9, UR5, UR19 ;  /* 0x00000005091372a4 */ /* 0x000fe2000f8e0213 */
[----:B------:R-:W-:Y:S01]  /*1550*/  IMAD R232, R2, c[0x0][0x2b8], R232 ;  /* 0x0000ae0002e87a24 */ /* 0x000fe200078e02e8 */
[----:B------:R-:W-:Y:S01]  /*1560*/  ISETP.GE.AND P4, PT, R235, c[0x0][0x1d4], PT ;  /* 0x00007500eb007a0c */ /* 0x000fe20003f86270 */
[----:B------:R-:W-:Y:S01]  /*1570*/  ULDC.64 UR4, c[0x0][0x1e8] ;  /* 0x00007a0000047ab9 */ /* 0x000fe20000000a00 */
[----:B------:R-:W-:Y:S01]  /*1580*/  IMAD.U32 R80, RZ, RZ, UR20 ;  /* 0x00000014ff507e24 */ /* 0x000fe2000f8e00ff */
[----:B------:R-:W-:Y:S01]  /*1590*/  UIMAD.WIDE.U32 UR22, UR9, UR4, URZ ;  /* 0x00000004091672a5 */ /* 0x000fe2000f8e003f */
[----:B------:R-:W-:Y:S01]  /*15a0*/  SHF.R.S32.HI R2, RZ, 0x1f, R232 ;  /* 0x0000001fff027819 */ /* 0x000fe200000114e8 */
[C---:B------:R-:W-:Y:S01]  /*15b0*/  IMAD.WIDE.U32 R6, R232.reuse, c[0x0][0x208], RZ ;  /* 0x00008200e8067a25 */ /* 0x040fe200078e00ff */
[----:B------:R-:W-:Y:S01]  /*15c0*/  UIADD3 UR19, UR15, UR19, URZ ;  /* 0x000000130f137290 */ /* 0x000fe2000fffe03f */
[----:B------:R-:W-:Y:S01]  /*15d0*/  ISETP.GE.AND P5, PT, R11, c[0x0][0x1d4], PT ;  /* 0x000075000b007a0c */ /* 0x000fe20003fa6270 */
[----:B------:R-:W-:Y:S01]  /*15e0*/  UIMAD UR18, UR18, UR4, URZ ;  /* 0x00000004121272a4 */ /* 0x000fe2000f8e023f */
[----:B-----5:R-:W-:Y:S01]  /*15f0*/  IMAD.WIDE.U32 R12, R232, c[0x0][0x1e0], RZ ;  /* 0x00007800e80c7a25 */ /* 0x020fe200078e00ff */
[----:B------:R-:W-:Y:S01]  /*1600*/  ISETP.GE.AND P4, PT, R10, c[0x0][0x1d4], PT ;  /* 0x000075000a007a0c */ /* 0x000fe20003f86270 */
[----:B------:R-:W-:Y:S01]  /*1610*/  UISETP.GT.AND UP0, UPT, UR26, UR7, UPT ;  /* 0x000000071a00728c */ /* 0x000fe2000bf04270 */
[CC--:B------:R-:W-:Y:S01]  /*1620*/  LEA.HI R81, R85.reuse, R83.reuse, RZ, 0x4 ;  /* 0x0000005355517211 */ /* 0x0c0fe200078f20ff */
[----:B------:R-:W-:Y:S01]  /*1630*/  UIMAD UR18, UR9, UR5, UR18 ;  /* 0x00000005091272a4 */ /* 0x000fe2000f8e0212 */
[----:B------:R-:W-:Y:S01]  /*1640*/  IMAD.WIDE R18, R202, 0x2, RZ ;  /* 0x00000002ca127825 */ /* 0x000fe200078e02ff */
[----:B------:R-:W-:-:S02]  /*1650*/  LEA.HI R84, R85, R83, RZ, 0x5 ;  /* 0x0000005355547211 */ /* 0x000fc400078f28ff */
[----:B------:R-:W-:Y:S01]  /*1660*/  UIADD3 UR18, UR23, UR18, URZ ;  /* 0x0000001217127290 */ /* 0x000fe2000fffe03f */
[C---:B-1----:R-:W-:Y:S01]  /*1670*/  IMAD R8, R2.reuse, c[0x0][0x1e0], RZ ;  /* 0x0000780002087a24 */ /* 0x042fe200078e02ff */
[----:B------:R-:W-:Y:S01]  /*1680*/  LOP3.LUT R5, R81, 0xfffffff0, RZ, 0xc0, !PT ;  /* 0xfffffff051057812 */ /* 0x000fe200078ec0ff */
[----:B------:R-:W-:Y:S01]  /*1690*/  IMAD R2, R2, c[0x0][0x208], RZ ;  /* 0x0000820002027a24 */ /* 0x000fe200078e02ff */
[----:B------:R-:W-:Y:S01]  /*16a0*/  SHF.R.S32.HI R86, RZ, 0x5, R84 ;  /* 0x00000005ff567819 */ /* 0x000fe20000011454 */
[C---:B------:R-:W-:Y:S01]  /*16b0*/  IMAD R8, R232.reuse, c[0x0][0x1e4], R8 ;  /* 0x00007900e8087a24 */ /* 0x040fe200078e0208 */
[----:B------:R-:W-:Y:S01]  /*16c0*/  SEL R243, RZ, 0x10, P4 ;  /* 0x00000010fff37807 */ /* 0x000fe20002000000 */
[----:B------:R-:W-:Y:S01]  /*16d0*/  IMAD R2, R232, c[0x0][0x20c], R2 ;  /* 0x00008300e8027a24 */ /* 0x000fe200078e0202 */
[----:B------:R-:W-:Y:S01]  /*16e0*/  SHF.R.S32.HI R242, RZ, 0x1f, R202 ;  /* 0x0000001ffff27819 */ /* 0x000fe200000114ca */
[----:B------:R-:W-:Y:S01]  /*16f0*/  IMAD.IADD R9, R13, 0x1, R8 ;  /* 0x000000010d097824 */ /* 0x000fe200078e0208 */
[----:B------:R-:W-:Y:S01]  /*1700*/  SHF.R.S32.HI R241, RZ, 0x1f, R201 ;  /* 0x0000001ffff17819 */ /* 0x000fe200000114c9 */
[----:B------:R-:W-:Y:S01]  /*1710*/  IMAD.IADD R7, R7, 0x1, R2 ;  /* 0x0000000107077824 */ /* 0x000fe200078e0202 */
[----:B------:R-:W-:Y:S01]  /*1720*/  SHF.R.S32.HI R203, RZ, 0x1f, R200 ;  /* 0x0000001fffcb7819 */ /* 0x000fe200000114c8 */
[----:B------:R-:W-:Y:S01]  /*1730*/  IMAD.MOV.U32 R8, RZ, RZ, R12 ;  /* 0x000000ffff087224 */ /* 0x000fe200078e000c */
[----:B------:R-:W-:Y:S01]  /*1740*/  IADD3 R238, R233, 0x100, RZ ;  /* 0x00000100e9ee7810 */ /* 0x000fe20007ffe0ff */
[----:B------:R-:W-:-:S05]  /*1750*/  IMAD.IADD R5, R83, 0x1, -R5 ;  /* 0x0000000153057824 */ /* 0x000fca00078e0a05 */
[----:B------:R-:W-:-:S04]  /*1760*/  SHF.R.S32.HI R82, RZ, 0x1f, R5 ;  /* 0x0000001fff527819 */ /* 0x000fc80000011405 */
[----:B------:R-:W-:Y:S02]  /*1770*/  LEA.HI R82, R82, R5, RZ, 0x3 ;  /* 0x0000000552527211 */ /* 0x000fe400078f18ff */
[----:B---3--:R-:W-:Y:S01]  /*1780*/  SHF.R.S32.HI R4, RZ, 0x1f, R231 ;  /* 0x0000001fff047819 */ /* 0x008fe200000114e7 */
[----:B------:R-:W-:-:S04]  /*1790*/  IMAD.WIDE.U32 R6, R231, c[0x0][0x218], R6 ;  /* 0x00008600e7067a25 */ /* 0x000fc800078e0006 */
[----:B------:R-:W-:Y:S01]  /*17a0*/  IMAD R3, R4, c[0x0][0x218], RZ ;  /* 0x0000860004037a24 */ /* 0x000fe200078e02ff */
[----:B------:R-:W-:Y:S01]  /*17b0*/  IADD3 R6, P0, R6, UR14, RZ ;  /* 0x0000000e06067c10 */ /* 0x000fe2000ff1e0ff */
[----:B------:R-:W-:-:S04]  /*17c0*/  IMAD.WIDE.U32 R8, R231, c[0x0][0x1f0], R8 ;  /* 0x00007c00e7087a25 */ /* 0x000fc800078e0008 */
[----:B------:R-:W-:Y:S01]  /*17d0*/  IMAD R3, R231, c[0x0][0x21c], R3 ;  /* 0x00008700e7037a24 */ /* 0x000fe200078e0203 */
[----:B------:R-:W-:Y:S01]  /*17e0*/  IADD3 R2, P1, R8, UR22, RZ ;  /* 0x0000001608027c10 */ /* 0x000fe2000ff3e0ff */
[----:B------:R-:W-:-:S03]  /*17f0*/  IMAD R4, R4, c[0x0][0x1f0], RZ ;  /* 0x00007c0004047a24 */ /* 0x000fc600078e02ff */
[----:B------:R-:W-:Y:S01]  /*1800*/  IADD3.X R3, R7, UR19, R3, P0, !PT ;  /* 0x0000001307037c10 */ /* 0x000fe200087fe403 */
[----:B------:R-:W-:Y:S01]  /*1810*/  IMAD R4, R231, c[0x0][0x1f4], R4 ;  /* 0x00007d00e7047a24 */ /* 0x000fe200078e0204 */
[----:B------:R-:W-:-:S04]  /*1820*/  LEA R8, P0, R6, c[0x0][0x1f8], 0x1 ;  /* 0x00007e0006087a11 */ /* 0x000fc800078008ff */
[----:B------:R-:W-:Y:S01]  /*1830*/  LEA.HI.X R3, R6, c[0x0][0x1fc], R3, 0x1, P0 ;  /* 0x00007f0006037a11 */ /* 0x000fe200000f0c03 */
[----:B------:R-:W1:Y:S01]  /*1840*/  SHFL.IDX PT, R54, R8, RZ, 0x181f ;  /* 0x00181fff08367589 */ /* 0x000e6200000e0000 */
[----:B------:R-:W-:Y:S01]  /*1850*/  IADD3.X R4, R9, UR18, R4, P1, !PT ;  /* 0x0000001209047c10 */ /* 0x000fe20008ffe404 */
[----:B------:R-:W-:Y:S01]  /*1860*/  IMAD.SHL.U32 R6, R0, 0x40, RZ ;  /* 0x0000004000067824 */ /* 0x000fe200078e00ff */
[C---:B------:R-:W-:Y:S01]  /*1870*/  LEA R12, P1, R2.reuse, c[0x0][0x1c8], 0x1 ;  /* 0x00007200020c7a11 */ /* 0x040fe200078208ff */
[----:B------:R-:W2:Y:S01]  /*1880*/  SHFL.IDX PT, R7, R3, RZ, 0x181f ;  /* 0x00181fff03077589 */ /* 0x000ea200000e0000 */
[----:B------:R-:W-:Y:S02]  /*1890*/  SHF.R.S32.HI R9, RZ, 0x4, R81 ;  /* 0x00000004ff097819 */ /* 0x000fe40000011451 */
[----:B------:R-:W-:Y:S01]  /*18a0*/  LEA.HI.X R4, R2, c[0x0][0x1cc], R4, 0x1, P1 ;  /* 0x0000730002047a11 */ /* 0x000fe200008f0c04 */
[----:B------:R-:W3:Y:S01]  /*18b0*/  SHFL.IDX PT, R8, R8, 0x1, 0x181f ;  /* 0x00381f0008087f89 */ /* 0x000ee200000e0000 */
[C---:B------:R-:W-:Y:S01]  /*18c0*/  IADD3 R2, -R229.reuse, UR8, -R80 ;  /* 0x00000008e5027c10 */ /* 0x040fe2000fffe950 */
[----:B------:R-:W-:Y:S01]  /*18d0*/  IMAD.SHL.U32 R229, R229, 0x8, RZ ;  /* 0x00000008e5e57824 */ /* 0x000fe200078e00ff */
[----:B------:R-:W-:Y:S01]  /*18e0*/  LOP3.LUT R6, R6, 0x1c0, RZ, 0xc0, !PT ;  /* 0x000001c006067812 */ /* 0x000fe200078ec0ff */
[----:B------:R-:W5:Y:S01]  /*18f0*/  SHFL.IDX PT, R3, R3, 0x1, 0x181f ;  /* 0x00381f0003037f89 */ /* 0x000f6200000e0000 */
[----:B------:R-:W-:-:S02]  /*1900*/  ISETP.GE.AND P1, PT, R2, 0x1, PT ;  /* 0x000000010200780c */ /* 0x000fc40003f26270 */
[----:B------:R-:W-:Y:S01]  /*1910*/  LEA.HI R81, R81, R9, RZ, 0x1 ;  /* 0x0000000951517211 */ /* 0x000fe200078f08ff */
[----:B------:R-:W-:Y:S01]  /*1920*/  SHFL.IDX PT, R14, R12, RZ, 0x181f ;  /* 0x00181fff0c0e7589 */ /* 0x000fe200000e0000 */
[----:B------:R-:W-:Y:S02]  /*1930*/  LOP3.LUT R229, R6, 0x8, R229, 0xf8, !PT ;  /* 0x0000000806e57812 */ /* 0x000fe400078ef8e5 */
[----:B------:R-:W-:Y:S01]  /*1940*/  LOP3.LUT R81, R81, 0xfffffffe, RZ, 0xc0, !PT ;  /* 0xfffffffe51517812 */ /* 0x000fe200078ec0ff */
[----:B------:R-:W4:Y:S01]  /*1950*/  SHFL.IDX PT, R15, R4, RZ, 0x181f ;  /* 0x00181fff040f7589 */ /* 0x000f2200000e0000 */
[----:B------:R-:W-:Y:S02]  /*1960*/  SHF.R.U32.HI R6, RZ, 0x3, R6 ;  /* 0x00000003ff067819 */ /* 0x000fe40000011606 */
[----:B-1----:R-:W-:Y:S01]  /*1970*/  IADD3 R52, P2, R54, R20, RZ ;  /* 0x0000001436347210 */ /* 0x002fe20007f5e0ff */
[----:B------:R-:W-:Y:S01]  /*1980*/  SHFL.IDX PT, R12, R12, 0x1, 0x181f ;  /* 0x00381f000c0c7f89 */ /* 0x000fe200000e0000 */
[----:B------:R-:W-:Y:S01]  /*1990*/  LOP3.LUT R229, R229, R6, RZ, 0x3c, !PT ;  /* 0x00000006e5e57212 */ /* 0x000fe200078e3cff */
[----:B------:R-:W-:-:S02]  /*19a0*/  IMAD.IADD R81, R9, 0x1, -R81 ;  /* 0x0000000109517824 */ /* 0x000fc400078e0a51 */
[----:B--2---:R-:W-:Y:S01]  /*19b0*/  IMAD.X R53, R7, 0x1, R21, P2 ;  /* 0x0000000107357824 */ /* 0x004fe200010e0615 */
[----:B------:R-:W-:Y:S01]  /*19c0*/  IADD3 R46, P2, R54, R18, RZ ;  /* 0x00000012362e7210 */ /* 0x000fe20007f5e0ff */
[----:B------:R1:W2:Y:S01]  /*19d0*/  SHFL.IDX PT, R13, R4, 0x1, 0x181f ;  /* 0x00381f00040d7f89 */ /* 0x0002a200000e0000 */
[-C--:B---3--:R-:W-:Y:S01]  /*19e0*/  IADD3 R34, P0, R20, R8.reuse, RZ ;  /* 0x0000000814227210 */ /* 0x088fe20007f1e0ff */
[----:B------:R-:W-:Y:S02]  /*19f0*/  IMAD R229, R81, 0x200, R229 ;  /* 0x0000020051e57824 */ /* 0x000fe400078e02e5 */
[----:B------:R-:W-:Y:S01]  /*1a00*/  IMAD.X R47, R7, 0x1, R19, P2 ;  /* 0x00000001072f7824 */ /* 0x000fe200010e0613 */
[----:B------:R-:W-:Y:S01]  /*1a10*/  ISETP.GE.AND P2, PT, R235, c[0x0][0x1d4], PT ;  /* 0x00007500eb007a0c */ /* 0x000fe20003f46270 */
[----:B-----5:R-:W-:Y:S01]  /*1a20*/  IMAD.X R35, R21, 0x1, R3, P0 ;  /* 0x0000000115237824 */ /* 0x020fe200000e0603 */
[----:B------:R-:W-:Y:S01]  /*1a30*/  IADD3 R32, P0, R18, R8, RZ ;  /* 0x0000000812207210 */ /* 0x000fe20007f1e0ff */
[----:B------:R-:W-:-:S02]  /*1a40*/  IMAD.SHL.U32 R81, R81, 0x8, RZ ;  /* 0x0000000851517824 */ /* 0x000fc400078e00ff */
[----:B------:R-:W-:Y:S02]  /*1a50*/  IMAD.SHL.U32 R229, R229, 0x2, RZ ;  /* 0x00000002e5e57824 */ /* 0x000fe400078e00ff */
[----:B------:R-:W-:Y:S02]  /*1a60*/  IMAD.X R33, R19, 0x1, R3, P0 ;  /* 0x0000000113217824 */ /* 0x000fe400000e0603 */
[----:B----4-:R-:W-:Y:S01]  /*1a70*/  @P1 IMAD.WIDE R20, R235, 0x2, R14 ;  /* 0x00000002eb141825 */ /* 0x010fe200078e020e */
[----:B------:R-:W-:-:S03]  /*1a80*/  IADD3 R228, R229, 0x8120, RZ ;  /* 0x00008120e5e47810 */ /* 0x000fc60007ffe0ff */
[----:B------:R-:W-:Y:S01]  /*1a90*/  @P1 IMAD.WIDE R18, R201, 0x2, R14 ;  /* 0x00000002c9121825 */ /* 0x000fe200078e020e */
[----:B------:R3:W-:Y:S01]  /*1aa0*/  @P1 LDGSTS.E.BYPASS.LTC128B.128 [R233+0x8100], [R20.64], !P2 ;  /* 0x0810000014e91fae */ /* 0x0007e2000d101d50 */
[C---:B-1----:R-:W-:Y:S02]  /*1ab0*/  LOP3.LUT R4, R82.reuse, 0xfffffff8, RZ, 0xc0, !PT ;  /* 0xfffffff852047812 */ /* 0x042fe400078ec0ff */
[----:B------:R-:W-:-:S03]  /*1ac0*/  IMAD.SHL.U32 R82, R82, 0x40, RZ ;  /* 0x0000004052527824 */ /* 0x000fc600078e00ff */
[----:B------:R-:W-:Y:S02]  /*1ad0*/  IMAD.IADD R4, R5, 0x1, -R4 ;  /* 0x0000000105047824 */ /* 0x000fe400078e0a04 */
[----:B------:R-:W-:Y:S02]  /*1ae0*/  LOP3.LUT R82, R82, 0xfffffe00, RZ, 0xc0, !PT ;  /* 0xfffffe0052527812 */ /* 0x000fe400078ec0ff */
[----:B------:R-:W-:Y:S01]  /*1af0*/  IADD3 R5, R229, 0x8100, RZ ;  /* 0x00008100e5057810 */ /* 0x000fe20007ffe0ff */
[----:B------:R-:W-:Y:S02]  /*1b00*/  IMAD.SHL.U32 R6, R4, 0x40, RZ ;  /* 0x0000004004067824 */ /* 0x000fe400078e00ff */
[----:B------:R-:W-:-:S03]  /*1b10*/  IMAD R230, R86, 0x400, R82 ;  /* 0x0000040056e67824 */ /* 0x000fc600078e0252 */
[----:B------:R-:W-:-:S04]  /*1b20*/  LOP3.LUT R6, R6, 0x1c0, RZ, 0xc0, !PT ;  /* 0x000001c006067812 */ /* 0x000fc800078ec0ff */
[----:B------:R-:W-:Y:S02]  /*1b30*/  LOP3.LUT R81, R6, 0x8, R81, 0xf8, !PT ;  /* 0x0000000806517812 */ /* 0x000fe400078ef851 */
[----:B------:R-:W-:Y:S01]  /*1b40*/  SHF.R.U32.HI R6, RZ, 0x3, R6 ;  /* 0x00000003ff067819 */ /* 0x000fe20000011606 */
[----:B---3--:R-:W-:-:S03]  /*1b50*/  @P1 IMAD.WIDE R20, R202, 0x2, R14 ;  /* 0x00000002ca141825 */ /* 0x008fc600078e020e */
[----:B------:R-:W-:Y:S01]  /*1b60*/  LOP3.LUT R81, R81, R6, RZ, 0x3c, !PT ;  /* 0x0000000651517212 */ /* 0x000fe200078e3cff */
[----:B------:R-:W-:Y:S01]  /*1b70*/  @P1 IMAD.WIDE R14, R200, 0x2, R14 ;  /* 0x00000002c80e1825 */ /* 0x000fe200078e020e */
[----:B------:R1:W-:Y:S03]  /*1b80*/  @P1 LDGSTS.E.BYPASS.LTC128B.128 [R233+0xa100], [R20.64], !P6 ;  /* 0x0a10000014e91fae */ /* 0x0003e6000f101d50 */
[----:B------:R-:W-:Y:S01]  /*1b90*/  IMAD.IADD R230, R81, 0x1, R230 ;  /* 0x0000000151e67824 */ /* 0x000fe200078e02e6 */
[----:B------:R3:W-:Y:S03]  /*1ba0*/  @P1 LDGSTS.E.BYPASS.LTC128B.128 [R233+0xc100], [R18.64], !P5 ;  /* 0x0c10000012e91fae */ /* 0x0007e6000e901d50 */
[----:B------:R-:W-:Y:S01]  /*1bb0*/  IMAD.SHL.U32 R230, R230, 0x2, RZ ;  /* 0x00000002e6e67824 */ /* 0x000fe200078e00ff */
[----:B------:R4:W-:Y:S01]  /*1bc0*/  @P1 LDGSTS.E.BYPASS.LTC128B.128 [R233+0xe100], [R14.64], !P4 ;  /* 0x0e1000000ee91fae */ /* 0x0009e2000e101d50 */
[----:B------:R-:W-:-:S13]  /*1bd0*/  ISETP.GT.AND P1, PT, R2, 0x20, PT ;  /* 0x000000200200780c */ /* 0x000fda0003f24270 */
[----:B--2---:R-:W-:-:S04]  /*1be0*/  @P1 IMAD.WIDE R24, R235, 0x2, R12 ;  /* 0x00000002eb181825 */ /* 0x004fc800078e020c */
[--C-:B------:R-:W-:Y:S01]  /*1bf0*/  @P1 IMAD.WIDE R22, R202, 0x2, R12.reuse ;  /* 0x00000002ca161825 */ /* 0x100fe200078e020c */
[----:B------:R2:W-:Y:S03]  /*1c00*/  @P1 LDGSTS.E.BYPASS.LTC128B.128 [R233+0x9100], [R24.64], !P2 ;  /* 0x0910000018e91fae */ /* 0x0005e6000d101d50 */
[C-C-:B-1----:R-:W-:Y:S01]  /*1c10*/  @P1 IMAD.WIDE R20, R201.reuse, 0x2, R12.reuse ;  /* 0x00000002c9141825 */ /* 0x142fe200078e020c */
[----:B------:R1:W-:Y:S03]  /*1c20*/  @P1 LDGSTS.E.BYPASS.LTC128B.128 [R233+0xb100], [R22.64], !P6 ;  /* 0x0b10000016e91fae */ /* 0x0003e6000f101d50 */
[----:B------:R-:W-:Y:S01]  /*1c30*/  @P1 IMAD.WIDE R12, R200, 0x2, R12 ;  /* 0x00000002c80c1825 */ /* 0x000fe200078e020c */
[----:B------:R1:W-:Y:S03]  /*1c40*/  @P1 LDGSTS.E.BYPASS.LTC128B.128 [R233+0xd100], [R20.64], !P5 ;  /* 0x0d10000014e91fae */ /* 0x0003e6000e901d50 */
[----:B----4-:R-:W-:Y:S01]  /*1c50*/  IMAD.WIDE R14, R201, 0x2, RZ ;  /* 0x00000002c90e7825 */ /* 0x010fe200078e02ff */
[----:B------:R4:W-:Y:S01]  /*1c60*/  @P1 LDGSTS.E.BYPASS.LTC128B.128 [R233+0xf100], [R12.64], !P4 ;  /* 0x0f1000000ce91fae */ /* 0x0009e2000e101d50 */
[----:B------:R-:W-:-:S03]  /*1c70*/  LOP3.LUT P1, RZ, R0, 0x2, RZ, 0xc0, !PT ;  /* 0x0000000200ff7812 */ /* 0x000fc6000782c0ff */
[----:B------:R-:W0:Y:S01]  /*1c80*/  LDGDEPBAR ;  /* 0x00000000000079af */ /* 0x000e220000000000 */
[----:B------:R-:W-:-:S05]  /*1c90*/  IADD3 R44, P0, R54, R14, RZ ;  /* 0x0000000e362c7210 */ /* 0x000fca0007f1e0ff */
[----:B------:R-:W-:Y:S01]  /*1ca0*/  IMAD.X R45, R7, 0x1, R15, P0 ;  /* 0x00000001072d7824 */ /* 0x000fe200000e060f */
[----:B---3--:R-:W-:-:S03]  /*1cb0*/  IADD3 R18, P0, R14, R8, RZ ;  /* 0x000000080e127210 */ /* 0x008fc60007f1e0ff */
[----:B------:R-:W-:Y:S02]  /*1cc0*/  @P1 IADD3 R228, R5, -0x20, RZ ;  /* 0xffffffe005e41810 */ /* 0x000fe40007ffe0ff */
[----:B------:R-:W-:Y:S02]  /*1cd0*/  IMAD.X R19, R15, 0x1, R3, P0 ;  /* 0x000000010f137824 */ /* 0x000fe400000e0603 */
[C---:B------:R-:W-:Y:S02]  /*1ce0*/  IADD3 R219, R228.reuse, 0x800, RZ ;  /* 0x00000800e4db7810 */ /* 0x040fe40007ffe0ff */
[C---:B------:R-:W-:Y:S02]  /*1cf0*/  IADD3 R218, R228.reuse, 0x1000, RZ ;  /* 0x00001000e4da7810 */ /* 0x040fe40007ffe0ff */
[C---:B------:R-:W-:Y:S02]  /*1d00*/  IADD3 R217, R228.reuse, 0x1800, RZ ;  /* 0x00001800e4d97810 */ /* 0x040fe40007ffe0ff */
[----:B------:R-:W-:-:S02]  /*1d10*/  IADD3 R215, R228, 0x2000, RZ ;  /* 0x00002000e4d77810 */ /* 0x000fc40007ffe0ff */
[----:B------:R-:W-:Y:S01]  /*1d20*/  IADD3 R214, R228, 0x2800, RZ ;  /* 0x00002800e4d67810 */ /* 0x000fe20007ffe0ff */
[----:B----4-:R-:W-:Y:S01]  /*1d30*/  IMAD.WIDE R12, R200, 0x2, RZ ;  /* 0x00000002c80c7825 */ /* 0x010fe200078e02ff */
[----:B------:R-:W-:-:S04]  /*1d40*/  DEPBAR.LE SB0, 0x1 ;  /* 0x000080400000791a */ /* 0x000fc80000000000 */
[----:B------:R-:W-:Y:S01]  /*1d50*/  IADD3 R54, P0, R54, R12, RZ ;  /* 0x0000000c36367210 */ /* 0x000fe20007f1e0ff */
[----:B------:R-:W-:-:S04]  /*1d60*/  DEPBAR.LE SB0, 0x0 ;  /* 0x000080000000791a */ /* 0x000fc80000000000 */
[----:B------:R-:W-:Y:S01]  /*1d70*/  BAR.SYNC.DEFER_BLOCKING 0x0 ;  /* 0x0000000000007b1d */ /* 0x000fe20000010000 */
[----:B------:R-:W-:Y:S01]  /*1d80*/  IMAD.X R55, R7, 0x1, R13, P0 ;  /* 0x0000000107377824 */ /* 0x000fe200000e060d */
[----:B------:R-:W-:Y:S02]  /*1d90*/  IADD3 R8, P0, R12, R8, RZ ;  /* 0x000000080c087210 */ /* 0x000fe40007f1e0ff */
[----:B------:R-:W-:Y:S02]  /*1da0*/  IADD3 R213, R228, 0x3000, RZ ;  /* 0x00003000e4d57810 */ /* 0x000fe40007ffe0ff */
[----:B------:R-:W-:Y:S01]  /*1db0*/  R2P PR, R4, 0x6 ;  /* 0x0000000604007804 */ /* 0x000fe20000000000 */
[----:B------:R-:W-:Y:S01]  /*1dc0*/  IMAD.X R9, R13, 0x1, R3, P0 ;  /* 0x000000010d097824 */ /* 0x000fe200000e0603 */
[----:B------:R-:W-:Y:S01]  /*1dd0*/  ISETP.GE.AND P0, PT, R235, c[0x0][0x1d4], PT ;  /* 0x00007500eb007a0c */ /* 0x000fe20003f06270 */
[----:B------:R-:W-:Y:S01]  /*1de0*/  IMAD.MOV.U32 R3, RZ, RZ, 0x10 ;  /* 0x00000010ff037424 */ /* 0x000fe200078e00ff */
[----:B------:R-:W-:-:S02]  /*1df0*/  IADD3 R212, R228, 0x3800, RZ ;  /* 0x00003800e4d47810 */ /* 0x000fc40007ffe0ff */
[----:B------:R-:W-:Y:S02]  /*1e00*/  ISETP.LT.OR P0, PT, R2, 0x1, P0 ;  /* 0x000000010200780c */ /* 0x000fe40000701670 */
[----:B------:R-:W-:Y:S02]  /*1e10*/  SEL R3, R3, 0xfffffff0, !P1 ;  /* 0xfffffff003037807 */ /* 0x000fe40004800000 */
[----:B------:R-:W-:Y:S02]  /*1e20*/  ISETP.GE.AND P1, PT, R16, c[0x0][0x1d4], PT ;  /* 0x0000750010007a0c */ /* 0x000fe40003f26270 */
[C---:B------:R-:W-:Y:S01]  /*1e30*/  IADD3 R211, R228.reuse, 0x4000, RZ ;  /* 0x00004000e4d37810 */ /* 0x040fe20007ffe0ff */
[----:B------:R-:W-:Y:S01]  /*1e40*/  IMAD R226, R3, 0x2, R230 ;  /* 0x0000000203e27824 */ /* 0x000fe200078e02e6 */
[C---:B------:R-:W-:Y:S02]  /*1e50*/  IADD3 R210, R228.reuse, 0x4800, RZ ;  /* 0x00004800e4d27810 */ /* 0x040fe40007ffe0ff */
[C---:B------:R-:W-:Y:S01]  /*1e60*/  IADD3 R209, R228.reuse, 0x5000, RZ ;  /* 0x00005000e4d17810 */ /* 0x040fe20007ffe0ff */
[----:B------:R-:W-:Y:S01]  /*1e70*/  LDSM.16.M88.4 R40, [R230+0x10100] ;  /* 0x01010000e628783b */ /* 0x000fe20000000200 */
[----:B------:R-:W-:-:S02]  /*1e80*/  IADD3 R208, R228, 0x5800, RZ ;  /* 0x00005800e4d07810 */ /* 0x000fc40007ffe0ff */
[C---:B------:R-:W-:Y:S01]  /*1e90*/  IADD3 R207, R228.reuse, 0x6000, RZ ;  /* 0x00006000e4cf7810 */ /* 0x040fe20007ffe0ff */
[----:B------:R-:W-:Y:S01]  /*1ea0*/  LDSM.16.M88.4 R4, [R226+0x10100] ;  /* 0x01010000e204783b */ /* 0x000fe20000000200 */
[C---:B------:R-:W-:Y:S02]  /*1eb0*/  IADD3 R206, R228.reuse, 0x6800, RZ ;  /* 0x00006800e4ce7810 */ /* 0x040fe40007ffe0ff */
[C---:B------:R-:W-:Y:S01]  /*1ec0*/  IADD3 R205, R228.reuse, 0x7000, RZ ;  /* 0x00007000e4cd7810 */ /* 0x040fe20007ffe0ff */
[----:B------:R-:W-:Y:S01]  /*1ed0*/  LDSM.16.M88.4 R12, [R229+0x8100] ;  /* 0x00810000e50c783b */ /* 0x000fe20000000200 */
[----:B------:R-:W-:-:S03]  /*1ee0*/  IADD3 R204, R228, 0x7800, RZ ;  /* 0x00007800e4cc7810 */ /* 0x000fc60007ffe0ff */
[----:B------:R-:W3:Y:S04]  /*1ef0*/  LDSM.16.M88.4 R56, [R229+0x8900] ;  /* 0x00890000e538783b */ /* 0x000ee80000000200 */
[----:B------:R-:W-:Y:S04]  /*1f00*/  LDSM.16.M88.4 R48, [R229+0x9100] ;  /* 0x00910000e530783b */ /* 0x000fe80000000200 */
[----:B-1----:R-:W-:Y:S04]  /*1f10*/  LDSM.16.M88.4 R20, [R229+0x9900] ;  /* 0x00990000e514783b */ /* 0x002fe80000000200 */
[----:B------:R-:W-:Y:S04]  /*1f20*/  LDSM.16.M88.4 R64, [R228] ;  /* 0x00000000e440783b */ /* 0x000fe80000000200 */
[----:B------:R-:W1:Y:S04]  /*1f30*/  LDSM.16.M88.4 R36, [R228+0x800] ;  /* 0x00080000e424783b */ /* 0x000e680000000200 */
[----:B------:R-:W-:Y:S04]  /*1f40*/  LDSM.16.M88.4 R28, [R228+0x1000] ;  /* 0x00100000e41c783b */ /* 0x000fe80000000200 */
[----:B--2---:R-:W2:Y:S04]  /*1f50*/  LDSM.16.M88.4 R24, [R228+0x1800] ;  /* 0x00180000e418783b */ /* 0x004ea80000000200 */
[----:B------:R-:W-:Y:S01]  /*1f60*/  @!PT LDS RZ, [RZ] ;  /* 0x00000000fffff984 */ /* 0x000fe20000000800 */
[----:B------:R-:W-:Y:S01]  /*1f70*/  @!PT LDS RZ, [RZ] ;  /* 0x00000000fffff984 */ /* 0x000fe20000000800 */
[----:B------:R-:W-:Y:S01]  /*1f80*/  @!PT LDS RZ, [RZ] ;  /* 0x00000000fffff984 */ /* 0x000fe20000000800 */
[----:B------:R4:W-:Y:S01]  /*1f90*/  LDGSTS.E.BYPASS.LTC128B.128 [R233+0x100], [R52.64], !P0 ;  /* 0x0010000034e97fae */ /* 0x0009e2000c101d50 */
[----:B------:R-:W-:-:S02]  /*1fa0*/  ISETP.LT.OR P0, PT, R2, 0x1, P1 ;  /* 0x000000010200780c */ /* 0x000fc40000f01670 */
[----:B------:R-:W-:Y:S01]  /*1fb0*/  ISETP.GE.AND P1, PT, R11, c[0x0][0x1d4], PT ;  /* 0x000075000b007a0c */ /* 0x000fe20003f26270 */
[----:B---3--:R-:W-:Y:S10]  /*1fc0*/  HMMA.16816.F32 R60, R40, R56, RZ ;  /* 0x00000038283c723c */ /* 0x008ff400000018ff */
[----:B------:R3:W-:Y:S01]  /*1fd0*/  LDGSTS.E.BYPASS.LTC128B.128 [R233+0x2100], [R46.64], !P0 ;  /* 0x021000002ee97fae */ /* 0x0007e2000c101d50 */
[----:B------:R-:W-:-:S02]  /*1fe0*/  ISETP.LT.OR P0, PT, R2, 0x1, P1 ;  /* 0x000000010200780c */ /* 0x000fc40000f01670 */
[----:B------:R-:W-:Y:S01]  /*1ff0*/  ISETP.GE.AND P1, PT, R10, c[0x0][0x1d4], PT ;  /* 0x000075000a007a0c */ /* 0x000fe20003f26270 */
[----:B------:R-:W-:Y:S01]  /*2000*/  IMAD.MOV.U32 R10, RZ, RZ, 0x20 ;  /* 0x00000020ff0a7424 */ /* 0x000fe200078e00ff */
[----:B------:R-:W-:Y:S09]  /*2010*/  HMMA.16816.F32 R56, R40, R58, RZ ;  /* 0x0000003a2838723c */ /* 0x000ff200000018ff */
[----:B------:R3:W-:Y:S01]  /*2020*/  LDGSTS.E.BYPASS.LTC128B.128 [R233+0x4100], [R44.64], !P0 ;  /* 0x041000002ce97fae */ /* 0x0007e2000c101d50 */
[----:B------:R-:W-:-:S02]  /*2030*/  ISETP.LT.OR P0, PT, R2, 0x1, P1 ;  /* 0x000000010200780c */ /* 0x000fc40000f01670 */
[C---:B------:R-:W-:Y:S01]  /*2040*/  ISETP.LT.OR P1, PT, R2.reuse, 0x21, P1 ;  /* 0x000000210200780c */ /* 0x040fe20000f21670 */
[C---:B-1----:R-:W-:Y:S10]  /*2050*/  HMMA.16816.F32 R60, R4.reuse, R36, R60 ;  /* 0x00000024043c723c */ /* 0x042ff4000000183c */
[----:B------:R4:W-:Y:S01]  /*2060*/  LDGSTS.E.BYPASS.LTC128B.128 [R233+0x6100], [R54.64], !P0 ;  /* 0x0610000036e97fae */ /* 0x0009e2000c101d50 */
[----:B------:R-:W-:Y:S01]  /*2070*/  ISETP.GE.AND P0, PT, R235, c[0x0][0x1d4], PT ;  /* 0x00007500eb007a0c */ /* 0x000fe20003f06270 */
[----:B------:R-:W-:Y:S03]  /*2080*/  HMMA.16816.F32 R56, R4, R38, R56 ;  /* 0x000000260438723c */ /* 0x000fe60000001838 */
[----:B------:R-:W-:-:S05]  /*2090*/  ISETP.LT.OR P0, PT, R2, 0x21, P0 ;  /* 0x000000210200780c */ /* 0x000fca0000701670 */
[----:B---3--:R-:W-:Y:S08]  /*20a0*/  HMMA.16816.F32 R44, R40, R20, RZ ;  /* 0x00000014282c723c */ /* 0x008ff000000018ff */
[----:B------:R1:W-:Y:S01]  /*20b0*/  LDGSTS.E.BYPASS.LTC128B.128 [R233+0x1100], [R34.64], !P0 ;  /* 0x0110000022e97fae */ /* 0x0003e2000c101d50 */
[----:B------:R-:W-:-:S04]  /*20c0*/  ISETP.GE.AND P0, PT, R16, c[0x0][0x1d4], PT ;  /* 0x0000750010007a0c */ /* 0x000fc80003f06270 */
[----:B------:R-:W-:Y:S01]  /*20d0*/  ISETP.LT.OR P0, PT, R2, 0x21, P0 ;  /* 0x000000210200780c */ /* 0x000fe20000701670 */
[C---:B----4-:R-:W-:Y:S08]  /*20e0*/  HMMA.16816.F32 R52, R40.reuse, R48, RZ ;  /* 0x000000302834723c */ /* 0x050ff000000018ff */
[----:B------:R-:W-:Y:S04]  /*20f0*/  HMMA.16816.F32 R48, R40, R50, RZ ;  /* 0x000000322830723c */ /* 0x000fe800000018ff */
[----:B------:R1:W-:Y:S01]  /*2100*/  LDGSTS.E.BYPASS.LTC128B.128 [R233+0x3100], [R32.64], !P0 ;  /* 0x0310000020e97fae */ /* 0x0003e2000c101d50 */
[----:B------:R-:W-:-:S04]  /*2110*/  ISETP.GE.AND P0, PT, R11, c[0x0][0x1d4], PT ;  /* 0x000075000b007a0c */ /* 0x000fc80003f06270 */
[----:B------:R-:W-:Y:S02]  /*2120*/  ISETP.LT.OR P0, PT, R2, 0x21, P0 ;  /* 0x000000210200780c */ /* 0x000fe40000701670 */
[----:B------:R-:W-:Y:S01]  /*2130*/  SEL R2, R10, 0xffffffe0, !P2 ;  /* 0xffffffe00a027807 */ /* 0x000fe20005000000 */
[C---:B--2---:R-:W-:Y:S04]  /*2140*/  HMMA.16816.F32 R44, R4.reuse, R24, R44 ;  /* 0x00000018042c723c */ /* 0x044fe8000000182c */
[C---:B------:R-:W-:Y:S02]  /*2150*/  IMAD R225, R2.reuse, 0x2, R230 ;  /* 0x0000000202e17824 */ /* 0x040fe400078e02e6 */
[----:B------:R-:W-:Y:S02]  /*2160*/  IMAD R223, R2, 0x2, R226 ;  /* 0x0000000202df7824 */ /* 0x000fe400078e02e2 */
[----:B------:R-:W-:Y:S02]  /*2170*/  HMMA.16816.F32 R52, R4, R28, R52 ;  /* 0x0000001c0434723c */ /* 0x000fe40000001834 */
[----:B------:R2:W-:Y:S01]  /*2180*/  LDGSTS.E.BYPASS.LTC128B.128 [R233+0x5100], [R18.64], !P0 ;  /* 0x0510000012e97fae */ /* 0x0005e2000c101d50 */
[----:B------:R-:W-:Y:S01]  /*2190*/  LOP3.LUT P0, RZ, R0, 0x4, RZ, 0xc0, !PT ;  /* 0x0000000400ff7812 */ /* 0x000fe2000780c0ff */
[----:B------:R-:W-:-:S02]  /*21a0*/  IMAD.MOV.U32 R0, RZ, RZ, 0x40 ;  /* 0x00000040ff007424 */ /* 0x000fc400078e00ff */
[----:B------:R3:W-:Y:S01]  /*21b0*/  LDGSTS.E.BYPASS.LTC128B.128 [R233+0x7100], [R8.64], !P1 ;  /* 0x0710000008e97fae */ /* 0x0007e2000c901d50 */
[----:B------:R-:W-:Y:S01]  /*21c0*/  ISETP.GT.AND P1, PT, R234, 0x3f, PT ;  /* 0x0000003fea00780c */ /* 0x000fe20003f24270 */
[----:B------:R-:W-:Y:S01]  /*21d0*/  HMMA.16816.F32 R48, R4, R30, R48 ;  /* 0x0000001e0430723c */ /* 0x000fe20000001830 */
[----:B------:R-:W-:Y:S01]  /*21e0*/  SEL R0, R0, 0xffffffc0, !P0 ;  /* 0xffffffc000007807 */ /* 0x000fe20004000000 */
[----:B------:R-:W-:Y:S01]  /*21f0*/  LDSM.16.M88.4 R76, [R230+0x1c100] ;  /* 0x01c10000e64c783b */ /* 0x000fe20000000200 */
[----:B------:R-:W-:-:S03]  /*2200*/  PLOP3.LUT P0, PT, PT, PT, UP0, 0x40, 0x0 ;  /* 0x000000000000781c */ /* 0x000fc60003f0e808 */
[----:B------:R-:W-:Y:S01]  /*2210*/  IMAD.IADD R224, R229, 0x1, R0 ;  /* 0x00000001e5e07824 */ /* 0x000fe200078e0200 */
[----:B-1----:R-:W-:Y:S01]  /*2220*/  LDSM.16.M88.4 R32, [R225+0x10100] ;  /* 0x01010000e120783b */ /* 0x002fe20000000200 */
[----:B------:R-:W-:-:S03]  /*2230*/  IMAD.IADD R216, R0, 0x1, R228 ;  /* 0x0000000100d87824 */ /* 0x000fc600078e02e4 */
[----:B------:R-:W-:Y:S04]  /*2240*/  LDSM.16.M88.4 R68, [R224+0x9900] ;  /* 0x00990000e044783b */ /* 0x000fe80000000200 */
[----:B------:R-:W-:Y:S04]  /*2250*/  LDSM.16.M88.4 R28, [R216] ;  /* 0x00000000d81c783b */ /* 0x000fe80000000200 */
[----:B------:R-:W-:Y:S01]  /*2260*/  LDSM.16.M88.4 R36, [R216+0x800] ;  /* 0x00080000d824783b */ /* 0x000fe20000000200 */
[C---:B--2---:R-:W-:Y:S03]  /*2270*/  HMMA.16816.F32 R16, R40.reuse, R12, RZ ;  /* 0x0000000c2810723c */ /* 0x044fe600000018ff */
[----:B------:R-:W-:Y:S04]  /*2280*/  LDSM.16.M88.4 R72, [R224+0xc900] ;  /* 0x00c90000e048783b */ /* 0x000fe80000000200 */
[----:B---3--:R-:W1:Y:S01]  /*2290*/  LDSM.16.M88.4 R8, [R224+0x8100] ;  /* 0x00810000e008783b */ /* 0x008e620000000200 */
[C---:B------:R-:W-:Y:S03]  /*22a0*/  HMMA.16816.F32 R12, R40.reuse, R14, RZ ;  /* 0x0000000e280c723c */ /* 0x040fe600000018ff */
[----:B------:R-:W0:Y:S05]  /*22b0*/  LDGDEPBAR ;  /* 0x00000000000079af */ /* 0x000e2a0000000000 */
[----:B------:R-:W-:Y:S01]  /*22c0*/  HMMA.16816.F32 R40, R40, R22, RZ ;  /* 0x000000162828723c */ /* 0x000fe200000018ff */
[----:B------:R-:W2:Y:S07]  /*22d0*/  LDSM.16.M88.4 R20, [R224+0x8900] ;  /* 0x00890000e014783b */ /* 0x000eae0000000200 */
[C---:B------:R-:W-:Y:S08]  /*22e0*/  HMMA.16816.F32 R16, R4.reuse, R64, R16 ;  /* 0x000000400410723c */ /* 0x040ff00000001810 */
[C---:B------:R-:W-:Y:S01]  /*22f0*/  HMMA.16816.F32 R12, R4.reuse, R66, R12 ;  /* 0x00000042040c723c */ /* 0x040fe2000000180c */
[----:B------:R-:W-:Y:S07]  /*2300*/  LDSM.16.M88.4 R64, [R216+0x1000] ;  /* 0x00100000d840783b */ /* 0x000fee0000000200 */
        /* <DEDUP_REMOVED lines=13> */
[----:B------:R-:W-:Y:S01]  /*23e0*/  HMMA.16816.F32 R40, R32, R70, R40 ;  /* 0x000000462028723c */ /* 0x000fe20000001828 */
[----:B------:R-:W4:Y:S04]  /*23f0*/  LDSM.16.M88.4 R32, [R229+0xa900] ;  /* 0x00a90000e520783b */ /* 0x000f280000000200 */
[----:B------:R-:W-:Y:S03]  /*2400*/  LDSM.16.M88.4 R68, [R224+0xb900] ;  /* 0x00b90000e044783b */ /* 0x000fe60000000200 */
        /* <DEDUP_REMOVED lines=10> */
[----:B------:R-:W-:Y:S01]  /*24b0*/  HMMA.16816.F32 R12, R24, R6, R12 ;  /* 0x00000006180c723c */ /* 0x000fe2000000180c */
[----:B------:R-:W2:Y:S07]  /*24c0*/  LDSM.16.M88.4 R4, [R228+0x2000] ;  /* 0x00200000e404783b */ /* 0x000eae0000000200 */
[C---:B------:R-:W-:Y:S08]  /*24d0*/  HMMA.16816.F32 R52, R8.reuse, R64, R52 ;  /* 0x000000400834723c */ /* 0x040ff00000001834 */
[----:B------:R-:W-:Y:S01]  /*24e0*/  HMMA.16816.F32 R48, R8, R66, R48 ;  /* 0x000000420830723c */ /* 0x000fe20000001830 */
[----:B------:R-:W3:Y:S04]  /*24f0*/  LDSM.16.M88.4 R8, [R228+0x2800] ;  /* 0x00280000e408783b */ /* 0x000ee80000000200 */
[----:B------:R-:W-:Y:S03]  /*2500*/  LDSM.16.M88.4 R64, [R230+0x18100] ;  /* 0x01810000e640783b */ /* 0x000fe60000000200 */
[C---:B----4-:R-:W-:Y:S08]  /*2510*/  HMMA.16816.F32 R60, R24.reuse, R32, R60 ;  /* 0x00000020183c723c */ /* 0x050ff0000000183c */
[C---:B------:R-:W-:Y:S01]  /*2520*/  HMMA.16816.F32 R56, R24.reuse, R34, R56 ;  /* 0x000000221838723c */ /* 0x040fe20000001838 */
[----:B------:R-:W4:Y:S07]  /*2530*/  LDSM.16.M88.4 R32, [R228+0x3000] ;  /* 0x00300000e420783b */ /* 0x000f2e0000000200 */
[C---:B-1----:R-:W-:Y:S08]  /*2540*/  HMMA.16816.F32 R52, R24.reuse, R28, R52 ;  /* 0x0000001c1834723c */ /* 0x042ff00000001834 */
[C---:B------:R-:W-:Y:S01]  /*2550*/  HMMA.16816.F32 R48, R24.reuse, R30, R48 ;  /* 0x0000001e1830723c */ /* 0x040fe20000001830 */
[----:B------:R-:W1:Y:S07]  /*2560*/  LDSM.16.M88.4 R28, [R228+0x3800] ;  /* 0x00380000e41c783b */ /* 0x000e6e0000000200 */
[C---:B-----5:R-:W-:Y:S08]  /*2570*/  HMMA.16816.F32 R44, R24.reuse, R36, R44 ;  /* 0x00000024182c723c */ /* 0x060ff0000000182c */
[----:B------:R-:W-:Y:S01]  /*2580*/  HMMA.16816.F32 R40, R24, R38, R40 ;  /* 0x000000261828723c */ /* 0x000fe20000001828 */
[----:B------:R-:W-:Y:S04]  /*2590*/  LDSM.16.M88.4 R36, [R225+0x14100] ;  /* 0x01410000e124783b */ /* 0x000fe80000000200 */
[----:B------:R-:W-:Y:S03]  /*25a0*/  LDSM.16.M88.4 R24, [R224+0xa100] ;  /* 0x00a10000e018783b */ /* 0x000fe60000000200 */
        /* <DEDUP_REMOVED lines=22> */
[C---:B------:R-:W-:Y:S08]  /*2710*/  HMMA.16816.F32 R44, R36.reuse, R68, R44 ;  /* 0x00000044242c723c */ /* 0x040ff0000000182c */
[----:B------:R-:W-:Y:S01]  /*2720*/  HMMA.16816.F32 R40, R36, R70, R40 ;  /* 0x000000462428723c */ /* 0x000fe20000001828 */
[----:B------:R-:W5:Y:S04]  /*2730*/  LDSM.16.M88.4 R68, [R229+0xd900] ;  /* 0x00d90000e544783b */ /* 0x000f680000000200 */
[----:B------:R-:W3:Y:S03]  /*2740*/  LDSM.16.M88.4 R36, [R229+0xc900] ;  /* 0x00c90000e524783b */ /* 0x000ee60000000200 */
[C---:B-1----:R-:W-:Y:S08]  /*2750*/  HMMA.16816.F32 R16, R20.reuse, R32, R16 ;  /* 0x000000201410723c */ /* 0x042ff00000001810 */
[C---:B------:R-:W-:Y:S01]  /*2760*/  HMMA.16816.F32 R12, R20.reuse, R34, R12 ;  /* 0x00000022140c723c */ /* 0x040fe2000000180c */
[----:B------:R-:W-:Y:S07]  /*2770*/  LDSM.16.M88.4 R32, [R228+0x4000] ;  /* 0x00400000e420783b */ /* 0x000fee0000000200 */
[C---:B--2---:R-:W-:Y:S08]  /*2780*/  HMMA.16816.F32 R52, R20.reuse, R4, R52 ;  /* 0x000000041434723c */ /* 0x044ff00000001834 */
[C---:B------:R-:W-:Y:S01]  /*2790*/  HMMA.16816.F32 R48, R20.reuse, R6, R48 ;  /* 0x000000061430723c */ /* 0x040fe20000001830 */
[----:B------:R-:W1:Y:S07]  /*27a0*/  LDSM.16.M88.4 R4, [R229+0xd100] ;  /* 0x00d10000e504783b */ /* 0x000e6e0000000200 */
[C---:B----4-:R-:W-:Y:S08]  /*27b0*/  HMMA.16816.F32 R44, R20.reuse, R24, R44 ;  /* 0x00000018142c723c */ /* 0x050ff0000000182c */
[C---:B------:R-:W-:Y:S08]  /*27c0*/  HMMA.16816.F32 R60, R20.reuse, R28, R60 ;  /* 0x0000001c143c723c */ /* 0x040ff0000000183c */
[C---:B------:R-:W-:Y:S01]  /*27d0*/  HMMA.16816.F32 R56, R20.reuse, R30, R56 ;  /* 0x0000001e1438723c */ /* 0x040fe20000001838 */
[----:B------:R-:W-:Y:S07]  /*27e0*/  LDSM.16.M88.4 R28, [R228+0x4800] ;  /* 0x00480000e41c783b */ /* 0x000fee0000000200 */
[----:B------:R-:W-:Y:S01]  /*27f0*/  HMMA.16816.F32 R40, R20, R26, R40 ;  /* 0x0000001a1428723c */ /* 0x000fe20000001828 */
[----:B------:R-:W-:Y:S04]  /*2800*/  LDSM.16.M88.4 R20, [R226+0x18100] ;  /* 0x01810000e214783b */ /* 0x000fe80000000200 */
[----:B------:R-:W2:Y:S03]  /*2810*/  LDSM.16.M88.4 R24, [R228+0x5800] ;  /* 0x00580000e418783b */ /* 0x000ea60000000200 */
[C---:B---3--:R-:W-:Y:S08]  /*2820*/  HMMA.16816.F32 R16, R64.reuse, R8, R16 ;  /* 0x000000084010723c */ /* 0x048ff00000001810 */
[C---:B------:R-:W-:Y:S01]  /*2830*/  HMMA.16816.F32 R12, R64.reuse, R10, R12 ;  /* 0x0000000a400c723c */ /* 0x040fe2000000180c */
[----:B------:R-:W3:Y:S07]  /*2840*/  LDSM.16.M88.4 R8, [R228+0x5000] ;  /* 0x00500000e408783b */ /* 0x000eee0000000200 */
[C---:B-----5:R-:W-:Y:S08]  /*2850*/  HMMA.16816.F32 R44, R64.reuse, R68, R44 ;  /* 0x00000044402c723c */ /* 0x060ff0000000182c */
[C---:B------:R-:W-:Y:S08]  /*2860*/  HMMA.16816.F32 R60, R64.reuse, R36, R60 ;  /* 0x00000024403c723c */ /* 0x040ff0000000183c */
[C---:B------:R-:W-:Y:S01]  /*2870*/  HMMA.16816.F32 R56, R64.reuse, R38, R56 ;  /* 0x000000264038723c */ /* 0x040fe20000001838 */
[----:B------:R-:W-:Y:S07]  /*2880*/  LDSM.16.M88.4 R36, [R225+0x18100] ;  /* 0x01810000e124783b */ /* 0x000fee0000000200 */
[C---:B------:R-:W-:Y:S01]  /*2890*/  HMMA.16816.F32 R40, R64.reuse, R70, R40 ;  /* 0x000000464028723c */ /* 0x040fe20000001828 */
[----:B------:R-:W-:Y:S07]  /*28a0*/  LDSM.16.M88.4 R68, [R224+0xd100] ;  /* 0x00d10000e044783b */ /* 0x000fee0000000200 */
[C---:B-1----:R-:W-:Y:S08]  /*28b0*/  HMMA.16816.F32 R52, R64.reuse, R4, R52 ;  /* 0x000000044034723c */ /* 0x042ff00000001834 */
[----:B------:R-:W-:Y:S01]  /*28c0*/  HMMA.16816.F32 R48, R64, R6, R48 ;  /* 0x000000064030723c */ /* 0x000fe20000001830 */
[----:B------:R-:W1:Y:S04]  /*28d0*/  LDSM.16.M88.4 R64, [R224+0xd900] ;  /* 0x00d90000e040783b */ /* 0x000e680000000200 */
[----:B------:R-:W4:Y:S03]  /*28e0*/  LDSM.16.M88.4 R4, [R224+0xc100] ;  /* 0x00c10000e004783b */ /* 0x000f260000000200 */
[C---:B--2---:R-:W-:Y:S08]  /*28f0*/  HMMA.16816.F32 R44, R20.reuse, R24, R44 ;  /* 0x00000018142c723c */ /* 0x044ff0000000182c */
[C---:B------:R-:W-:Y:S08]  /*2900*/  HMMA.16816.F32 R16, R20.reuse, R32, R16 ;  /* 0x000000201410723c */ /* 0x040ff00000001810 */
[C---:B------:R-:W-:Y:S01]  /*2910*/  HMMA.16816.F32 R12, R20.reuse, R34, R12 ;  /* 0x00000022140c723c */ /* 0x040fe2000000180c */
[----:B------:R-:W-:Y:S07]  /*2920*/  LDSM.16.M88.4 R32, [R216+0x4000] ;  /* 0x00400000d820783b */ /* 0x000fee0000000200 */
[C---:B------:R-:W-:Y:S08]  /*2930*/  HMMA.16816.F32 R60, R20.reuse, R28, R60 ;  /* 0x0000001c143c723c */ /* 0x040ff0000000183c */
[C---:B------:R-:W-:Y:S01]  /*2940*/  HMMA.16816.F32 R56, R20.reuse, R30, R56 ;  /* 0x0000001e1438723c */ /* 0x040fe20000001838 */
[----:B------:R-:W-:Y:S07]  /*2950*/  LDSM.16.M88.4 R28, [R216+0x4800] ;  /* 0x00480000d81c783b */ /* 0x000fee0000000200 */
[C---:B------:R-:W-:Y:S01]  /*2960*/  HMMA.16816.F32 R40, R20.reuse, R26, R40 ;  /* 0x0000001a1428723c */ /* 0x040fe20000001828 */
[----:B------:R-:W-:Y:S07]  /*2970*/  LDSM.16.M88.4 R24, [R216+0x5000] ;  /* 0x00500000d818783b */ /* 0x000fee0000000200 */
[C---:B---3--:R-:W-:Y:S08]  /*2980*/  HMMA.16816.F32 R52, R20.reuse, R8, R52 ;  /* 0x000000081434723c */ /* 0x048ff00000001834 */
[----:B------:R-:W-:Y:S01]  /*2990*/  HMMA.16816.F32 R48, R20, R10, R48 ;  /* 0x0000000a1430723c */ /* 0x000fe20000001830 */
[----:B------:R-:W-:Y:S04]  /*29a0*/  LDSM.16.M88.4 R8, [R223+0x18100] ;  /* 0x01810000df08783b */ /* 0x000fe80000000200 */
[----:B------:R-:W2:Y:S03]  /*29b0*/  LDSM.16.M88.4 R20, [R216+0x5800] ;  /* 0x00580000d814783b */ /* 0x000ea60000000200 */
[C---:B-1----:R-:W-:Y:S08]  /*29c0*/  HMMA.16816.F32 R44, R36.reuse, R64, R44 ;  /* 0x00000040242c723c */ /* 0x042ff0000000182c */
[C---:B----4-:R-:W-:Y:S08]  /*29d0*/  HMMA.16816.F32 R16, R36.reuse, R4, R16 ;  /* 0x000000042410723c */ /* 0x050ff00000001810 */
[C---:B------:R-:W-:Y:S01]  /*29e0*/  HMMA.16816.F32 R12, R36.reuse, R6, R12 ;  /* 0x00000006240c723c */ /* 0x040fe2000000180c */
[----:B------:R-:W-:Y:S07]  /*29f0*/  LDSM.16.M88.4 R4, [R229+0xe100] ;  /* 0x00e10000e504783b */ /* 0x000fee0000000200 */
[C---:B------:R-:W-:Y:S08]  /*2a00*/  HMMA.16816.F32 R60, R36.reuse, R72, R60 ;  /* 0x00000048243c723c */ /* 0x040ff0000000183c */
[C---:B------:R-:W-:Y:S01]  /*2a10*/  HMMA.16816.F32 R56, R36.reuse, R74, R56 ;  /* 0x0000004a2438723c */ /* 0x040fe20000001838 */
[----:B------:R-:W-:Y:S07]  /*2a20*/  LDSM.16.M88.4 R72, [R229+0xe900] ;  /* 0x00e90000e548783b */ /* 0x000fee0000000200 */
[C---:B------:R-:W-:Y:S01]  /*2a30*/  HMMA.16816.F32 R40, R36.reuse, R66, R40 ;  /* 0x000000422428723c */ /* 0x040fe20000001828 */
[----:B------:R-:W1:Y:S07]  /*2a40*/  LDSM.16.M88.4 R64, [R229+0xf900] ;  /* 0x00f90000e540783b */ /* 0x000e6e0000000200 */
[C---:B------:R-:W-:Y:S08]  /*2a50*/  HMMA.16816.F32 R52, R36.reuse, R68, R52 ;  /* 0x000000442434723c */ /* 0x040ff00000001834 */
[----:B------:R-:W-:Y:S01]  /*2a60*/  HMMA.16816.F32 R48, R36, R70, R48 ;  /* 0x000000462430723c */ /* 0x000fe20000001830 */
[----:B------:R-:W3:Y:S04]  /*2a70*/  LDSM.16.M88.4 R68, [R229+0xf100] ;  /* 0x00f10000e544783b */ /* 0x000ee80000000200 */
[----:B------:R-:W-:Y:S03]  /*2a80*/  LDSM.16.M88.4 R36, [R226+0x1c100] ;  /* 0x01c10000e224783b */ /* 0x000fe60000000200 */
[C---:B--2---:R-:W-:Y:S08]  /*2a90*/  HMMA.16816.F32 R44, R8.reuse, R20, R44 ;  /* 0x00000014082c723c */ /* 0x044ff0000000182c */
[C---:B------:R-:W-:Y:S08]  /*2aa0*/  HMMA.16816.F32 R16, R8.reuse, R32, R16 ;  /* 0x000000200810723c */ /* 0x040ff00000001810 */
[C---:B------:R-:W-:Y:S01]  /*2ab0*/  HMMA.16816.F32 R12, R8.reuse, R34, R12 ;  /* 0x00000022080c723c */ /* 0x040fe2000000180c */
[----:B------:R-:W2:Y:S07]  /*2ac0*/  LDSM.16.M88.4 R32, [R228+0x6000] ;  /* 0x00600000e420783b */ /* 0x000eae0000000200 */
[C---:B------:R-:W-:Y:S08]  /*2ad0*/  HMMA.16816.F32 R60, R8.reuse, R28, R60 ;  /* 0x0000001c083c723c */ /* 0x040ff0000000183c */
[C---:B------:R-:W-:Y:S01]  /*2ae0*/  HMMA.16816.F32 R56, R8.reuse, R30, R56 ;  /* 0x0000001e0838723c */ /* 0x040fe20000001838 */
[----:B------:R-:W4:Y:S07]  /*2af0*/  LDSM.16.M88.4 R28, [R228+0x6800] ;  /* 0x00680000e41c783b */ /* 0x000f2e0000000200 */
[C---:B------:R-:W-:Y:S01]  /*2b00*/  HMMA.16816.F32 R40, R8.reuse, R22, R40 ;  /* 0x000000160828723c */ /* 0x040fe20000001828 */
[----:B------:R-:W5:Y:S07]  /*2b10*/  LDSM.16.M88.4 R20, [R228+0x7800] ;  /* 0x00780000e414783b */ /* 0x000f6e0000000200 */
[C---:B------:R-:W-:Y:S08]  /*2b20*/  HMMA.16816.F32 R52, R8.reuse, R24, R52 ;  /* 0x000000180834723c */ /* 0x040ff00000001834 */
[----:B------:R-:W-:Y:S01]  /*2b30*/  HMMA.16816.F32 R48, R8, R26, R48 ;  /* 0x0000001a0830723c */ /* 0x000fe20000001830 */
[----:B------:R-:W2:Y:S04]  /*2b40*/  LDSM.16.M88.4 R24, [R228+0x7000] ;  /* 0x00700000e418783b */ /* 0x000ea80000000200 */
[----:B------:R-:W-:Y:S03]  /*2b50*/  LDSM.16.M88.4 R8, [R225+0x1c100] ;  /* 0x01c10000e108783b */ /* 0x000fe60000000200 */
[C---:B-1----:R-:W-:Y:S08]  /*2b60*/  HMMA.16816.F32 R44, R76.reuse, R64, R44 ;  /* 0x000000404c2c723c */ /* 0x042ff0000000182c */
[C---:B------:R-:W-:Y:S08]  /*2b70*/  HMMA.16816.F32 R16, R76.reuse, R4, R16 ;  /* 0x000000044c10723c */ /* 0x040ff00000001810 */
[C---:B------:R-:W-:Y:S01]  /*2b80*/  HMMA.16816.F32 R12, R76.reuse, R6, R12 ;  /* 0x000000064c0c723c */ /* 0x040fe2000000180c */
[----:B------:R-:W1:Y:S07]  /*2b90*/  LDSM.16.M88.4 R4, [R224+0xe100] ;  /* 0x00e10000e004783b */ /* 0x000e6e0000000200 */
[C---:B------:R-:W-:Y:S08]  /*2ba0*/  HMMA.16816.F32 R60, R76.reuse, R72, R60 ;  /* 0x000000484c3c723c */ /* 0x040ff0000000183c */
[C---:B------:R-:W-:Y:S08]  /*2bb0*/  HMMA.16816.F32 R56, R76.reuse, R74, R56 ;  /* 0x0000004a4c38723c */ /* 0x040ff00000001838 */
[C---:B------:R-:W-:Y:S01]  /*2bc0*/  HMMA.16816.F32 R64, R76.reuse, R66, R40 ;  /* 0x000000424c40723c */ /* 0x040fe20000001828 */
[----:B------:R-:W1:Y:S07]  /*2bd0*/  LDSM.16.M88.4 R40, [R224+0xe900] ;  /* 0x00e90000e028783b */ /* 0x000e6e0000000200 */
[C---:B---3--:R-:W-:Y:S08]  /*2be0*/  HMMA.16816.F32 R52, R76.reuse, R68, R52 ;  /* 0x000000444c34723c */ /* 0x048ff00000001834 */
[----:B------:R-:W-:Y:S08]  /*2bf0*/  HMMA.16816.F32 R48, R76, R70, R48 ;  /* 0x000000464c30723c */ /* 0x000ff00000001830 */
        /* <DEDUP_REMOVED lines=8> */
[----:B------:R-:W3:Y:S07]  /*2c80*/  LDSM.16.M88.4 R20, [R224+0xf900] ;  /* 0x00f90000e014783b */ /* 0x000eee0000000200 */
[C---:B------:R-:W-:Y:S08]  /*2c90*/  HMMA.16816.F32 R52, R36.reuse, R24, R52 ;  /* 0x000000182434723c */ /* 0x040ff00000001834 */
[----:B------:R-:W-:Y:S01]  /*2ca0*/  HMMA.16816.F32 R48, R36, R26, R48 ;  /* 0x0000001a2430723c */ /* 0x000fe20000001830 */
[----:B------:R-:W4:Y:S04]  /*2cb0*/  LDSM.16.M88.4 R24, [R216+0x6000] ;  /* 0x00600000d818783b */ /* 0x000f280000000200 */
[----:B------:R-:W-:Y:S03]  /*2cc0*/  LDSM.16.M88.4 R36, [R216+0x7000] ;  /* 0x00700000d824783b */ /* 0x000fe60000000200 */
[C---:B-1----:R-:W-:Y:S08]  /*2cd0*/  HMMA.16816.F32 R16, R8.reuse, R4, R16 ;  /* 0x000000040810723c */ /* 0x042ff00000001810 */
[C---:B------:R-:W-:Y:S01]  /*2ce0*/  HMMA.16816.F32 R12, R8.reuse, R6, R12 ;  /* 0x00000006080c723c */ /* 0x040fe2000000180c */
[----:B------:R-:W1:Y:S07]  /*2cf0*/  LDSM.16.M88.4 R4, [R216+0x6800] ;  /* 0x00680000d804783b */ /* 0x000e6e0000000200 */
[C---:B------:R-:W-:Y:S08]  /*2d00*/  HMMA.16816.F32 R60, R8.reuse, R40, R60 ;  /* 0x00000028083c723c */ /* 0x040ff0000000183c */
[----:B------:R-:W-:Y:S01]  /*2d10*/  HMMA.16816.F32 R56, R8, R42, R56 ;  /* 0x0000002a0838723c */ /* 0x000fe20000001838 */
[----:B------:R-:W5:Y:S01]  /*2d20*/  LDSM.16.M88.4 R40, [R216+0x7800] ;  /* 0x00780000d828783b */ /* 0x000f620000000200 */
[----:B------:R-:W-:-:S06]  /*2d30*/  DEPBAR.LE SB0, 0x0 ;  /* 0x000080000000791a */ /* 0x000fcc0000000000 */
[C---:B--2---:R-:W-:Y:S08]  /*2d40*/  HMMA.16816.F32 R52, R8.reuse, R32, R52 ;  /* 0x000000200834723c */ /* 0x044ff00000001834 */
[C---:B------:R-:W-:Y:S08]  /*2d50*/  HMMA.16816.F32 R48, R8.reuse, R34, R48 ;  /* 0x000000220830723c */ /* 0x040ff00000001830 */
[C---:B---3--:R-:W-:Y:S08]  /*2d60*/  HMMA.16816.F32 R44, R8.reuse, R20, R44 ;  /* 0x00000014082c723c */ /* 0x048ff0000000182c */
[----:B------:R-:W-:Y:S08]  /*2d70*/  HMMA.16816.F32 R64, R8, R22, R64 ;  /* 0x000000160840723c */ /* 0x000ff00000001840 */
[C---:B----4-:R-:W-:Y:S08]  /*2d80*/  HMMA.16816.F32 R16, R28.reuse, R24, R16 ;  /* 0x000000181c10723c */ /* 0x050ff00000001810 */
[C---:B------:R-:W-:Y:S07]  /*2d90*/  HMMA.16816.F32 R24, R28.reuse, R26, R12 ;  /* 0x0000001a1c18723c */ /* 0x040fee000000180c */
[----:B------:R-:W-:Y:S01]  /*2da0*/  SHF.R.S32.HI R13, RZ, 0x1f, R235 ;  /* 0x0000001fff0d7819 */ /* 0x000fe200000114eb */
[C---:B-1----:R-:W-:Y:S08]  /*2db0*/  HMMA.16816.F32 R60, R28.reuse, R4, R60 ;  /* 0x000000041c3c723c */ /* 0x042ff0000000183c */
[C---:B------:R-:W-:Y:S08]  /*2dc0*/  HMMA.16816.F32 R56, R28.reuse, R6, R56 ;  /* 0x000000061c38723c */ /* 0x040ff00000001838 */
[C---:B------:R-:W-:Y:S08]  /*2dd0*/  HMMA.16816.F32 R52, R28.reuse, R36, R52 ;  /* 0x000000241c34723c */ /* 0x040ff00000001834 */
[C---:B------:R-:W-:Y:S08]  /*2de0*/  HMMA.16816.F32 R48, R28.reuse, R38, R48 ;  /* 0x000000261c30723c */ /* 0x040ff00000001830 */
[C---:B-----5:R-:W-:Y:S08]  /*2df0*/  HMMA.16816.F32 R44, R28.reuse, R40, R44 ;  /* 0x000000281c2c723c */ /* 0x060ff0000000182c */
[----:B------:R-:W-:Y:S01]  /*2e00*/  HMMA.16816.F32 R64, R28, R42, R64 ;  /* 0x0000002a1c40723c */ /* 0x000fe20000001840 */
[----:B------:R-:W-:Y:S06]  /*2e10*/  BAR.SYNC.DEFER_BLOCKING 0x0 ;  /* 0x0000000000007b1d */ /* 0x000fec0000010000 */
[----:B------:R-:W-:Y:S05]  /*2e20*/  @P0 BRA `(.L_x_974) ;  /* 0x000004f000000947 */ /* 0x000fea0003800000 */
[----:B------:R-:W-:Y:S01]  /*2e30*/  IADD3 R232, R234, UR10, R80 ;  /* 0x0000000aeae87c10 */ /* 0x000fe2000fffe050 */
[----:B------:R-:W-:-:S03]  /*2e40*/  IMAD.MOV.U32 R231, RZ, RZ, RZ ;  /* 0x000000ffffe77224 */ /* 0x000fc600078e00ff */
        /* <DEDUP_REMOVED lines=10> */
[----:B------:R-:W-:Y:S01]  /*2ef0*/  ISETP.GE.AND P2, PT, R235, c[0x0][0x1d4], PT ;  /* 0x00007500eb007a0c */ /* 0x000fe20003f46270 */
[----:B------:R-:W-:Y:S01]  /*2f00*/  IMAD.SHL.U32 R8, R202, 0x2, RZ ;  /* 0x00000002ca087824 */ /* 0x000fe200078e00ff */
[----:B------:R-:W-:Y:S01]  /*2f10*/  SEL R22, RZ, 0x10, P6 ;  /* 0x00000010ff167807 */ /* 0x000fe20003000000 */
[----:B------:R-:W-:Y:S01]  /*2f20*/  IMAD R232, R0, c[0x0][0x2b8], R232 ;  /* 0x0000ae0000e87a24 */ /* 0x000fe200078e02e8 */
[----:B------:R-:W-:Y:S01]  /*2f30*/  SEL R23, RZ, 0x10, P2 ;  /* 0x00000010ff177807 */ /* 0x000fe20001000000 */
[----:B------:R-:W-:Y:S01]  /*2f40*/  IMAD.SHL.U32 R10, R201, 0x2, RZ ;  /* 0x00000002c90a7824 */ /* 0x000fe200078e00ff */
[----:B------:R-:W-:Y:S01]  /*2f50*/  IADD3 R30, -R22, 0x10, RZ ;  /* 0x00000010161e7810 */ /* 0x000fe20007ffe1ff */
[----:B------:R-:W-:Y:S01]  /*2f60*/  IMAD.WIDE.U32 R6, R232, c[0x0][0x1e0], RZ ;  /* 0x00007800e8067a25 */ /* 0x000fe200078e00ff */
[----:B------:R-:W-:-:S02]  /*2f70*/  SHF.R.S32.HI R0, RZ, 0x1f, R232 ;  /* 0x0000001fff007819 */ /* 0x000fc400000114e8 */
[----:B------:R-:W-:Y:S01]  /*2f80*/  IADD3 R32, -R23, 0x10, RZ ;  /* 0x0000001017207810 */ /* 0x000fe20007ffe1ff */
[----:B------:R-:W-:Y:S01]  /*2f90*/  IMAD.SHL.U32 R12, R200, 0x2, RZ ;  /* 0x00000002c80c7824 */ /* 0x000fe200078e00ff */
[----:B------:R-:W-:Y:S01]  /*2fa0*/  SEL R21, RZ, 0x10, P5 ;  /* 0x00000010ff157807 */ /* 0x000fe20002800000 */
[----:B------:R-:W-:Y:S01]  /*2fb0*/  IMAD R0, R0, c[0x0][0x1e0], RZ ;  /* 0x0000780000007a24 */ /* 0x000fe200078e02ff */
[----:B------:R-:W-:Y:S02]  /*2fc0*/  LOP3.LUT R32, R32, 0xf, RZ, 0xc0, !PT ;  /* 0x0000000f20207812 */ /* 0x000fe400078ec0ff */
[----:B------:R-:W-:Y:S01]  /*2fd0*/  LOP3.LUT R30, R30, 0xf, RZ, 0xc0, !PT ;  /* 0x0000000f1e1e7812 */ /* 0x000fe200078ec0ff */
[----:B------:R-:W-:Y:S01]  /*2fe0*/  IMAD R0, R232, c[0x0][0x1e4], R0 ;  /* 0x00007900e8007a24 */ /* 0x000fe200078e0200 */
[----:B------:R-:W-:Y:S02]  /*2ff0*/  IADD3 R28, -R21, 0x10, RZ ;  /* 0x00000010151c7810 */ /* 0x000fe40007ffe1ff */
[----:B------:R-:W-:Y:S01]  /*3000*/  IADD3 R14, -R243, 0x10, RZ ;  /* 0x00000010f30e7810 */ /* 0x000fe20007ffe1ff */
[----:B------:R-:W-:Y:S01]  /*3010*/  IMAD.IADD R7, R7, 0x1, R0 ;  /* 0x0000000107077824 */ /* 0x000fe200078e0200 */
[----:B------:R-:W-:-:S02]  /*3020*/  LOP3.LUT R28, R28, 0xf, RZ, 0xc0, !PT ;  /* 0x0000000f1c1c7812 */ /* 0x000fc400078ec0ff */
[----:B-1----:R-:W-:Y:S02]  /*3030*/  SHF.L.U64.HI R5, R235, 0x1, R13 ;  /* 0x00000001eb057819 */ /* 0x002fe4000001020d */
[----:B------:R-:W-:Y:S02]  /*3040*/  SHF.L.U64.HI R9, R201, 0x1, R241 ;  /* 0x00000001c9097819 */ /* 0x000fe400000102f1 */
[----:B------:R-:W-:Y:S02]  /*3050*/  LOP3.LUT R14, R14, 0xf, RZ, 0xc0, !PT ;  /* 0x0000000f0e0e7812 */ /* 0x000fe400078ec0ff */
[----:B------:R-:W-:Y:S02]  /*3060*/  SHF.L.U64.HI R11, R200, 0x1, R203 ;  /* 0x00000001c80b7819 */ /* 0x000fe400000102cb */
[----:B--2---:R-:W-:Y:S01]  /*3070*/  SHF.R.S32.HI R4, RZ, 0x1f, R231 ;  /* 0x0000001fff047819 */ /* 0x004fe200000114e7 */
[----:B------:R-:W-:-:S04]  /*3080*/  IMAD.WIDE.U32 R6, R231, c[0x0][0x1f0], R6 ;  /* 0x00007c00e7067a25 */ /* 0x000fc800078e0006 */
[----:B------:R-:W-:Y:S01]  /*3090*/  IMAD R4, R4, c[0x0][0x1f0], RZ ;  /* 0x00007c0004047a24 */ /* 0x000fe200078e02ff */
[----:B------:R-:W-:-:S03]  /*30a0*/  IADD3 R0, P0, R6, UR22, RZ ;  /* 0x0000001606007c10 */ /* 0x000fc6000ff1e0ff */
[----:B------:R-:W-:-:S05]  /*30b0*/  IMAD R4, R231, c[0x0][0x1f4], R4 ;  /* 0x00007d00e7047a24 */ /* 0x000fca00078e0204 */
[----:B------:R-:W-:Y:S02]  /*30c0*/  IADD3.X R6, R7, UR18, R4, P0, !PT ;  /* 0x0000001207067c10 */ /* 0x000fe400087fe404 */
[----:B------:R-:W-:Y:S02]  /*30d0*/  LEA R4, P0, R0, c[0x0][0x1c8], 0x1 ;  /* 0x0000720000047a11 */ /* 0x000fe400078008ff */
[----:B------:R-:W-:Y:S02]  /*30e0*/  SHF.L.U64.HI R7, R202, 0x1, R242 ;  /* 0x00000001ca077819 */ /* 0x000fe400000102f2 */
[----:B------:R-:W-:Y:S01]  /*30f0*/  LEA.HI.X R0, R0, c[0x0][0x1cc], R6, 0x1, P0 ;  /* 0x0000730000007a11 */ /* 0x000fe200000f0c06 */
[----:B------:R-:W1:Y:S01]  /*3100*/  SHFL.IDX PT, R15, R4, 0x1, 0x181f ;  /* 0x00381f00040f7f89 */ /* 0x000e6200000e0000 */
[----:B------:R-:W-:-:S03]  /*3110*/  IMAD.SHL.U32 R6, R235, 0x2, RZ ;  /* 0x00000002eb067824 */ /* 0x000fc600078e00ff */
[----:B------:R-:W2:Y:S04]  /*3120*/  SHFL.IDX PT, R20, R0, 0x1, 0x181f ;  /* 0x00381f0000147f89 */ /* 0x000ea800000e0000 */
[----:B------:R-:W3:Y:S04]  /*3130*/  SHFL.IDX PT, R4, R4, RZ, 0x181f ;  /* 0x00181fff04047589 */ /* 0x000ee800000e0000 */
[----:B------:R-:W4:Y:S01]  /*3140*/  SHFL.IDX PT, R0, R0, RZ, 0x181f ;  /* 0x00181fff00007589 */ /* 0x000f2200000e0000 */
        /* <DEDUP_REMOVED lines=8> */
[----:B---3--:R-:W-:Y:S02]  /*31d0*/  IADD3 R34, P0, R4, R6, RZ ;  /* 0x0000000604227210 */ /* 0x008fe40007f1e0ff */
[----:B------:R-:W-:-:S03]  /*31e0*/  ISETP.GE.AND P2, PT, R235, c[0x0][0x1d4], PT ;  /* 0x00007500eb007a0c */ /* 0x000fc60003f46270 */
[----:B----4-:R-:W-:Y:S01]  /*31f0*/  IMAD.X R35, R0, 0x1, R5, P0 ;  /* 0x0000000100237824 */ /* 0x010fe200000e0605 */
[----:B------:R-:W-:-:S05]  /*3200*/  IADD3 R6, P0, R4, R8, RZ ;  /* 0x0000000804067210 */ /* 0x000fca0007f1e0ff */
[----:B------:R-:W-:Y:S01]  /*3210*/  IMAD.X R7, R0, 0x1, R7, P0 ;  /* 0x0000000100077824 */ /* 0x000fe200000e0607 */
[----:B------:R-:W-:-:S03]  /*3220*/  IADD3 R8, P0, R4, R10, RZ ;  /* 0x0000000a04087210 */ /* 0x000fc60007f1e0ff */
[----:B------:R1:W-:Y:S02]  /*3230*/  LDGSTS.E.BYPASS.LTC128B.128 [R233+0x8100], [R34.64], !P2 ;  /* 0x0810000022e97fae */ /* 0x0003e4000d101d50 */
[----:B------:R-:W-:Y:S01]  /*3240*/  IMAD.X R9, R0, 0x1, R9, P0 ;  /* 0x0000000100097824 */ /* 0x000fe200000e0609 */
[----:B------:R-:W-:Y:S01]  /*3250*/  IADD3 R4, P0, R4, R12, RZ ;  /* 0x0000000c04047210 */ /* 0x000fe20007f1e0ff */
[----:B------:R1:W-:Y:S04]  /*3260*/  LDGSTS.E.BYPASS.LTC128B.128 [R233+0xa100], [R6.64], !P6 ;  /* 0x0a10000006e97fae */ /* 0x0003e8000f101d50 */
[----:B------:R-:W-:Y:S01]  /*3270*/  IMAD.X R5, R0, 0x1, R11, P0 ;  /* 0x0000000100057824 */ /* 0x000fe200000e060b */
[----:B------:R-:W-:Y:S01]  /*3280*/  ISETP.NE.U32.AND P0, PT, R23, RZ, PT ;  /* 0x000000ff1700720c */ /* 0x000fe20003f05070 */
[----:B------:R1:W-:Y:S04]  /*3290*/  LDGSTS.E.BYPASS.LTC128B.128 [R233+0xc100], [R8.64], !P5 ;  /* 0x0c10000008e97fae */ /* 0x0003e8000e901d50 */
[----:B------:R1:W-:Y:S08]  /*32a0*/  LDGSTS.E.BYPASS.LTC128B.128 [R233+0xe100], [R4.64], !P4 ;  /* 0x0e10000004e97fae */ /* 0x0003f0000e101d50 */
[----:B------:R1:W-:Y:S01]  /*32b0*/  LDGSTS.E.BYPASS.LTC128B.128.ZFILL [R233+0x9100], [R32.64], P0 ;  /* 0x0910000020e97fae */ /* 0x0003e20008141d50 */
[----:B------:R-:W-:-:S13]  /*32c0*/  ISETP.NE.U32.AND P0, PT, R22, RZ, PT ;  /* 0x000000ff1600720c */ /* 0x000fda0003f05070 */
[----:B------:R1:W-:Y:S01]  /*32d0*/  LDGSTS.E.BYPASS.LTC128B.128.ZFILL [R233+0xb100], [R30.64], P0 ;  /* 0x0b1000001ee97fae */ /* 0x0003e20008141d50 */
[----:B------:R-:W-:-:S13]  /*32e0*/  ISETP.NE.U32.AND P0, PT, R21, RZ, PT ;  /* 0x000000ff1500720c */ /* 0x000fda0003f05070 */
[----:B------:R1:W-:Y:S01]  /*32f0*/  LDGSTS.E.BYPASS.LTC128B.128.ZFILL [R233+0xd100], [R28.64], P0 ;  /* 0x0d1000001ce97fae */ /* 0x0003e20008141d50 */
[----:B------:R-:W-:-:S13]  /*3300*/  ISETP.NE.U32.AND P0, PT, R243, RZ, PT ;  /* 0x000000fff300720c */ /* 0x000fda0003f05070 */
[----:B------:R1:W-:Y:S02]  /*3310*/  LDGSTS.E.BYPASS.LTC128B.128.ZFILL [R233+0xf100], [R14.64], P0 ;  /* 0x0f1000000ee97fae */ /* 0x0003e40008141d50 */
.L_x_974:
[----:B------:R-:W-:Y:S01]  /*3320*/  LOP3.LUT R0, R84, 0xffffffe0, RZ, 0xc0, !PT ;  /* 0xffffffe054007812 */ /* 0x000fe200078ec0ff */
[----:B------:R-:W-:Y:S01]  /*3330*/  UIADD3 UR4, UR8, 0x1, -UR20 ;  /* 0x0000000108047890 */ /* 0x000fe2000fffe814 */
[----:B-1----:R-:W-:Y:S01]  /*3340*/  LEA.HI R5, R85, R83, RZ, 0x2 ;  /* 0x0000005355057211 */ /* 0x002fe200078f10ff */
[----:B------:R-:W-:Y:S01]  /*3350*/  ULDC UR5, c[0x0][0x324] ;  /* 0x0000c90000057ab9 */ /* 0x000fe20000000800 */
[----:B------:R-:W-:Y:S01]  /*3360*/  SHF.R.S32.HI R6, RZ, 0x1f, R86 ;  /* 0x0000001fff067819 */ /* 0x000fe20000011456 */
[----:B------:R-:W-:Y:S01]  /*3370*/  IMAD.IADD R0, R83, 0x1, -R0 ;  /* 0x0000000153007824 */ /* 0x000fe200078e0a00 */
[----:B------:R-:W-:Y:S01]  /*3380*/  LOP3.LUT R5, R5, 0xfffffffc, RZ, 0xc0, !PT ;  /* 0xfffffffc05057812 */ /* 0x000fe200078ec0ff */
[----:B------:R-:W-:Y:S01]  /*3390*/  IMAD.U32 R8, RZ, RZ, UR4 ;  /* 0x00000004ff087e24 */ /* 0x000fe2000f8e00ff */
[----:B------:R-:W-:Y:S01]  /*33a0*/  LEA.HI R6, R6, R86, RZ, 0x3 ;  /* 0x0000005606067211 */ /* 0x000fe200078f18ff */
[----:B------:R-:W-:Y:S01]  /*33b0*/  ULDC UR4, c[0x0][0x1d0] ;  /* 0x0000740000047ab9 */ /* 0x000fe20000000800 */
[----:B------:R-:W-:Y:S01]  /*33c0*/  SHF.R.S32.HI R4, RZ, 0x1f, R0 ;  /* 0x0000001fff047819 */ /* 0x000fe20000011400 */
[----:B------:R-:W-:Y:S01]  /*33d0*/  IMAD.IADD R83, R83, 0x1, -R5 ;  /* 0x0000000153537824 */ /* 0x000fe200078e0a05 */
[----:B------:R-:W-:Y:S01]  /*33e0*/  LOP3.LUT R6, R6, 0xffffff8, RZ, 0xc0, !PT ;  /* 0x0ffffff806067812 */ /* 0x000fe200078ec0ff */
[----:B------:R-:W-:Y:S01]  /*33f0*/  UIMAD UR4, UR11, UR4, -UR20 ;  /* 0x000000040b0472a4 */ /* 0x000fe2000f8e0a14 */
[----:B------:R-:W-:Y:S01]  /*3400*/  LEA.HI R4, R4, R0, RZ, 0x2 ;  /* 0x0000000004047211 */ /* 0x000fe200078f10ff */
[----:B------:R-:W-:Y:S01]  /*3410*/  ULOP3.LUT UR20, URZ, UR5, URZ, 0x33, !UPT ;  /* 0x000000053f147292 */ /* 0x000fe2000f8e333f */
[----:B------:R-:W-:Y:S01]  /*3420*/  LEA.HI R5, R83, R83, RZ, 0x1 ;  /* 0x0000005353057211 */ /* 0x000fe200078f08ff */
[----:B------:R-:W-:Y:S01]  /*3430*/  IMAD.IADD R86, R86, 0x1, -R6 ;  /* 0x0000000156567824 */ /* 0x000fe200078e0a06 */
[----:B------:R-:W-:Y:S01]  /*3440*/  PLOP3.LUT P0, PT, PT, PT, UP2, 0x80, 0x0 ;  /* 0x000000000000781c */ /* 0x000fe20003f0f028 */
[----:B------:R-:W0:Y:S01]  /*3450*/  LDGDEPBAR ;  /* 0x00000000000079af */ /* 0x000e220000000000 */
[----:B------:R-:W-:-:S02]  /*3460*/  LEA.HI.SX32 R6, R4, UR25, 0x1e ;  /* 0x0000001904067c11 */ /* 0x000fc4000f8ff2ff */
[----:B------:R-:W-:Y:S02]  /*3470*/  LOP3.LUT R5, R5, 0x1ffffffe, RZ, 0xc0, !PT ;  /* 0x1ffffffe05057812 */ /* 0x000fe400078ec0ff */
[----:B------:R-:W-:Y:S01]  /*3480*/  LOP3.LUT R237, R4, 0x7ffffffc, RZ, 0xc0, !PT ;  /* 0x7ffffffc04ed7812 */ /* 0x000fe200078ec0ff */
[----:B------:R-:W-:Y:S02]  /*3490*/  IMAD R6, R86, 0x10, R6 ;  /* 0x0000001056067824 */ /* 0x000fe400078e0206 */
[----:B------:R-:W-:Y:S02]  /*34a0*/  IMAD.IADD R5, R83, 0x1, -R5 ;  /* 0x0000000153057824 */ /* 0x000fe400078e0a05 */
[----:B------:R-:W-:Y:S02]  /*34b0*/  IMAD.IADD R237, R0, 0x1, -R237 ;  /* 0x0000000100ed7824 */ /* 0x000fe400078e0aed */
[----:B------:R-:W-:Y:S02]  /*34c0*/  IMAD R236, R5, 0x8, R6 ;  /* 0x0000000805ec7824 */ /* 0x000fe400078e0206 */
[----:B------:R-:W-:-:S02]  /*34d0*/  IMAD.SHL.U32 R237, R237, 0x2, RZ ;  /* 0x00000002eded7824 */ /* 0x000fc400078e00ff */
[----:B------:R-:W-:Y:S01]  /*34e0*/  @P0 IMAD.HI.U32 R5, R236, c[0x0][0x2c8], RZ ;  /* 0x0000b200ec050a27 */ /* 0x000fe200078e00ff */
[----:B------:R-:W-:Y:S02]  /*34f0*/  PLOP3.LUT P0, PT, PT, PT, UP2, 0x80, 0x0 ;  /* 0x000000000000781c */ /* 0x000fe40003f0f028 */
[----:B------:R-:W-:Y:S01]  /*3500*/  IADD3 R8, R8, -c[0x0][0x168], -R237 ;  /* 0x80005a0008087a10 */ /* 0x000fe20007ffe8ed */
[----:B------:R-:W-:Y:S01]  /*3510*/  IMAD.MOV.U32 R11, RZ, RZ, R236 ;  /* 0x000000ffff0b7224 */ /* 0x000fe200078e00ec */
[----:B------:R-:W-:Y:S01]  /*3520*/  IADD3 R0, -R237, UR4, RZ ;  /* 0x00000004ed007c10 */ /* 0x000fe2000fffe1ff */
[----:B------:R-:W-:Y:S01]  /*3530*/  IMAD.IADD R4, R82, 0x1, R81 ;  /* 0x0000000152047824 */ /* 0x000fe200078e0251 */
[C---:B------:R-:W-:Y:S02]  /*3540*/  IADD3 R10, R8.reuse, c[0x0][0x328], RZ ;  /* 0x0000ca00080a7a10 */ /* 0x040fe40007ffe0ff */
[----:B------:R-:W-:-:S05]  /*3550*/  IADD3 R8, R8, UR20, RZ ;  /* 0x0000001408087c10 */ /* 0x000fca000fffe0ff */
[----:B------:R-:W-:Y:S02]  /*3560*/  @P0 SHF.R.U32.HI R11, RZ, c[0x0][0x2cc], R5 ;  /* 0x0000b300ff0b0a19 */ /* 0x000fe40000011605 */
[----:B------:R-:W-:-:S03]  /*3570*/  PLOP3.LUT P0, PT, PT, PT, UP1, 0x40, 0x0 ;  /* 0x000000000000781c */ /* 0x000fc60003f0e818 */
[----:B------:R-:W1:Y:S02]  /*3580*/  SHFL.IDX PT, R5, R11, RZ, 0x1c1f ;  /* 0x001c1fff0b057589 */ /* 0x000e6400000e0000 */
[--C-:B-1----:R-:W-:Y:S02]  /*3590*/  IMAD.IADD R15, R10, 0x1, R5.reuse ;  /* 0x000000010a0f7824 */ /* 0x102fe400078e0205 */
[----:B------:R-:W-:-:S03]  /*35a0*/  IMAD.IADD R14, R8, 0x1, R5 ;  /* 0x00000001080e7824 */ /* 0x000fc600078e0205 */
[----:B------:R-:W-:-:S03]  /*35b0*/  IMNMX R15, R15, R0, PT ;  /* 0x000000000f0f7217 */ /* 0x000fc60003800200 */
        /* <DEDUP_REMOVED lines=13> */
.L_x_977:
[----:B------:R-:W-:-:S04]  /*3690*/  MOV R5, c[0x0][0x32c] ;  /* 0x0000cb0000057a02 */ /* 0x000fc80000000f00 */
[----:B------:R-:W-:-:S13]  /*36a0*/  ISETP.NE.AND P0, PT, R5, 0x1, PT ;  /* 0x000000010500780c */ /* 0x000fda0003f05270 */
[----:B------:R-:W-:-:S05]  /*36b0*/  @P0 IMAD.HI.U32 R5, R6, c[0x0][0x330], RZ ;  /* 0x0000cc0006050a27 */ /* 0x000fca00078e00ff */
[----:B------:R-:W-:Y:S02]  /*36c0*/  @P0 SHF.R.U32.HI R6, RZ, c[0x0][0x334], R5 ;  /* 0x0000cd00ff060a19 */ /* 0x000fe40000011605 */
.L_x_978:
[----:B------:R-:W-:Y:S05]  /*36d0*/  BSYNC B0 ;  /* 0x0000000000007941 */ /* 0x000fea0003800000 */
.L_x_976:
[----:B------:R-:W-:-:S04]  /*36e0*/  IMAD R6, R6, c[0x0][0x32c], -R80 ;  /* 0x0000cb0006067a24 */ /* 0x000fc800078e0a50 */
[----:B------:R-:W-:-:S05]  /*36f0*/  IMAD.IADD R6, R6, 0x1, -R237 ;  /* 0x0000000106067824 */ /* 0x000fca00078e0aed */
[----:B------:R-:W-:Y:S02]  /*3700*/  IADD3 R5, R6, c[0x0][0x32c], RZ ;  /* 0x0000cb0006057a10 */ /* 0x000fe40007ffe0ff */
[----:B------:R-:W-:Y:S02]  /*3710*/  IMNMX R14, R14, R6, !PT ;  /* 0x000000060e0e7217 */ /* 0x000fe40007800200 */
[----:B------:R-:W-:Y:S02]  /*3720*/  IMNMX R15, R15, R5, PT ;  /* 0x000000050f0f7217 */ /* 0x000fe40003800200 */
.L_x_975:
[----:B------:R-:W-:Y:S01]  /*3730*/  ISETP.LT.AND P2, PT, RZ, UR21, PT ;  /* 0x00000015ff007c0c */ /* 0x000fe2000bf41270 */
[----:B------:R-:W1:Y:S03]  /*3740*/  SHFL.IDX PT, R11, R11, 0x1, 0x1c1f ;  /* 0x003c1f000b0b7f89 */ /* 0x000e6600000e0000 */
[----:B------:R-:W-:-:S04]  /*3750*/  ISETP.GT.AND P0, PT, R14, RZ, P2 ;  /* 0x000000ff0e00720c */ /* 0x000fc80001704270 */
[----:B------:R-:W-:-:S04]  /*3760*/  ISETP.LT.OR P0, PT, R15, 0x1, P0 ;  /* 0x000000010f00780c */ /* 0x000fc80000701670 */
[----:B------:R-:W-:Y:S02]  /*3770*/  FSEL R12, R16, -INF , !P0 ;  /* 0xff800000100c7808 */ /* 0x000fe40004000000 */
[----:B------:R-:W-:-:S04]  /*3780*/  ISETP.GT.AND P0, PT, R14, 0x1, P2 ;  /* 0x000000010e00780c */ /* 0x000fc80001704270 */
[----:B------:R-:W-:-:S04]  /*3790*/  ISETP.LT.OR P0, PT, R15, 0x2, P0 ;  /* 0x000000020f00780c */ /* 0x000fc80000701670 */
[----:B------:R-:W-:Y:S02]  /*37a0*/  FSEL R17, R17, -INF , !P0 ;  /* 0xff80000011117808 */ /* 0x000fe40004000000 */
[----:B------:R-:W-:Y:S01]  /*37b0*/  ISETP.GT.AND P0, PT, R14, 0x8, P2 ;  /* 0x000000080e00780c */ /* 0x000fe20001704270 */
[----:B-1----:R-:W-:-:S03]  /*37c0*/  IMAD.IADD R10, R10, 0x1, R11 ;  /* 0x000000010a0a7824 */ /* 0x002fc600078e020b */
[----:B------:R-:W-:Y:S02]  /*37d0*/  ISETP.LT.OR P0, PT, R15, 0x9, P0 ;  /* 0x000000090f00780c */ /* 0x000fe40000701670 */
[----:B------:R-:W-:Y:S02]  /*37e0*/  IMNMX R0, R10, R0, PT ;  /* 0x000000000a007217 */ /* 0x000fe40003800200 */
        /* <DEDUP_REMOVED lines=38> */
[----:B------:R-:W-:-:S03]  /*3a50*/  IMAD.IADD R14, R8, 0x1, R11 ;  /* 0x00000001080e7824 */ /* 0x000fc600078e020b */
[----:B------:R-:W-:-:S04]  /*3a60*/  ISETP.LT.OR P0, PT, R15, 0x3a, P0 ;  /* 0x0000003a0f00780c */ /* 0x000fc80000701670 */
[----:B------:R-:W-:Y:S02]  /*3a70*/  FSEL R165, R65, -INF , !P0 ;  /* 0xff80000041a57808 */ /* 0x000fe40004000000 */
[----:B------:R-:W-:-:S13]  /*3a80*/  PLOP3.LUT P0, PT, PT, PT, UP1, 0x40, 0x0 ;  /* 0x000000000000781c */ /* 0x000fda0003f0e818 */
        /* <DEDUP_REMOVED lines=13> */
.L_x_981:
[----:B------:R-:W-:-:S04]  /*3b60*/  MOV R8, c[0x0][0x32c] ;  /* 0x0000cb0000087a02 */ /* 0x000fc80000000f00 */
[----:B------:R-:W-:-:S13]  /*3b70*/  ISETP.NE.AND P0, PT, R8, 0x1, PT ;  /* 0x000000010800780c */ /* 0x000fda0003f05270 */
[----:B------:R-:W-:-:S05]  /*3b80*/  @P0 IMAD.HI.U32 R8, R11, c[0x0][0x330], RZ ;  /* 0x0000cc000b080a27 */ /* 0x000fca00078e00ff */
[----:B------:R-:W-:Y:S02]  /*3b90*/  @P0 SHF.R.U32.HI R11, RZ, c[0x0][0x334], R8 ;  /* 0x0000cd00ff0b0a19 */ /* 0x000fe40000011608 */
.L_x_982:
[----:B------:R-:W-:Y:S05]  /*3ba0*/  BSYNC B0 ;  /* 0x0000000000007941 */ /* 0x000fea0003800000 */
.L_x_980:
[----:B------:R-:W-:-:S04]  /*3bb0*/  IMAD R10, R11, c[0x0][0x32c], -R80 ;  /* 0x0000cb000b0a7a24 */ /* 0x000fc800078e0a50 */
[----:B------:R-:W-:-:S05]  /*3bc0*/  IMAD.IADD R10, R10, 0x1, -R237 ;  /* 0x000000010a0a7824 */ /* 0x000fca00078e0aed */
[----:B------:R-:W-:Y:S02]  /*3bd0*/  IADD3 R8, R10, c[0x0][0x32c], RZ ;  /* 0x0000cb000a087a10 */ /* 0x000fe40007ffe0ff */
[----:B------:R-:W-:Y:S02]  /*3be0*/  IMNMX R14, R14, R10, !PT ;  /* 0x0000000a0e0e7217 */ /* 0x000fe40007800200 */
[----:B------:R-:W-:Y:S02]  /*3bf0*/  IMNMX R0, R0, R8, PT ;  /* 0x0000000800007217 */ /* 0x000fe40003800200 */
.L_x_979:
[----:B------:R-:W-:Y:S01]  /*3c00*/  ISETP.GT.AND P0, PT, R14, 0x8, P2 ;  /* 0x000000080e00780c */ /* 0x000fe20001704270 */
[----:B------:R-:W-:Y:S01]  /*3c10*/  IMAD.SHL.U32 R227, R4, 0x2, RZ ;  /* 0x0000000204e37824 */ /* 0x000fe200078e00ff */
[----:B------:R-:W-:Y:S01]  /*3c20*/  FMNMX.FTZ R20, R12, R17, !PT ;  /* 0x000000110c147209 */ /* 0x000fe20007810000 */
[----:B------:R-:W-:Y:S01]  /*3c30*/  ULDC.64 UR4, c[0x0][0x2c8] ;  /* 0x0000b20000047ab9 */ /* 0x000fe20000000a00 */
[----:B------:R-:W-:Y:S01]  /*3c40*/  ISETP.LT.OR P0, PT, R0, 0x9, P0 ;  /* 0x000000090000780c */ /* 0x000fe20000701670 */
[--C-:B------:R-:W-:Y:S01]  /*3c50*/  IMAD R222, R3, 0x2, R227.reuse ;  /* 0x0000000203de7824 */ /* 0x100fe200078e02e3 */
[----:B------:R-:W-:Y:S01]  /*3c60*/  FMNMX.FTZ R20, R24, R20, !PT ;  /* 0x0000001418147209 */ /* 0x000fe20007810000 */
[----:B------:R-:W-:Y:S01]  /*3c70*/  IMAD R221, R2, 0x2, R227 ;  /* 0x0000000202dd7824 */ /* 0x000fe200078e02e3 */
[----:B------:R-:W-:Y:S01]  /*3c80*/  FSEL R26, R26, -INF , !P0 ;  /* 0xff8000001a1a7808 */ /* 0x000fe20004000000 */
[----:B------:R-:W-:Y:S01]  /*3c90*/  IMAD R220, R2, 0x2, R222 ;  /* 0x0000000202dc7824 */ /* 0x000fe200078e02de */
[----:B------:R-:W-:Y:S01]  /*3ca0*/  ISETP.GT.AND P0, PT, R14, 0x9, P2 ;  /* 0x000000090e00780c */ /* 0x000fe20001704270 */
[----:B------:R-:W-:Y:S01]  /*3cb0*/  LDSM.16.MT88.4 R136, [R222+0x100] ;  /* 0x00010000de88783b */ /* 0x000fe20000004200 */
[----:B------:R-:W-:Y:S01]  /*3cc0*/  FMNMX.FTZ R20, R25, R20, !PT ;  /* 0x0000001419147209 */ /* 0x000fe20007810000 */
[----:B------:R-:W-:Y:S01]  /*3cd0*/  UIMAD.WIDE.U32 UR26, UR25, UR4, URZ ;  /* 0x00000004191a72a5 */ /* 0x000fe2000f8e003f */
[----:B------:R-:W-:Y:S01]  /*3ce0*/  ISETP.LT.OR P0, PT, R0, 0xa, P0 ;  /* 0x0000000a0000780c */ /* 0x000fe20000701670 */
[----:B------:R-:W-:Y:S01]  /*3cf0*/  LDSM.16.MT88.4 R156, [R227+0x100] ;  /* 0x00010000e39c783b */ /* 0x000fe20000004200 */
[----:B------:R-:W-:Y:S01]  /*3d00*/  FMNMX.FTZ R20, R7, R20, !PT ;  /* 0x0000001407147209 */ /* 0x000fe20007810000 */
[----:B------:R-:W-:Y:S01]  /*3d10*/  @UP2 USHF.R.U32.HI UR25, URZ, UR5, UR27 ;  /* 0x000000053f192299 */ /* 0x000fe2000801161b */
[----:B------:R-:W-:Y:S01]  /*3d20*/  FSEL R27, R27, -INF , !P0 ;  /* 0xff8000001b1b7808 */ /* 0x000fe20004000000 */
[----:B------:R-:W-:Y:S01]  /*3d30*/  LDSM.16.MT88.4 R144, [R221+0x100] ;  /* 0x00010000dd90783b */ /* 0x000fe20000004200 */
[----:B------:R-:W-:Y:S01]  /*3d40*/  ISETP.GT.AND P0, PT, R14, 0x10, P2 ;  /* 0x000000100e00780c */ /* 0x000fe20001704270 */
[----:B------:R-:W-:Y:S01]  /*3d50*/  UIADD3 UR4, UR24, UR25, URZ ;  /* 0x0000001918047290 */ /* 0x000fe2000fffe03f */
[----:B------:R-:W-:Y:S01]  /*3d60*/  FMNMX.FTZ R20, R6, R20, !PT ;  /* 0x0000001406147209 */ /* 0x000fe20007810000 */
[----:B------:R-:W-:Y:S01]  /*3d70*/  LDSM.16.MT88.4 R152, [R220+0x100] ;  /* 0x00010000dc98783b */ /* 0x000fe20000004200 */
[----:B------:R-:W-:Y:S01]  /*3d80*/  ISETP.LT.OR P0, PT, R0, 0x11, P0 ;  /* 0x000000110000780c */ /* 0x000fe20000701670 */
[----:B------:R-:W-:Y:S01]  /*3d90*/  ULDC UR25, c[0x0][0x328] ;  /* 0x0000ca0000197ab9 */ /* 0x000fe20000000800 */
[----:B------:R-:W-:Y:S01]  /*3da0*/  FMNMX.FTZ R20, R5, R20, !PT ;  /* 0x0000001405147209 */ /* 0x000fe20007810000 */
[----:B------:R-:W-:Y:S01]  /*3db0*/  LDSM.16.MT88.4 R40, [R227+0x2100] ;  /* 0x00210000e328783b */ /* 0x000fe20000004200 */
[----:B------:R-:W-:Y:S01]  /*3dc0*/  FSEL R11, R62, -INF , !P0 ;  /* 0xff8000003e0b7808 */ /* 0x000fe20004000000 */
[----:B------:R-:W-:Y:S01]  /*3dd0*/  UIADD3 UR21, UR21, -0x2, URZ ;  /* 0xfffffffe15157890 */ /* 0x000fe2000fffe03f */
[----:B------:R-:W-:Y:S01]  /*3de0*/  ISETP.GT.AND P0, PT, R14, 0x11, P2 ;  /* 0x000000110e00780c */ /* 0x000fe20001704270 */
[----:B------:R-:W-:Y:S01]  /*3df0*/  LDSM.16.MT88.4 R72, [R227+0x4100] ;  /* 0x00410000e348783b */ /* 0x000fe20000004200 */
[----:B------:R-:W-:Y:S01]  /*3e00*/  FMNMX.FTZ R20, R9, R20, !PT ;  /* 0x0000001409147209 */ /* 0x000fe20007810000 */
[----:B------:R-:W-:Y:S01]  /*3e10*/  UIADD3 UR25, UR4, UR25, URZ ;  /* 0x0000001904197290 */ /* 0x000fe2000fffe03f */
[----:B------:R-:W-:Y:S01]  /*3e20*/  ISETP.LT.OR P0, PT, R0, 0x12, P0 ;  /* 0x000000120000780c */ /* 0x000fe20000701670 */
[----:B------:R-:W-:Y:S01]  /*3e30*/  LDSM.16.MT88.4 R80, [R222+0x4100] ;  /* 0x00410000de50783b */ /* 0x000fe20000004200 */
[----:B------:R-:W-:-:S02]  /*3e40*/  FMNMX.FTZ R20, R180, R20, !PT ;  /* 0x00000014b4147209 */ /* 0x000fc40007810000 */
[----:B------:R-:W-:Y:S01]  /*3e50*/  FSEL R10, R63, -INF , !P0 ;  /* 0xff8000003f0a7808 */ /* 0x000fe20004000000 */
[----:B------:R-:W-:Y:S01]  /*3e60*/  LDSM.16.MT88.4 R88, [R221+0x4100] ;  /* 0x00410000dd58783b */ /* 0x000fe20000004200 */
[----:B------:R-:W-:Y:S02]  /*3e70*/  ISETP.GT.AND P0, PT, R14, 0x18, P2 ;  /* 0x000000180e00780c */ /* 0x000fe40001704270 */
[----:B------:R-:W-:Y:S01]  /*3e80*/  FMNMX.FTZ R20, R181, R20, !PT ;  /* 0x00000014b5147209 */ /* 0x000fe20007810000 */
[----:B------:R-:W-:Y:S01]  /*3e90*/  LDSM.16.MT88.4 R96, [R220+0x4100] ;  /* 0x00410000dc60783b */ /* 0x000fe20000004200 */
[----:B------:R-:W-:Y:S02]  /*3ea0*/  ISETP.LT.OR P0, PT, R0, 0x19, P0 ;  /* 0x000000190000780c */ /* 0x000fe40000701670 */
[----:B------:R-:W-:Y:S01]  /*3eb0*/  FMNMX.FTZ R20, R182, R20, !PT ;  /* 0x00000014b6147209 */ /* 0x000fe20007810000 */
[----:B------:R-:W-:Y:S01]  /*3ec0*/  LDSM.16.MT88.4 R104, [R227+0x6100] ;  /* 0x00610000e368783b */ /* 0x000fe20000004200 */
[----:B------:R-:W-:-:S02]  /*3ed0*/  FSEL R8, R58, -INF , !P0 ;  /* 0xff8000003a087808 */ /* 0x000fc40004000000 */
[----:B------:R-:W-:Y:S01]  /*3ee0*/  ISETP.GT.AND P0, PT, R14, 0x19, P2 ;  /* 0x000000190e00780c */ /* 0x000fe20001704270 */
[----:B------:R-:W-:Y:S01]  /*3ef0*/  LDSM.16.MT88.4 R112, [R222+0x6100] ;  /* 0x00610000de70783b */ /* 0x000fe20000004200 */
[----:B------:R-:W-:Y:S02]  /*3f00*/  FMNMX.FTZ R20, R183, R20, !PT ;  /* 0x00000014b7147209 */ /* 0x000fe40007810000 */
[----:B------:R-:W-:Y:S01]  /*3f10*/  ISETP.LT.OR P0, PT, R0, 0x1a, P0 ;  /* 0x0000001a0000780c */ /* 0x000fe20000701670 */
[----:B------:R-:W-:Y:S01]  /*3f20*/  LDSM.16.MT88.4 R120, [R221+0x6100] ;  /* 0x00610000dd78783b */ /* 0x000fe20000004200 */
[----:B------:R-:W-:Y:S02]  /*3f30*/  FMNMX.FTZ R20, R193, R20, !PT ;  /* 0x00000014c1147209 */ /* 0x000fe40007810000 */
        /* <DEDUP_REMOVED lines=9> */
[----:B------:R-:W-:Y:S02]  /*3fd0*/  ISETP.GT.AND P0, PT, R14, 0x21, P2 ;  /* 0x000000210e00780c */ /* 0x000fe40001704270 */
[----:B------:R-:W-:-:S02]  /*3fe0*/  FMNMX.FTZ R20, R165, R20, !PT ;  /* 0x00000014a5147209 */ /* 0x000fc40007810000 */
[----:B------:R-:W-:-:S03]  /*3ff0*/  ISETP.LT.OR P0, PT, R0, 0x22, P0 ;  /* 0x000000220000780c */ /* 0x000fc60000701670 */
[----:B------:R-:W1:Y:S01]  /*4000*/  SHFL.BFLY PT, R15, R20, 0x2, 0x1f ;  /* 0x0c401f00140f7f89 */ /* 0x000e6200000e0000 */
        /* <DEDUP_REMOVED lines=8> */
[----:B------:R-:W-:Y:S01]  /*4090*/  LDSM.16.MT88.4 R48, [R222+0x2100] ;  /* 0x00210000de30783b */ /* 0x000fe20000004200 */
[----:B-1----:R-:W-:Y:S02]  /*40a0*/  FMNMX.FTZ R20, R20, R15, !PT ;  /* 0x0000000f14147209 */ /* 0x002fe40007810000 */
        /* <DEDUP_REMOVED lines=8> */
[----:B------:R-:W-:-:S04]  /*4130*/  ISETP.GT.AND P0, PT, R14, RZ, P2 ;  /* 0x000000ff0e00720c */ /* 0x000fc80001704270 */
[----:B------:R-:W-:-:S04]  /*4140*/  ISETP.LT.OR P0, PT, R0, 0x1, P0 ;  /* 0x000000010000780c */ /* 0x000fc80000701670 */
[----:B------:R-:W-:Y:S02]  /*4150*/  FSEL R18, R18, -INF , !P0 ;  /* 0xff80000012127808 */ /* 0x000fe40004000000 */
[----:B------:R-:W-:Y:S02]  /*4160*/  ISETP.GT.AND P0, PT, R14, 0x38, P2 ;  /* 0x000000380e00780c */ /* 0x000fe40001704270 */
[----:B------:R-:W-:Y:S02]  /*4170*/  FMNMX.FTZ R21, R18, R19, !PT ;  /* 0x0000001312157209 */ /* 0x000fe40007810000 */
[----:B------:R-:W-:Y:S02]  /*4180*/  ISETP.LT.OR P0, PT, R0, 0x39, P0 ;  /* 0x000000390000780c */ /* 0x000fe40000701670 */
[----:B------:R-:W-:Y:S02]  /*4190*/  FMNMX.FTZ R21, R26, R21, !PT ;  /* 0x000000151a157209 */ /* 0x000fe40007810000 */
[----:B------:R-:W-:-:S02]  /*41a0*/  FSEL R186, R66, -INF , !P0 ;  /* 0xff80000042ba7808 */ /* 0x000fc40004000000 */
[----:B------:R-:W-:Y:S02]  /*41b0*/  FMNMX.FTZ R21, R27, R21, !PT ;  /* 0x000000151b157209 */ /* 0x000fe40007810000 */
[----:B------:R-:W-:Y:S02]  /*41c0*/  ISETP.GT.AND P0, PT, R14, 0x39, P2 ;  /* 0x000000390e00780c */ /* 0x000fe40001704270 */
[----:B------:R-:W-:Y:S01]  /*41d0*/  FMNMX.FTZ R21, R11, R21, !PT ;  /* 0x000000150b157209 */ /* 0x000fe20007810000 */
[----:B------:R-:W-:Y:S01]  /*41e0*/  SHFL.BFLY PT, R14, R20, 0x1, 0x1f ;  /* 0x0c201f00140e7f89 */ /* 0x000fe200000e0000 */
[----:B------:R-:W-:Y:S02]  /*41f0*/  ISETP.LT.OR P0, PT, R0, 0x3a, P0 ;  /* 0x0000003a0000780c */ /* 0x000fe40000701670 */
[----:B------:R-:W-:Y:S02]  /*4200*/  FMNMX.FTZ R21, R10, R21, !PT ;  /* 0x000000150a157209 */ /* 0x000fe40007810000 */
[----:B------:R-:W-:-:S02]  /*4210*/  FSEL R185, R67, -INF , !P0 ;  /* 0xff80000043b97808 */ /* 0x000fc40004000000 */
[----:B------:R-:W-:Y:S01]  /*4220*/  FMNMX.FTZ R21, R8, R21, !PT ;  /* 0x0000001508157209 */ /* 0x000fe20007810000 */
[----:B------:R-:W-:Y:S03]  /*4230*/  LDSM.16.MT88.4 R64, [R220+0x2100] ;  /* 0x00210000dc40783b */ /* 0x000fe60000004200 */
[----:B------:R-:W-:-:S04]  /*4240*/  FMNMX.FTZ R21, R16, R21, !PT ;  /* 0x0000001510157209 */ /* 0x000fc80007810000 */
[----:B------:R-:W-:-:S04]  /*4250*/  FMNMX.FTZ R21, R187, R21, !PT ;  /* 0x00000015bb157209 */ /* 0x000fc80007810000 */
[----:B------:R-:W-:-:S04]  /*4260*/  FMNMX.FTZ R21, R189, R21, !PT ;  /* 0x00000015bd157209 */ /* 0x000fc80007810000 */
[----:B------:R-:W-:-:S04]  /*4270*/  FMNMX.FTZ R21, R190, R21, !PT ;  /* 0x00000015be157209 */ /* 0x000fc80007810000 */
[----:B------:R-:W-:-:S04]  /*4280*/  FMNMX.FTZ R21, R191, R21, !PT ;  /* 0x00000015bf157209 */ /* 0x000fc80007810000 */
[----:B------:R-:W-:-:S04]  /*4290*/  FMNMX.FTZ R21, R164, R21, !PT ;  /* 0x00000015a4157209 */ /* 0x000fc80007810000 */
[----:B------:R-:W-:-:S04]  /*42a0*/  FMNMX.FTZ R0, R188, R21, !PT ;  /* 0x00000015bc007209 */ /* 0x000fc80007810000 */
[----:B------:R-:W-:-:S04]  /*42b0*/  FMNMX.FTZ R0, R186, R0, !PT ;  /* 0x00000000ba007209 */ /* 0x000fc80007810000 */
[----:B------:R-:W-:-:S05]  /*42c0*/  FMNMX.FTZ R0, R185, R0, !PT ;  /* 0x00000000b9007209 */ /* 0x000fca0007810000 */
[----:B------:R-:W1:Y:S02]  /*42d0*/  SHFL.BFLY PT, R15, R0, 0x2, 0x1f ;  /* 0x0c401f00000f7f89 */ /* 0x000e6400000e0000 */
[----:B-1----:R-:W-:Y:S02]  /*42e0*/  FMNMX.FTZ R15, R0, R15, !PT ;  /* 0x0000000f000f7209 */ /* 0x002fe40007810000 */
[----:B------:R-:W-:Y:S02]  /*42f0*/  FMNMX.FTZ R0, R20, R14, !PT ;  /* 0x0000000e14007209 */ /* 0x000fe40007810000 */
[----:B------:R-:W-:Y:S02]  /*4300*/  LDSM.16.MT88.4 R20, [R220+0x900] ;  /* 0x00090000dc14783b */ /* 0x000fe40000004200 */
[C---:B------:R-:W-:Y:S01]  /*4310*/  FSETP.NEU.FTZ.AND P0, PT, R0.reuse, -INF , PT ;  /* 0xff8000000000780b */ /* 0x040fe20003f1d000 */
[----:B------:R-:W-:Y:S01]  /*4320*/  FMUL.FTZ R166, R0, c[0x0][0x2d0] ;  /* 0x0000b40000a67a20 */ /* 0x000fe20000410000 */
[----:B------:R-:W1:Y:S04]  /*4330*/  SHFL.BFLY PT, R14, R15, 0x1, 0x1f ;  /* 0x0c201f000f0e7f89 */ /* 0x000e6800000e0000 */
        /* <DEDUP_REMOVED lines=9> */
[----:B------:R-:W2:Y:S01]  /*43d0*/  LDSM.16.MT88.4 R4, [R220+0x6100] ;  /* 0x00610000dc04783b */ /* 0x000ea20000004200 */
[----:B-1----:R-:W-:Y:S01]  /*43e0*/  FMNMX.FTZ R12, R15, R14, !PT ;  /* 0x0000000e0f0c7209 */ /* 0x002fe20007810000 */
[----:B------:R-:W1:Y:S01]  /*43f0*/  MUFU.EX2 R178, R178 ;  /* 0x000000b200b27308 */ /* 0x000e620000000800 */
[--C-:B------:R-:W-:Y:S02]  /*4400*/  FFMA.FTZ R15, R9, c[0x0][0x2d0], -R166.reuse ;  /* 0x0000b400090f7a23 */ /* 0x100fe400000108a6 */
[C---:B------:R-:W-:Y:S01]  /*4410*/  FSETP.NEU.FTZ.AND P0, PT, R12.reuse, -INF , PT ;  /* 0xff8000000c00780b */ /* 0x040fe20003f1d000 */
[----:B------:R-:W-:Y:S02]  /*4420*/  FMUL.FTZ R184, R12, c[0x0][0x2d0] ;  /* 0x0000b4000cb87a20 */ /* 0x000fe40000410000 */
[----:B------:R-:W-:-:S02]  /*4430*/  FFMA.FTZ R180, R180, c[0x0][0x2d0], -R166 ;  /* 0x0000b400b4b47a23 */ /* 0x000fc400000108a6 */
[----:B------:R-:W-:Y:S01]  /*4440*/  MUFU.EX2 R177, R177 ;  /* 0x000000b100b17308 */ /* 0x000fe20000000800 */
[----:B------:R-:W-:Y:S01]  /*4450*/  FSEL R184, R184, RZ, P0 ;  /* 0x000000ffb8b87208 */ /* 0x000fe20000000000 */
[--C-:B------:R-:W-:Y:S01]  /*4460*/  FFMA.FTZ R181, R181, c[0x0][0x2d0], -R166.reuse ;  /* 0x0000b400b5b57a23 */ /* 0x100fe200000108a6 */
[----:B------:R-:W-:Y:S01]  /*4470*/  PLOP3.LUT P0, PT, PT, PT, UP1, 0x40, 0x0 ;  /* 0x000000000000781c */ /* 0x000fe20003f0e818 */
[----:B------:R-:W-:Y:S02]  /*4480*/  FFMA.FTZ R182, R182, c[0x0][0x2d0], -R166 ;  /* 0x0000b400b6b67a23 */ /* 0x000fe400000108a6 */
[--C-:B------:R-:W-:Y:S02]  /*4490*/  FFMA.FTZ R172, R18, c[0x0][0x2d0], -R184.reuse ;  /* 0x0000b40012ac7a23 */ /* 0x100fe400000108b8 */
[--C-:B------:R-:W-:Y:S01]  /*44a0*/  FFMA.FTZ R174, R19, c[0x0][0x2d0], -R184.reuse ;  /* 0x0000b40013ae7a23 */ /* 0x100fe200000108b8 */
[----:B------:R-:W3:Y:S01]  /*44b0*/  MUFU.EX2 R173, R173 ;  /* 0x000000ad00ad7308 */ /* 0x000ee20000000800 */
[--C-:B------:R-:W-:Y:S01]  /*44c0*/  FFMA.FTZ R175, R26, c[0x0][0x2d0], -R184.reuse ;  /* 0x0000b4001aaf7a23 */ /* 0x100fe200000108b8 */
[----:B-1----:R-:W-:Y:S01]  /*44d0*/  F2FP.PACK_AB R128, R178, R179 ;  /* 0x000000b3b280723e */ /* 0x002fe200000000ff */
[----:B------:R-:W-:-:S02]  /*44e0*/  FFMA.FTZ R169, R27, c[0x0][0x2d0], -R184 ;  /* 0x0000b4001ba97a23 */ /* 0x000fc400000108b8 */
[--C-:B------:R-:W-:Y:S01]  /*44f0*/  FFMA.FTZ R168, R11, c[0x0][0x2d0], -R184.reuse ;  /* 0x0000b4000ba87a23 */ /* 0x100fe200000108b8 */
[----:B------:R-:W-:Y:S01]  /*4500*/  LDSM.16.MT88.4 R24, [R227+0x2900] ;  /* 0x00290000e318783b */ /* 0x000fe20000004200 */
[--C-:B------:R-:W-:Y:S01]  /*4510*/  FFMA.FTZ R14, R10, c[0x0][0x2d0], -R184.reuse ;  /* 0x0000b4000a0e7a23 */ /* 0x100fe200000108b8 */
[----:B------:R-:W-:Y:S01]  /*4520*/  MUFU.EX2 R172, R172 ;  /* 0x000000ac00ac7308 */ /* 0x000fe20000000800 */
[--C-:B------:R-:W-:Y:S02]  /*4530*/  FFMA.FTZ R3, R8, c[0x0][0x2d0], -R184.reuse ;  /* 0x0000b40008037a23 */ /* 0x100fe400000108b8 */
[----:B------:R-:W1:Y:S01]  /*4540*/  LDSM.16.MT88.4 R8, [R222+0x900] ;  /* 0x00090000de08783b */ /* 0x000e620000004200 */
[----:B------:R-:W-:Y:S02]  /*4550*/  FFMA.FTZ R2, R16, c[0x0][0x2d0], -R184 ;  /* 0x0000b40010027a23 */ /* 0x000fe400000108b8 */
[----:B------:R-:W-:Y:S01]  /*4560*/  FFMA.FTZ R183, R183, c[0x0][0x2d0], -R166 ;  /* 0x0000b400b7b77a23 */ /* 0x000fe200000108a6 */
[----:B------:R-:W4:Y:S01]  /*4570*/  LDSM.16.MT88.4 R16, [R222+0x2900] ;  /* 0x00290000de10783b */ /* 0x000f220000004200 */
[----:B------:R-:W5:Y:S01]  /*4580*/  MUFU.EX2 R174, R174 ;  /* 0x000000ae00ae7308 */ /* 0x000f620000000800 */
[----:B---3--:R-:W-:Y:S01]  /*4590*/  F2FP.PACK_AB R130, R173, R177 ;  /* 0x000000b1ad82723e */ /* 0x008fe200000000ff */
[----:B------:R-:W-:-:S02]  /*45a0*/  FFMA.FTZ R187, R187, c[0x0][0x2d0], -R184 ;  /* 0x0000b400bbbb7a23 */ /* 0x000fc400000108b8 */
[--C-:B------:R-:W-:Y:S02]  /*45b0*/  FFMA.FTZ R189, R189, c[0x0][0x2d0], -R184.reuse ;  /* 0x0000b400bdbd7a23 */ /* 0x100fe400000108b8 */
[--C-:B------:R-:W-:Y:S02]  /*45c0*/  FFMA.FTZ R190, R190, c[0x0][0x2d0], -R184.reuse ;  /* 0x0000b400bebe7a23 */ /* 0x100fe400000108b8 */
[----:B------:R-:W-:Y:S01]  /*45d0*/  MUFU.EX2 R175, R175 ;  /* 0x000000af00af7308 */ /* 0x000fe20000000800 */
[----:B------:R-:W-:Y:S02]  /*45e0*/  FFMA.FTZ R191, R191, c[0x0][0x2d0], -R184 ;  /* 0x0000b400bfbf7a23 */ /* 0x000fe400000108b8 */
[--C-:B------:R-:W-:Y:S02]  /*45f0*/  FFMA.FTZ R193, R193, c[0x0][0x2d0], -R166.reuse ;  /* 0x0000b400c1c17a23 */ /* 0x100fe400000108a6 */
[--C-:B------:R-:W-:Y:S02]  /*4600*/  FFMA.FTZ R192, R192, c[0x0][0x2d0], -R166.reuse ;  /* 0x0000b400c0c07a23 */ /* 0x100fe400000108a6 */
[--C-:B------:R-:W-:Y:S01]  /*4610*/  FFMA.FTZ R194, R167, c[0x0][0x2d0], -R166.reuse ;  /* 0x0000b400a7c27a23 */ /* 0x100fe200000108a6 */
[----:B------:R-:W3:Y:S01]  /*4620*/  MUFU.EX2 R169, R169 ;  /* 0x000000a900a97308 */ /* 0x000ee20000000800 */
[----:B-----5:R-:W-:Y:S01]  /*4630*/  F2FP.PACK_AB R129, R174, R172 ;  /* 0x000000acae81723e */ /* 0x020fe200000000ff */
[----:B------:R-:W-:-:S02]  /*4640*/  FFMA.FTZ R240, R165, c[0x0][0x2d0], -R166 ;  /* 0x0000b400a5f07a23 */ /* 0x000fc400000108a6 */
[--C-:B------:R-:W-:Y:S02]  /*4650*/  FFMA.FTZ R195, R164, c[0x0][0x2d0], -R184.reuse ;  /* 0x0000b400a4c37a23 */ /* 0x100fe400000108b8 */
[--C-:B------:R-:W-:Y:S01]  /*4660*/  FFMA.FTZ R188, R188, c[0x0][0x2d0], -R184.reuse ;  /* 0x0000b400bcbc7a23 */ /* 0x100fe200000108b8 */
[----:B------:R-:W-:Y:S01]  /*4670*/  LDSM.16.MT88.4 R164, [R227+0x1900] ;  /* 0x00190000e3a4783b */ /* 0x000fe20000004200 */
[----:B------:R-:W-:Y:S01]  /*4680*/  MUFU.EX2 R176, R176 ;  /* 0x000000b000b07308 */ /* 0x000fe20000000800 */
[--C-:B------:R-:W-:Y:S02]  /*4690*/  FFMA.FTZ R186, R186, c[0x0][0x2d0], -R184.reuse ;  /* 0x0000b400baba7a23 */ /* 0x100fe400000108b8 */
[----:B------:R-:W-:Y:S02]  /*46a0*/  FFMA.FTZ R239, R185, c[0x0][0x2d0], -R184 ;  /* 0x0000b400b9ef7a23 */ /* 0x000fe400000108b8 */
[----:B------:R-:W-:Y:S02]  /*46b0*/  FADD.FTZ R178, R179, R178 ;  /* 0x000000b2b3b27221 */ /* 0x000fe40000010000 */
[----:B------:R-:W-:Y:S01]  /*46c0*/  FADD.FTZ R172, R172, R174 ;  /* 0x000000aeacac7221 */ /* 0x000fe20000010000 */
[----:B---3--:R-:W-:Y:S01]  /*46d0*/  F2FP.PACK_AB R131, R169, R175 ;  /* 0x000000afa983723e */ /* 0x008fe200000000ff */
[----:B------:R-:W3:Y:S01]  /*46e0*/  MUFU.EX2 R171, R171 ;  /* 0x000000ab00ab7308 */ /* 0x000ee20000000800 */
[----:B------:R-:W-:-:S02]  /*46f0*/  FADD.FTZ R177, R177, R178 ;  /* 0x000000b2b1b17221 */ /* 0x000fc40000010000 */
[----:B------:R-:W-:Y:S02]  /*4700*/  FADD.FTZ R175, R175, R172 ;  /* 0x000000acafaf7221 */ /* 0x000fe40000010000 */
[----:B------:R-:W-:Y:S01]  /*4710*/  FADD.FTZ R177, R173, R177 ;  /* 0x000000b1adb17221 */ /* 0x000fe20000010000 */
[C---:B------:R-:W-:Y:S01]  /*4720*/  HMMA.16816.F32 R132, R128.reuse, R136, RZ ;  /* 0x000000888084723c */ /* 0x040fe200000018ff */
[----:B------:R-:W-:Y:S01]  /*4730*/  FADD.FTZ R175, R169, R175 ;  /* 0x000000afa9af7221 */ /* 0x000fe20000010000 */
        /* <DEDUP_REMOVED lines=36> */
[----:B------:R-:W1:Y:S06]  /*4980*/  MUFU.EX2 R195, R195 ;  /* 0x000000c300c37308 */ /* 0x000e6c0000000800 */
        /* <DEDUP_REMOVED lines=27> */
[----:B------:R-:W-:Y:S01]  /*4b40*/  HMMA.16816.F32 R132, R4, R8, R132 ;  /* 0x000000080484723c */ /* 0x000fe20000001884 */
[----:B------:R-:W-:-:S07]  /*4b50*/  FADD.FTZ R3, R2, R3 ;  /* 0x0000000302037221 */ /* 0x000fce0000010000 */
[C---:B------:R-:W-:Y:S01]  /*4b60*/  HMMA.16816.F32 R136, R4.reuse, R10, R136 ;  /* 0x0000000a0488723c */ /* 0x040fe20000001888 */
[----:B------:R-:W1:Y:S07]  /*4b70*/  LDSM.16.MT88.4 R8, [R221+0x2900] ;  /* 0x00290000dd08783b */ /* 0x000e6e0000004200 */
[C---:B----4-:R-:W-:Y:S08]  /*4b80*/  HMMA.16816.F32 R44, R4.reuse, R16, R44 ;  /* 0x00000010042c723c */ /* 0x050ff0000000182c */
[C---:B------:R-:W-:Y:S01]  /*4b90*/  HMMA.16816.F32 R48, R4.reuse, R18, R48 ;  /* 0x000000120430723c */ /* 0x040fe20000001830 */
[----:B------:R-:W2:Y:S07]  /*4ba0*/  LDSM.16.MT88.4 R16, [R221+0x4900] ;  /* 0x00490000dd10783b */ /* 0x000eae0000004200 */
[C---:B------:R-:W-:Y:S08]  /*4bb0*/  HMMA.16816.F32 R148, R4.reuse, R20, R148 ;  /* 0x000000140494723c */ /* 0x040ff00000001894 */
[C---:B------:R-:W-:Y:S01]  /*4bc0*/  HMMA.16816.F32 R152, R4.reuse, R22, R152 ;  /* 0x000000160498723c */ /* 0x040fe20000001898 */
[----:B------:R-:W-:Y:S07]  /*4bd0*/  LDSM.16.MT88.4 R20, [R227+0x4900] ;  /* 0x00490000e314783b */ /* 0x000fee0000004200 */
[C---:B------:R-:W-:Y:S08]  /*4be0*/  HMMA.16816.F32 R160, R4.reuse, R32, R160 ;  /* 0x0000002004a0723c */ /* 0x040ff000000018a0 */
[C---:B-1----:R-:W-:Y:S08]  /*4bf0*/  HMMA.16816.F32 R52, R4.reuse, R8, R52 ;  /* 0x000000080434723c */ /* 0x042ff00000001834 */
[C---:B------:R-:W-:Y:S01]  /*4c00*/  HMMA.16816.F32 R56, R4.reuse, R10, R56 ;  /* 0x0000000a0438723c */ /* 0x040fe20000001838 */
[----:B------:R-:W1:Y:S07]  /*4c10*/  LDSM.16.MT88.4 R8, [R220+0x4900] ;  /* 0x00490000dc08783b */ /* 0x000e6e0000004200 */
[C---:B--2---:R-:W-:Y:S08]  /*4c20*/  HMMA.16816.F32 R84, R4.reuse, R16, R84 ;  /* 0x000000100454723c */ /* 0x044ff00000001854 */
[C---:B------:R-:W-:Y:S01]  /*4c30*/  HMMA.16816.F32 R88, R4.reuse, R18, R88 ;  /* 0x000000120458723c */ /* 0x040fe20000001858 */
[----:B------:R-:W2:Y:S07]  /*4c40*/  LDSM.16.MT88.4 R16, [R221+0x6900] ;  /* 0x00690000dd10783b */ /* 0x000eae0000004200 */
[C---:B------:R-:W-:Y:S01]  /*4c50*/  HMMA.16816.F32 R156, R4.reuse, R34, R156 ;  /* 0x00000022049c723c */ /* 0x040fe2000000189c */
[----:B------:R-:W-:Y:S07]  /*4c60*/  LDSM.16.MT88.4 R32, [R220+0x2900] ;  /* 0x00290000dc20783b */ /* 0x000fee0000004200 */
        /* <DEDUP_REMOVED lines=9> */
[C---:B------:R-:W-:Y:S08]  /*4d00*/  HMMA.16816.F32 R68, R4.reuse, R20, R68 ;  /* 0x000000140444723c */ /* 0x040ff00000001844 */
        /* <DEDUP_REMOVED lines=14> */
[C---:B---3--:R-:W-:Y:S08]  /*4df0*/  HMMA.16816.F32 R100, R4.reuse, R24, R100 ;  /* 0x000000180464723c */ /* 0x048ff00000001864 */
[C---:B------:R-:W-:Y:S01]  /*4e00*/  HMMA.16816.F32 R104, R4.reuse, R26, R104 ;  /* 0x0000001a0468723c */ /* 0x040fe20000001868 */
[----:B------:R-:W3:Y:S07]  /*4e10*/  LDSM.16.MT88.4 R24, [R227+0x1100] ;  /* 0x00110000e318783b */ /* 0x000eee0000004200 */
[C---:B----4-:R-:W-:Y:S08]  /*4e20*/  HMMA.16816.F32 R108, R4.reuse, R20, R108 ;  /* 0x00000014046c723c */ /* 0x050ff0000000186c */
[----:B------:R-:W-:Y:S01]  /*4e30*/  HMMA.16816.F32 R112, R4, R22, R112 ;  /* 0x000000160470723c */ /* 0x000fe20000001870 */
[----:B------:R-:W4:Y:S06]  /*4e40*/  LDSM.16.MT88.4 R20, [R222+0x1100] ;  /* 0x00110000de14783b */ /* 0x000f2c0000004200 */
        /* <DEDUP_REMOVED lines=13> */
[----:B------:R-:W-:Y:S01]  /*4f20*/  HMMA.16816.F32 R40, R4, R18, R40 ;  /* 0x000000120428723c */ /* 0x000fe20000001828 */
[----:B------:R-:W2:Y:S01]  /*4f30*/  LDSM.16.MT88.4 R16, [R221+0x5100] ;  /* 0x00510000dd10783b */ /* 0x000ea20000004200 */
[----:B------:R-:W-:-:S04]  /*4f40*/  FADD.FTZ R190, R195, R190 ;  /* 0x000000bec3be7221 */ /* 0x000fc80000010000 */
[----:B------:R-:W-:Y:S02]  /*4f50*/  FADD.FTZ R190, R188, R190 ;  /* 0x000000bebcbe7221 */ /* 0x000fe40000010000 */
        /* <DEDUP_REMOVED lines=17> */
[----:B------:R-:W5:Y:S07]  /*5070*/  LDSM.16.MT88.4 R32, [R227+0x5100] ;  /* 0x00510000e320783b */ /* 0x000f6e0000004200 */
[C---:B------:R-:W-:Y:S08]  /*5080*/  HMMA.16816.F32 R148, R4.reuse, R28, R148 ;  /* 0x0000001c0494723c */ /* 0x040ff00000001894 */
        /* <DEDUP_REMOVED lines=14> */
[C---:B-----5:R-:W-:Y:S08]  /*5170*/  HMMA.16816.F32 R68, R4.reuse, R32, R68 ;  /* 0x000000200444723c */ /* 0x060ff00000001844 */
        /* <DEDUP_REMOVED lines=16> */
[C---:B------:R-:W-:Y:S01]  /*5280*/  F2FP.PACK_AB R7, R239.reuse, R186 ;  /* 0x000000baef07723e */ /* 0x040fe200000000ff */
[----:B------:R-:W-:Y:S02]  /*5290*/  FADD.FTZ R186, R186, R190 ;  /* 0x000000bebaba7221 */ /* 0x000fe40000010000 */
[----:B------:R-:W-:Y:S02]  /*52a0*/  FADD.FTZ R193, R194, R193 ;  /* 0x000000c1c2c17221 */ /* 0x000fe40000010000 */
[----:B------:R-:W-:Y:S02]  /*52b0*/  FADD.FTZ R239, R239, R186 ;  /* 0x000000baefef7221 */ /* 0x000fe40000010000 */
[----:B--2---:R-:W-:Y:S01]  /*52c0*/  HMMA.16816.F32 R36, R4, R16, R36 ;  /* 0x000000100424723c */ /* 0x004fe20000001824 */
[----:B------:R-:W-:-:S07]  /*52d0*/  FADD.FTZ R240, R240, R193 ;  /* 0x000000c1f0f07221 */ /* 0x000fce0000010000 */
[C---:B------:R-:W-:Y:S01]  /*52e0*/  HMMA.16816.F32 R40, R4.reuse, R18, R40 ;  /* 0x000000120428723c */ /* 0x040fe20000001828 */
[----:B------:R-:W2:Y:S07]  /*52f0*/  LDSM.16.MT88.4 R16, [R227+0x5900] ;  /* 0x00590000e310783b */ /* 0x000eae0000004200 */
[C---:B-1----:R-:W-:Y:S08]  /*5300*/  HMMA.16816.F32 R52, R4.reuse, R8, R52 ;  /* 0x000000080434723c */ /* 0x042ff00000001834 */
[C---:B------:R-:W-:Y:S01]  /*5310*/  HMMA.16816.F32 R56, R4.reuse, R10, R56 ;  /* 0x0000000a0438723c */ /* 0x040fe20000001838 */
[----:B------:R-:W1:Y:S07]  /*5320*/  LDSM.16.MT88.4 R8, [R227+0x7900] ;  /* 0x00790000e308783b */ /* 0x000e6e0000004200 */
[C---:B------:R-:W-:Y:S08]  /*5330*/  HMMA.16816.F32 R160, R4.reuse, R164, R160 ;  /* 0x000000a404a0723c */ /* 0x040ff000000018a0 */
        /* <DEDUP_REMOVED lines=21> */
[C---:B------:R-:W-:Y:S08]  /*5490*/  HMMA.16816.F32 R64, R4.reuse, R166, R64 ;  /* 0x000000a60440723c */ /* 0x040ff00000001840 */
[C---:B-----5:R-:W-:Y:S08]  /*54a0*/  HMMA.16816.F32 R76, R4.reuse, R32, R76 ;  /* 0x00000020044c723c */ /* 0x060ff0000000184c */
[C---:B------:R-:W-:Y:S08]  /*54b0*/  HMMA.16816.F32 R80, R4.reuse, R34, R80 ;  /* 0x000000220450723c */ /* 0x040ff00000001850 */
[C---:B------:R-:W-:Y:S08]  /*54c0*/  HMMA.16816.F32 R84, R4.reuse, R28, R84 ;  /* 0x0000001c0454723c */ /* 0x040ff00000001854 */
[C---:B------:R-:W-:Y:S08]  /*54d0*/  HMMA.16816.F32 R88, R4.reuse, R30, R88 ;  /* 0x0000001e0458723c */ /* 0x040ff00000001858 */
[C---:B---3--:R-:W-:Y:S08]  /*54e0*/  HMMA.16816.F32 R92, R4.reuse, R24, R92 ;  /* 0x00000018045c723c */ /* 0x048ff0000000185c */
[C---:B------:R-:W-:Y:S08]  /*54f0*/  HMMA.16816.F32 R96, R4.reuse, R26, R96 ;  /* 0x0000001a0460723c */ /* 0x040ff00000001860 */
[C---:B----4-:R-:W-:Y:S08]  /*5500*/  HMMA.16816.F32 R108, R4.reuse, R20, R108 ;  /* 0x00000014046c723c */ /* 0x050ff0000000186c */
[C---:B------:R-:W-:Y:S08]  /*5510*/  HMMA.16816.F32 R112, R4.reuse, R22, R112 ;  /* 0x000000160470723c */ /* 0x040ff00000001870 */
[C---:B--2---:R-:W-:Y:S08]  /*5520*/  HMMA.16816.F32 R116, R4.reuse, R16, R116 ;  /* 0x000000100474723c */ /* 0x044ff00000001874 */
[C---:B------:R-:W-:Y:S08]  /*5530*/  HMMA.16816.F32 R120, R4.reuse, R18, R120 ;  /* 0x000000120478723c */ /* 0x040ff00000001878 */
[C---:B-1----:R-:W-:Y:S08]  /*5540*/  HMMA.16816.F32 R124, R4.reuse, R8, R124 ;  /* 0x00000008047c723c */ /* 0x042ff0000000187c */
[----:B------:R-:W-:Y:S01]  /*5550*/  HMMA.16816.F32 R128, R4, R10, R128 ;  /* 0x0000000a0480723c */ /* 0x000fe20000001880 */
[----:B------:R-:W-:Y:S07]  /*5560*/  @P0 BRA `(.L_x_983) ;  /* 0x0000015000000947 */ /* 0x000fee0003800000 */
[----:B------:R-:W-:Y:S01]  /*5570*/  ISETP.LT.AND P0, PT, RZ, UR4, PT ;  /* 0x00000004ff007c0c */ /* 0x000fe2000bf01270 */
[----:B------:R-:W-:-:S02]  /*5580*/  UIADD3 UR26, UR4, -0x1, URZ ;  /* 0xffffffff041a7890 */ /* 0x000fc4000fffe03f */
[----:B------:R-:W-:-:S10]  /*5590*/  ULDC UR24, c[0x0][0x32c] ;  /* 0x0000cb0000187ab9 */ /* 0x000fd40000000800 */
[----:B------:R-:W-:Y:S05]  /*55a0*/  @P0 BRA `(.L_x_984) ;  /* 0x0000008000000947 */ /* 0x000fea0003800000 */
[----:B------:R-:W-:Y:S02]  /*55b0*/  UISETP.NE.AND UP0, UPT, UR24, 0x1, UPT ;  /* 0x000000011800788c */ /* 0x000fe4000bf05270 */
[----:B------:R-:W-:-:S03]  /*55c0*/  UIADD3 UR26, -UR4, URZ, URZ ;  /* 0x0000003f041a7290 */ /* 0x000fc6000fffe13f */
[----:B------:R-:W-:Y:S02]  /*55d0*/  ULDC.64 UR4, c[0x0][0x330] ;  /* 0x0000cc0000047ab9 */ /* 0x000fe40000000a00 */
[----:B------:R-:W-:-:S07]  /*55e0*/  UIMAD.WIDE.U32 UR28, UR26, UR4, URZ ;  /* 0x000000041a1c72a5 */ /* 0x000fce000f8e003f */
[----:B------:R-:W-:Y:S02]  /*55f0*/  @UP0 UMOV UR27, UR29 ;  /* 0x0000001d001b0c82 */ /* 0x000fe40008000000 */
[----:B------:R-:W-:-:S04]  /*5600*/  @UP0 USHF.R.U32.HI UR26, URZ, UR5, UR27 ;  /* 0x000000053f1a0299 */ /* 0x000fc8000801161b */
[----:B------:R-:W-:Y:S01]  /*5610*/  ULOP3.LUT UR26, URZ, UR26, URZ, 0x33, !UPT ;  /* 0x0000001a3f1a7292 */ /* 0x000fe2000f8e333f */
[----:B------:R-:W-:Y:S05]  /*5620*/  BRA `(.L_x_985) ;  /* 0x0000005000007947 */ /* 0x000fea0003800000 */
.L_x_984:
[----:B------:R-:W-:Y:S02]  /*5630*/  UISETP.NE.AND UP0, UPT, UR24, 0x1, UPT ;  /* 0x000000011800788c */ /* 0x000fe4000bf05270 */
[----:B------:R-:W-:Y:S02]  /*5640*/  ULDC.64 UR4, c[0x0][0x330] ;  /* 0x0000cc0000047ab9 */ /* 0x000fe40000000a00 */
[----:B------:R-:W-:-:S07]  /*5650*/  UIMAD.WIDE.U32 UR28, UR26, UR4, URZ ;  /* 0x000000041a1c72a5 */ /* 0x000fce000f8e003f */
[----:B------:R-:W-:Y:S02]  /*5660*/  @UP0 UMOV UR27, UR29 ;  /* 0x0000001d001b0c82 */ /* 0x000fe40008000000 */
[----:B------:R-:W-:Y:S02]  /*5670*/  @UP0 USHF.R.U32.HI UR26, URZ, UR5, UR27 ;  /* 0x000000053f1a0299 */ /* 0x000fe4000801161b */
.L_x_985:
[----:B------:R-:W-:Y:S02]  /*5680*/  ULDC UR4, c[0x0][0x32c] ;  /* 0x0000cb0000047ab9 */ /* 0x000fe40000000800 */
[----:B------:R-:W-:-:S04]  /*5690*/  UIMAD UR4, UR26, UR24, UR4 ;  /* 0x000000181a0472a4 */ /* 0x000fc8000f8e0204 */
[----:B------:R-:W-:-:S04]  /*56a0*/  UISETP.LT.AND UP0, UPT, UR25, UR4, UPT ;  /* 0x000000041900728c */ /* 0x000fc8000bf01270 */
[----:B------:R-:W-:-:S04]  /*56b0*/  USEL UR25, UR25, UR4, UP0 ;  /* 0x0000000419197287 */ /* 0x000fc80008000000 */
.L_x_983:
        /* <DEDUP_REMOVED lines=8> */
[C---:B------:R-:W-:Y:S01]  /*5740*/  SHF.L.U64.HI R251, R235.reuse, 0x1, R13 ;  /* 0x00000001ebfb7819 */ /* 0x040fe2000001020d */
[----:B------:R-:W-:Y:S01]  /*5750*/  IMAD.MOV.U32 R2, RZ, RZ, R12 ;  /* 0x000000ffff027224 */ /* 0x000fe200078e000c */
[C---:B------:R-:W-:Y:S01]  /*5760*/  SHF.L.U64.HI R249, R202.reuse, 0x1, R242 ;  /* 0x00000001caf97819 */ /* 0x040fe200000102f2 */
[----:B------:R-:W-:Y:S01]  /*5770*/  IMAD.MOV.U32 R3, RZ, RZ, R0 ;  /* 0x000000ffff037224 */ /* 0x000fe200078e0000 */
[----:B------:R-:W-:Y:S01]  /*5780*/  SEL R247, RZ, 0x10, P6 ;  /* 0x00000010fff77807 */ /* 0x000fe20003000000 */
[----:B------:R-:W-:Y:S01]  /*5790*/  IMAD.SHL.U32 R250, R235, 0x2, RZ ;  /* 0x00000002ebfa7824 */ /* 0x000fe200078e00ff */
[C---:B------:R-:W-:Y:S01]  /*57a0*/  SHF.L.U64.HI R246, R201.reuse, 0x1, R241 ;  /* 0x00000001c9f67819 */ /* 0x040fe200000102f1 */
[----:B------:R-:W-:Y:S01]  /*57b0*/  IMAD.SHL.U32 R248, R202, 0x2, RZ ;  /* 0x00000002caf87824 */ /* 0x000fe200078e00ff */
[----:B------:R-:W-:Y:S01]  /*57c0*/  SEL R244, RZ, 0x10, P5 ;  /* 0x00000010fff47807 */ /* 0x000fe20002800000 */
[----:B------:R-:W-:Y:S02]  /*57d0*/  IMAD.SHL.U32 R245, R201, 0x2, RZ ;  /* 0x00000002c9f57824 */ /* 0x000fe400078e00ff */
.L_x_997:
[----:B------:R-:W-:Y:S04]  /*57e0*/  DEPBAR.LE SB0, 0x0 ;  /* 0x000080000000791a */ /* 0x000fe80000000000 */
[----:B------:R-:W-:Y:S01]  /*57f0*/  BAR.SYNC.DEFER_BLOCKING 0x0 ;  /* 0x0000000000007b1d */ /* 0x000fe20000010000 */
[----:B------:R-:W-:Y:S06]  /*5800*/  UISETP.GT.AND UP0, UPT, UR7, UR21, UPT ;  /* 0x000000150700728c */ /* 0x000fec000bf04270 */
[----:B------:R-:W-:Y:S01]  /*5810*/  PLOP3.LUT P0, PT, PT, PT, UP0, 0x80, 0x0 ;  /* 0x000000000000781c */ /* 0x000fe20003f0f008 */
[----:B------:R1:W2:Y:S04]  /*5820*/  LDSM.16.M88.4 R32, [R230+0x10100] ;  /* 0x01010000e620783b */ /* 0x0002a80000000200 */
[----:B------:R1:W3:Y:S04]  /*5830*/  LDSM.16.M88.4 R8, [R229+0x8100] ;  /* 0x00810000e508783b */ /* 0x0002e80000000200 */
[----:B------:R1:W4:Y:S04]  /*5840*/  LDSM.16.M88.4 R16, [R229+0x8900] ;  /* 0x00890000e510783b */ /* 0x0003280000000200 */
[----:B------:R1:W1:Y:S04]  /*5850*/  LDSM.16.M88.4 R24, [R229+0x9100] ;  /* 0x00910000e518783b */ /* 0x0002680000000200 */
[----:B------:R1:W1:Y:S04]  /*5860*/  LDSM.16.M88.4 R164, [R229+0x9900] ;  /* 0x00990000e5a4783b */ /* 0x0002680000000200 */
[----:B------:R1:W1:Y:S04]  /*5870*/  LDSM.16.M88.4 R168, [R226+0x10100] ;  /* 0x01010000e2a8783b */ /* 0x0002680000000200 */
[----:B------:R1:W1:Y:S04]  /*5880*/  LDSM.16.M88.4 R172, [R228] ;  /* 0x00000000e4ac783b */ /* 0x0002680000000200 */
[----:B------:R1:W1:Y:S04]  /*5890*/  LDSM.16.M88.4 R176, [R219] ;  /* 0x00000000dbb0783b */ /* 0x0002680000000200 */
[----:B------:R1:W1:Y:S04]  /*58a0*/  LDSM.16.M88.4 R180, [R218] ;  /* 0x00000000dab4783b */ /* 0x0002680000000200 */
[----:B------:R1:W1:Y:S01]  /*58b0*/  LDSM.16.M88.4 R184, [R217] ;  /* 0x00000000d9b8783b */ /* 0x0002620000000200 */
[----:B------:R-:W-:-:S05]  /*58c0*/  @P0 BRA `(.L_x_987) ;  /* 0x0000037000000947 */ /* 0x000fca0003800000 */
[----:B------:R-:W-:Y:S01]  /*58d0*/  SHF.R.S32.HI R6, RZ, 0x1f, R232 ;  /* 0x0000001fff067819 */ /* 0x000fe200000114e8 */
[----:B------:R-:W-:Y:S01]  /*58e0*/  IMAD.WIDE.U32 R4, R232, c[0x0][0x208], RZ ;  /* 0x00008200e8047a25 */ /* 0x000fe200078e00ff */
[----:B------:R-:W-:Y:S02]  /*58f0*/  SHF.R.S32.HI R0, RZ, 0x1f, R231 ;  /* 0x0000001fff007819 */ /* 0x000fe400000114e7 */
[----:B------:R-:W-:Y:S01]  /*5900*/  IADD3 R20, -R247, 0x10, RZ ;  /* 0x00000010f7147810 */ /* 0x000fe20007ffe1ff */
[----:B------:R-:W-:Y:S01]  /*5910*/  IMAD R6, R6, c[0x0][0x208], RZ ;  /* 0x0000820006067a24 */ /* 0x000fe200078e02ff */
[----:B------:R-:W-:Y:S01]  /*5920*/  IADD3 R14, -R244, 0x10, RZ ;  /* 0x00000010f40e7810 */ /* 0x000fe20007ffe1ff */
[----:B------:R-:W-:Y:S01]  /*5930*/  IMAD R0, R0, c[0x0][0x218], RZ ;  /* 0x0000860000007a24 */ /* 0x000fe200078e02ff */
[----:B------:R-:W-:Y:S01]  /*5940*/  LOP3.LUT R20, R20, 0xf, RZ, 0xc0, !PT ;  /* 0x0000000f14147812 */ /* 0x000fe200078ec0ff */
[----:B------:R-:W-:Y:S01]  /*5950*/  IMAD R6, R232, c[0x0][0x20c], R6 ;  /* 0x00008300e8067a24 */ /* 0x000fe200078e0206 */
[----:B------:R-:W-:Y:S01]  /*5960*/  LOP3.LUT R14, R14, 0xf, RZ, 0xc0, !PT ;  /* 0x0000000f0e0e7812 */ /* 0x000fe200078ec0ff */
[----:B------:R-:W-:Y:S02]  /*5970*/  IMAD R0, R231, c[0x0][0x21c], R0 ;  /* 0x00008700e7007a24 */ /* 0x000fe400078e0200 */
[----:B------:R-:W-:Y:S04]  /*5980*/  IMAD.IADD R5, R5, 0x1, R6 ;  /* 0x0000000105057824 */ /* 0x000fe800078e0206 */
[----:B------:R-:W-:Y:S05]  /*5990*/  IMAD.WIDE.U32 R4, R231, c[0x0][0x218], R4 ;  /* 0x00008600e7047a25 */ /* 0x000fea00078e0004 */
[----:B------:R-:W-:Y:S01]  /*59a0*/  IADD3 R6, P0, R4, UR14, RZ ;  /* 0x0000000e04067c10 */ /* 0x000fe2000ff1e0ff */
[----:B------:R-:W-:Y:S03]  /*59b0*/  IMAD.SHL.U32 R4, R200, 0x2, RZ ;  /* 0x00000002c8047824 */ /* 0x000fe600078e00ff */
[----:B------:R-:W-:Y:S02]  /*59c0*/  IADD3.X R0, R5, UR19, R0, P0, !PT ;  /* 0x0000001305007c10 */ /* 0x000fe400087fe400 */
[----:B------:R-:W-:Y:S02]  /*59d0*/  LEA R7, P0, R6, c[0x0][0x1f8], 0x1 ;  /* 0x00007e0006077a11 */ /* 0x000fe400078008ff */
[----:B------:R-:W-:Y:S02]  /*59e0*/  SHF.L.U64.HI R5, R200, 0x1, R203 ;  /* 0x00000001c8057819 */ /* 0x000fe400000102cb */
[----:B------:R-:W-:Y:S01]  /*59f0*/  LEA.HI.X R6, R6, c[0x0][0x1fc], R0, 0x1, P0 ;  /* 0x00007f0006067a11 */ /* 0x000fe200000f0c00 */
[----:B------:R-:W5:Y:S01]  /*5a00*/  SHFL.IDX PT, R12, R7, 0x1, 0x181f ;  /* 0x00381f00070c7f89 */ /* 0x000f6200000e0000 */
[----:B------:R-:W-:Y:S03]  /*5a10*/  IADD3 R0, -R243, 0x10, RZ ;  /* 0x00000010f3007810 */ /* 0x000fe60007ffe1ff */
[----:B------:R-:W4:Y:S01]  /*5a20*/  SHFL.IDX PT, R13, R6, 0x1, 0x181f ;  /* 0x00381f00060d7f89 */ /* 0x000f2200000e0000 */
[----:B------:R-:W-:Y:S03]  /*5a30*/  LOP3.LUT R0, R0, 0xf, RZ, 0xc0, !PT ;  /* 0x0000000f00007812 */ /* 0x000fe600078ec0ff */
[----:B------:R-:W3:Y:S04]  /*5a40*/  SHFL.IDX PT, R7, R7, RZ, 0x181f ;  /* 0x00181fff07077589 */ /* 0x000ee800000e0000 */
[----:B------:R-:W2:Y:S01]  /*5a50*/  SHFL.IDX PT, R6, R6, RZ, 0x181f ;  /* 0x00181fff06067589 */ /* 0x000ea200000e0000 */
[-C--:B-----5:R-:W-:Y:S04]  /*5a60*/  IADD3 R20, P2, P0, R20, R12.reuse, R248 ;  /* 0x0000000c14147210 */ /* 0x0a0fe8000785e0f8 */
[-C--:B----4-:R-:W-:Y:S02]  /*5a70*/  IADD3.X R21, RZ, R13.reuse, R249, P2, P0 ;  /* 0x0000000dff157210 */ /* 0x090fe400017e04f9 */
[-C--:B------:R-:W-:Y:S04]  /*5a80*/  IADD3 R14, P2, P0, R14, R12.reuse, R245 ;  /* 0x0000000c0e0e7210 */ /* 0x080fe8000785e0f5 */
[-C--:B------:R-:W-:Y:S02]  /*5a90*/  IADD3.X R15, RZ, R13.reuse, R246, P2, P0 ;  /* 0x0000000dff0f7210 */ /* 0x080fe400017e04f6 */
[----:B------:R-:W-:Y:S04]  /*5aa0*/  IADD3 R22, P2, P0, R0, R12, R4 ;  /* 0x0000000c00167210 */ /* 0x000fe8000785e004 */
[--C-:B------:R-:W-:Y:S02]  /*5ab0*/  IADD3.X R23, RZ, R13, R5.reuse, P2, P0 ;  /* 0x0000000dff177210 */ /* 0x100fe400017e0405 */
[----:B---3--:R-:W-:Y:S02]  /*5ac0*/  IADD3 R4, P0, R7, R4, RZ ;  /* 0x0000000407047210 */ /* 0x008fe40007f1e0ff */
[----:B------:R-:W-:Y:S03]  /*5ad0*/  ISETP.GE.AND P2, PT, R235, c[0x0][0x1d4], PT ;  /* 0x00007500eb007a0c */ /* 0x000fe60003f46270 */
[C---:B--2---:R-:W-:Y:S01]  /*5ae0*/  IMAD.X R5, R6.reuse, 0x1, R5, P0 ;  /* 0x0000000106057824 */ /* 0x044fe200000e0605 */
[C---:B------:R-:W-:Y:S05]  /*5af0*/  IADD3 R30, P0, R7.reuse, R250, RZ ;  /* 0x000000fa071e7210 */ /* 0x040fea0007f1e0ff */
[C---:B------:R-:W-:Y:S01]  /*5b00*/  IMAD.X R31, R6.reuse, 0x1, R251, P0 ;  /* 0x00000001061f7824 */ /* 0x040fe200000e06fb */
[C---:B------:R-:W-:Y:S04]  /*5b10*/  IADD3 R28, P0, R7.reuse, R248, RZ ;  /* 0x000000f8071c7210 */ /* 0x040fe80007f1e0ff */
[----:B------:R2:W-:Y:S01]  /*5b20*/  LDGSTS.E.BYPASS.LTC128B.128 [R238], [R30.64], !P2 ;  /* 0x000000001eee7fae */ /* 0x0005e2000d101d50 */
[C---:B------:R-:W-:Y:S01]  /*5b30*/  IMAD.X R29, R6.reuse, 0x1, R249, P0 ;  /* 0x00000001061d7824 */ /* 0x040fe200000e06f9 */
[----:B------:R-:W-:Y:S04]  /*5b40*/  IADD3 R188, P0, R7, R245, RZ ;  /* 0x000000f507bc7210 */ /* 0x000fe80007f1e0ff */
[----:B------:R2:W-:Y:S01]  /*5b50*/  LDGSTS.E.BYPASS.LTC128B.128 [R238+0x2000], [R28.64], !P6 ;  /* 0x020000001cee7fae */ /* 0x0005e2000f101d50 */
[----:B------:R-:W-:Y:S01]  /*5b60*/  IMAD.X R189, R6, 0x1, R246, P0 ;  /* 0x0000000106bd7824 */ /* 0x000fe200000e06f6 */
[----:B------:R-:W-:Y:S04]  /*5b70*/  IADD3 R12, P0, R12, R250, RZ ;  /* 0x000000fa0c0c7210 */ /* 0x000fe80007f1e0ff */
[----:B------:R2:W-:Y:S01]  /*5b80*/  LDGSTS.E.BYPASS.LTC128B.128 [R238+0x4000], [R188.64], !P5 ;  /* 0x04000000bcee7fae */ /* 0x0005e2000e901d50 */
[----:B------:R-:W-:Y:S01]  /*5b90*/  IMAD.X R13, R13, 0x1, R251, P0 ;  /* 0x000000010d0d7824 */ /* 0x000fe200000e06fb */
[----:B------:R-:W-:Y:S02]  /*5ba0*/  ISETP.NE.U32.AND P0, PT, R247, RZ, PT ;  /* 0x000000fff700720c */ /* 0x000fe40003f05070 */
[----:B------:R2:W-:Y:S04]  /*5bb0*/  LDGSTS.E.BYPASS.LTC128B.128 [R238+0x6000], [R4.64], !P4 ;  /* 0x0600000004ee7fae */ /* 0x0005e8000e101d50 */
[----:B------:R2:W-:Y:S07]  /*5bc0*/  LDGSTS.E.BYPASS.LTC128B.128 [R238+0x1000], [R12.64], !P2 ;  /* 0x010000000cee7fae */ /* 0x0005ee000d101d50 */
[----:B------:R2:W-:Y:S01]  /*5bd0*/  LDGSTS.E.BYPASS.LTC128B.128.ZFILL [R238+0x3000], [R20.64], P0 ;  /* 0x0300000014ee7fae */ /* 0x0005e20008141d50 */
[----:B------:R-:W-:Y:S11]  /*5be0*/  ISETP.NE.U32.AND P0, PT, R244, RZ, PT ;  /* 0x000000fff400720c */ /* 0x000ff60003f05070 */
[----:B------:R-:W-:Y:S02]  /*5bf0*/  @!UPT UIADD3 URZ, URZ, URZ, URZ ;  /* 0x0000003f3f3ff290 */ /* 0x000fe4000fffe03f */
[----:B------:R2:W-:Y:S01]  /*5c00*/  LDGSTS.E.BYPASS.LTC128B.128.ZFILL [R238+0x5000], [R14.64], P0 ;  /* 0x050000000eee7fae */ /* 0x0005e20008141d50 */
[----:B------:R-:W-:Y:S11]  /*5c10*/  ISETP.NE.U32.AND P0, PT, R243, RZ, PT ;  /* 0x000000fff300720c */ /* 0x000ff60003f05070 */
[----:B------:R-:W-:Y:S02]  /*5c20*/  @!UPT UIADD3 URZ, URZ, URZ, URZ ;  /* 0x0000003f3f3ff290 */ /* 0x000fe4000fffe03f */
[----:B------:R2:W-:Y:S02]  /*5c30*/  LDGSTS.E.BYPASS.LTC128B.128.ZFILL [R238+0x7000], [R22.64], P0 ;  /* 0x0700000016ee7fae */ /* 0x0005e40008141d50 */
.L_x_987:
[C---:B--23--:R-:W-:Y:S01]  /*5c40*/  HMMA.16816.F32 R4, R32.reuse, R8, RZ ;  /* 0x000000082004723c */ /* 0x04cfe200000018ff */
[----:B------:R-:W-:Y:S01]  /*5c50*/  LDSM.16.M88.4 R188, [R224+0x8100] ;  /* 0x00810000e0bc783b */ /* 0x000fe20000000200 */
[----:B------:R-:W-:Y:S05]  /*5c60*/  UISETP.GT.AND UP0, UPT, UR21, UR7, UPT ;  /* 0x000000071500728c */ /* 0x000fea000bf04270 */
[----:B------:R-:W0:Y:S01]  /*5c70*/  LDGDEPBAR ;  /* 0x00000000000079af */ /* 0x000e220000000000 */
[C---:B------:R-:W-:Y:S01]  /*5c80*/  HMMA.16816.F32 R8, R32.reuse, R10, RZ ;  /* 0x0000000a2008723c */ /* 0x040fe200000018ff */
[----:B------:R-:W-:Y:S04]  /*5c90*/  PLOP3.LUT P0, PT, PT, PT, UP0, 0x40, 0x0 ;  /* 0x000000000000781c */ /* 0x000fe80003f0e808 */
[----:B------:R-:W-:Y:S03]  /*5ca0*/  LDSM.16.M88.4 R192, [R224+0x8900] ;  /* 0x00890000e0c0783b */ /* 0x000fe60000000200 */
[C---:B----4-:R-:W-:Y:S03]  /*5cb0*/  HMMA.16816.F32 R12, R32.reuse, R16, RZ ;  /* 0x00000010200c723c */ /* 0x050fe600000018ff */
[----:B------:R-:W-:Y:S05]  /*5cc0*/  LDSM.16.M88.4 R196, [R224+0x9900] ;  /* 0x00990000e0c4783b */ /* 0x000fea0000000200 */
[C---:B------:R-:W-:Y:S08]  /*5cd0*/  HMMA.16816.F32 R16, R32.reuse, R18, RZ ;  /* 0x000000122010723c */ /* 0x040ff000000018ff */
[C---:B-1----:R-:W-:Y:S08]  /*5ce0*/  HMMA.16816.F32 R20, R32.reuse, R24, RZ ;  /* 0x000000182014723c */ /* 0x042ff000000018ff */
[C---:B------:R-:W-:Y:S08]  /*5cf0*/  HMMA.16816.F32 R24, R32.reuse, R26, RZ ;  /* 0x0000001a2018723c */ /* 0x040ff000000018ff */
[C---:B------:R-:W-:Y:S08]  /*5d00*/  HMMA.16816.F32 R28, R32.reuse, R164, RZ ;  /* 0x000000a4201c723c */ /* 0x040ff000000018ff */
[----:B------:R-:W-:Y:S01]  /*5d10*/  HMMA.16816.F32 R32, R32, R166, RZ ;  /* 0x000000a62020723c */ /* 0x000fe200000018ff */
[----:B------:R-:W1:Y:S07]  /*5d20*/  LDSM.16.M88.4 R164, [R225+0x10100] ;  /* 0x01010000e1a4783b */ /* 0x000e6e0000000200 */
        /* <DEDUP_REMOVED lines=8> */
[----:B------:R-:W3:Y:S07]  /*5db0*/  LDSM.16.M88.4 R180, [R216] ;  /* 0x00000000d8b4783b */ /* 0x000eee0000000200 */
[C---:B------:R-:W-:Y:S08]  /*5dc0*/  HMMA.16816.F32 R28, R168.reuse, R184, R28 ;  /* 0x000000b8a81c723c */ /* 0x040ff0000000181c */
[----:B------:R-:W-:Y:S01]  /*5dd0*/  HMMA.16816.F32 R32, R168, R186, R32 ;  /* 0x000000baa820723c */ /* 0x000fe20000001820 */
[----:B------:R-:W4:Y:S06]  /*5de0*/  LDSM.16.M88.4 R168, [R216+0x800] ;  /* 0x00080000d8a8783b */ /* 0x000f2c0000000200 */
[----:B------:R-:W-:Y:S01]  /*5df0*/  LDSM.16.M88.4 R184, [R230+0x14100] ;  /* 0x01410000e6b8783b */ /* 0x000fe20000000200 */
[C---:B-1----:R-:W-:Y:S08]  /*5e00*/  HMMA.16816.F32 R4, R164.reuse, R188, R4 ;  /* 0x000000bca404723c */ /* 0x042ff00000001804 */
        /* <DEDUP_REMOVED lines=10> */
[----:B------:R-:W2:Y:S06]  /*5eb0*/  LDSM.16.M88.4 R164, [R216+0x1800] ;  /* 0x00180000d8a4783b */ /* 0x000eac0000000200 */
[----:B------:R-:W-:Y:S01]  /*5ec0*/  LDSM.16.M88.4 R196, [R229+0xb900] ;  /* 0x00b90000e5c4783b */ /* 0x000fe20000000200 */
[C---:B---3--:R-:W-:Y:S08]  /*5ed0*/  HMMA.16816.F32 R4, R176.reuse, R180, R4 ;  /* 0x000000b4b004723c */ /* 0x048ff00000001804 */
[C---:B------:R-:W-:Y:S01]  /*5ee0*/  HMMA.16816.F32 R8, R176.reuse, R182, R8 ;  /* 0x000000b6b008723c */ /* 0x040fe20000001808 */
[----:B------:R-:W3:Y:S07]  /*5ef0*/  LDSM.16.M88.4 R180, [R229+0xb100] ;  /* 0x00b10000e5b4783b */ /* 0x000eee0000000200 */
[C---:B----4-:R-:W-:Y:S08]  /*5f00*/  HMMA.16816.F32 R12, R176.reuse, R168, R12 ;  /* 0x000000a8b00c723c */ /* 0x050ff0000000180c */
[C---:B------:R-:W-:Y:S01]  /*5f10*/  HMMA.16816.F32 R16, R176.reuse, R170, R16 ;  /* 0x000000aab010723c */ /* 0x040fe20000001810 */
[----:B------:R-:W-:Y:S07]  /*5f20*/  LDSM.16.M88.4 R168, [R215] ;  /* 0x00000000d7a8783b */ /* 0x000fee0000000200 */
[C---:B-1----:R-:W-:Y:S08]  /*5f30*/  HMMA.16816.F32 R20, R176.reuse, R172, R20 ;  /* 0x000000acb014723c */ /* 0x042ff00000001814 */
[C---:B------:R-:W-:Y:S01]  /*5f40*/  HMMA.16816.F32 R24, R176.reuse, R174, R24 ;  /* 0x000000aeb018723c */ /* 0x040fe20000001818 */
[----:B------:R-:W-:Y:S07]  /*5f50*/  LDSM.16.M88.4 R172, [R214] ;  /* 0x00000000d6ac783b */ /* 0x000fee0000000200 */
[C---:B--2---:R-:W-:Y:S08]  /*5f60*/  HMMA.16816.F32 R28, R176.reuse, R164, R28 ;  /* 0x000000a4b01c723c */ /* 0x044ff0000000181c */
[----:B------:R-:W-:Y:S01]  /*5f70*/  HMMA.16816.F32 R32, R176, R166, R32 ;  /* 0x000000a6b020723c */ /* 0x000fe20000001820 */
[----:B------:R-:W1:Y:S06]  /*5f80*/  LDSM.16.M88.4 R164, [R226+0x14100] ;  /* 0x01410000e2a4783b */ /* 0x000e6c0000000200 */
[----:B------:R-:W2:Y:S01]  /*5f90*/  LDSM.16.M88.4 R176, [R213] ;  /* 0x00000000d5b0783b */ /* 0x000ea20000000200 */
        /* <DEDUP_REMOVED lines=15> */
[----:B------:R-:W1:Y:S07]  /*6090*/  LDSM.16.M88.4 R168, [R224+0xb100] ;  /* 0x00b10000e0a8783b */ /* 0x000e6e0000000200 */
[C---:B------:R-:W-:Y:S08]  /*60a0*/  HMMA.16816.F32 R12, R164.reuse, R172, R12 ;  /* 0x000000aca40c723c */ /* 0x040ff0000000180c */
[C---:B------:R-:W-:Y:S01]  /*60b0*/  HMMA.16816.F32 R16, R164.reuse, R174, R16 ;  /* 0x000000aea410723c */ /* 0x040fe20000001810 */
[----:B------:R-:W-:Y:S07]  /*60c0*/  LDSM.16.M88.4 R172, [R216+0x2000] ;  /* 0x00200000d8ac783b */ /* 0x000fee0000000200 */
[C---:B--2---:R-:W-:Y:S08]  /*60d0*/  HMMA.16816.F32 R20, R164.reuse, R176, R20 ;  /* 0x000000b0a414723c */ /* 0x044ff00000001814 */
[C---:B------:R-:W-:Y:S01]  /*60e0*/  HMMA.16816.F32 R24, R164.reuse, R178, R24 ;  /* 0x000000b2a418723c */ /* 0x040fe20000001818 */
[----:B------:R-:W-:Y:S07]  /*60f0*/  LDSM.16.M88.4 R176, [R216+0x2800] ;  /* 0x00280000d8b0783b */ /* 0x000fee0000000200 */
[C---:B---3--:R-:W-:Y:S08]  /*6100*/  HMMA.16816.F32 R28, R164.reuse, R180, R28 ;  /* 0x000000b4a41c723c */ /* 0x048ff0000000181c */
[----:B------:R-:W-:Y:S01]  /*6110*/  HMMA.16816.F32 R32, R164, R182, R32 ;  /* 0x000000b6a420723c */ /* 0x000fe20000001820 */
[----:B------:R-:W2:Y:S06]  /*6120*/  LDSM.16.M88.4 R164, [R223+0x14100] ;  /* 0x01410000dfa4783b */ /* 0x000eac0000000200 */
[----:B------:R-:W3:Y:S01]  /*6130*/  LDSM.16.M88.4 R180, [R216+0x3000] ;  /* 0x00300000d8b4783b */ /* 0x000ee20000000200 */
[C---:B------:R-:W-:Y:S08]  /*6140*/  HMMA.16816.F32 R4, R188.reuse, R192, R4 ;  /* 0x000000c0bc04723c */ /* 0x040ff00000001804 */
[C---:B------:R-:W-:Y:S01]  /*6150*/  HMMA.16816.F32 R8, R188.reuse, R194, R8 ;  /* 0x000000c2bc08723c */ /* 0x040fe20000001808 */
[----:B------:R-:W5:Y:S07]  /*6160*/  LDSM.16.M88.4 R192, [R216+0x3800] ;  /* 0x00380000d8c0783b */ /* 0x000f6e0000000200 */
[C---:B----4-:R-:W-:Y:S08]  /*6170*/  HMMA.16816.F32 R12, R188.reuse, R184, R12 ;  /* 0x000000b8bc0c723c */ /* 0x050ff0000000180c */
[C---:B------:R-:W-:Y:S01]  /*6180*/  HMMA.16816.F32 R16, R188.reuse, R186, R16 ;  /* 0x000000babc10723c */ /* 0x040fe20000001810 */
[----:B------:R-:W-:Y:S07]  /*6190*/  LDSM.16.M88.4 R184, [R229+0xc100] ;  /* 0x00c10000e5b8783b */ /* 0x000fee0000000200 */
[C---:B-1----:R-:W-:Y:S08]  /*61a0*/  HMMA.16816.F32 R20, R188.reuse, R168, R20 ;  /* 0x000000a8bc14723c */ /* 0x042ff00000001814 */
[C---:B------:R-:W-:Y:S01]  /*61b0*/  HMMA.16816.F32 R24, R188.reuse, R170, R24 ;  /* 0x000000aabc18723c */ /* 0x040fe20000001818 */
[----:B------:R-:W1:Y:S07]  /*61c0*/  LDSM.16.M88.4 R168, [R230+0x18100] ;  /* 0x01810000e6a8783b */ /* 0x000e6e0000000200 */
[C---:B------:R-:W-:Y:S08]  /*61d0*/  HMMA.16816.F32 R28, R188.reuse, R196, R28 ;  /* 0x000000c4bc1c723c */ /* 0x040ff0000000181c */
[----:B------:R-:W-:Y:S01]  /*61e0*/  HMMA.16816.F32 R32, R188, R198, R32 ;  /* 0x000000c6bc20723c */ /* 0x000fe20000001820 */
[----:B------:R-:W-:Y:S06]  /*61f0*/  LDSM.16.M88.4 R188, [R211] ;  /* 0x00000000d3bc783b */ /* 0x000fec0000000200 */
[----:B------:R-:W-:Y:S01]  /*6200*/  LDSM.16.M88.4 R196, [R208] ;  /* 0x00000000d0c4783b */ /* 0x000fe20000000200 */
        /* <DEDUP_REMOVED lines=8> */
[----:B------:R-:W-:Y:S07]  /*6290*/  LDSM.16.M88.4 R180, [R226+0x18100] ;  /* 0x01810000e2b4783b */ /* 0x000fee0000000200 */
[C---:B-----5:R-:W-:Y:S08]  /*62a0*/  HMMA.16816.F32 R28, R164.reuse, R192, R28 ;  /* 0x000000c0a41c723c */ /* 0x060ff0000000181c */
[----:B------:R-:W-:Y:S01]  /*62b0*/  HMMA.16816.F32 R32, R164, R194, R32 ;  /* 0x000000c2a420723c */ /* 0x000fe20000001820 */
[----:B------:R-:W3:Y:S06]  /*62c0*/  LDSM.16.M88.4 R164, [R229+0xd900] ;  /* 0x00d90000e5a4783b */ /* 0x000eec0000000200 */
[----:B------:R-:W5:Y:S01]  /*62d0*/  LDSM.16.M88.4 R192, [R210] ;  /* 0x00000000d2c0783b */ /* 0x000f620000000200 */
[C---:B-1----:R-:W-:Y:S08]  /*62e0*/  HMMA.16816.F32 R4, R168.reuse, R184, R4 ;  /* 0x000000b8a804723c */ /* 0x042ff00000001804 */
[C---:B------:R-:W-:Y:S01]  /*62f0*/  HMMA.16816.F32 R8, R168.reuse, R186, R8 ;  /* 0x000000baa808723c */ /* 0x040fe20000001808 */
[----:B------:R-:W1:Y:S07]  /*6300*/  LDSM.16.M88.4 R184, [R209] ;  /* 0x00000000d1b8783b */ /* 0x000e6e0000000200 */
[C---:B--2---:R-:W-:Y:S08]  /*6310*/  HMMA.16816.F32 R12, R168.reuse, R172, R12 ;  /* 0x000000aca80c723c */ /* 0x044ff0000000180c */
[C---:B------:R-:W-:Y:S01]  /*6320*/  HMMA.16816.F32 R16, R168.reuse, R174, R16 ;  /* 0x000000aea810723c */ /* 0x040fe20000001810 */
[----:B------:R-:W-:Y:S07]  /*6330*/  LDSM.16.M88.4 R172, [R224+0xc900] ;  /* 0x00c90000e0ac783b */ /* 0x000fee0000000200 */
[C---:B----4-:R-:W-:Y:S08]  /*6340*/  HMMA.16816.F32 R20, R168.reuse, R176, R20 ;  /* 0x000000b0a814723c */ /* 0x050ff00000001814 */
[C---:B------:R-:W-:Y:S01]  /*6350*/  HMMA.16816.F32 R24, R168.reuse, R178, R24 ;  /* 0x000000b2a818723c */ /* 0x040fe20000001818 */
[----:B------:R-:W-:Y:S07]  /*6360*/  LDSM.16.M88.4 R176, [R224+0xd100] ;  /* 0x00d10000e0b0783b */ /* 0x000fee0000000200 */
[C---:B---3--:R-:W-:Y:S08]  /*6370*/  HMMA.16816.F32 R28, R168.reuse, R164, R28 ;  /* 0x000000a4a81c723c */ /* 0x048ff0000000181c */
[----:B------:R-:W-:Y:S01]  /*6380*/  HMMA.16816.F32 R32, R168, R166, R32 ;  /* 0x000000a6a820723c */ /* 0x000fe20000001820 */
[----:B------:R-:W-:Y:S06]  /*6390*/  LDSM.16.M88.4 R164, [R225+0x18100] ;  /* 0x01810000e1a4783b */ /* 0x000fec0000000200 */
[----:B------:R-:W2:Y:S01]  /*63a0*/  LDSM.16.M88.4 R168, [R224+0xc100] ;  /* 0x00c10000e0a8783b */ /* 0x000ea20000000200 */
[C---:B------:R-:W-:Y:S08]  /*63b0*/  HMMA.16816.F32 R4, R180.reuse, R188, R4 ;  /* 0x000000bcb404723c */ /* 0x040ff00000001804 */
[C---:B------:R-:W-:Y:S01]  /*63c0*/  HMMA.16816.F32 R8, R180.reuse, R190, R8 ;  /* 0x000000beb408723c */ /* 0x040fe20000001808 */
[----:B------:R-:W3:Y:S07]  /*63d0*/  LDSM.16.M88.4 R188, [R224+0xd900] ;  /* 0x00d90000e0bc783b */ /* 0x000eee0000000200 */
[C---:B-----5:R-:W-:Y:S08]  /*63e0*/  HMMA.16816.F32 R12, R180.reuse, R192, R12 ;  /* 0x000000c0b40c723c */ /* 0x060ff0000000180c */
[C---:B------:R-:W-:Y:S01]  /*63f0*/  HMMA.16816.F32 R16, R180.reuse, R194, R16 ;  /* 0x000000c2b410723c */ /* 0x040fe20000001810 */
[----:B------:R-:W-:Y:S07]  /*6400*/  LDSM.16.M88.4 R192, [R216+0x4000] ;  /* 0x00400000d8c0783b */ /* 0x000fee0000000200 */
[C---:B-1----:R-:W-:Y:S08]  /*6410*/  HMMA.16816.F32 R20, R180.reuse, R184, R20 ;  /* 0x000000b8b414723c */ /* 0x042ff00000001814 */
[C---:B------:R-:W-:Y:S01]  /*6420*/  HMMA.16816.F32 R24, R180.reuse, R186, R24 ;  /* 0x000000bab418723c */ /* 0x040fe20000001818 */
[----:B------:R-:W1:Y:S07]  /*6430*/  LDSM.16.M88.4 R184, [R223+0x18100] ;  /* 0x01810000dfb8783b */ /* 0x000e6e0000000200 */
[C---:B------:R-:W-:Y:S08]  /*6440*/  HMMA.16816.F32 R28, R180.reuse, R196, R28 ;  /* 0x000000c4b41c723c */ /* 0x040ff0000000181c */
[----:B------:R-:W-:Y:S01]  /*6450*/  HMMA.16816.F32 R32, R180, R198, R32 ;  /* 0x000000c6b420723c */ /* 0x000fe20000001820 */
[----:B------:R-:W4:Y:S06]  /*6460*/  LDSM.16.M88.4 R180, [R216+0x4800] ;  /* 0x00480000d8b4783b */ /* 0x000f2c0000000200 */
[----:B------:R-:W-:Y:S01]  /*6470*/  LDSM.16.M88.4 R196, [R229+0xe100] ;  /* 0x00e10000e5c4783b */ /* 0x000fe20000000200 */
[C---:B--2---:R-:W-:Y:S08]  /*6480*/  HMMA.16816.F32 R4, R164.reuse, R168, R4 ;  /* 0x000000a8a404723c */ /* 0x044ff00000001804 */
[C---:B------:R-:W-:Y:S01]  /*6490*/  HMMA.16816.F32 R8, R164.reuse, R170, R8 ;  /* 0x000000aaa408723c */ /* 0x040fe20000001808 */
[----:B------:R-:W2:Y:S07]  /*64a0*/  LDSM.16.M88.4 R168, [R216+0x5000] ;  /* 0x00500000d8a8783b */ /* 0x000eae0000000200 */
[C---:B------:R-:W-:Y:S08]  /*64b0*/  HMMA.16816.F32 R12, R164.reuse, R172, R12 ;  /* 0x000000aca40c723c */ /* 0x040ff0000000180c */
[C---:B------:R-:W-:Y:S01]  /*64c0*/  HMMA.16816.F32 R16, R164.reuse, R174, R16 ;  /* 0x000000aea410723c */ /* 0x040fe20000001810 */
[----:B------:R-:W5:Y:S07]  /*64d0*/  LDSM.16.M88.4 R172, [R216+0x5800] ;  /* 0x00580000d8ac783b */ /* 0x000f6e0000000200 */
[C---:B------:R-:W-:Y:S08]  /*64e0*/  HMMA.16816.F32 R20, R164.reuse, R176, R20 ;  /* 0x000000b0a414723c */ /* 0x040ff00000001814 */
[C---:B------:R-:W-:Y:S01]  /*64f0*/  HMMA.16816.F32 R24, R164.reuse, R178, R24 ;  /* 0x000000b2a418723c */ /* 0x040fe20000001818 */
[----:B------:R-:W2:Y:S07]  /*6500*/  LDSM.16.M88.4 R176, [R230+0x1c100] ;  /* 0x01c10000e6b0783b */ /* 0x000eae0000000200 */
[C---:B---3--:R-:W-:Y:S08]  /*6510*/  HMMA.16816.F32 R28, R164.reuse, R188, R28 ;  /* 0x000000bca41c723c */ /* 0x048ff0000000181c */
[----:B------:R-:W-:Y:S01]  /*6520*/  HMMA.16816.F32 R32, R164, R190, R32 ;  /* 0x000000bea420723c */ /* 0x000fe20000001820 */
[----:B------:R-:W3:Y:S06]  /*6530*/  LDSM.16.M88.4 R164, [R229+0xe900] ;  /* 0x00e90000e5a4783b */ /* 0x000eec0000000200 */
[----:B------:R-:W3:Y:S01]  /*6540*/  LDSM.16.M88.4 R188, [R229+0xf100] ;  /* 0x00f10000e5bc783b */ /* 0x000ee20000000200 */
[C---:B-1----:R-:W-:Y:S08]  /*6550*/  HMMA.16816.F32 R4, R184.reuse, R192, R4 ;  /* 0x000000c0b804723c */ /* 0x042ff00000001804 */
[C---:B------:R-:W-:Y:S01]  /*6560*/  HMMA.16816.F32 R8, R184.reuse, R194, R8 ;  /* 0x000000c2b808723c */ /* 0x040fe20000001808 */
[----:B------:R-:W1:Y:S07]  /*6570*/  LDSM.16.M88.4 R192, [R229+0xf900] ;  /* 0x00f90000e5c0783b */ /* 0x000e6e0000000200 */
[C---:B----4-:R-:W-:Y:S08]  /*6580*/  HMMA.16816.F32 R12, R184.reuse, R180, R12 ;  /* 0x000000b4b80c723c */ /* 0x050ff0000000180c */
[C---:B------:R-:W-:Y:S01]  /*6590*/  HMMA.16816.F32 R16, R184.reuse, R182, R16 ;  /* 0x000000b6b810723c */ /* 0x040fe20000001810 */
[----:B------:R-:W-:Y:S07]  /*65a0*/  LDSM.16.M88.4 R180, [R206] ;  /* 0x00000000ceb4783b */ /* 0x000fee0000000200 */
[C---:B--2---:R-:W-:Y:S08]  /*65b0*/  HMMA.16816.F32 R20, R184.reuse, R168, R20 ;  /* 0x000000a8b814723c */ /* 0x044ff00000001814 */
[C---:B------:R-:W-:Y:S01]  /*65c0*/  HMMA.16816.F32 R24, R184.reuse, R170, R24 ;  /* 0x000000aab818723c */ /* 0x040fe20000001818 */
[----:B------:R-:W-:Y:S07]  /*65d0*/  LDSM.16.M88.4 R168, [R226+0x1c100] ;  /* 0x01c10000e2a8783b */ /* 0x000fee0000000200 */
[C---:B-----5:R-:W-:Y:S08]  /*65e0*/  HMMA.16816.F32 R28, R184.reuse, R172, R28 ;  /* 0x000000acb81c723c */ /* 0x060ff0000000181c */
[----:B------:R-:W-:Y:S01]  /*65f0*/  HMMA.16816.F32 R32, R184, R174, R32 ;  /* 0x000000aeb820723c */ /* 0x000fe20000001820 */
[----:B------:R-:W2:Y:S06]  /*6600*/  LDSM.16.M88.4 R172, [R207] ;  /* 0x00000000cfac783b */ /* 0x000eac0000000200 */
[----:B------:R-:W-:Y:S01]  /*6610*/  LDSM.16.M88.4 R184, [R204] ;  /* 0x00000000ccb8783b */ /* 0x000fe20000000200 */
[C---:B------:R-:W-:Y:S08]  /*6620*/  HMMA.16816.F32 R4, R176.reuse, R196, R4 ;  /* 0x000000c4b004723c */ /* 0x040ff00000001804 */
[C---:B------:R-:W-:Y:S01]  /*6630*/  HMMA.16816.F32 R8, R176.reuse, R198, R8 ;  /* 0x000000c6b008723c */ /* 0x040fe20000001808 */
[----:B------:R-:W-:Y:S07]  /*6640*/  LDSM.16.M88.4 R196, [R224+0xe100] ;  /* 0x00e10000e0c4783b */ /* 0x000fee0000000200 */
[C---:B---3--:R-:W-:Y:S08]  /*6650*/  HMMA.16816.F32 R12, R176.reuse, R164, R12 ;  /* 0x000000a4b00c723c */ /* 0x048ff0000000180c */
[C---:B------:R-:W-:Y:S01]  /*6660*/  HMMA.16816.F32 R16, R176.reuse, R166, R16 ;  /* 0x000000a6b010723c */ /* 0x040fe20000001810 */
[----:B------:R-:W3:Y:S07]  /*6670*/  LDSM.16.M88.4 R164, [R205] ;  /* 0x00000000cda4783b */ /* 0x000eee0000000200 */
[C---:B------:R-:W-:Y:S08]  /*6680*/  HMMA.16816.F32 R20, R176.reuse, R188, R20 ;  /* 0x000000bcb014723c */ /* 0x040ff00000001814 */
[C---:B------:R-:W-:Y:S01]  /*6690*/  HMMA.16816.F32 R24, R176.reuse, R190, R24 ;  /* 0x000000beb018723c */ /* 0x040fe20000001818 */
[----:B------:R-:W4:Y:S07]  /*66a0*/  LDSM.16.M88.4 R188, [R225+0x1c100] ;  /* 0x01c10000e1bc783b */ /* 0x000f2e0000000200 */
[C---:B-1----:R-:W-:Y:S08]  /*66b0*/  HMMA.16816.F32 R28, R176.reuse, R192, R28 ;  /* 0x000000c0b01c723c */ /* 0x042ff0000000181c */
[----:B------:R-:W-:Y:S01]  /*66c0*/  HMMA.16816.F32 R32, R176, R194, R32 ;  /* 0x000000c2b020723c */ /* 0x000fe20000001820 */
[----:B------:R-:W1:Y:S06]  /*66d0*/  LDSM.16.M88.4 R176, [R224+0xe900] ;  /* 0x00e90000e0b0783b */ /* 0x000e6c0000000200 */
[----:B------:R-:W-:Y:S01]  /*66e0*/  LDSM.16.M88.4 R192, [R224+0xf900] ;  /* 0x00f90000e0c0783b */ /* 0x000fe20000000200 */
        /* <DEDUP_REMOVED lines=9> */
[C---:B------:R-:W-:Y:S08]  /*6780*/  HMMA.16816.F32 R28, R168.reuse, R184, R28 ;  /* 0x000000b8a81c723c */ /* 0x040ff0000000181c */
[----:B------:R-:W-:Y:S01]  /*6790*/  HMMA.16816.F32 R32, R168, R186, R32 ;  /* 0x000000baa820723c */ /* 0x000fe20000001820 */
[----:B------:R-:W3:Y:S06]  /*67a0*/  LDSM.16.M88.4 R168, [R216+0x6000] ;  /* 0x00600000d8a8783b */ /* 0x000eec0000000200 */
[----:B------:R-:W5:Y:S01]  /*67b0*/  LDSM.16.M88.4 R184, [R216+0x7000] ;  /* 0x00700000d8b8783b */ /* 0x000f620000000200 */
[C---:B----4-:R-:W-:Y:S08]  /*67c0*/  HMMA.16816.F32 R4, R188.reuse, R196, R4 ;  /* 0x000000c4bc04723c */ /* 0x050ff00000001804 */
[C---:B------:R-:W-:Y:S01]  /*67d0*/  HMMA.16816.F32 R8, R188.reuse, R198, R8 ;  /* 0x000000c6bc08723c */ /* 0x040fe20000001808 */
[----:B------:R-:W4:Y:S01]  /*67e0*/  LDSM.16.M88.4 R196, [R216+0x7800] ;  /* 0x00780000d8c4783b */ /* 0x000f220000000200 */
[----:B------:R-:W-:Y:S05]  /*67f0*/  DEPBAR.LE SB0, 0x0 ;  /* 0x000080000000791a */ /* 0x000fea0000000000 */
[----:B------:R-:W-:Y:S01]  /*6800*/  BAR.SYNC.DEFER_BLOCKING 0x0 ;  /* 0x0000000000007b1d */ /* 0x000fe20000010000 */
[C---:B-1----:R-:W-:Y:S08]  /*6810*/  HMMA.16816.F32 R12, R188.reuse, R176, R12 ;  /* 0x000000b0bc0c723c */ /* 0x042ff0000000180c */
[C---:B------:R-:W-:Y:S08]  /*6820*/  HMMA.16816.F32 R16, R188.reuse, R178, R16 ;  /* 0x000000b2bc10723c */ /* 0x040ff00000001810 */
[C---:B--2---:R-:W-:Y:S08]  /*6830*/  HMMA.16816.F32 R20, R188.reuse, R172, R20 ;  /* 0x000000acbc14723c */ /* 0x044ff00000001814 */
[C---:B------:R-:W-:Y:S08]  /*6840*/  HMMA.16816.F32 R24, R188.reuse, R174, R24 ;  /* 0x000000aebc18723c */ /* 0x040ff00000001818 */
[C---:B------:R-:W-:Y:S08]  /*6850*/  HMMA.16816.F32 R28, R188.reuse, R192, R28 ;  /* 0x000000c0bc1c723c */ /* 0x040ff0000000181c */
[----:B------:R-:W-:Y:S08]  /*6860*/  HMMA.16816.F32 R32, R188, R194, R32 ;  /* 0x000000c2bc20723c */ /* 0x000ff00000001820 */
[C---:B---3--:R-:W-:Y:S08]  /*6870*/  HMMA.16816.F32 R4, R164.reuse, R168, R4 ;  /* 0x000000a8a404723c */ /* 0x048ff00000001804 */
[C---:B------:R-:W-:Y:S08]  /*6880*/  HMMA.16816.F32 R8, R164.reuse, R170, R8 ;  /* 0x000000aaa408723c */ /* 0x040ff00000001808 */
[C---:B------:R-:W-:Y:S08]  /*6890*/  HMMA.16816.F32 R12, R164.reuse, R180, R12 ;  /* 0x000000b4a40c723c */ /* 0x040ff0000000180c */
[C---:B------:R-:W-:Y:S08]  /*68a0*/  HMMA.16816.F32 R16, R164.reuse, R182, R16 ;  /* 0x000000b6a410723c */ /* 0x040ff00000001810 */
[C---:B-----5:R-:W-:Y:S08]  /*68b0*/  HMMA.16816.F32 R20, R164.reuse, R184, R20 ;  /* 0x000000b8a414723c */ /* 0x060ff00000001814 */
[C---:B------:R-:W-:Y:S08]  /*68c0*/  HMMA.16816.F32 R24, R164.reuse, R186, R24 ;  /* 0x000000baa418723c */ /* 0x040ff00000001818 */
[C---:B----4-:R-:W-:Y:S08]  /*68d0*/  HMMA.16816.F32 R28, R164.reuse, R196, R28 ;  /* 0x000000c4a41c723c */ /* 0x050ff0000000181c */
[----:B------:R-:W-:Y:S01]  /*68e0*/  HMMA.16816.F32 R32, R164, R198, R32 ;  /* 0x000000c6a420723c */ /* 0x000fe20000001820 */
[----:B------:R-:W-:-:S07]  /*68f0*/  @P0 BRA `(.L_x_988) ;  /* 0x0000045000000947 */ /* 0x000fce0003800000 */
[----:B------:R-:W-:Y:S01]  /*6900*/  IADD3 R172, -R247, 0x10, RZ ;  /* 0x00000010f7ac7810 */ /* 0x000fe20007ffe1ff */
[----:B------:R-:W-:Y:S01]  /*6910*/  ULEA UR5, UR21, UR10, 0x6 ;  /* 0x0000000a15057291 */ /* 0x000fe2000f8e303f */
[----:B------:R-:W-:Y:S01]  /*6920*/  IADD3 R170, -R244, 0x10, RZ ;  /* 0x00000010f4aa7810 */ /* 0x000fe20007ffe1ff */
[----:B------:R-:W-:Y:S01]  /*6930*/  IMAD.MOV.U32 R231, RZ, RZ, RZ ;  /* 0x000000ffffe77224 */ /* 0x000fe200078e00ff */
[----:B------:R-:W-:Y:S02]  /*6940*/  LOP3.LUT R172, R172, 0xf, RZ, 0xc0, !PT ;  /* 0x0000000facac7812 */ /* 0x000fe400078ec0ff */
[----:B------:R-:W-:Y:S01]  /*6950*/  LOP3.LUT R170, R170, 0xf, RZ, 0xc0, !PT ;  /* 0x0000000faaaa7812 */ /* 0x000fe200078ec0ff */
[----:B------:R-:W-:Y:S05]  /*6960*/  IMAD.U32 R232, RZ, RZ, UR5 ;  /* 0x00000005ffe87e24 */ /* 0x000fea000f8e00ff */
[----:B------:R-:W-:Y:S05]  /*6970*/  IADD3 R232, R232, -0x40, R234 ;  /* 0xffffffc0e8e87810 */ /* 0x000fea0007ffe0ea */
[----:B------:R-:W-:Y:S04]  /*6980*/  @P3 IMAD.HI.U32 R164, R232, c[0x0][0x2bc], RZ ;  /* 0x0000af00e8a43a27 */ /* 0x000fe800078e00ff */
[----:B------:R-:W-:Y:S01]  /*6990*/  IMAD.MOV.U32 R0, RZ, RZ, R232 ;  /* 0x000000ffff007224 */ /* 0x000fe200078e00e8 */
[----:B------:R-:W-:Y:S04]  /*69a0*/  @P3 SHF.R.U32.HI R0, RZ, c[0x0][0x2c0], R164 ;  /* 0x0000b000ff003a19 */ /* 0x000fe800000116a4 */
[C---:B------:R-:W-:Y:S04]  /*69b0*/  @!P1 IADD3 R166, P0, R0.reuse, UR12, RZ ;  /* 0x0000000c00a69c10 */ /* 0x040fe8000ff1e0ff */
[----:B------:R-:W-:Y:S01]  /*69c0*/  @!P1 LEA.HI.X.SX32 R165, R0, UR6, 0x1, P0 ;  /* 0x0000000600a59c11 */ /* 0x000fe200080f0eff */
[----:B------:R-:W-:Y:S01]  /*69d0*/  IMAD.MOV R0, RZ, RZ, -R0 ;  /* 0x000000ffff007224 */ /* 0x000fe200078e0a00 */
[----:B------:R-:W-:Y:S03]  /*69e0*/  @!P1 LEA R164, P0, R166, c[0x0][0x2a0], 0x2 ;  /* 0x0000a800a6a49a11 */ /* 0x000fe600078010ff */
        /* <DEDUP_REMOVED lines=11> */
[----:B------:R-:W-:Y:S01]  /*6aa0*/  IADD3 R0, P0, R164, UR22, RZ ;  /* 0x00000016a4007c10 */ /* 0x000fe2000ff1e0ff */
[----:B------:R-:W-:Y:S02]  /*6ab0*/  IMAD.SHL.U32 R164, R200, 0x2, RZ ;  /* 0x00000002c8a47824 */ /* 0x000fe400078e00ff */
[----:B------:R-:W-:Y:S05]  /*6ac0*/  IMAD R166, R231, c[0x0][0x1f4], R166 ;  /* 0x00007d00e7a67a24 */ /* 0x000fea00078e02a6 */
[----:B------:R-:W-:Y:S02]  /*6ad0*/  IADD3.X R166, R165, UR18, R166, P0, !PT ;  /* 0x00000012a5a67c10 */ /* 0x000fe400087fe4a6 */
[----:B------:R-:W-:Y:S02]  /*6ae0*/  LEA R167, P0, R0, c[0x0][0x1c8], 0x1 ;  /* 0x0000720000a77a11 */ /* 0x000fe400078008ff */
[----:B------:R-:W-:Y:S02]  /*6af0*/  SHF.L.U64.HI R165, R200, 0x1, R203 ;  /* 0x00000001c8a57819 */ /* 0x000fe400000102cb */
[----:B------:R-:W-:Y:S01]  /*6b00*/  LEA.HI.X R166, R0, c[0x0][0x1cc], R166, 0x1, P0 ;  /* 0x0000730000a67a11 */ /* 0x000fe200000f0ca6 */
[----:B------:R-:W1:Y:S01]  /*6b10*/  SHFL.IDX PT, R168, R167, 0x1, 0x181f ;  /* 0x00381f00a7a87f89 */ /* 0x000e6200000e0000 */
[----:B------:R-:W-:Y:S03]  /*6b20*/  IADD3 R0, -R243, 0x10, RZ ;  /* 0x00000010f3007810 */ /* 0x000fe60007ffe1ff */
[----:B------:R-:W2:Y:S01]  /*6b30*/  SHFL.IDX PT, R169, R166, 0x1, 0x181f ;  /* 0x00381f00a6a97f89 */ /* 0x000ea200000e0000 */
[----:B------:R-:W-:Y:S03]  /*6b40*/  LOP3.LUT R0, R0, 0xf, RZ, 0xc0, !PT ;  /* 0x0000000f00007812 */ /* 0x000fe600078ec0ff */
[----:B------:R-:W3:Y:S04]  /*6b50*/  SHFL.IDX PT, R167, R167, RZ, 0x181f ;  /* 0x00181fffa7a77589 */ /* 0x000ee800000e0000 */
[----:B------:R-:W4:Y:S01]  /*6b60*/  SHFL.IDX PT, R166, R166, RZ, 0x181f ;  /* 0x00181fffa6a67589 */ /* 0x000f2200000e0000 */
[-C--:B-1----:R-:W-:Y:S04]  /*6b70*/  IADD3 R172, P2, P0, R172, R168.reuse, R248 ;  /* 0x000000a8acac7210 */ /* 0x082fe8000785e0f8 */
[-C--:B--2---:R-:W-:Y:S02]  /*6b80*/  IADD3.X R173, RZ, R169.reuse, R249, P2, P0 ;  /* 0x000000a9ffad7210 */ /* 0x084fe400017e04f9 */
[-C--:B------:R-:W-:Y:S04]  /*6b90*/  IADD3 R170, P2, P0, R170, R168.reuse, R245 ;  /* 0x000000a8aaaa7210 */ /* 0x080fe8000785e0f5 */
[-C--:B------:R-:W-:Y:S02]  /*6ba0*/  IADD3.X R171, RZ, R169.reuse, R246, P2, P0 ;  /* 0x000000a9ffab7210 */ /* 0x080fe400017e04f6 */
[----:B------:R-:W-:Y:S04]  /*6bb0*/  IADD3 R174, P2, P0, R0, R168, R164 ;  /* 0x000000a800ae7210 */ /* 0x000fe8000785e0a4 */
[--C-:B------:R-:W-:Y:S02]  /*6bc0*/  IADD3.X R175, RZ, R169, R165.reuse, P2, P0 ;  /* 0x000000a9ffaf7210 */ /* 0x100fe400017e04a5 */
[----:B---3--:R-:W-:Y:S02]  /*6bd0*/  IADD3 R164, P0, R167, R164, RZ ;  /* 0x000000a4a7a47210 */ /* 0x008fe40007f1e0ff */
[----:B------:R-:W-:Y:S03]  /*6be0*/  ISETP.GE.AND P2, PT, R235, c[0x0][0x1d4], PT ;  /* 0x00007500eb007a0c */ /* 0x000fe60003f46270 */
[C---:B----4-:R-:W-:Y:S01]  /*6bf0*/  IMAD.X R165, R166.reuse, 0x1, R165, P0 ;  /* 0x00000001a6a57824 */ /* 0x050fe200000e06a5 */
[C---:B------:R-:W-:Y:S05]  /*6c00*/  IADD3 R178, P0, R167.reuse, R250, RZ ;  /* 0x000000faa7b27210 */ /* 0x040fea0007f1e0ff */
        /* <DEDUP_REMOVED lines=20> */
.L_x_988:
[----:B-1----:R-:W-:Y:S01]  /*6d50*/  IMAD.MOV.U32 R170, RZ, RZ, R236 ;  /* 0x000000ffffaa7224 */ /* 0x002fe200078e00ec */
[----:B------:R-:W-:Y:S01]  /*6d60*/  PLOP3.LUT P0, PT, PT, PT, UP2, 0x80, 0x0 ;  /* 0x000000000000781c */ /* 0x000fe20003f0f028 */
[----:B------:R-:W0:Y:S01]  /*6d70*/  LDGDEPBAR ;  /* 0x00000000000079af */ /* 0x000e220000000000 */
[----:B------:R-:W-:Y:S01]  /*6d80*/  USHF.L.U32 UR5, UR21, 0x6, URZ ;  /* 0x0000000615057899 */ /* 0x000fe2000800063f */
[----:B------:R-:W-:Y:S10]  /*6d90*/  IMAD.U32 R164, RZ, RZ, UR11 ;  /* 0x0000000bffa47e24 */ /* 0x000ff4000f8e00ff */
[----:B------:R-:W-:Y:S01]  /*6da0*/  @P0 IMAD.HI.U32 R0, R236, c[0x0][0x2c8], RZ ;  /* 0x0000b200ec000a27 */ /* 0x000fe200078e00ff */
[----:B------:R-:W-:Y:S11]  /*6db0*/  PLOP3.LUT P0, PT, PT, PT, UP2, 0x80, 0x0 ;  /* 0x000000000000781c */ /* 0x000ff60003f0f028 */
[----:B------:R-:W-:Y:S02]  /*6dc0*/  @!UPT UIADD3 URZ, URZ, URZ, URZ ;  /* 0x0000003f3f3ff290 */ /* 0x000fe4000fffe03f */
[----:B------:R-:W-:Y:S01]  /*6dd0*/  @P0 SHF.R.U32.HI R170, RZ, c[0x0][0x2cc], R0 ;  /* 0x0000b300ffaa0a19 */ /* 0x000fe20000011600 */
[----:B------:R-:W-:Y:S01]  /*6de0*/  IMAD.U32 R0, RZ, RZ, UR5 ;  /* 0x00000005ff007e24 */ /* 0x000fe2000f8e00ff */
[----:B------:R-:W-:Y:S03]  /*6df0*/  PLOP3.LUT P0, PT, PT, PT, UP1, 0x40, 0x0 ;  /* 0x000000000000781c */ /* 0x000fe60003f0e818 */
[----:B------:R-:W1:Y:S01]  /*6e00*/  SHFL.IDX PT, R167, R170, RZ, 0x1c1f ;  /* 0x001c1fffaaa77589 */ /* 0x000e6200000e0000 */
[----:B------:R-:W-:Y:S05]  /*6e10*/  IADD3 R165, -R237, 0x1, -R0 ;  /* 0x00000001eda57810 */ /* 0x000fea0007ffe900 */
[----:B------:R-:W-:Y:S05]  /*6e20*/  IMAD R165, R164, c[0x0][0x1d0], R165 ;  /* 0x00007400a4a57a24 */ /* 0x000fea00078e02a5 */
[----:B------:R-:W-:Y:S04]  /*6e30*/  IADD3 R164, R165, -c[0x0][0x168], RZ ;  /* 0x80005a00a5a47a10 */ /* 0x000fe80007ffe0ff */
[C---:B------:R-:W-:Y:S02]  /*6e40*/  IADD3 R165, R164.reuse, c[0x0][0x328], RZ ;  /* 0x0000ca00a4a57a10 */ /* 0x040fe40007ffe0ff */
[----:B------:R-:W-:Y:S03]  /*6e50*/  IADD3 R164, R164, UR20, RZ ;  /* 0x00000014a4a47c10 */ /* 0x000fe6000fffe0ff */
[--C-:B-1----:R-:W-:Y:S02]  /*6e60*/  IMAD.IADD R169, R165, 0x1, R167.reuse ;  /* 0x00000001a5a97824 */ /* 0x102fe400078e02a7 */
        /* <DEDUP_REMOVED lines=17> */
.L_x_991:
[----:B------:R-:W-:Y:S04]  /*6f80*/  MOV R166, c[0x0][0x32c] ;  /* 0x0000cb0000a67a02 */ /* 0x000fe80000000f00 */
[----:B------:R-:W-:Y:S11]  /*6f90*/  ISETP.NE.AND P0, PT, R166, 0x1, PT ;  /* 0x00000001a600780c */ /* 0x000ff60003f05270 */
[----:B------:R-:W-:Y:S02]  /*6fa0*/  @!UPT UIADD3 URZ, URZ, URZ, URZ ;  /* 0x0000003f3f3ff290 */ /* 0x000fe4000fffe03f */
[----:B------:R-:W-:Y:S05]  /*6fb0*/  @P0 IMAD.HI.U32 R166, R167, c[0x0][0x330], RZ ;  /* 0x0000cc00a7a60a27 */ /* 0x000fea00078e00ff */
[----:B------:R-:W-:Y:S02]  /*6fc0*/  @P0 SHF.R.U32.HI R167, RZ, c[0x0][0x334], R166 ;  /* 0x0000cd00ffa70a19 */ /* 0x000fe400000116a6 */
.L_x_992:
[----:B------:R-:W-:Y:S05]  /*6fd0*/  BSYNC B0 ;  /* 0x0000000000007941 */ /* 0x000fea0003800000 */
.L_x_990:
[----:B------:R-:W-:Y:S04]  /*6fe0*/  IMAD R167, R167, c[0x0][0x32c], -R0 ;  /* 0x0000cb00a7a77a24 */ /* 0x000fe800078e0a00 */
[----:B------:R-:W-:Y:S05]  /*6ff0*/  IMAD.IADD R167, R167, 0x1, -R237 ;  /* 0x00000001a7a77824 */ /* 0x000fea00078e0aed */
[----:B------:R-:W-:Y:S02]  /*7000*/  IADD3 R166, R167, c[0x0][0x32c], RZ ;  /* 0x0000cb00a7a67a10 */ /* 0x000fe40007ffe0ff */
[----:B------:R-:W-:Y:S02]  /*7010*/  IMNMX R168, R168, R167, !PT ;  /* 0x000000a7a8a87217 */ /* 0x000fe40007800200 */
[----:B------:R-:W-:Y:S02]  /*7020*/  IMNMX R169, R169, R166, PT ;  /* 0x000000a6a9a97217 */ /* 0x000fe40003800200 */
.L_x_989:
[----:B------:R-:W-:Y:S06]  /*7030*/  UISETP.GT.AND UP0, UPT, UR21, -0x1, UPT ;  /* 0xffffffff1500788c */ /* 0x000fec000bf04270 */
[----:B------:R-:W-:Y:S04]  /*7040*/  PLOP3.LUT P0, PT, PT, PT, UP0, 0x80, 0x0 ;  /* 0x000000000000781c */ /* 0x000fe80003f0f008 */
[----:B------:R-:W-:Y:S04]  /*7050*/  ISETP.GT.AND P0, PT, R168, RZ, P0 ;  /* 0x000000ffa800720c */ /* 0x000fe80000704270 */
        /* <DEDUP_REMOVED lines=83> */
.L_x_995:
[----:B------:R-:W-:Y:S04]  /*7590*/  MOV R4, c[0x0][0x32c] ;  /* 0x0000cb0000047a02 */ /* 0x000fe80000000f00 */
[----:B------:R-:W-:Y:S11]  /*75a0*/  ISETP.NE.AND P0, PT, R4, 0x1, PT ;  /* 0x000000010400780c */ /* 0x000ff60003f05270 */
[----:B------:R-:W-:Y:S02]  /*75b0*/  @!UPT UIADD3 URZ, URZ, URZ, URZ ;  /* 0x0000003f3f3ff290 */ /* 0x000fe4000fffe03f */
[----:B------:R-:W-:Y:S05]  /*75c0*/  @P0 IMAD.HI.U32 R4, R5, c[0x0][0x330], RZ ;  /* 0x0000cc0005040a27 */ /* 0x000fea00078e00ff */
[----:B------:R-:W-:Y:S02]  /*75d0*/  @P0 SHF.R.U32.HI R5, RZ, c[0x0][0x334], R4 ;  /* 0x0000cd00ff050a19 */ /* 0x000fe40000011604 */
.L_x_996:
[----:B------:R-:W-:Y:S05]  /*75e0*/  BSYNC B0 ;  /* 0x0000000000007941 */ /* 0x000fea0003800000 */
.L_x_994:
[----:B------:R-:W-:Y:S04]  /*75f0*/  IMAD R0, R5, c[0x0][0x32c], -R0 ;  /* 0x0000cb0005007a24 */ /* 0x000fe800078e0a00 */
[----:B------:R-:W-:Y:S05]  /*7600*/  IMAD.IADD R4, R0, 0x1, -R237 ;  /* 0x0000000100047824 */ /* 0x000fea00078e0aed */
[----:B------:R-:W-:Y:S02]  /*7610*/  IADD3 R0, R4, c[0x0][0x32c], RZ ;  /* 0x0000cb0004007a10 */ /* 0x000fe40007ffe0ff */
[----:B------:R-:W-:Y:S02]  /*7620*/  IMNMX R164, R164, R4, !PT ;  /* 0x00000004a4a47217 */ /* 0x000fe40007800200 */
[----:B------:R-:W-:Y:S02]  /*7630*/  IMNMX R165, R165, R0, PT ;  /* 0x00000000a5a57217 */ /* 0x000fe40003800200 */
.L_x_993:
[----:B------:R-:W-:Y:S02]  /*7640*/  PLOP3.LUT P0, PT, PT, PT, UP0, 0x80, 0x0 ;  /* 0x000000000000781c */ /* 0x000fe40003f0f008 */
[----:B------:R-:W-:Y:S02]  /*7650*/  FMNMX.FTZ R0, R167, R3, !PT ;  /* 0x00000003a7007209 */ /* 0x000fe40007810000 */
[----:B------:R-:W-:Y:S02]  /*7660*/  ISETP.GT.AND P0, PT, R164, RZ, P0 ;  /* 0x000000ffa400720c */ /* 0x000fe40000704270 */
[----:B------:R-:W-:Y:S02]  /*7670*/  FMNMX.FTZ R0, R166, R0, !PT ;  /* 0x00000000a6007209 */ /* 0x000fe40007810000 */
[----:B------:R-:W-:Y:S02]  /*7680*/  ISETP.LT.OR P0, PT, R165, 0x1, P0 ;  /* 0x00000001a500780c */ /* 0x000fe40000701670 */
[----:B------:R-:W-:Y:S02]  /*7690*/  FMNMX.FTZ R0, R8, R0, !PT ;  /* 0x0000000008007209 */ /* 0x000fe40007810000 */
[----:B------:R-:W-:Y:S02]  /*76a0*/  FSEL R6, R6, -INF , !P0 ;  /* 0xff80000006067808 */ /* 0x000fe40004000000 */
[----:B------:R-:W-:Y:S02]  /*76b0*/  PLOP3.LUT P0, PT, PT, PT, UP0, 0x80, 0x0 ;  /* 0x000000000000781c */ /* 0x000fe40003f0f008 */
[----:B------:R-:W-:Y:S02]  /*76c0*/  FMNMX.FTZ R0, R9, R0, !PT ;  /* 0x0000000009007209 */ /* 0x000fe40007810000 */
[----:B------:R-:W-:Y:S02]  /*76d0*/  ISETP.GT.AND P0, PT, R164, 0x1, P0 ;  /* 0x00000001a400780c */ /* 0x000fe40000704270 */
        /* <DEDUP_REMOVED lines=46> */
[----:B------:R-:W-:Y:S02]  /*79c0*/  PLOP3.LUT P0, PT, PT, PT, UP0, 0x80, 0x0 ;  /* 0x000000000000781c */ /* 0x000fe40003f0f008 */
[----:B------:R-:W-:Y:S02]  /*79d0*/  FMNMX.FTZ R5, R194, R5, !PT ;  /* 0x00000005c2057209 */ /* 0x000fe40007810000 */
[----:B------:R-:W-:Y:S04]  /*79e0*/  ISETP.GT.AND P0, PT, R164, 0x20, P0 ;  /* 0x00000020a400780c */ /* 0x000fe80000704270 */
[C---:B------:R-:W-:Y:S04]  /*79f0*/  ISETP.LT.OR P0, PT, R165.reuse, 0x21, P0 ;  /* 0x00000021a500780c */ /* 0x040fe80000701670 */
[----:B------:R-:W-:Y:S02]  /*7a00*/  FSEL R252, R22, -INF , !P0 ;  /* 0xff80000016fc7808 */ /* 0x000fe40004000000 */
[----:B------:R-:W-:Y:S02]  /*7a10*/  PLOP3.LUT P0, PT, PT, PT, UP0, 0x80, 0x0 ;  /* 0x000000000000781c */ /* 0x000fe40003f0f008 */
[----:B------:R-:W-:Y:S02]  /*7a20*/  FMNMX.FTZ R5, R252, R5, !PT ;  /* 0x00000005fc057209 */ /* 0x000fe40007810000 */
[----:B------:R-:W-:Y:S02]  /*7a30*/  ISETP.GT.AND P0, PT, R164, 0x21, P0 ;  /* 0x00000021a400780c */ /* 0x000fe40000704270 */
[----:B-1----:R-:W-:Y:S02]  /*7a40*/  FMNMX.FTZ R0, R0, R4, !PT ;  /* 0x0000000400007209 */ /* 0x002fe40007810000 */
[----:B------:R-:W-:Y:S03]  /*7a50*/  ISETP.LT.OR P0, PT, R165, 0x22, P0 ;  /* 0x00000022a500780c */ /* 0x000fe60000701670 */
[----:B------:R-:W1:Y:S01]  /*7a60*/  SHFL.BFLY PT, R12, R0, 0x1, 0x1f ;  /* 0x0c201f00000c7f89 */ /* 0x000e6200000e0000 */
[----:B------:R-:W-:Y:S02]  /*7a70*/  FSEL R197, R23, -INF , !P0 ;  /* 0xff80000017c57808 */ /* 0x000fe40004000000 */
[----:B------:R-:W-:Y:S02]  /*7a80*/  PLOP3.LUT P0, PT, PT, PT, UP0, 0x80, 0x0 ;  /* 0x000000000000781c */ /* 0x000fe40003f0f008 */
[----:B------:R-:W-:Y:S02]  /*7a90*/  FMNMX.FTZ R5, R197, R5, !PT ;  /* 0x00000005c5057209 */ /* 0x000fe40007810000 */
[----:B------:R-:W-:Y:S01]  /*7aa0*/  ISETP.GT.AND P0, PT, R164, 0x28, P0 ;  /* 0x00000028a400780c */ /* 0x000fe20000704270 */
[----:B------:R-:W-:Y:S03]  /*7ab0*/  LDSM.16.MT88.4 R20, [R222+0x100] ;  /* 0x00010000de14783b */ /* 0x000fe60000004200 */
[C---:B------:R-:W-:Y:S04]  /*7ac0*/  ISETP.LT.OR P0, PT, R165.reuse, 0x29, P0 ;  /* 0x00000029a500780c */ /* 0x040fe80000701670 */
[----:B------:R-:W-:Y:S02]  /*7ad0*/  FSEL R196, R26, -INF , !P0 ;  /* 0xff8000001ac47808 */ /* 0x000fe40004000000 */
[----:B------:R-:W-:Y:S02]  /*7ae0*/  PLOP3.LUT P0, PT, PT, PT, UP0, 0x80, 0x0 ;  /* 0x000000000000781c */ /* 0x000fe40003f0f008 */
[----:B------:R-:W-:Y:S02]  /*7af0*/  FMNMX.FTZ R5, R196, R5, !PT ;  /* 0x00000005c4057209 */ /* 0x000fe40007810000 */
[----:B------:R-:W-:Y:S02]  /*7b00*/  ISETP.GT.AND P0, PT, R164, 0x29, P0 ;  /* 0x00000029a400780c */ /* 0x000fe40000704270 */
[----:B-1----:R-:W-:Y:S02]  /*7b10*/  FMNMX.FTZ R0, R0, R12, !PT ;  /* 0x0000000c00007209 */ /* 0x002fe40007810000 */
[----:B------:R-:W-:Y:S01]  /*7b20*/  ISETP.LT.OR P0, PT, R165, 0x2a, P0 ;  /* 0x0000002aa500780c */ /* 0x000fe20000701670 */
[----:B------:R-:W-:Y:S02]  /*7b30*/  LDSM.16.MT88.4 R12, [R227+0x100] ;  /* 0x00010000e30c783b */ /* 0x000fe40000004200 */
[----:B------:R-:W-:Y:S01]  /*7b40*/  FMUL.FTZ R186, R0, c[0x0][0x2d0] ;  /* 0x0000b40000ba7a20 */ /* 0x000fe20000410000 */
[----:B------:R-:W-:Y:S02]  /*7b50*/  FSEL R195, R27, -INF , !P0 ;  /* 0xff8000001bc37808 */ /* 0x000fe40004000000 */
[----:B------:R-:W-:Y:S02]  /*7b60*/  PLOP3.LUT P0, PT, PT, PT, UP0, 0x80, 0x0 ;  /* 0x000000000000781c */ /* 0x000fe40003f0f008 */
[----:B------:R-:W-:Y:S02]  /*7b70*/  FMNMX.FTZ R5, R195, R5, !PT ;  /* 0x00000005c3057209 */ /* 0x000fe40007810000 */
[----:B------:R-:W-:Y:S04]  /*7b80*/  ISETP.GT.AND P0, PT, R164, 0x30, P0 ;  /* 0x00000030a400780c */ /* 0x000fe80000704270 */
[----:B------:R-:W-:Y:S04]  /*7b90*/  ISETP.LT.OR P0, PT, R165, 0x31, P0 ;  /* 0x00000031a500780c */ /* 0x000fe80000701670 */
[----:B------:R-:W-:Y:S02]  /*7ba0*/  FSEL R177, R30, -INF , !P0 ;  /* 0xff8000001eb17808 */ /* 0x000fe40004000000 */
[----:B------:R-:W-:Y:S02]  /*7bb0*/  PLOP3.LUT P0, PT, PT, PT, UP0, 0x80, 0x0 ;  /* 0x000000000000781c */ /* 0x000fe40003f0f008 */
[----:B------:R-:W-:Y:S02]  /*7bc0*/  FMNMX.FTZ R5, R177, R5, !PT ;  /* 0x00000005b1057209 */ /* 0x000fe40007810000 */
[C---:B------:R-:W-:Y:S04]  /*7bd0*/  ISETP.GT.AND P0, PT, R164.reuse, 0x31, P0 ;  /* 0x00000031a400780c */ /* 0x040fe80000704270 */
[----:B------:R-:W-:Y:S04]  /*7be0*/  ISETP.LT.OR P0, PT, R165, 0x32, P0 ;  /* 0x00000032a500780c */ /* 0x000fe80000701670 */
[----:B------:R-:W-:Y:S02]  /*7bf0*/  FSEL R175, R31, -INF , !P0 ;  /* 0xff8000001faf7808 */ /* 0x000fe40004000000 */
[----:B------:R-:W-:Y:S01]  /*7c00*/  PLOP3.LUT P0, PT, PT, PT, UP0, 0x80, 0x0 ;  /* 0x000000000000781c */ /* 0x000fe20003f0f008 */
[----:B------:R-:W-:Y:S01]  /*7c10*/  LDSM.16.MT88.4 R28, [R221+0x100] ;  /* 0x00010000dd1c783b */ /* 0x000fe20000004200 */
[----:B------:R-:W-:Y:S02]  /*7c20*/  FMNMX.FTZ R5, R175, R5, !PT ;  /* 0x00000005af057209 */ /* 0x000fe40007810000 */
[----:B------:R-:W-:Y:S04]  /*7c30*/  ISETP.GT.AND P0, PT, R164, 0x38, P0 ;  /* 0x00000038a400780c */ /* 0x000fe80000704270 */
[----:B------:R-:W-:Y:S04]  /*7c40*/  ISETP.LT.OR P0, PT, R165, 0x39, P0 ;  /* 0x00000039a500780c */ /* 0x000fe80000701670 */
[----:B------:R-:W-:Y:S02]  /*7c50*/  FSEL R173, R34, -INF , !P0 ;  /* 0xff80000022ad7808 */ /* 0x000fe40004000000 */
[----:B------:R-:W-:Y:S01]  /*7c60*/  PLOP3.LUT P0, PT, PT, PT, UP0, 0x80, 0x0 ;  /* 0x000000000000781c */ /* 0x000fe20003f0f008 */
[----:B------:R-:W-:Y:S01]  /*7c70*/  UISETP.GT.AND UP0, UPT, UR21, UR4, UPT ;  /* 0x000000041500728c */ /* 0x000fe2000bf04270 */
[----:B------:R-:W-:Y:S01]  /*7c80*/  FMNMX.FTZ R5, R173, R5, !PT ;  /* 0x00000005ad057209 */ /* 0x000fe20007810000 */
[----:B------:R-:W-:Y:S01]  /*7c90*/  UIADD3 UR21, UR21, -0x1, URZ ;  /* 0xffffffff15157890 */ /* 0x000fe2000fffe03f */
[----:B------:R-:W-:Y:S04]  /*7ca0*/  ISETP.GT.AND P0, PT, R164, 0x39, P0 ;  /* 0x00000039a400780c */ /* 0x000fe80000704270 */
[----:B------:R-:W-:Y:S04]  /*7cb0*/  ISETP.LT.OR P0, PT, R165, 0x3a, P0 ;  /* 0x0000003aa500780c */ /* 0x000fe80000701670 */
[----:B------:R-:W-:Y:S02]  /*7cc0*/  FSEL R165, R35, -INF , !P0 ;  /* 0xff80000023a57808 */ /* 0x000fe40004000000 */
[----:B------:R-:W-:Y:S02]  /*7cd0*/  FSETP.NEU.FTZ.AND P0, PT, R0, -INF , PT ;  /* 0xff8000000000780b */ /* 0x000fe40003f1d000 */
[----:B------:R-:W-:Y:S02]  /*7ce0*/  FMNMX.FTZ R5, R165, R5, !PT ;  /* 0x00000005a5057209 */ /* 0x000fe40007810000 */
[----:B------:R-:W-:Y:S03]  /*7cf0*/  FSEL R186, R186, RZ, P0 ;  /* 0x000000ffbaba7208 */ /* 0x000fe60000000000 */
[----:B------:R-:W1:Y:S02]  /*7d00*/  SHFL.BFLY PT, R4, R5, 0x2, 0x1f ;  /* 0x0c401f0005047f89 */ /* 0x000e6400000e0000 */
        /* <DEDUP_REMOVED lines=12> */
[--C-:B------:R-:W-:Y:S01]  /*7dd0*/  FFMA.FTZ R190, R190, c[0x0][0x2d0], -R186.reuse ;  /* 0x0000b400bebe7a23 */ /* 0x100fe200000108ba */
[----:B-1----:R-:W-:Y:S01]  /*7de0*/  FMNMX.FTZ R4, R5, R4, !PT ;  /* 0x0000000405047209 */ /* 0x002fe20007810000 */
[--C-:B------:R-:W-:Y:S01]  /*7df0*/  FFMA.FTZ R199, R199, c[0x0][0x2d0], -R186.reuse ;  /* 0x0000b400c7c77a23 */ /* 0x100fe200000108ba */
[----:B------:R-:W-:Y:S01]  /*7e00*/  FSEL R5, R0, RZ, P0 ;  /* 0x000000ff00057208 */ /* 0x000fe20000000000 */
[----:B------:R-:W-:Y:S02]  /*7e10*/  FFMA.FTZ R198, R198, c[0x0][0x2d0], -R186 ;  /* 0x0000b400c6c67a23 */ /* 0x000fe400000108ba */
[----:B------:R-:W1:Y:S01]  /*7e20*/  SHFL.BFLY PT, R164, R4, 0x1, 0x1f ;  /* 0x0c201f0004a47f89 */ /* 0x000e6200000e0000 */
[----:B------:R-:W-:Y:S01]  /*7e30*/  MUFU.EX2 R166, R166 ;  /* 0x000000a600a67308 */ /* 0x000fe20000000800 */
[----:B------:R-:W-:Y:S04]  /*7e40*/  FADD.FTZ R3, -R5, R3 ;  /* 0x0000000305037221 */ /* 0x000fe80000010100 */
[----:B------:R-:W-:Y:S05]  /*7e50*/  FMUL.FTZ R3, R3, c[0x0][0x2d0] ;  /* 0x0000b40003037a20 */ /* 0x000fea0000410000 */
[----:B------:R-:W3:Y:S01]  /*7e60*/  MUFU.EX2 R180, R180 ;  /* 0x000000b400b47308 */ /* 0x000ee20000000800 */
[----:B--2---:R-:W-:Y:S09]  /*7e70*/  F2FP.PACK_AB R168, R167, R181 ;  /* 0x000000b5a7a8723e */ /* 0x004ff200000000ff */
[----:B------:R-:W2:Y:S01]  /*7e80*/  MUFU.EX2 R3, R3 ;  /* 0x0000000300037308 */ /* 0x000ea20000000800 */
[----:B-1----:R-:W-:Y:S04]  /*7e90*/  FMNMX.FTZ R164, R4, R164, !PT ;  /* 0x000000a404a47209 */ /* 0x002fe80007810000 */
[C---:B------:R-:W-:Y:S01]  /*7ea0*/  FSETP.NEU.FTZ.AND P0, PT, R164.reuse, -INF , PT ;  /* 0xff800000a400780b */ /* 0x040fe20003f1d000 */
[C---:B------:R-:W-:Y:S04]  /*7eb0*/  FMUL.FTZ R172, R164.reuse, c[0x0][0x2d0] ;  /* 0x0000b400a4ac7a20 */ /* 0x040fe80000410000 */
[----:B------:R-:W-:Y:S01]  /*7ec0*/  MUFU.EX2 R187, R187 ;  /* 0x000000bb00bb7308 */ /* 0x000fe20000000800 */
[----:B------:R-:W-:Y:S02]  /*7ed0*/  FSEL R4, R164, RZ, P0 ;  /* 0x000000ffa4047208 */ /* 0x000fe40000000000 */
[----:B------:R-:W-:Y:S02]  /*7ee0*/  FSEL R172, R172, RZ, P0 ;  /* 0x000000ffacac7208 */ /* 0x000fe40000000000 */
[----:B---3--:R-:W-:Y:S01]  /*7ef0*/  F2FP.PACK_AB R170, R180, R166 ;  /* 0x000000a6b4aa723e */ /* 0x008fe200000000ff */
[----:B------:R-:W-:Y:S01]  /*7f00*/  FADD.FTZ R2, -R4, R2 ;  /* 0x0000000204027221 */ /* 0x000fe20000010100 */
[----:B------:R-:W-:Y:S01]  /*7f10*/  PLOP3.LUT P0, PT, PT, PT, UP0, 0x80, 0x0 ;  /* 0x000000000000781c */ /* 0x000fe20003f0f008 */
[--C-:B------:R-:W-:Y:S02]  /*7f20*/  FFMA.FTZ R185, R6, c[0x0][0x2d0], -R172.reuse ;  /* 0x0000b40006b97a23 */ /* 0x100fe400000108ac */
[--C-:B------:R-:W-:Y:S01]  /*7f30*/  FFMA.FTZ R184, R7, c[0x0][0x2d0], -R172.reuse ;  /* 0x0000b40007b87a23 */ /* 0x100fe200000108ac */
[----:B------:R-:W-:Y:S01]  /*7f40*/  MUFU.EX2 R188, R188 ;  /* 0x000000bc00bc7308 */ /* 0x000fe20000000800 */
[--C-:B------:R-:W-:Y:S02]  /*7f50*/  FFMA.FTZ R183, R10, c[0x0][0x2d0], -R172.reuse ;  /* 0x0000b4000ab77a23 */ /* 0x100fe400000108ac */
[--C-:B------:R-:W-:Y:S02]  /*7f60*/  FFMA.FTZ R182, R11, c[0x0][0x2d0], -R172.reuse ;  /* 0x0000b4000bb67a23 */ /* 0x100fe400000108ac */
[----:B------:R-:W-:Y:S02]  /*7f70*/  FMUL.FTZ R2, R2, c[0x0][0x2d0] ;  /* 0x0000b40002027a20 */ /* 0x000fe40000410000 */
[C---:B--2---:R-:W-:Y:S01]  /*7f80*/  FMUL.FTZ R4, R3.reuse, R160 ;  /* 0x000000a003047220 */ /* 0x044fe20000410000 */
[----:B------:R-:W-:Y:S01]  /*7f90*/  MOV R160, R16 ;  /* 0x0000001000a07202 */ /* 0x000fe20000000f00 */
[C---:B------:R-:W-:Y:S01]  /*7fa0*/  FMUL.FTZ R5, R3.reuse, R161 ;  /* 0x000000a103057220 */ /* 0x040fe20000410000 */
[----:B------:R-:W-:Y:S01]  /*7fb0*/  MUFU.EX2 R185, R185 ;  /* 0x000000b900b97308 */ /* 0x000fe20000000800 */
[----:B------:R-:W-:Y:S01]  /*7fc0*/  MOV R161, R171 ;  /* 0x000000ab00a17202 */ /* 0x000fe20000000f00 */
[C---:B------:R-:W-:Y:S02]  /*7fd0*/  FMUL.FTZ R8, R3.reuse, R156 ;  /* 0x0000009c03087220 */ /* 0x040fe40000410000 */
[C---:B------:R-:W-:Y:S02]  /*7fe0*/  FMUL.FTZ R9, R3.reuse, R157 ;  /* 0x0000009d03097220 */ /* 0x040fe40000410000 */
[C---:B------:R-:W-:Y:S02]  /*7ff0*/  FMUL.FTZ R16, R3.reuse, R136 ;  /* 0x0000008803107220 */ /* 0x040fe40000410000 */
[C---:B------:R-:W-:Y:S02]  /*8000*/  FMUL.FTZ R17, R3.reuse, R137 ;  /* 0x0000008903117220 */ /* 0x040fe40000410000 */
[----:B------:R-:W1:Y:S01]  /*8010*/  MUFU.EX2 R2, R2 ;  /* 0x0000000200027308 */ /* 0x000e620000000800 */
[C---:B------:R-:W-:Y:S02]  /*8020*/  FMUL.FTZ R24, R3.reuse, R144 ;  /* 0x0000009003187220 */ /* 0x040fe40000410000 */
[C---:B------:R-:W-:Y:S02]  /*8030*/  FMUL.FTZ R25, R3.reuse, R145 ;  /* 0x0000009103197220 */ /* 0x040fe40000410000 */
[C---:B------:R-:W-:Y:S02]  /*8040*/  FMUL.FTZ R32, R3.reuse, R152 ;  /* 0x0000009803207220 */ /* 0x040fe40000410000 */
[----:B------:R-:W-:Y:S02]  /*8050*/  FMUL.FTZ R33, R3, R153 ;  /* 0x0000009903217220 */ /* 0x000fe40000410000 */
[--C-:B------:R-:W-:Y:S01]  /*8060*/  FFMA.FTZ R177, R177, c[0x0][0x2d0], -R172.reuse ;  /* 0x0000b400b1b17a23 */ /* 0x100fe200000108ac */
[----:B------:R-:W2:Y:S01]  /*8070*/  MUFU.EX2 R184, R184 ;  /* 0x000000b800b87308 */ /* 0x000ea20000000800 */
[--C-:B------:R-:W-:Y:S02]  /*8080*/  FFMA.FTZ R175, R175, c[0x0][0x2d0], -R172.reuse ;  /* 0x0000b400afaf7a23 */ /* 0x100fe400000108ac */
[--C-:B------:R-:W-:Y:S02]  /*8090*/  FFMA.FTZ R173, R173, c[0x0][0x2d0], -R172.reuse ;  /* 0x0000b400adad7a23 */ /* 0x100fe400000108ac */
        /* <DEDUP_REMOVED lines=8> */
[C---:B------:R-:W-:Y:S01]  /*8120*/  FMUL.FTZ R10, R2.reuse, R158 ;  /* 0x0000009e020a7220 */ /* 0x040fe20000410000 */
[----:B------:R-:W1:Y:S01]  /*8130*/  MUFU.EX2 R182, R182 ;  /* 0x000000b600b67308 */ /* 0x000e620000000800 */
[C---:B------:R-:W-:Y:S02]  /*8140*/  FMUL.FTZ R11, R2.reuse, R159 ;  /* 0x0000009f020b7220 */ /* 0x040fe40000410000 */
[----:B------:R-:W-:Y:S01]  /*8150*/  FMUL.FTZ R18, R2, R138 ;  /* 0x0000008a02127220 */ /* 0x000fe20000410000 */
[----:B--2---:R-:W-:Y:S01]  /*8160*/  F2FP.PACK_AB R169, R184, R185 ;  /* 0x000000b9b8a9723e */ /* 0x004fe200000000ff */
[C---:B------:R-:W-:Y:S01]  /*8170*/  FMUL.FTZ R19, R2.reuse, R139 ;  /* 0x0000008b02137220 */ /* 0x040fe20000410000 */
[----:B------:R-:W-:Y:S01]  /*8180*/  LDSM.16.MT88.4 R156, [R227+0x4900] ;  /* 0x00490000e39c783b */ /* 0x000fe20000004200 */
[C---:B------:R-:W-:Y:S02]  /*8190*/  FMUL.FTZ R26, R2.reuse, R146 ;  /* 0x00000092021a7220 */ /* 0x040fe40000410000 */
[C---:B------:R-:W-:Y:S01]  /*81a0*/  FMUL.FTZ R27, R2.reuse, R147 ;  /* 0x00000093021b7220 */ /* 0x040fe20000410000 */
[----:B------:R-:W-:Y:S01]  /*81b0*/  MUFU.EX2 R189, R189 ;  /* 0x000000bd00bd7308 */ /* 0x000fe20000000800 */
[C---:B------:R-:W-:Y:S02]  /*81c0*/  FMUL.FTZ R34, R2.reuse, R154 ;  /* 0x0000009a02227220 */ /* 0x040fe40000410000 */
[C---:B------:R-:W-:Y:S01]  /*81d0*/  FMUL.FTZ R35, R2.reuse, R155 ;  /* 0x0000009b02237220 */ /* 0x040fe20000410000 */
[----:B------:R-:W-:Y:S01]  /*81e0*/  LDSM.16.MT88.4 R136, [R227+0x2100] ;  /* 0x00210000e388783b */ /* 0x000fe20000004200 */
[C---:B------:R-:W-:Y:S02]  /*81f0*/  FMUL.FTZ R38, R2.reuse, R38 ;  /* 0x0000002602267220 */ /* 0x040fe40000410000 */
[C---:B------:R-:W-:Y:S02]  /*8200*/  FMUL.FTZ R39, R2.reuse, R39 ;  /* 0x0000002702277220 */ /* 0x040fe40000410000 */
[C---:B------:R-:W-:Y:S01]  /*8210*/  FMUL.FTZ R42, R2.reuse, R42 ;  /* 0x0000002a022a7220 */ /* 0x040fe20000410000 */
[----:B------:R-:W-:Y:S01]  /*8220*/  MUFU.EX2 R190, R190 ;  /* 0x000000be00be7308 */ /* 0x000fe20000000800 */
[----:B------:R-:W-:Y:S01]  /*8230*/  FMUL.FTZ R43, R2, R43 ;  /* 0x0000002b022b7220 */ /* 0x000fe20000410000 */
[----:B------:R-:W-:Y:S01]  /*8240*/  LDSM.16.MT88.4 R144, [R222+0x900] ;  /* 0x00090000de90783b */ /* 0x000fe20000004200 */
[C---:B------:R-:W-:Y:S01]  /*8250*/  FMUL.FTZ R45, R3.reuse, R45 ;  /* 0x0000002d032d7220 */ /* 0x040fe20000410000 */
[----:B-1----:R-:W-:Y:S01]  /*8260*/  F2FP.PACK_AB R171, R182, R183 ;  /* 0x000000b7b6ab723e */ /* 0x002fe200000000ff */
[C---:B------:R-:W-:Y:S02]  /*8270*/  FMUL.FTZ R46, R2.reuse, R46 ;  /* 0x0000002e022e7220 */ /* 0x040fe40000410000 */
[C---:B------:R-:W-:Y:S02]  /*8280*/  FMUL.FTZ R47, R2.reuse, R47 ;  /* 0x0000002f022f7220 */ /* 0x040fe40000410000 */
[C---:B------:R-:W-:Y:S01]  /*8290*/  FMUL.FTZ R48, R3.reuse, R48 ;  /* 0x0000003003307220 */ /* 0x040fe20000410000 */
[----:B------:R-:W-:Y:S01]  /*82a0*/  LDSM.16.MT88.4 R152, [R227+0x2900] ;  /* 0x00290000e398783b */ /* 0x000fe20000004200 */
[C---:B------:R-:W-:Y:S01]  /*82b0*/  HMMA.16816.F32 R4, R168.reuse, R12, R4 ;  /* 0x0000000ca804723c */ /* 0x040fe20000001804 */
[----:B------:R-:W-:Y:S04]  /*82c0*/  MUFU.EX2 R199, R199 ;  /* 0x000000c700c77308 */ /* 0x000fe80000000800 */
[C---:B------:R-:W-:Y:S02]  /*82d0*/  FMUL.FTZ R49, R3.reuse, R49 ;  /* 0x0000003103317220 */ /* 0x040fe40000410000 */
[C---:B------:R-:W-:Y:S01]  /*82e0*/  FMUL.FTZ R12, R3.reuse, R132 ;  /* 0x00000084030c7220 */ /* 0x040fe20000410000 */
[C---:B------:R-:W-:Y:S03]  /*82f0*/  HMMA.16816.F32 R8, R168.reuse, R14, R8 ;  /* 0x0000000ea808723c */ /* 0x040fe60000001808 */
[----:B------:R-:W-:Y:S01]  /*8300*/  MUFU.EX2 R198, R198 ;  /* 0x000000c600c67308 */ /* 0x000fe20000000800 */
[C---:B------:R-:W-:Y:S02]  /*8310*/  FMUL.FTZ R13, R3.reuse, R133 ;  /* 0x00000085030d7220 */ /* 0x040fe40000410000 */
[C---:B------:R-:W-:Y:S02]  /*8320*/  FMUL.FTZ R50, R2.reuse, R50 ;  /* 0x0000003202327220 */ /* 0x040fe40000410000 */
[C---:B------:R-:W-:Y:S04]  /*8330*/  FMUL.FTZ R14, R2.reuse, R134 ;  /* 0x00000086020e7220 */ /* 0x040fe80000410000 */
[C---:B------:R-:W-:Y:S02]  /*8340*/  FMUL.FTZ R15, R2.reuse, R135 ;  /* 0x00000087020f7220 */ /* 0x040fe40000410000 */
[----:B------:R-:W1:Y:S01]  /*8350*/  LDSM.16.MT88.4 R132, [R220+0x100] ;  /* 0x00010000dc84783b */ /* 0x000e620000004200 */
[C---:B------:R-:W-:Y:S02]  /*8360*/  FMUL.FTZ R51, R2.reuse, R51 ;  /* 0x0000003302337220 */ /* 0x040fe40000410000 */
[C---:B------:R-:W-:Y:S02]  /*8370*/  FMUL.FTZ R52, R3.reuse, R52 ;  /* 0x0000003403347220 */ /* 0x040fe40000410000 */
[C---:B------:R-:W-:Y:S03]  /*8380*/  HMMA.16816.F32 R12, R168.reuse, R20, R12 ;  /* 0x00000014a80c723c */ /* 0x040fe6000000180c */
[C---:B------:R-:W-:Y:S02]  /*8390*/  FMUL.FTZ R53, R3.reuse, R53 ;  /* 0x0000003503357220 */ /* 0x040fe40000410000 */
[C---:B------:R-:W-:Y:S02]  /*83a0*/  FMUL.FTZ R54, R2.reuse, R54 ;  /* 0x0000003602367220 */ /* 0x040fe40000410000 */
[C---:B------:R-:W-:Y:S01]  /*83b0*/  FMUL.FTZ R20, R3.reuse, R140 ;  /* 0x0000008c03147220 */ /* 0x040fe20000410000 */
[C---:B------:R-:W-:Y:S04]  /*83c0*/  HMMA.16816.F32 R16, R168.reuse, R22, R16 ;  /* 0x00000016a810723c */ /* 0x040fe80000001810 */
[C---:B------:R-:W-:Y:S02]  /*83d0*/  FMUL.FTZ R21, R3.reuse, R141 ;  /* 0x0000008d03157220 */ /* 0x040fe40000410000 */
[C---:B------:R-:W-:Y:S02]  /*83e0*/  FMUL.FTZ R55, R2.reuse, R55 ;  /* 0x0000003702377220 */ /* 0x040fe40000410000 */
[C---:B------:R-:W-:Y:S04]  /*83f0*/  FMUL.FTZ R22, R2.reuse, R142 ;  /* 0x0000008e02167220 */ /* 0x040fe80000410000 */
[C---:B------:R-:W-:Y:S02]  /*8400*/  FMUL.FTZ R23, R2.reuse, R143 ;  /* 0x0000008f02177220 */ /* 0x040fe40000410000 */
[----:B------:R-:W2:Y:S01]  /*8410*/  LDSM.16.MT88.4 R140, [R222+0x2100] ;  /* 0x00210000de8c783b */ /* 0x000ea20000004200 */
        /* <DEDUP_REMOVED lines=11> */
[----:B------:R-:W-:Y:S01]  /*84d0*/  LDSM.16.MT88.4 R148, [R220+0x900] ;  /* 0x00090000dc94783b */ /* 0x000fe20000004200 */
[C---:B------:R-:W-:Y:S02]  /*84e0*/  FMUL.FTZ R61, R3.reuse, R61 ;  /* 0x0000003d033d7220 */ /* 0x040fe40000410000 */
[C---:B------:R-:W-:Y:S02]  /*84f0*/  FMUL.FTZ R62, R2.reuse, R62 ;  /* 0x0000003e023e7220 */ /* 0x040fe40000410000 */
        /* <DEDUP_REMOVED lines=8> */
[C---:B------:R-:W-:Y:S04]  /*8580*/  HMMA.16816.F32 R36, R168.reuse, R136, R36 ;  /* 0x00000088a824723c */ /* 0x040fe80000001824 */
        /* <DEDUP_REMOVED lines=78> */
[----:B------:R-:W3:Y:S02]  /*8a70*/  LDSM.16.MT88.4 R136, [R227+0x900] ;  /* 0x00090000e388783b */ /* 0x000ee40000004200 */
[C---:B------:R-:W-:Y:S02]  /*8a80*/  FMUL.FTZ R118, R2.reuse, R118 ;  /* 0x0000007602767220 */ /* 0x040fe40000410000 */
[----:B------:R-:W-:Y:S02]  /*8a90*/  FMUL.FTZ R119, R2, R119 ;  /* 0x0000007702777220 */ /* 0x000fe40000410000 */
[--C-:B------:R-:W-:Y:S02]  /*8aa0*/  FFMA.FTZ R191, R191, c[0x0][0x2d0], -R172.reuse ;  /* 0x0000b400bfbf7a23 */ /* 0x100fe400000108ac */
[--C-:B------:R-:W-:Y:S03]  /*8ab0*/  FFMA.FTZ R192, R192, c[0x0][0x2d0], -R172.reuse ;  /* 0x0000b400c0c07a23 */ /* 0x100fe600000108ac */
[C---:B--2---:R-:W-:Y:S01]  /*8ac0*/  HMMA.16816.F32 R116, R168.reuse, R140, R116 ;  /* 0x0000008ca874723c */ /* 0x044fe20000001874 */
[----:B------:R-:W-:Y:S02]  /*8ad0*/  MUFU.EX2 R191, R191 ;  /* 0x000000bf00bf7308 */ /* 0x000fe40000000800 */
[--C-:B------:R-:W-:Y:S02]  /*8ae0*/  FFMA.FTZ R193, R193, c[0x0][0x2d0], -R172.reuse ;  /* 0x0000b400c1c17a23 */ /* 0x100fe400000108ac */
[C---:B------:R-:W-:Y:S02]  /*8af0*/  FMUL.FTZ R120, R3.reuse, R120 ;  /* 0x0000007803787220 */ /* 0x040fe40000410000 */
[----:B------:R-:W-:Y:S02]  /*8b00*/  FMUL.FTZ R121, R3, R121 ;  /* 0x0000007903797220 */ /* 0x000fe40000410000 */
[C---:B------:R-:W-:Y:S02]  /*8b10*/  FMUL.FTZ R122, R2.reuse, R122 ;  /* 0x0000007a027a7220 */ /* 0x040fe40000410000 */
[----:B------:R-:W2:Y:S01]  /*8b20*/  MUFU.EX2 R192, R192 ;  /* 0x000000c000c07308 */ /* 0x000ea20000000800 */
[----:B------:R-:W-:Y:S02]  /*8b30*/  FMUL.FTZ R123, R2, R123 ;  /* 0x0000007b027b7220 */ /* 0x000fe40000410000 */
[--C-:B------:R-:W-:Y:S02]  /*8b40*/  FFMA.FTZ R194, R194, c[0x0][0x2d0], -R172.reuse ;  /* 0x0000b400c2c27a23 */ /* 0x100fe400000108ac */
[--C-:B------:R-:W-:Y:S02]  /*8b50*/  FFMA.FTZ R252, R252, c[0x0][0x2d0], -R172.reuse ;  /* 0x0000b400fcfc7a23 */ /* 0x100fe400000108ac */
[--C-:B------:R-:W-:Y:S01]  /*8b60*/  FFMA.FTZ R197, R197, c[0x0][0x2d0], -R172.reuse ;  /* 0x0000b400c5c57a23 */ /* 0x100fe200000108ac */
[C---:B------:R-:W-:Y:S01]  /*8b70*/  HMMA.16816.F32 R120, R168.reuse, R142, R120 ;  /* 0x0000008ea878723c */ /* 0x040fe20000001878 */
[----:B------:R-:W4:Y:S01]  /*8b80*/  LDSM.16.MT88.4 R140, [R221+0x900] ;  /* 0x00090000dd8c783b */ /* 0x000f220000004200 */
[----:B------:R-:W-:Y:S01]  /*8b90*/  MUFU.EX2 R193, R193 ;  /* 0x000000c100c17308 */ /* 0x000fe20000000800 */
[C---:B------:R-:W-:Y:S02]  /*8ba0*/  FMUL.FTZ R124, R3.reuse, R124 ;  /* 0x0000007c037c7220 */ /* 0x040fe40000410000 */
[----:B------:R-:W-:Y:S02]  /*8bb0*/  FMUL.FTZ R125, R3, R125 ;  /* 0x0000007d037d7220 */ /* 0x000fe40000410000 */
[C---:B------:R-:W-:Y:S02]  /*8bc0*/  FMUL.FTZ R126, R2.reuse, R126 ;  /* 0x0000007e027e7220 */ /* 0x040fe40000410000 */
[----:B------:R-:W-:Y:S03]  /*8bd0*/  FMUL.FTZ R127, R2, R127 ;  /* 0x0000007f027f7220 */ /* 0x000fe60000410000 */
[----:B------:R-:W5:Y:S01]  /*8be0*/  MUFU.EX2 R194, R194 ;  /* 0x000000c200c27308 */ /* 0x000f620000000800 */
[--C-:B------:R-:W-:Y:S02]  /*8bf0*/  FFMA.FTZ R196, R196, c[0x0][0x2d0], -R172.reuse ;  /* 0x0000b400c4c47a23 */ /* 0x100fe400000108ac */
[--C-:B------:R-:W-:Y:S01]  /*8c00*/  FFMA.FTZ R195, R195, c[0x0][0x2d0], -R172.reuse ;  /* 0x0000b400c3c37a23 */ /* 0x100fe200000108ac */
[C---:B-1----:R-:W-:Y:S03]  /*8c10*/  HMMA.16816.F32 R124, R168.reuse, R132, R124 ;  /* 0x00000084a87c723c */ /* 0x042fe6000000187c */
[C---:B------:R-:W-:Y:S02]  /*8c20*/  FMUL.FTZ R128, R3.reuse, R128 ;  /* 0x0000008003807220 */ /* 0x040fe40000410000 */
[----:B------:R-:W-:Y:S01]  /*8c30*/  FMUL.FTZ R129, R3, R129 ;  /* 0x0000008103817220 */ /* 0x000fe20000410000 */
[----:B------:R-:W1:Y:S01]  /*8c40*/  MUFU.EX2 R252, R252 ;  /* 0x000000fc00fc7308 */ /* 0x000e620000000800 */
[----:B------:R-:W-:Y:S01]  /*8c50*/  FMUL.FTZ R130, R2, R130 ;  /* 0x0000008202827220 */ /* 0x000fe20000410000 */
[----:B------:R-:W-:Y:S01]  /*8c60*/  F2FP.PACK_AB R132, R188, R187 ;  /* 0x000000bbbc84723e */ /* 0x000fe200000000ff */
[----:B------:R-:W-:Y:S03]  /*8c70*/  FMUL.FTZ R131, R2, R131 ;  /* 0x0000008302837220 */ /* 0x000fe60000410000 */
[----:B------:R-:W-:Y:S01]  /*8c80*/  FFMA.FTZ R172, R165, c[0x0][0x2d0], -R172 ;  /* 0x0000b400a5ac7a23 */ /* 0x000fe200000108ac */
[----:B--2---:R-:W-:Y:S01]  /*8c90*/  F2FP.PACK_AB R133, R192, R191 ;  /* 0x000000bfc085723e */ /* 0x004fe200000000ff */
[----:B------:R-:W-:Y:S01]  /*8ca0*/  FFMA.FTZ R181, R3, R240, R181 ;  /* 0x000000f003b57223 */ /* 0x000fe200000100b5 */
[----:B------:R-:W-:Y:S01]  /*8cb0*/  MOV R3, R0 ;  /* 0x0000000000037202 */ /* 0x000fe20000000f00 */
[----:B------:R-:W-:Y:S01]  /*8cc0*/  HMMA.16816.F32 R128, R168, R134, R128 ;  /* 0x00000086a880723c */ /* 0x000fe20000001880 */
[----:B------:R-:W-:Y:S02]  /*8cd0*/  MUFU.EX2 R165, R172 ;  /* 0x000000ac00a57308 */ /* 0x000fe40000000800 */
[----:B------:R-:W-:Y:S02]  /*8ce0*/  FFMA.FTZ R185, R2, R239, R185 ;  /* 0x000000ef02b97223 */ /* 0x000fe400000100b9 */
[----:B------:R-:W-:Y:S02]  /*8cf0*/  FADD.FTZ R181, R167, R181 ;  /* 0x000000b5a7b57221 */ /* 0x000fe40000010000 */
[----:B------:R-:W-:Y:S01]  /*8d00*/  F2FP.PACK_AB R134, R190, R189 ;  /* 0x000000bdbe86723e */ /* 0x000fe200000000ff */
[----:B------:R-:W-:Y:S01]  /*8d10*/  FADD.FTZ R185, R184, R185 ;  /* 0x000000b9b8b97221 */ /* 0x000fe20000010000 */
[----:B-----5:R-:W-:Y:S02]  /*8d20*/  F2FP.PACK_AB R135, R194, R193 ;  /* 0x000000c1c287723e */ /* 0x020fe400000000ff */
[----:B------:R-:W-:Y:S01]  /*8d30*/  MUFU.EX2 R197, R197 ;  /* 0x000000c500c57308 */ /* 0x000fe20000000800 */
[----:B------:R-:W-:Y:S01]  /*8d40*/  MOV R171, R161 ;  /* 0x000000a100ab7202 */ /* 0x000fe20000000f00 */
[----:B------:R-:W-:Y:S01]  /*8d50*/  FADD.FTZ R166, R166, R181 ;  /* 0x000000b5a6a67221 */ /* 0x000fe20000010000 */
[----:B------:R-:W-:Y:S01]  /*8d60*/  MOV R170, R160 ;  /* 0x000000a000aa7202 */ /* 0x000fe20000000f00 */
[----:B------:R-:W-:Y:S01]  /*8d70*/  FADD.FTZ R185, R183, R185 ;  /* 0x000000b9b7b97221 */ /* 0x000fe20000010000 */
[C---:B---3--:R-:W-:Y:S01]  /*8d80*/  HMMA.16816.F32 R4, R132.reuse, R136, R4 ;  /* 0x000000888404723c */ /* 0x048fe20000001804 */
[----:B------:R-:W-:Y:S04]  /*8d90*/  LDSM.16.MT88.4 R160, [R222+0x4900] ;  /* 0x00490000dea0783b */ /* 0x000fe80000004200 */
[----:B------:R-:W-:Y:S01]  /*8da0*/  MUFU.EX2 R196, R196 ;  /* 0x000000c400c47308 */ /* 0x000fe20000000800 */
[----:B------:R-:W-:Y:S02]  /*8db0*/  FADD.FTZ R166, R180, R166 ;  /* 0x000000a6b4a67221 */ /* 0x000fe40000010000 */
[C---:B------:R-:W-:Y:S01]  /*8dc0*/  HMMA.16816.F32 R8, R132.reuse, R138, R8 ;  /* 0x0000008a8408723c */ /* 0x040fe20000001808 */
[----:B------:R-:W2:Y:S03]  /*8dd0*/  LDSM.16.MT88.4 R136, [R222+0x2900] ;  /* 0x00290000de88783b */ /* 0x000ea60000004200 */
[----:B------:R-:W-:Y:S02]  /*8de0*/  FADD.FTZ R182, R182, R185 ;  /* 0x000000b9b6b67221 */ /* 0x000fe40000010000 */
[----:B------:R-:W-:Y:S01]  /*8df0*/  FADD.FTZ R187, R187, R166 ;  /* 0x000000a6bbbb7221 */ /* 0x000fe20000010000 */
[----:B------:R-:W-:Y:S01]  /*8e00*/  MUFU.EX2 R195, R195 ;  /* 0x000000c300c37308 */ /* 0x000fe20000000800 */
[C---:B------:R-:W-:Y:S04]  /*8e10*/  HMMA.16816.F32 R12, R132.reuse, R144, R12 ;  /* 0x00000090840c723c */ /* 0x040fe8000000180c */
[----:B------:R-:W-:Y:S02]  /*8e20*/  FADD.FTZ R182, R191, R182 ;  /* 0x000000b6bfb67221 */ /* 0x000fe40000010000 */
[----:B------:R-:W-:Y:S02]  /*8e30*/  FADD.FTZ R187, R188, R187 ;  /* 0x000000bbbcbb7221 */ /* 0x000fe40000010000 */
[C---:B------:R-:W-:Y:S01]  /*8e40*/  HMMA.16816.F32 R16, R132.reuse, R146, R16 ;  /* 0x000000928410723c */ /* 0x040fe20000001810 */
[----:B------:R-:W-:Y:S03]  /*8e50*/  LDSM.16.MT88.4 R144, [R220+0x2900] ;  /* 0x00290000dc90783b */ /* 0x000fe60000004200 */
[----:B------:R-:W-:Y:S02]  /*8e60*/  FADD.FTZ R192, R192, R182 ;  /* 0x000000b6c0c07221 */ /* 0x000fe40000010000 */
[----:B------:R-:W-:Y:S02]  /*8e70*/  FADD.FTZ R189, R189, R187 ;  /* 0x000000bbbdbd7221 */ /* 0x000fe40000010000 */
[C---:B----4-:R-:W-:Y:S04]  /*8e80*/  HMMA.16816.F32 R20, R132.reuse, R140, R20 ;  /* 0x0000008c8414723c */ /* 0x050fe80000001814 */
[----:B------:R-:W-:Y:S02]  /*8e90*/  FADD.FTZ R192, R193, R192 ;  /* 0x000000c0c1c07221 */ /* 0x000fe40000010000 */
[----:B------:R-:W-:Y:S02]  /*8ea0*/  FADD.FTZ R2, R190, R189 ;  /* 0x000000bdbe027221 */ /* 0x000fe40000010000 */
[C---:B------:R-:W-:Y:S01]  /*8eb0*/  HMMA.16816.F32 R24, R132.reuse, R142, R24 ;  /* 0x0000008e8418723c */ /* 0x040fe20000001818 */
[----:B------:R-:W3:Y:S03]  /*8ec0*/  LDSM.16.MT88.4 R140, [R221+0x2900] ;  /* 0x00290000dd8c783b */ /* 0x000ee60000004200 */
[----:B------:R-:W-:Y:S04]  /*8ed0*/  FADD.FTZ R194, R194, R192 ;  /* 0x000000c0c2c27221 */ /* 0x000fe80000010000 */
[C---:B------:R-:W-:Y:S04]  /*8ee0*/  HMMA.16816.F32 R28, R132.reuse, R148, R28 ;  /* 0x00000094841c723c */ /* 0x040fe8000000181c */
[----:B-1----:R-:W-:Y:S04]  /*8ef0*/  FADD.FTZ R194, R252, R194 ;  /* 0x000000c2fcc27221 */ /* 0x002fe80000010000 */
[C---:B------:R-:W-:Y:S01]  /*8f00*/  HMMA.16816.F32 R32, R132.reuse, R150, R32 ;  /* 0x000000968420723c */ /* 0x040fe20000001820 */
[----:B------:R-:W1:Y:S07]  /*8f10*/  LDSM.16.MT88.4 R148, [R221+0x4900] ;  /* 0x00490000dd94783b */ /* 0x000e6e0000004200 */
[C---:B------:R-:W-:Y:S08]  /*8f20*/  HMMA.16816.F32 R36, R132.reuse, R152, R36 ;  /* 0x000000988424723c */ /* 0x040ff00000001824 */
[C---:B------:R-:W-:Y:S01]  /*8f30*/  HMMA.16816.F32 R40, R132.reuse, R154, R40 ;  /* 0x0000009a8428723c */ /* 0x040fe20000001828 */
[----:B------:R-:W-:Y:S07]  /*8f40*/  LDSM.16.MT88.4 R152, [R222+0x1100] ;  /* 0x00110000de98783b */ /* 0x000fee0000004200 */
[C---:B--2---:R-:W-:Y:S08]  /*8f50*/  HMMA.16816.F32 R44, R132.reuse, R136, R44 ;  /* 0x00000088842c723c */ /* 0x044ff0000000182c */
[C---:B------:R-:W-:Y:S01]  /*8f60*/  HMMA.16816.F32 R48, R132.reuse, R138, R48 ;  /* 0x0000008a8430723c */ /* 0x040fe20000001830 */
[----:B------:R-:W2:Y:S07]  /*8f70*/  LDSM.16.MT88.4 R136, [R220+0x4900] ;  /* 0x00490000dc88783b */ /* 0x000eae0000004200 */
[C---:B---3--:R-:W-:Y:S08]  /*8f80*/  HMMA.16816.F32 R52, R132.reuse, R140, R52 ;  /* 0x0000008c8434723c */ /* 0x048ff00000001834 */
[C---:B------:R-:W-:Y:S01]  /*8f90*/  HMMA.16816.F32 R56, R132.reuse, R142, R56 ;  /* 0x0000008e8438723c */ /* 0x040fe20000001838 */
[----:B------:R-:W3:Y:S07]  /*8fa0*/  LDSM.16.MT88.4 R140, [R227+0x6900] ;  /* 0x00690000e38c783b */ /* 0x000eee0000004200 */
[C---:B------:R-:W-:Y:S07]  /*8fb0*/  HMMA.16816.F32 R60, R132.reuse, R144, R60 ;  /* 0x00000090843c723c */ /* 0x040fee000000183c */
[--C-:B------:R-:W-:Y:S01]  /*8fc0*/  FFMA.FTZ R144, R170, c[0x0][0x2d0], -R186.reuse ;  /* 0x0000b400aa907a23 */ /* 0x100fe200000108ba */
[C---:B------:R-:W-:Y:S01]  /*8fd0*/  HMMA.16816.F32 R64, R132.reuse, R146, R64 ;  /* 0x000000928440723c */ /* 0x040fe20000001840 */
[----:B------:R-:W-:Y:S07]  /*8fe0*/  MUFU.EX2 R170, R178 ;  /* 0x000000b200aa7308 */ /* 0x000fee0000000800 */
[C---:B------:R-:W-:Y:S03]  /*8ff0*/  HMMA.16816.F32 R68, R132.reuse, R156, R68 ;  /* 0x0000009c8444723c */ /* 0x040fe60000001844 */
[----:B------:R4:W-:Y:S05]  /*9000*/  MUFU.EX2 R169, R144 ;  /* 0x0000009000a97308 */ /* 0x0009ea0000000800 */
[C---:B------:R-:W-:Y:S01]  /*9010*/  HMMA.16816.F32 R72, R132.reuse, R158, R72 ;  /* 0x0000009e8448723c */ /* 0x040fe20000001848 */
[----:B------:R-:W-:Y:S07]  /*9020*/  LDSM.16.MT88.4 R156, [R220+0x1100] ;  /* 0x00110000dc9c783b */ /* 0x000fee0000004200 */
[C---:B------:R-:W-:Y:S08]  /*9030*/  HMMA.16816.F32 R76, R132.reuse, R160, R76 ;  /* 0x000000a0844c723c */ /* 0x040ff0000000184c */
[C---:B------:R-:W-:Y:S01]  /*9040*/  HMMA.16816.F32 R80, R132.reuse, R162, R80 ;  /* 0x000000a28450723c */ /* 0x040fe20000001850 */
[----:B------:R-:W-:Y:S07]  /*9050*/  LDSM.16.MT88.4 R160, [R222+0x5100] ;  /* 0x00510000dea0783b */ /* 0x000fee0000004200 */
[C---:B-1----:R-:W-:Y:S01]  /*9060*/  HMMA.16816.F32 R84, R132.reuse, R148, R84 ;  /* 0x000000948454723c */ /* 0x042fe20000001854 */
[----:B----4-:R-:W1:Y:S06]  /*9070*/  LDSM.16.MT88.4 R144, [R222+0x6900] ;  /* 0x00690000de90783b */ /* 0x010e6c0000004200 */
[--C-:B------:R-:W-:Y:S01]  /*9080*/  FFMA.FTZ R148, R171, c[0x0][0x2d0], -R186.reuse ;  /* 0x0000b400ab947a23 */ /* 0x100fe200000108ba */
[C---:B------:R-:W-:Y:S01]  /*9090*/  HMMA.16816.F32 R88, R132.reuse, R150, R88 ;  /* 0x000000968458723c */ /* 0x040fe20000001858 */
[----:B------:R-:W-:Y:S03]  /*90a0*/  MUFU.EX2 R171, R175 ;  /* 0x000000af00ab7308 */ /* 0x000fe60000000800 */
[----:B------:R-:W-:Y:S04]  /*90b0*/  FFMA.FTZ R186, R174, c[0x0][0x2d0], -R186 ;  /* 0x0000b400aeba7a23 */ /* 0x000fe800000108ba */
[C---:B--2---:R-:W-:Y:S03]  /*90c0*/  HMMA.16816.F32 R92, R132.reuse, R136, R92 ;  /* 0x00000088845c723c */ /* 0x044fe6000000185c */
[----:B------:R2:W4:Y:S05]  /*90d0*/  MUFU.EX2 R168, R148 ;  /* 0x0000009400a87308 */ /* 0x00052a0000000800 */
[C---:B------:R-:W-:Y:S01]  /*90e0*/  HMMA.16816.F32 R96, R132.reuse, R138, R96 ;  /* 0x0000008a8460723c */ /* 0x040fe20000001860 */
[----:B------:R-:W-:Y:S04]  /*90f0*/  LDSM.16.MT88.4 R136, [R220+0x6900] ;  /* 0x00690000dc88783b */ /* 0x000fe80000004200 */
[----:B------:R-:W-:Y:S03]  /*9100*/  MUFU.EX2 R186, R186 ;  /* 0x000000ba00ba7308 */ /* 0x000fe60000000800 */
[C---:B---3--:R-:W-:Y:S08]  /*9110*/  HMMA.16816.F32 R100, R132.reuse, R140, R100 ;  /* 0x0000008c8464723c */ /* 0x048ff00000001864 */
[C---:B------:R-:W-:Y:S01]  /*9120*/  HMMA.16816.F32 R104, R132.reuse, R142, R104 ;  /* 0x0000008e8468723c */ /* 0x040fe20000001868 */
[----:B------:R-:W-:Y:S07]  /*9130*/  LDSM.16.MT88.4 R140, [R227+0x1100] ;  /* 0x00110000e38c783b */ /* 0x000fee0000004200 */
[C---:B-1----:R-:W-:Y:S01]  /*9140*/  HMMA.16816.F32 R108, R132.reuse, R144, R108 ;  /* 0x00000090846c723c */ /* 0x042fe2000000186c */
[----:B--2---:R-:W1:Y:S07]  /*9150*/  LDSM.16.MT88.4 R148, [R221+0x6900] ;  /* 0x00690000dd94783b */ /* 0x004e6e0000004200 */
[C---:B------:R-:W-:Y:S01]  /*9160*/  HMMA.16816.F32 R112, R132.reuse, R146, R112 ;  /* 0x000000928470723c */ /* 0x040fe20000001870 */
[----:B------:R-:W2:Y:S07]  /*9170*/  LDSM.16.MT88.4 R144, [R221+0x1100] ;  /* 0x00110000dd90783b */ /* 0x000eae0000004200 */
[C---:B-1----:R-:W-:Y:S08]  /*9180*/  HMMA.16816.F32 R116, R132.reuse, R148, R116 ;  /* 0x000000948474723c */ /* 0x042ff00000001874 */
[C---:B------:R-:W-:Y:S01]  /*9190*/  HMMA.16816.F32 R120, R132.reuse, R150, R120 ;  /* 0x000000968478723c */ /* 0x040fe20000001878 */
[----:B------:R-:W-:Y:S07]  /*91a0*/  LDSM.16.MT88.4 R148, [R221+0x3100] ;  /* 0x00310000dd94783b */ /* 0x000fee0000004200 */
[C---:B------:R-:W-:Y:S08]  /*91b0*/  HMMA.16816.F32 R124, R132.reuse, R136, R124 ;  /* 0x00000088847c723c */ /* 0x040ff0000000187c */
[----:B------:R-:W-:Y:S01]  /*91c0*/  HMMA.16816.F32 R128, R132, R138, R128 ;  /* 0x0000008a8480723c */ /* 0x000fe20000001880 */
[----:B------:R-:W1:Y:S06]  /*91d0*/  LDSM.16.MT88.4 R136, [R227+0x3100] ;  /* 0x00310000e388783b */ /* 0x000e6c0000004200 */
[----:B----4-:R-:W-:Y:S02]  /*91e0*/  F2FP.PACK_AB R132, R168, R169 ;  /* 0x000000a9a884723e */ /* 0x010fe400000000ff */
[----:B------:R-:W-:Y:S03]  /*91f0*/  F2FP.PACK_AB R134, R198, R199 ;  /* 0x000000c7c686723e */ /* 0x000fe600000000ff */
[C---:B------:R-:W-:Y:S01]  /*9200*/  F2FP.PACK_AB R133, R197.reuse, R252 ;  /* 0x000000fcc585723e */ /* 0x040fe200000000ff */
[----:B------:R-:W-:Y:S01]  /*9210*/  FADD.FTZ R197, R197, R194 ;  /* 0x000000c2c5c57221 */ /* 0x000fe20000010000 */
[C---:B------:R-:W-:Y:S03]  /*9220*/  F2FP.PACK_AB R135, R195.reuse, R196 ;  /* 0x000000c4c387723e */ /* 0x040fe600000000ff */
[----:B------:R-:W-:Y:S04]  /*9230*/  FADD.FTZ R197, R196, R197 ;  /* 0x000000c5c4c57221 */ /* 0x000fe80000010000 */
[C---:B------:R-:W-:Y:S03]  /*9240*/  HMMA.16816.F32 R4, R132.reuse, R140, R4 ;  /* 0x0000008c8404723c */ /* 0x040fe60000001804 */
[----:B------:R-:W-:Y:S05]  /*9250*/  FADD.FTZ R195, R195, R197 ;  /* 0x000000c5c3c37221 */ /* 0x000fea0000010000 */
        /* <DEDUP_REMOVED lines=8> */
[C---:B------:R-:W-:Y:S08]  /*92e0*/  HMMA.16816.F32 R28, R132.reuse, R156, R28 ;  /* 0x0000009c841c723c */ /* 0x040ff0000000181c */
[C---:B------:R-:W-:Y:S01]  /*92f0*/  HMMA.16816.F32 R32, R132.reuse, R158, R32 ;  /* 0x0000009e8420723c */ /* 0x040fe20000001820 */
[----:B------:R-:W5:Y:S07]  /*9300*/  LDSM.16.MT88.4 R156, [R221+0x5100] ;  /* 0x00510000dd9c783b */ /* 0x000f6e0000004200 */
[C---:B-1----:R-:W-:Y:S08]  /*9310*/  HMMA.16816.F32 R36, R132.reuse, R136, R36 ;  /* 0x000000888424723c */ /* 0x042ff00000001824 */
[C---:B------:R-:W-:Y:S01]  /*9320*/  HMMA.16816.F32 R40, R132.reuse, R138, R40 ;  /* 0x0000008a8428723c */ /* 0x040fe20000001828 */
[----:B------:R-:W1:Y:S07]  /*9330*/  LDSM.16.MT88.4 R136, [R220+0x5100] ;  /* 0x00510000dc88783b */ /* 0x000e6e0000004200 */
[C---:B---3--:R-:W-:Y:S08]  /*9340*/  HMMA.16816.F32 R44, R132.reuse, R140, R44 ;  /* 0x0000008c842c723c */ /* 0x048ff0000000182c */
[C---:B------:R-:W-:Y:S01]  /*9350*/  HMMA.16816.F32 R48, R132.reuse, R142, R48 ;  /* 0x0000008e8430723c */ /* 0x040fe20000001830 */
[----:B------:R-:W3:Y:S07]  /*9360*/  LDSM.16.MT88.4 R140, [R227+0x7100] ;  /* 0x00710000e38c783b */ /* 0x000eee0000004200 */
[C---:B------:R-:W-:Y:S08]  /*9370*/  HMMA.16816.F32 R52, R132.reuse, R148, R52 ;  /* 0x000000948434723c */ /* 0x040ff00000001834 */
[C---:B------:R-:W-:Y:S01]  /*9380*/  HMMA.16816.F32 R56, R132.reuse, R150, R56 ;  /* 0x000000968438723c */ /* 0x040fe20000001838 */
[----:B------:R-:W-:Y:S07]  /*9390*/  LDSM.16.MT88.4 R148, [R221+0x7100] ;  /* 0x00710000dd94783b */ /* 0x000fee0000004200 */
[C---:B----4-:R-:W-:Y:S07]  /*93a0*/  HMMA.16816.F32 R60, R132.reuse, R152, R60 ;  /* 0x00000098843c723c */ /* 0x050fee000000183c */
[----:B------:R-:W-:Y:S01]  /*93b0*/  MOV R153, R169 ;  /* 0x000000a900997202 */ /* 0x000fe20000000f00 */
[C---:B------:R-:W-:Y:S01]  /*93c0*/  HMMA.16816.F32 R64, R132.reuse, R154, R64 ;  /* 0x0000009a8440723c */ /* 0x040fe20000001840 */
[----:B------:R4:W-:Y:S03]  /*93d0*/  MUFU.EX2 R169, R173 ;  /* 0x000000ad00a97308 */ /* 0x0009e60000000800 */
[----:B------:R-:W-:Y:S04]  /*93e0*/  MOV R152, R168 ;  /* 0x000000a800987202 */ /* 0x000fe80000000f00 */
[C---:B--2---:R-:W-:Y:S03]  /*93f0*/  HMMA.16816.F32 R68, R132.reuse, R144, R68 ;  /* 0x000000908444723c */ /* 0x044fe60000001844 */
[----:B------:R-:W-:Y:S05]  /*9400*/  MUFU.EX2 R168, R176 ;  /* 0x000000b000a87308 */ /* 0x000fea0000000800 */
[C---:B------:R-:W-:Y:S01]  /*9410*/  HMMA.16816.F32 R72, R132.reuse, R146, R72 ;  /* 0x000000928448723c */ /* 0x040fe20000001848 */
[----:B------:R-:W2:Y:S07]  /*9420*/  LDSM.16.MT88.4 R144, [R222+0x7100] ;  /* 0x00710000de90783b */ /* 0x000eae0000004200 */
[C---:B------:R-:W-:Y:S01]  /*9430*/  HMMA.16816.F32 R76, R132.reuse, R160, R76 ;  /* 0x000000a0844c723c */ /* 0x040fe2000000184c */
[----:B----4-:R-:W-:Y:S01]  /*9440*/  LDSM.16.MT88.4 R172, [R227+0x3900] ;  /* 0x00390000e3ac783b */ /* 0x010fe20000004200 */
[----:B------:R-:W-:Y:S06]  /*9450*/  MUFU.EX2 R161, R179 ;  /* 0x000000b300a17308 */ /* 0x000fec0000000800 */
[C---:B------:R-:W-:Y:S04]  /*9460*/  HMMA.16816.F32 R80, R132.reuse, R162, R80 ;  /* 0x000000a28450723c */ /* 0x040fe80000001850 */
[----:B------:R4:W2:Y:S04]  /*9470*/  MUFU.EX2 R160, R177 ;  /* 0x000000b100a07308 */ /* 0x0008a80000000800 */
[C---:B-----5:R-:W-:Y:S08]  /*9480*/  HMMA.16816.F32 R84, R132.reuse, R156, R84 ;  /* 0x0000009c8454723c */ /* 0x060ff00000001854 */
[C---:B------:R-:W-:Y:S01]  /*9490*/  HMMA.16816.F32 R88, R132.reuse, R158, R88 ;  /* 0x0000009e8458723c */ /* 0x040fe20000001858 */
[----:B------:R-:W-:Y:S07]  /*94a0*/  LDSM.16.MT88.4 R156, [R227+0x1900] ;  /* 0x00190000e39c783b */ /* 0x000fee0000004200 */
[C---:B-1----:R-:W-:Y:S01]  /*94b0*/  HMMA.16816.F32 R92, R132.reuse, R136, R92 ;  /* 0x00000088845c723c */ /* 0x042fe2000000185c */
[----:B----4-:R-:W-:Y:S07]  /*94c0*/  LDSM.16.MT88.4 R176, [R222+0x3900] ;  /* 0x00390000deb0783b */ /* 0x010fee0000004200 */
        /* <DEDUP_REMOVED lines=8> */
[C---:B------:R-:W-:Y:S07]  /*9550*/  HMMA.16816.F32 R116, R132.reuse, R148, R116 ;  /* 0x000000948474723c */ /* 0x040fee0000001874 */
[----:B------:R-:W-:Y:S01]  /*9560*/  MOV R148, R152 ;  /* 0x0000009800947202 */ /* 0x000fe20000000f00 */
[C---:B------:R-:W-:Y:S04]  /*9570*/  HMMA.16816.F32 R120, R132.reuse, R150, R120 ;  /* 0x000000968478723c */ /* 0x040fe80000001878 */
[----:B------:R-:W-:Y:S02]  /*9580*/  MOV R149, R153 ;  /* 0x0000009900957202 */ /* 0x000fe40000000f00 */
[----:B------:R-:W4:Y:S01]  /*9590*/  LDSM.16.MT88.4 R152, [R220+0x1900] ;  /* 0x00190000dc98783b */ /* 0x000f220000004200 */
[----:B------:R-:W-:Y:S01]  /*95a0*/  MOV R150, R160 ;  /* 0x000000a000967202 */ /* 0x000fe20000000f00 */
[C---:B-1----:R-:W-:Y:S04]  /*95b0*/  HMMA.16816.F32 R124, R132.reuse, R136, R124 ;  /* 0x00000088847c723c */ /* 0x042fe8000000187c */
[----:B------:R-:W-:Y:S03]  /*95c0*/  MOV R151, R161 ;  /* 0x000000a100977202 */ /* 0x000fe60000000f00 */
[----:B------:R-:W-:Y:S01]  /*95d0*/  MOV R136, R171 ;  /* 0x000000ab00887202 */ /* 0x000fe20000000f00 */
[----:B------:R-:W-:Y:S04]  /*95e0*/  HMMA.16816.F32 R128, R132, R138, R128 ;  /* 0x0000008a8480723c */ /* 0x000fe80000001880 */
[----:B------:R-:W-:Y:S03]  /*95f0*/  MOV R137, R170 ;  /* 0x000000aa00897202 */ /* 0x000fe60000000f00 */
[----:B------:R-:W-:Y:S02]  /*9600*/  MOV R138, R169 ;  /* 0x000000a9008a7202 */ /* 0x000fe40000000f00 */
[----:B------:R-:W-:Y:S03]  /*9610*/  MOV R139, R168 ;  /* 0x000000a8008b7202 */ /* 0x000fe60000000f00 */
[----:B------:R-:W-:Y:S02]  /*9620*/  F2FP.PACK_AB R168, R137, R151 ;  /* 0x0000009789a8723e */ /* 0x000fe400000000ff */
[-C--:B------:R-:W-:Y:S02]  /*9630*/  F2FP.PACK_AB R170, R186, R139.reuse ;  /* 0x0000008bbaaa723e */ /* 0x080fe400000000ff */
[----:B------:R-:W-:Y:S02]  /*9640*/  F2FP.PACK_AB R169, R136, R150 ;  /* 0x0000009688a9723e */ /* 0x000fe400000000ff */
[-C--:B------:R-:W-:Y:S07]  /*9650*/  F2FP.PACK_AB R171, R165, R138.reuse ;  /* 0x0000008aa5ab723e */ /* 0x080fee00000000ff */
[C---:B------:R-:W-:Y:S01]  /*9660*/  HMMA.16816.F32 R160, R168.reuse, R156, R4 ;  /* 0x0000009ca8a0723c */ /* 0x040fe20000001804 */
[----:B------:R-:W1:Y:S07]  /*9670*/  LDSM.16.MT88.4 R4, [R221+0x3900] ;  /* 0x00390000dd04783b */ /* 0x000e6e0000004200 */
[C---:B------:R-:W-:Y:S07]  /*9680*/  HMMA.16816.F32 R156, R168.reuse, R158, R8 ;  /* 0x0000009ea89c723c */ /* 0x040fee0000001808 */
[----:B------:R-:W-:Y:S01]  /*9690*/  MOV R8, R138 ;  /* 0x0000008a00087202 */ /* 0x000fe20000000f00 */
[C---:B---3--:R-:W-:Y:S01]  /*96a0*/  HMMA.16816.F32 R132, R168.reuse, R140, R12 ;  /* 0x0000008ca884723c */ /* 0x048fe2000000180c */
[----:B------:R-:W-:Y:S03]  /*96b0*/  LDSM.16.MT88.4 R12, [R227+0x5900] ;  /* 0x00590000e30c783b */ /* 0x000fe60000004200 */
[----:B------:R-:W-:Y:S02]  /*96c0*/  MOV R9, R139 ;  /* 0x0000008b00097202 */ /* 0x000fe40000000f00 */
[----:B------:R-:W-:Y:S02]  /*96d0*/  MOV R10, R136 ;  /* 0x00000088000a7202 */ /* 0x000fe40000000f00 */
[----:B------:R-:W-:Y:S02]  /*96e0*/  MOV R11, R137 ;  /* 0x00000089000b7202 */ /* 0x000fe40000000f00 */
[C---:B------:R-:W-:Y:S07]  /*96f0*/  HMMA.16816.F32 R136, R168.reuse, R142, R16 ;  /* 0x0000008ea888723c */ /* 0x040fee0000001810 */
[----:B------:R-:W-:Y:S01]  /*9700*/  MOV R18, R150 ;  /* 0x0000009600127202 */ /* 0x000fe20000000f00 */
[C---:B--2---:R-:W-:Y:S04]  /*9710*/  HMMA.16816.F32 R140, R168.reuse, R144, R20 ;  /* 0x00000090a88c723c */ /* 0x044fe80000001814 */
[----:B------:R-:W-:Y:S03]  /*9720*/  MOV R19, R151 ;  /* 0x0000009700137202 */ /* 0x000fe60000000f00 */
[----:B------:R-:W-:Y:S01]  /*9730*/  MOV R22, R148 ;  /* 0x0000009400167202 */ /* 0x000fe20000000f00 */
[C---:B------:R-:W-:Y:S01]  /*9740*/  HMMA.16816.F32 R144, R168.reuse, R146, R24 ;  /* 0x00000092a890723c */ /* 0x040fe20000001818 */
[----:B------:R-:W-:Y:S03]  /*9750*/  LDSM.16.MT88.4 R24, [R220+0x5900] ;  /* 0x00590000dc18783b */ /* 0x000fe60000004200 */
[----:B------:R-:W-:Y:S04]  /*9760*/  MOV R23, R149 ;  /* 0x0000009500177202 */ /* 0x000fe80000000f00 */
[C---:B----4-:R-:W-:Y:S01]  /*9770*/  HMMA.16816.F32 R148, R168.reuse, R152, R28 ;  /* 0x00000098a894723c */ /* 0x050fe2000000181c */
[----:B------:R-:W-:Y:S07]  /*9780*/  LDSM.16.MT88.4 R28, [R227+0x7900] ;  /* 0x00790000e31c783b */ /* 0x000fee0000004200 */
[C---:B------:R-:W-:Y:S07]  /*9790*/  HMMA.16816.F32 R152, R168.reuse, R154, R32 ;  /* 0x0000009aa898723c */ /* 0x040fee0000001820 */
[----:B------:R-:W-:Y:S01]  /*97a0*/  MOV R35, R8 ;  /* 0x0000000800237202 */ /* 0x000fe20000000f00 */
[C---:B------:R-:W-:Y:S04]  /*97b0*/  HMMA.16816.F32 R36, R168.reuse, R172, R36 ;  /* 0x000000aca824723c */ /* 0x040fe80000001824 */
[----:B------:R-:W-:Y:S02]  /*97c0*/  MOV R34, R9 ;  /* 0x0000000900227202 */ /* 0x000fe40000000f00 */
[----:B------:R-:W-:Y:S02]  /*97d0*/  MOV R33, R10 ;  /* 0x0000000a00217202 */ /* 0x000fe40000000f00 */
[C---:B------:R-:W-:Y:S04]  /*97e0*/  HMMA.16816.F32 R40, R168.reuse, R174, R40 ;  /* 0x000000aea828723c */ /* 0x040fe80000001828 */
[----:B------:R-:W-:Y:S02]  /*97f0*/  MOV R32, R11 ;  /* 0x0000000b00207202 */ /* 0x000fe40000000f00 */
[----:B------:R-:W2:Y:S01]  /*9800*/  LDSM.16.MT88.4 R8, [R220+0x3900] ;  /* 0x00390000dc08783b */ /* 0x000ea20000004200 */
[----:B------:R-:W-:Y:S01]  /*9810*/  MOV R173, R18 ;  /* 0x0000001200ad7202 */ /* 0x000fe20000000f00 */
[C---:B------:R-:W-:Y:S04]  /*9820*/  HMMA.16816.F32 R44, R168.reuse, R176, R44 ;  /* 0x000000b0a82c723c */ /* 0x040fe8000000182c */
[----:B------:R-:W-:Y:S01]  /*9830*/  MOV R172, R19 ;  /* 0x0000001300ac7202 */ /* 0x000fe20000000f00 */
[----:B------:R-:W-:Y:S01]  /*9840*/  FADD.FTZ R195, R173, R195 ;  /* 0x000000c3adc37221 */ /* 0x000fe20000010000 */
[----:B------:R-:W3:Y:S01]  /*9850*/  LDSM.16.MT88.4 R16, [R222+0x5900] ;  /* 0x00590000de10783b */ /* 0x000ee20000004200 */
[----:B------:R-:W-:Y:S01]  /*9860*/  MOV R175, R22 ;  /* 0x0000001600af7202 */ /* 0x000fe20000000f00 */
[C---:B------:R-:W-:Y:S04]  /*9870*/  HMMA.16816.F32 R48, R168.reuse, R178, R48 ;  /* 0x000000b2a830723c */ /* 0x040fe80000001830 */
[----:B------:R-:W-:Y:S01]  /*9880*/  MOV R174, R23 ;  /* 0x0000001700ae7202 */ /* 0x000fe20000000f00 */
[----:B------:R-:W-:Y:S01]  /*9890*/  FADD.FTZ R195, R33, R195 ;  /* 0x000000c321c37221 */ /* 0x000fe20000010000 */
[----:B------:R-:W4:Y:S02]  /*98a0*/  LDSM.16.MT88.4 R20, [R221+0x5900] ;  /* 0x00590000dd14783b */ /* 0x000f240000004200 */
[C---:B-1----:R-:W-:Y:S04]  /*98b0*/  HMMA.16816.F32 R52, R168.reuse, R4, R52 ;  /* 0x00000004a834723c */ /* 0x042fe80000001834 */
[----:B------:R-:W-:Y:S02]  /*98c0*/  FADD.FTZ R2, R174, R2 ;  /* 0x00000002ae027221 */ /* 0x000fe40000010000 */
[----:B------:R-:W-:Y:S02]  /*98d0*/  FADD.FTZ R195, R35, R195 ;  /* 0x000000c323c37221 */ /* 0x000fe40000010000 */
[C---:B------:R-:W-:Y:S01]  /*98e0*/  HMMA.16816.F32 R56, R168.reuse, R6, R56 ;  /* 0x00000006a838723c */ /* 0x040fe20000001838 */
[----:B------:R-:W1:Y:S03]  /*98f0*/  LDSM.16.MT88.4 R4, [R222+0x7900] ;  /* 0x00790000de04783b */ /* 0x000e660000004200 */
[----:B------:R-:W-:Y:S02]  /*9900*/  FADD.FTZ R2, R175, R2 ;  /* 0x00000002af027221 */ /* 0x000fe40000010000 */
[----:B------:R-:W-:Y:S02]  /*9910*/  FADD.FTZ R239, R165, R195 ;  /* 0x000000c3a5ef7221 */ /* 0x000fe40000010000 */
[----:B------:R-:W-:Y:S04]  /*9920*/  FADD.FTZ R199, R199, R2 ;  /* 0x00000002c7c77221 */ /* 0x000fe80000010000 */
[----:B------:R-:W-:Y:S01]  /*9930*/  FADD.FTZ R2, R198, R199 ;  /* 0x000000c7c6027221 */ /* 0x000fe20000010000 */
[C---:B--2---:R-:W-:Y:S03]  /*9940*/  HMMA.16816.F32 R60, R168.reuse, R8, R60 ;  /* 0x00000008a83c723c */ /* 0x044fe6000000183c */
[----:B------:R-:W-:Y:S04]  /*9950*/  FADD.FTZ R2, R172, R2 ;  /* 0x00000002ac027221 */ /* 0x000fe80000010000 */
[----:B------:R-:W-:Y:S01]  /*9960*/  FADD.FTZ R2, R32, R2 ;  /* 0x0000000220027221 */ /* 0x000fe20000010000 */
[C---:B------:R-:W-:Y:S01]  /*9970*/  HMMA.16816.F32 R64, R168.reuse, R10, R64 ;  /* 0x0000000aa840723c */ /* 0x040fe20000001840 */
[----:B------:R-:W2:Y:S03]  /*9980*/  LDSM.16.MT88.4 R8, [R221+0x7900] ;  /* 0x00790000dd08783b */ /* 0x000ea60000004200 */
[----:B------:R-:W-:Y:S04]  /*9990*/  FADD.FTZ R2, R34, R2 ;  /* 0x0000000222027221 */ /* 0x000fe80000010000 */
[C---:B------:R-:W-:Y:S04]  /*99a0*/  HMMA.16816.F32 R68, R168.reuse, R12, R68 ;  /* 0x0000000ca844723c */ /* 0x040fe80000001844 */
[----:B------:R-:W-:Y:S01]  /*99b0*/  FADD.FTZ R240, R186, R2 ;  /* 0x00000002baf07221 */ /* 0x000fe20000010000 */
[-C--:B------:R-:W-:Y:S03]  /*99c0*/  MOV R2, R164.reuse ;  /* 0x000000a400027202 */ /* 0x080fe60000000f00 */
[C---:B------:R-:W-:Y:S01]  /*99d0*/  HMMA.16816.F32 R72, R168.reuse, R14, R72 ;  /* 0x0000000ea848723c */ /* 0x040fe20000001848 */
[----:B------:R-:W5:Y:S07]  /*99e0*/  LDSM.16.MT88.4 R12, [R220+0x7900] ;  /* 0x00790000dc0c783b */ /* 0x000f6e0000004200 */
[C---:B---3--:R-:W-:Y:S08]  /*99f0*/  HMMA.16816.F32 R76, R168.reuse, R16, R76 ;  /* 0x00000010a84c723c */ /* 0x048ff0000000184c */
[C---:B------:R-:W-:Y:S08]  /*9a00*/  HMMA.16816.F32 R80, R168.reuse, R18, R80 ;  /* 0x00000012a850723c */ /* 0x040ff00000001850 */
[C---:B----4-:R-:W-:Y:S08]  /*9a10*/  HMMA.16816.F32 R84, R168.reuse, R20, R84 ;  /* 0x00000014a854723c */ /* 0x050ff00000001854 */
        /* <DEDUP_REMOVED lines=9> */
[C---:B-----5:R-:W-:Y:S07]  /*9ab0*/  HMMA.16816.F32 R124, R168.reuse, R12, R124 ;  /* 0x0000000ca87c723c */ /* 0x060fee000000187c */
[----:B------:R-:W-:Y:S01]  /*9ac0*/  MOV R12, R164 ;  /* 0x000000a4000c7202 */ /* 0x000fe20000000f00 */
[----:B------:R-:W-:Y:S01]  /*9ad0*/  HMMA.16816.F32 R128, R168, R14, R128 ;  /* 0x0000000ea880723c */ /* 0x000fe20000001880 */
[----:B------:R-:W-:-:S07]  /*9ae0*/  @P0 BRA `(.L_x_997) ;  /* 0xffffbcf000000947 */ /* 0x000fce000383ffff */
.L_x_986:
[----:B------:R-:W1:Y:S01]  /*9af0*/  S2UR UR24, SR_CTAID.X ;  /* 0x00000000001879c3 */ /* 0x000e620000002500 */
[----:B------:R-:W-:Y:S01]  /*9b00*/  ULDC UR25, c[0x0][0x168] ;  /* 0x00005a0000197ab9 */ /* 0x000fe20000000800 */
[----:B------:R-:W-:Y:S01]  /*9b10*/  PLOP3.LUT P0, PT, PT, PT, UP1, 0x40, 0x0 ;  /* 0x000000000000781c */ /* 0x000fe20003f0e818 */
[----:B------:R-:W-:-:S02]  /*9b20*/  ULDC.64 UR4, c[0x0][0x2c8] ;  /* 0x0000b20000047ab9 */ /* 0x000fc40000000a00 */
[----:B------:R-:W-:Y:S02]  /*9b30*/  UIADD3 UR25, -UR25, 0x1, URZ ;  /* 0x0000000119197890 */ /* 0x000fe4000fffe13f */
        /* <DEDUP_REMOVED lines=21> */
.L_x_999:
[----:B------:R-:W-:Y:S02]  /*9c90*/  ULDC UR4, c[0x0][0x32c] ;  /* 0x0000cb0000047ab9 */ /* 0x000fe40000000800 */
[----:B------:R-:W-:-:S03]  /*9ca0*/  UISETP.NE.AND UP0, UPT, UR4, 0x1, UPT ;  /* 0x000000010400788c */ /* 0x000fc6000bf05270 */
[----:B------:R-:W-:Y:S02]  /*9cb0*/  ULDC.64 UR4, c[0x0][0x330] ;  /* 0x0000cc0000047ab9 */ /* 0x000fe40000000a00 */
[----:B------:R-:W-:-:S07]  /*9cc0*/  UIMAD.WIDE.U32 UR26, UR24, UR4, URZ ;  /* 0x00000004181a72a5 */ /* 0x000fce000f8e003f */
[----:B------:R-:W-:Y:S02]  /*9cd0*/  @UP0 UMOV UR25, UR27 ;  /* 0x0000001b00190c82 */ /* 0x000fe40008000000 */
[----:B------:R-:W-:Y:S02]  /*9ce0*/  @UP0 USHF.R.U32.HI UR24, URZ, UR5, UR25 ;  /* 0x000000053f180299 */ /* 0x000fe40008011619 */
.L_x_1000:
[----:B------:R-:W-:Y:S02]  /*9cf0*/  ULDC UR4, c[0x0][0x32c] ;  /* 0x0000cb0000047ab9 */ /* 0x000fe40000000800 */
[----:B------:R-:W-:-:S04]  /*9d00*/  UIMAD UR4, UR24, UR4, URZ ;  /* 0x00000004180472a4 */ /* 0x000fc8000f8e023f */
[----:B------:R-:W-:-:S04]  /*9d10*/  UISETP.LT.AND UP0, UPT, UR11, UR4, UPT ;  /* 0x000000040b00728c */ /* 0x000fc8000bf01270 */
[----:B------:R-:W-:-:S04]  /*9d20*/  USEL UR11, UR11, UR4, !UP0 ;  /* 0x000000040b0b7287 */ /* 0x000fc8000c000000 */
.L_x_998:
        /* <DEDUP_REMOVED lines=9> */
[----:B------:R-:W-:Y:S01]  /*9dc0*/  SHF.R.S32.HI R251, RZ, 0x1f, R235 ;  /* 0x0000001ffffb7819 */ /* 0x000fe200000114eb */
        /* <DEDUP_REMOVED lines=8> */
[----:B------:R-:W-:Y:S01]  /*9e50*/  IMAD.SHL.U32 R245, R201, 0x2, RZ ;  /* 0x00000002c9f57824 */ /* 0x000fe200078e00ff */
[----:B------:R-:W-:-:S02]  /*9e60*/  SHF.L.U64.HI R251, R235, 0x1, R251 ;  /* 0x00000001ebfb7819 */ /* 0x000fc400000102fb */
.L_x_1004:
        /* <DEDUP_REMOVED lines=70> */
.L_x_1002:
        /* <DEDUP_REMOVED lines=273> */
.L_x_1003:
        /* <DEDUP_REMOVED lines=39> */
[----:B------:R-:W-:Y:S01]  /*b650*/  PLOP3.LUT P0, PT, PT, PT, UP0, 0x80, 0x0 ;  /* 0x000000000000781c */ /* 0x000fe20003f0f008 */
[----:B------:R-:W-:Y:S08]  /*b660*/  SHFL.BFLY PT, R164, R167, 0x2, 0x1f ;  /* 0x0c401f00a7a47f89 */ /* 0x000ff000000e0000 */
        /* <DEDUP_REMOVED lines=9> */
[--C-:B------:R-:W-:Y:S02]  /*b700*/  FFMA.FTZ R184, R6, c[0x0][0x2d0], -R189.reuse ;  /* 0x0000b40006b87a23 */ /* 0x100fe400000108bd */
[----:B------:R-:W-:Y:S02]  /*b710*/  FFMA.FTZ R186, R7, c[0x0][0x2d0], -R189 ;  /* 0x0000b40007ba7a23 */ /* 0x000fe400000108bd */
[C---:B------:R-:W-:Y:S02]  /*b720*/  FMUL.FTZ R190, R0.reuse, c[0x0][0x2d0] ;  /* 0x0000b40000be7a20 */ /* 0x040fe40000410000 */
[----:B------:R-:W-:Y:S01]  /*b730*/  FADD.FTZ R3, -R0, R3 ;  /* 0x0000000300037221 */ /* 0x000fe20000010100 */
        /* <DEDUP_REMOVED lines=8> */
[----:B------:R-:W-:Y:S02]  /*b7c0*/  FMUL.FTZ R3, R3, c[0x0][0x2d0] ;  /* 0x0000b40003037a20 */ /* 0x000fe40000410000 */
[----:B------:R-:W-:Y:S02]  /*b7d0*/  FMUL.FTZ R2, R2, c[0x0][0x2d0] ;  /* 0x0000b40002027a20 */ /* 0x000fe40000410000 */
[--C-:B------:R-:W-:Y:S02]  /*b7e0*/  FFMA.FTZ R191, R12, c[0x0][0x2d0], -R190.reuse ;  /* 0x0000b4000cbf7a23 */ /* 0x100fe400000108be */
[--C-:B------:R-:W-:Y:S01]  /*b7f0*/  FFMA.FTZ R192, R13, c[0x0][0x2d0], -R190.reuse ;  /* 0x0000b4000dc07a23 */ /* 0x100fe200000108be */
[----:B------:R-:W1:Y:S01]  /*b800*/  MUFU.EX2 R3, R3 ;  /* 0x0000000300037308 */ /* 0x000e620000000800 */
[--C-:B------:R-:W-:Y:S02]  /*b810*/  FFMA.FTZ R193, R14, c[0x0][0x2d0], -R189.reuse ;  /* 0x0000b4000ec17a23 */ /* 0x100fe400000108bd */
[--C-:B------:R-:W-:Y:S02]  /*b820*/  FFMA.FTZ R194, R15, c[0x0][0x2d0], -R189.reuse ;  /* 0x0000b4000fc27a23 */ /* 0x100fe400000108bd */
[----:B------:R-:W-:Y:S01]  /*b830*/  LDSM.16.MT88.4 R12, [R220+0x6100] ;  /* 0x00610000dc0c783b */ /* 0x000fe20000004200 */
[--C-:B------:R-:W-:Y:S02]  /*b840*/  FFMA.FTZ R195, R16, c[0x0][0x2d0], -R190.reuse ;  /* 0x0000b40010c37a23 */ /* 0x100fe400000108be */
[--C-:B------:R-:W-:Y:S02]  /*b850*/  FFMA.FTZ R196, R17, c[0x0][0x2d0], -R190.reuse ;  /* 0x0000b40011c47a23 */ /* 0x100fe400000108be */
[----:B------:R-:W2:Y:S01]  /*b860*/  MUFU.EX2 R2, R2 ;  /* 0x0000000200027308 */ /* 0x000ea20000000800 */
[--C-:B------:R-:W-:Y:S02]  /*b870*/  FFMA.FTZ R197, R18, c[0x0][0x2d0], -R189.reuse ;  /* 0x0000b40012c57a23 */ /* 0x100fe400000108bd */
[--C-:B------:R-:W-:Y:S02]  /*b880*/  FFMA.FTZ R198, R19, c[0x0][0x2d0], -R189.reuse ;  /* 0x0000b40013c67a23 */ /* 0x100fe400000108bd */
[----:B------:R-:W-:Y:S01]  /*b890*/  LDSM.16.MT88.4 R16, [R222+0x900] ;  /* 0x00090000de10783b */ /* 0x000fe20000004200 */
[----:B------:R-:W-:Y:S02]  /*b8a0*/  FFMA.FTZ R199, R32, c[0x0][0x2d0], -R190 ;  /* 0x0000b40020c77a23 */ /* 0x000fe400000108be */
[----:B------:R-:W-:Y:S02]  /*b8b0*/  FFMA.FTZ R252, R34, c[0x0][0x2d0], -R189 ;  /* 0x0000b40022fc7a23 */ /* 0x000fe400000108bd */
[----:B------:R-:W3:Y:S01]  /*b8c0*/  MUFU.EX2 R165, R165 ;  /* 0x000000a500a57308 */ /* 0x000ee20000000800 */
[C---:B-1----:R-:W-:Y:S02]  /*b8d0*/  FMUL.FTZ R4, R3.reuse, R160 ;  /* 0x000000a003047220 */ /* 0x042fe40000410000 */
[C---:B------:R-:W-:Y:S02]  /*b8e0*/  FMUL.FTZ R5, R3.reuse, R161 ;  /* 0x000000a103057220 */ /* 0x040fe40000410000 */
[C---:B------:R-:W-:Y:S05]  /*b8f0*/  FMUL.FTZ R8, R3.reuse, R156 ;  /* 0x0000009c03087220 */ /* 0x040fea0000410000 */
[----:B------:R-:W-:Y:S01]  /*b900*/  MUFU.EX2 R166, R166 ;  /* 0x000000a600a67308 */ /* 0x000fe20000000800 */
[C---:B------:R-:W-:Y:S02]  /*b910*/  FMUL.FTZ R9, R3.reuse, R157 ;  /* 0x0000009d03097220 */ /* 0x040fe40000410000 */
[----:B------:R-:W-:Y:S02]  /*b920*/  FMUL.FTZ R132, R3, R132 ;  /* 0x0000008403847220 */ /* 0x000fe40000410000 */
[C---:B--2---:R-:W-:Y:S02]  /*b930*/  FMUL.FTZ R6, R2.reuse, R162 ;  /* 0x000000a202067220 */ /* 0x044fe40000410000 */
[C---:B------:R-:W-:Y:S02]  /*b940*/  FMUL.FTZ R7, R2.reuse, R163 ;  /* 0x000000a302077220 */ /* 0x040fe40000410000 */
[C---:B------:R-:W-:Y:S01]  /*b950*/  FMUL.FTZ R10, R2.reuse, R158 ;  /* 0x0000009e020a7220 */ /* 0x040fe20000410000 */
[----:B------:R-:W1:Y:S01]  /*b960*/  MUFU.EX2 R167, R167 ;  /* 0x000000a700a77308 */ /* 0x000e620000000800 */
[C---:B------:R-:W-:Y:S02]  /*b970*/  FMUL.FTZ R11, R2.reuse, R159 ;  /* 0x0000009f020b7220 */ /* 0x040fe40000410000 */
[----:B------:R-:W2:Y:S01]  /*b980*/  LDSM.16.MT88.4 R156, [R220+0x100] ;  /* 0x00010000dc9c783b */ /* 0x000ea20000004200 */
        /* <DEDUP_REMOVED lines=17> */
[----:B------:R-:W1:Y:S01]  /*baa0*/  MUFU.EX2 R188, R188 ;  /* 0x000000bc00bc7308 */ /* 0x000e620000000800 */
        /* <DEDUP_REMOVED lines=13> */
[C---:B------:R-:W-:Y:S02]  /*bb80*/  FMUL.FTZ R36, R3.reuse, R36 ;  /* 0x0000002403247220 */ /* 0x040fe40000410000 */
[C---:B------:R-:W-:Y:S01]  /*bb90*/  FMUL.FTZ R37, R3.reuse, R37 ;  /* 0x0000002503257220 */ /* 0x040fe20000410000 */
[----:B-1----:R-:W-:Y:S01]  /*bba0*/  F2FP.PACK_AB R163, R188, R187 ;  /* 0x000000bbbca3723e */ /* 0x002fe200000000ff */
        /* <DEDUP_REMOVED lines=8> */
[----:B------:R-:W1:Y:S01]  /*bc30*/  LDSM.16.MT88.4 R168, [R227+0x2100] ;  /* 0x00210000e3a8783b */ /* 0x000e620000004200 */
[----:B------:R-:W4:Y:S02]  /*bc40*/  MUFU.EX2 R194, R194 ;  /* 0x000000c200c27308 */ /* 0x000f240000000800 */
[C---:B------:R-:W-:Y:S02]  /*bc50*/  FMUL.FTZ R43, R2.reuse, R43 ;  /* 0x0000002b022b7220 */ /* 0x040fe40000410000 */
[C---:B------:R-:W-:Y:S02]  /*bc60*/  FMUL.FTZ R44, R3.reuse, R44 ;  /* 0x0000002c032c7220 */ /* 0x040fe40000410000 */
[C---:B------:R-:W-:Y:S04]  /*bc70*/  HMMA.16816.F32 R132, R160.reuse, R172, R132 ;  /* 0x000000aca084723c */ /* 0x040fe80000001884 */
[C---:B------:R-:W-:Y:S01]  /*bc80*/  FMUL.FTZ R45, R3.reuse, R45 ;  /* 0x0000002d032d7220 */ /* 0x040fe20000410000 */
[----:B------:R-:W-:Y:S01]  /*bc90*/  MUFU.EX2 R195, R195 ;  /* 0x000000c300c37308 */ /* 0x000fe20000000800 */
[C---:B------:R-:W-:Y:S02]  /*bca0*/  FMUL.FTZ R46, R2.reuse, R46 ;  /* 0x0000002e022e7220 */ /* 0x040fe40000410000 */
[C---:B------:R-:W-:Y:S01]  /*bcb0*/  HMMA.16816.F32 R136, R160.reuse, R174, R136 ;  /* 0x000000aea088723c */ /* 0x040fe20000001888 */
[----:B------:R-:W5:Y:S03]  /*bcc0*/  LDSM.16.MT88.4 R172, [R222+0x2100] ;  /* 0x00210000deac783b */ /* 0x000f660000004200 */
[C---:B------:R-:W-:Y:S02]  /*bcd0*/  FMUL.FTZ R47, R2.reuse, R47 ;  /* 0x0000002f022f7220 */ /* 0x040fe40000410000 */
[C---:B------:R-:W-:Y:S01]  /*bce0*/  FMUL.FTZ R48, R3.reuse, R48 ;  /* 0x0000003003307220 */ /* 0x040fe20000410000 */
[----:B------:R-:W1:Y:S01]  /*bcf0*/  MUFU.EX2 R196, R196 ;  /* 0x000000c400c47308 */ /* 0x000e620000000800 */
[C---:B------:R-:W-:Y:S04]  /*bd00*/  HMMA.16816.F32 R140, R160.reuse, R176, R140 ;  /* 0x000000b0a08c723c */ /* 0x040fe8000000188c */
[C---:B------:R-:W-:Y:S02]  /*bd10*/  FMUL.FTZ R49, R3.reuse, R49 ;  /* 0x0000003103317220 */ /* 0x040fe40000410000 */
[C---:B------:R-:W-:Y:S02]  /*bd20*/  FMUL.FTZ R50, R2.reuse, R50 ;  /* 0x0000003202327220 */ /* 0x040fe40000410000 */
[C---:B------:R-:W-:Y:S01]  /*bd30*/  HMMA.16816.F32 R144, R160.reuse, R178, R144 ;  /* 0x000000b2a090723c */ /* 0x040fe20000001890 */
[----:B------:R-:W-:Y:S01]  /*bd40*/  LDSM.16.MT88.4 R176, [R222+0x2900] ;  /* 0x00290000deb0783b */ /* 0x000fe20000004200 */
[----:B------:R-:W-:Y:S02]  /*bd50*/  MUFU.EX2 R197, R197 ;  /* 0x000000c500c57308 */ /* 0x000fe40000000800 */
[C---:B------:R-:W-:Y:S02]  /*bd60*/  FMUL.FTZ R51, R2.reuse, R51 ;  /* 0x0000003302337220 */ /* 0x040fe40000410000 */
[C---:B------:R-:W-:Y:S02]  /*bd70*/  FMUL.FTZ R52, R3.reuse, R52 ;  /* 0x0000003403347220 */ /* 0x040fe40000410000 */
[C---:B--2---:R-:W-:Y:S04]  /*bd80*/  HMMA.16816.F32 R148, R160.reuse, R156, R148 ;  /* 0x0000009ca094723c */ /* 0x044fe80000001894 */
[C---:B------:R-:W-:Y:S01]  /*bd90*/  FMUL.FTZ R53, R3.reuse, R53 ;  /* 0x0000003503357220 */ /* 0x040fe20000410000 */
[----:B------:R-:W2:Y:S01]  /*bda0*/  MUFU.EX2 R198, R198 ;  /* 0x000000c600c67308 */ /* 0x000ea20000000800 */
[C---:B------:R-:W-:Y:S02]  /*bdb0*/  FMUL.FTZ R54, R2.reuse, R54 ;  /* 0x0000003602367220 */ /* 0x040fe40000410000 */
[C---:B------:R-:W-:Y:S01]  /*bdc0*/  HMMA.16816.F32 R152, R160.reuse, R158, R152 ;  /* 0x0000009ea098723c */ /* 0x040fe20000001898 */
[----:B------:R-:W2:Y:S03]  /*bdd0*/  LDSM.16.MT88.4 R156, [R221+0x2100] ;  /* 0x00210000dd9c783b */ /* 0x000ea60000004200 */
[C---:B------:R-:W-:Y:S02]  /*bde0*/  FMUL.FTZ R55, R2.reuse, R55 ;  /* 0x0000003702377220 */ /* 0x040fe40000410000 */
[C---:B------:R-:W-:Y:S01]  /*bdf0*/  FMUL.FTZ R56, R3.reuse, R56 ;  /* 0x0000003803387220 */ /* 0x040fe20000410000 */
[----:B------:R-:W-:Y:S01]  /*be00*/  MUFU.EX2 R199, R199 ;  /* 0x000000c700c77308 */ /* 0x000fe20000000800 */
[C---:B-1----:R-:W-:Y:S04]  /*be10*/  HMMA.16816.F32 R36, R160.reuse, R168, R36 ;  /* 0x000000a8a024723c */ /* 0x042fe80000001824 */
[C---:B------:R-:W-:Y:S02]  /*be20*/  FMUL.FTZ R57, R3.reuse, R57 ;  /* 0x0000003903397220 */ /* 0x040fe40000410000 */
[C---:B------:R-:W-:Y:S02]  /*be30*/  FMUL.FTZ R58, R2.reuse, R58 ;  /* 0x0000003a023a7220 */ /* 0x040fe40000410000 */
[C---:B------:R-:W-:Y:S01]  /*be40*/  HMMA.16816.F32 R40, R160.reuse, R170, R40 ;  /* 0x000000aaa028723c */ /* 0x040fe20000001828 */
[----:B------:R-:W1:Y:S01]  /*be50*/  LDSM.16.MT88.4 R168, [R220+0x2100] ;  /* 0x00210000dca8783b */ /* 0x000e620000004200 */
[----:B------:R-:W-:Y:S02]  /*be60*/  MUFU.EX2 R252, R252 ;  /* 0x000000fc00fc7308 */ /* 0x000fe40000000800 */
        /* <DEDUP_REMOVED lines=107> */
[----:B------:R-:W-:Y:S01]  /*c520*/  HMMA.16816.F32 R128, R160, R14, R128 ;  /* 0x0000000ea080723c */ /* 0x000fe20000001880 */
[----:B------:R-:W3:Y:S02]  /*c530*/  LDSM.16.MT88.4 R160, [R220+0x900] ;  /* 0x00090000dca0783b */ /* 0x000ee40000004200 */
[----:B------:R-:W-:Y:S01]  /*c540*/  MOV R3, R0 ;  /* 0x0000000000037202 */ /* 0x000fe20000000f00 */
[----:B------:R-:W-:Y:S01]  /*c550*/  FFMA.FTZ R184, R2, R239, R184 ;  /* 0x000000ef02b87223 */ /* 0x000fe200000100b8 */
[----:B------:R-:W-:Y:S01]  /*c560*/  MOV R2, R164 ;  /* 0x000000a400027202 */ /* 0x000fe20000000f00 */
[----:B------:R-:W-:Y:S01]  /*c570*/  FADD.FTZ R185, R165, R185 ;  /* 0x000000b9a5b97221 */ /* 0x000fe20000010000 */
[----:B------:R-:W-:Y:S01]  /*c580*/  F2FP.PACK_AB R14, R196, R195 ;  /* 0x000000c3c40e723e */ /* 0x000fe200000000ff */
[----:B------:R-:W-:Y:S01]  /*c590*/  FADD.FTZ R184, R186, R184 ;  /* 0x000000b8bab87221 */ /* 0x000fe20000010000 */
[----:B------:R-:W-:Y:S03]  /*c5a0*/  F2FP.PACK_AB R15, R198, R197 ;  /* 0x000000c5c60f723e */ /* 0x000fe600000000ff */
[----:B------:R-:W-:Y:S02]  /*c5b0*/  FADD.FTZ R166, R166, R185 ;  /* 0x000000b9a6a67221 */ /* 0x000fe40000010000 */
[----:B------:R-:W-:Y:S02]  /*c5c0*/  FADD.FTZ R184, R187, R184 ;  /* 0x000000b8bbb87221 */ /* 0x000fe40000010000 */
[C---:B--2---:R-:W-:Y:S05]  /*c5d0*/  HMMA.16816.F32 R4, R12.reuse, R156, R4 ;  /* 0x0000009c0c04723c */ /* 0x044fea0000001804 */
[----:B------:R-:W-:Y:S02]  /*c5e0*/  FADD.FTZ R166, R167, R166 ;  /* 0x000000a6a7a67221 */ /* 0x000fe40000010000 */
[----:B------:R-:W-:Y:S01]  /*c5f0*/  FADD.FTZ R188, R188, R184 ;  /* 0x000000b8bcbc7221 */ /* 0x000fe20000010000 */
[C---:B------:R-:W-:Y:S01]  /*c600*/  HMMA.16816.F32 R8, R12.reuse, R158, R8 ;  /* 0x0000009e0c08723c */ /* 0x040fe20000001808 */
[----:B------:R-:W2:Y:S03]  /*c610*/  LDSM.16.MT88.4 R156, [R221+0x2900] ;  /* 0x00290000dd9c783b */ /* 0x000ea60000004200 */
        /* <DEDUP_REMOVED lines=9> */
[C---:B-1----:R-:W-:Y:S04]  /*c6b0*/  HMMA.16816.F32 R140, R12.reuse, R168, R140 ;  /* 0x000000a80c8c723c */ /* 0x042fe8000000188c */
[----:B------:R-:W-:Y:S02]  /*c6c0*/  FADD.FTZ R195, R196, R195 ;  /* 0x000000c3c4c37221 */ /* 0x000fe40000010000 */
[----:B------:R-:W-:Y:S02]  /*c6d0*/  FADD.FTZ R198, R198, R194 ;  /* 0x000000c2c6c67221 */ /* 0x000fe40000010000 */
        /* <DEDUP_REMOVED lines=8> */
[C---:B------:R-:W-:Y:S07]  /*c760*/  HMMA.16816.F32 R44, R12.reuse, R176, R44 ;  /* 0x000000b00c2c723c */ /* 0x040fee000000182c */
[--C-:B------:R-:W-:Y:S01]  /*c770*/  FFMA.FTZ R176, R20, c[0x0][0x2d0], -R190.reuse ;  /* 0x0000b40014b07a23 */ /* 0x100fe200000108be */
[C---:B------:R-:W-:Y:S04]  /*c780*/  HMMA.16816.F32 R48, R12.reuse, R178, R48 ;  /* 0x000000b20c30723c */ /* 0x040fe80000001830 */
[----:B------:R-:W-:Y:S01]  /*c790*/  FFMA.FTZ R177, R21, c[0x0][0x2d0], -R190 ;  /* 0x0000b40015b17a23 */ /* 0x000fe200000108be */
[----:B------:R-:W-:Y:S02]  /*c7a0*/  MUFU.EX2 R176, R176 ;  /* 0x000000b000b07308 */ /* 0x000fe40000000800 */
[--C-:B------:R-:W-:Y:S01]  /*c7b0*/  FFMA.FTZ R178, R22, c[0x0][0x2d0], -R189.reuse ;  /* 0x0000b40016b27a23 */ /* 0x100fe200000108bd */
[C---:B--2---:R-:W-:Y:S04]  /*c7c0*/  HMMA.16816.F32 R52, R12.reuse, R156, R52 ;  /* 0x0000009c0c34723c */ /* 0x044fe80000001834 */
[--C-:B------:R-:W-:Y:S02]  /*c7d0*/  FFMA.FTZ R179, R23, c[0x0][0x2d0], -R189.reuse ;  /* 0x0000b40017b37a23 */ /* 0x100fe400000108bd */
[----:B------:R-:W-:Y:S01]  /*c7e0*/  LDSM.16.MT88.4 R20, [R221+0x6900] ;  /* 0x00690000dd14783b */ /* 0x000fe20000004200 */
[----:B------:R-:W-:Y:S01]  /*c7f0*/  MUFU.EX2 R177, R177 ;  /* 0x000000b100b17308 */ /* 0x000fe20000000800 */
[C---:B------:R-:W-:Y:S06]  /*c800*/  HMMA.16816.F32 R56, R12.reuse, R158, R56 ;  /* 0x0000009e0c38723c */ /* 0x040fec0000001838 */
[----:B------:R-:W2:Y:S02]  /*c810*/  LDSM.16.MT88.4 R156, [R220+0x4900] ;  /* 0x00490000dc9c783b */ /* 0x000ea40000004200 */
[C---:B----4-:R-:W-:Y:S01]  /*c820*/  HMMA.16816.F32 R60, R12.reuse, R16, R60 ;  /* 0x000000100c3c723c */ /* 0x050fe2000000183c */
[----:B------:R-:W4:Y:S07]  /*c830*/  MUFU.EX2 R178, R178 ;  /* 0x000000b200b27308 */ /* 0x000f2e0000000800 */
[C---:B------:R-:W-:Y:S01]  /*c840*/  HMMA.16816.F32 R64, R12.reuse, R18, R64 ;  /* 0x000000120c40723c */ /* 0x040fe20000001840 */
[----:B------:R-:W5:Y:S02]  /*c850*/  LDSM.16.MT88.4 R16, [R227+0x6900] ;  /* 0x00690000e310783b */ /* 0x000f640000004200 */
[----:B------:R-:W2:Y:S05]  /*c860*/  MUFU.EX2 R179, R179 ;  /* 0x000000b300b37308 */ /* 0x000eaa0000000800 */
[C---:B-1----:R-:W-:Y:S08]  /*c870*/  HMMA.16816.F32 R68, R12.reuse, R168, R68 ;  /* 0x000000a80c44723c */ /* 0x042ff00000001844 */
[C---:B------:R-:W-:Y:S01]  /*c880*/  HMMA.16816.F32 R72, R12.reuse, R170, R72 ;  /* 0x000000aa0c48723c */ /* 0x040fe20000001848 */
[----:B------:R-:W1:Y:S03]  /*c890*/  LDSM.16.MT88.4 R168, [R222+0x6900] ;  /* 0x00690000dea8783b */ /* 0x000e660000004200 */
[----:B----4-:R-:W-:Y:S04]  /*c8a0*/  FADD.FTZ R198, R178, R198 ;  /* 0x000000c6b2c67221 */ /* 0x010fe80000010000 */
[C---:B------:R-:W-:Y:S07]  /*c8b0*/  HMMA.16816.F32 R76, R12.reuse, R180, R76 ;  /* 0x000000b40c4c723c */ /* 0x040fee000000184c */
[--C-:B------:R-:W-:Y:S01]  /*c8c0*/  FFMA.FTZ R180, R24, c[0x0][0x2d0], -R190.reuse ;  /* 0x0000b40018b47a23 */ /* 0x100fe200000108be */
[C---:B------:R-:W-:Y:S04]  /*c8d0*/  HMMA.16816.F32 R80, R12.reuse, R182, R80 ;  /* 0x000000b60c50723c */ /* 0x040fe80000001850 */
[----:B------:R-:W-:Y:S01]  /*c8e0*/  FFMA.FTZ R181, R25, c[0x0][0x2d0], -R190 ;  /* 0x0000b40019b57a23 */ /* 0x000fe200000108be */
[----:B------:R-:W-:Y:S02]  /*c8f0*/  MUFU.EX2 R180, R180 ;  /* 0x000000b400b47308 */ /* 0x000fe40000000800 */
[--C-:B------:R-:W-:Y:S01]  /*c900*/  FFMA.FTZ R182, R26, c[0x0][0x2d0], -R189.reuse ;  /* 0x0000b4001ab67a23 */ /* 0x100fe200000108bd */
[C---:B---3--:R-:W-:Y:S04]  /*c910*/  HMMA.16816.F32 R84, R12.reuse, R160, R84 ;  /* 0x000000a00c54723c */ /* 0x048fe80000001854 */
[----:B------:R-:W-:Y:S02]  /*c920*/  FFMA.FTZ R183, R27, c[0x0][0x2d0], -R189 ;  /* 0x0000b4001bb77a23 */ /* 0x000fe400000108bd */
[----:B------:R-:W-:Y:S01]  /*c930*/  LDSM.16.MT88.4 R24, [R221+0x1100] ;  /* 0x00110000dd18783b */ /* 0x000fe20000004200 */
[----:B------:R-:W3:Y:S01]  /*c940*/  MUFU.EX2 R181, R181 ;  /* 0x000000b500b57308 */ /* 0x000ee20000000800 */
[C---:B------:R-:W-:Y:S06]  /*c950*/  HMMA.16816.F32 R88, R12.reuse, R162, R88 ;  /* 0x000000a20c58723c */ /* 0x040fec0000001858 */
[----:B------:R-:W-:Y:S02]  /*c960*/  LDSM.16.MT88.4 R160, [R222+0x1100] ;  /* 0x00110000dea0783b */ /* 0x000fe40000004200 */
[C---:B--2---:R-:W-:Y:S01]  /*c970*/  HMMA.16816.F32 R92, R12.reuse, R156, R92 ;  /* 0x0000009c0c5c723c */ /* 0x044fe2000000185c */
[----:B------:R-:W-:Y:S07]  /*c980*/  MUFU.EX2 R182, R182 ;  /* 0x000000b600b67308 */ /* 0x000fee0000000800 */
[C---:B------:R-:W-:Y:S01]  /*c990*/  HMMA.16816.F32 R96, R12.reuse, R158, R96 ;  /* 0x0000009e0c60723c */ /* 0x040fe20000001860 */
[----:B------:R-:W2:Y:S02]  /*c9a0*/  LDSM.16.MT88.4 R156, [R220+0x6900] ;  /* 0x00690000dc9c783b */ /* 0x000ea40000004200 */
[----:B------:R-:W4:Y:S05]  /*c9b0*/  MUFU.EX2 R183, R183 ;  /* 0x000000b700b77308 */ /* 0x000f2a0000000800 */
[C---:B-----5:R-:W-:Y:S08]  /*c9c0*/  HMMA.16816.F32 R100, R12.reuse, R16, R100 ;  /* 0x000000100c64723c */ /* 0x060ff00000001864 */
[C---:B------:R-:W-:Y:S01]  /*c9d0*/  HMMA.16816.F32 R104, R12.reuse, R18, R104 ;  /* 0x000000120c68723c */ /* 0x040fe20000001868 */
[----:B------:R-:W5:Y:S07]  /*c9e0*/  LDSM.16.MT88.4 R16, [R227+0x1100] ;  /* 0x00110000e310783b */ /* 0x000f6e0000004200 */
[C---:B-1----:R-:W-:Y:S08]  /*c9f0*/  HMMA.16816.F32 R108, R12.reuse, R168, R108 ;  /* 0x000000a80c6c723c */ /* 0x042ff0000000186c */
[C---:B------:R-:W-:Y:S01]  /*ca00*/  HMMA.16816.F32 R112, R12.reuse, R170, R112 ;  /* 0x000000aa0c70723c */ /* 0x040fe20000001870 */
[----:B------:R-:W1:Y:S07]  /*ca10*/  LDSM.16.MT88.4 R168, [R220+0x1100] ;  /* 0x00110000dca8783b */ /* 0x000e6e0000004200 */
[C---:B------:R-:W-:Y:S08]  /*ca20*/  HMMA.16816.F32 R116, R12.reuse, R20, R116 ;  /* 0x000000140c74723c */ /* 0x040ff00000001874 */
[C---:B------:R-:W-:Y:S01]  /*ca30*/  HMMA.16816.F32 R120, R12.reuse, R22, R120 ;  /* 0x000000160c78723c */ /* 0x040fe20000001878 */
[----:B------:R-:W1:Y:S07]  /*ca40*/  LDSM.16.MT88.4 R20, [R227+0x3100] ;  /* 0x00310000e314783b */ /* 0x000e6e0000004200 */
[C---:B--2---:R-:W-:Y:S08]  /*ca50*/  HMMA.16816.F32 R124, R12.reuse, R156, R124 ;  /* 0x0000009c0c7c723c */ /* 0x044ff0000000187c */
[----:B------:R-:W-:Y:S01]  /*ca60*/  HMMA.16816.F32 R128, R12, R158, R128 ;  /* 0x0000009e0c80723c */ /* 0x000fe20000001880 */
[----:B------:R-:W-:Y:S06]  /*ca70*/  LDSM.16.MT88.4 R156, [R221+0x3100] ;  /* 0x00310000dd9c783b */ /* 0x000fec0000004200 */
[----:B------:R-:W-:Y:S01]  /*ca80*/  F2FP.PACK_AB R12, R177, R176 ;  /* 0x000000b0b10c723e */ /* 0x000fe200000000ff */
[----:B------:R-:W-:Y:S01]  /*ca90*/  FADD.FTZ R176, R176, R195 ;  /* 0x000000c3b0b07221 */ /* 0x000fe20000010000 */
[----:B------:R-:W-:Y:S03]  /*caa0*/  F2FP.PACK_AB R13, R179, R178 ;  /* 0x000000b2b30d723e */ /* 0x000fe600000000ff */
[----:B---3--:R-:W-:Y:S01]  /*cab0*/  F2FP.PACK_AB R14, R181, R180 ;  /* 0x000000b4b50e723e */ /* 0x008fe200000000ff */
[----:B------:R-:W-:Y:S01]  /*cac0*/  FADD.FTZ R176, R177, R176 ;  /* 0x000000b0b1b07221 */ /* 0x000fe20000010000 */
[----:B----4-:R-:W-:Y:S01]  /*cad0*/  F2FP.PACK_AB R15, R183, R182 ;  /* 0x000000b6b70f723e */ /* 0x010fe200000000ff */
[----:B------:R-:W-:Y:S02]  /*cae0*/  FADD.FTZ R179, R179, R198 ;  /* 0x000000c6b3b37221 */ /* 0x000fe40000010000 */
[----:B------:R-:W-:Y:S02]  /*caf0*/  FADD.FTZ R180, R180, R176 ;  /* 0x000000b0b4b47221 */ /* 0x000fe40000010000 */
[----:B------:R-:W-:Y:S02]  /*cb00*/  FADD.FTZ R179, R182, R179 ;  /* 0x000000b3b6b37221 */ /* 0x000fe40000010000 */
[C---:B-----5:R-:W-:Y:S03]  /*cb10*/  HMMA.16816.F32 R4, R12.reuse, R16, R4 ;  /* 0x000000100c04723c */ /* 0x060fe60000001804 */
[----:B------:R-:W-:Y:S02]  /*cb20*/  FADD.FTZ R180, R181, R180 ;  /* 0x000000b4b5b47221 */ /* 0x000fe40000010000 */
[----:B------:R-:W-:Y:S03]  /*cb30*/  FADD.FTZ R183, R183, R179 ;  /* 0x000000b3b7b77221 */ /* 0x000fe60000010000 */
        /* <DEDUP_REMOVED lines=17> */
[C---:B------:R-:W-:Y:S08]  /*cc50*/  HMMA.16816.F32 R52, R12.reuse, R156, R52 ;  /* 0x0000009c0c34723c */ /* 0x040ff00000001834 */
[C---:B------:R-:W-:Y:S01]  /*cc60*/  HMMA.16816.F32 R56, R12.reuse, R158, R56 ;  /* 0x0000009e0c38723c */ /* 0x040fe20000001838 */
[----:B------:R-:W-:Y:S07]  /*cc70*/  LDSM.16.MT88.4 R156, [R221+0x7100] ;  /* 0x00710000dd9c783b */ /* 0x000fee0000004200 */
[C---:B---3--:R-:W-:Y:S08]  /*cc80*/  HMMA.16816.F32 R60, R12.reuse, R160, R60 ;  /* 0x000000a00c3c723c */ /* 0x048ff0000000183c */
[C---:B------:R-:W-:Y:S08]  /*cc90*/  HMMA.16816.F32 R64, R12.reuse, R162, R64 ;  /* 0x000000a20c40723c */ /* 0x040ff00000001840 */
[C---:B----4-:R-:W-:Y:S08]  /*cca0*/  HMMA.16816.F32 R68, R12.reuse, R24, R68 ;  /* 0x000000180c44723c */ /* 0x050ff00000001844 */
[C---:B------:R-:W-:Y:S01]  /*ccb0*/  HMMA.16816.F32 R72, R12.reuse, R26, R72 ;  /* 0x0000001a0c48723c */ /* 0x040fe20000001848 */
[----:B------:R-:W3:Y:S07]  /*ccc0*/  LDSM.16.MT88.4 R24, [R222+0x7100] ;  /* 0x00710000de18783b */ /* 0x000eee0000004200 */
[C---:B------:R-:W-:Y:S07]  /*ccd0*/  HMMA.16816.F32 R76, R12.reuse, R172, R76 ;  /* 0x000000ac0c4c723c */ /* 0x040fee000000184c */
[--C-:B------:R-:W-:Y:S01]  /*cce0*/  FFMA.FTZ R172, R28, c[0x0][0x2d0], -R190.reuse ;  /* 0x0000b4001cac7a23 */ /* 0x100fe200000108be */
[C---:B------:R-:W-:Y:S04]  /*ccf0*/  HMMA.16816.F32 R80, R12.reuse, R174, R80 ;  /* 0x000000ae0c50723c */ /* 0x040fe80000001850 */
[--C-:B------:R-:W-:Y:S01]  /*cd00*/  FFMA.FTZ R173, R29, c[0x0][0x2d0], -R190.reuse ;  /* 0x0000b4001dad7a23 */ /* 0x100fe200000108be */
[----:B------:R-:W-:Y:S01]  /*cd10*/  MUFU.EX2 R172, R172 ;  /* 0x000000ac00ac7308 */ /* 0x000fe20000000800 */
[----:B------:R-:W-:Y:S02]  /*cd20*/  FFMA.FTZ R190, R33, c[0x0][0x2d0], -R190 ;  /* 0x0000b40021be7a23 */ /* 0x000fe400000108be */
[C---:B-1----:R-:W-:Y:S04]  /*cd30*/  HMMA.16816.F32 R84, R12.reuse, R168, R84 ;  /* 0x000000a80c54723c */ /* 0x042fe80000001854 */
[--C-:B------:R-:W-:Y:S02]  /*cd40*/  FFMA.FTZ R174, R30, c[0x0][0x2d0], -R189.reuse ;  /* 0x0000b4001eae7a23 */ /* 0x100fe400000108bd */
[--C-:B------:R-:W-:Y:S01]  /*cd50*/  FFMA.FTZ R175, R31, c[0x0][0x2d0], -R189.reuse ;  /* 0x0000b4001faf7a23 */ /* 0x100fe200000108bd */
[----:B------:R-:W-:Y:S01]  /*cd60*/  MUFU.EX2 R173, R173 ;  /* 0x000000ad00ad7308 */ /* 0x000fe20000000800 */
[C---:B------:R-:W-:Y:S01]  /*cd70*/  HMMA.16816.F32 R88, R12.reuse, R170, R88 ;  /* 0x000000aa0c58723c */ /* 0x040fe20000001858 */
[----:B------:R-:W-:Y:S03]  /*cd80*/  LDSM.16.MT88.4 R28, [R222+0x1900] ;  /* 0x00190000de1c783b */ /* 0x000fe60000004200 */
[----:B------:R-:W-:Y:S04]  /*cd90*/  FFMA.FTZ R189, R35, c[0x0][0x2d0], -R189 ;  /* 0x0000b40023bd7a23 */ /* 0x000fe800000108bd */
[C---:B--2---:R-:W-:Y:S01]  /*cda0*/  HMMA.16816.F32 R92, R12.reuse, R16, R92 ;  /* 0x000000100c5c723c */ /* 0x044fe2000000185c */
[----:B------:R-:W-:Y:S01]  /*cdb0*/  LDSM.16.MT88.4 R32, [R220+0x1900] ;  /* 0x00190000dc20783b */ /* 0x000fe20000004200 */
[----:B------:R-:W1:Y:S06]  /*cdc0*/  MUFU.EX2 R174, R174 ;  /* 0x000000ae00ae7308 */ /* 0x000e6c0000000800 */
[C---:B------:R-:W-:Y:S01]  /*cdd0*/  HMMA.16816.F32 R96, R12.reuse, R18, R96 ;  /* 0x000000120c60723c */ /* 0x040fe20000001860 */
[----:B------:R-:W2:Y:S03]  /*cde0*/  LDSM.16.MT88.4 R16, [R220+0x7100] ;  /* 0x00710000dc10783b */ /* 0x000ea60000004200 */
[----:B------:R-:W4:Y:S04]  /*cdf0*/  MUFU.EX2 R175, R175 ;  /* 0x000000af00af7308 */ /* 0x000f280000000800 */
[C---:B------:R-:W-:Y:S01]  /*ce00*/  HMMA.16816.F32 R100, R12.reuse, R20, R100 ;  /* 0x000000140c64723c */ /* 0x040fe20000001864 */
[----:B------:R-:W-:Y:S05]  /*ce10*/  LDSM.16.MT88.4 R168, [R227+0x3900] ;  /* 0x00390000e3a8783b */ /* 0x000fea0000004200 */
[----:B------:R-:W-:Y:S02]  /*ce20*/  MUFU.EX2 R190, R190 ;  /* 0x000000be00be7308 */ /* 0x000fe40000000800 */
[C---:B------:R-:W-:Y:S01]  /*ce30*/  HMMA.16816.F32 R104, R12.reuse, R22, R104 ;  /* 0x000000160c68723c */ /* 0x040fe20000001868 */
[----:B------:R-:W5:Y:S03]  /*ce40*/  LDSM.16.MT88.4 R20, [R227+0x1900] ;  /* 0x00190000e314783b */ /* 0x000f660000004200 */
[----:B-1----:R-:W-:Y:S04]  /*ce50*/  FADD.FTZ R183, R174, R183 ;  /* 0x000000b7aeb77221 */ /* 0x002fe80000010000 */
[C---:B---3--:R-:W-:Y:S01]  /*ce60*/  HMMA.16816.F32 R108, R12.reuse, R24, R108 ;  /* 0x000000180c6c723c */ /* 0x048fe2000000186c */
[----:B------:R-:W1:Y:S03]  /*ce70*/  MUFU.EX2 R189, R189 ;  /* 0x000000bd00bd7308 */ /* 0x000e660000000800 */
[----:B----4-:R-:W-:Y:S04]  /*ce80*/  FADD.FTZ R183, R175, R183 ;  /* 0x000000b7afb77221 */ /* 0x010fe80000010000 */
[C---:B------:R-:W-:Y:S01]  /*ce90*/  HMMA.16816.F32 R112, R12.reuse, R26, R112 ;  /* 0x0000001a0c70723c */ /* 0x040fe20000001870 */
[----:B------:R-:W3:Y:S03]  /*cea0*/  LDSM.16.MT88.4 R24, [R221+0x1900] ;  /* 0x00190000dd18783b */ /* 0x000ee60000004200 */
[----:B------:R-:W-:Y:S04]  /*ceb0*/  FADD.FTZ R183, R252, R183 ;  /* 0x000000b7fcb77221 */ /* 0x000fe80000010000 */
[C---:B------:R-:W-:Y:S08]  /*cec0*/  HMMA.16816.F32 R116, R12.reuse, R156, R116 ;  /* 0x0000009c0c74723c */ /* 0x040ff00000001874 */
[C---:B------:R-:W-:Y:S04]  /*ced0*/  HMMA.16816.F32 R120, R12.reuse, R158, R120 ;  /* 0x0000009e0c78723c */ /* 0x040fe80000001878 */
[----:B-1----:R-:W-:Y:S04]  /*cee0*/  FADD.FTZ R239, R189, R183 ;  /* 0x000000b7bdef7221 */ /* 0x002fe80000010000 */
[C---:B--2---:R-:W-:Y:S08]  /*cef0*/  HMMA.16816.F32 R124, R12.reuse, R16, R124 ;  /* 0x000000100c7c723c */ /* 0x044ff0000000187c */
[----:B------:R-:W-:Y:S01]  /*cf00*/  HMMA.16816.F32 R128, R12, R18, R128 ;  /* 0x000000120c80723c */ /* 0x000fe20000001880 */
[----:B------:R-:W1:Y:S06]  /*cf10*/  LDSM.16.MT88.4 R16, [R222+0x3900] ;  /* 0x00390000de10783b */ /* 0x000e6c0000004200 */
[----:B------:R-:W-:Y:S01]  /*cf20*/  F2FP.PACK_AB R12, R173, R172 ;  /* 0x000000acad0c723e */ /* 0x000fe200000000ff */
[----:B------:R-:W-:Y:S01]  /*cf30*/  FADD.FTZ R172, R172, R180 ;  /* 0x000000b4acac7221 */ /* 0x000fe20000010000 */
[----:B------:R-:W-:Y:S03]  /*cf40*/  F2FP.PACK_AB R13, R175, R174 ;  /* 0x000000aeaf0d723e */ /* 0x000fe600000000ff */
[C---:B------:R-:W-:Y:S01]  /*cf50*/  F2FP.PACK_AB R14, R190.reuse, R199 ;  /* 0x000000c7be0e723e */ /* 0x040fe200000000ff */
[----:B------:R-:W-:Y:S01]  /*cf60*/  FADD.FTZ R172, R173, R172 ;  /* 0x000000acadac7221 */ /* 0x000fe20000010000 */
[----:B------:R-:W-:Y:S03]  /*cf70*/  F2FP.PACK_AB R15, R189, R252 ;  /* 0x000000fcbd0f723e */ /* 0x000fe600000000ff */
[----:B------:R-:W-:Y:S04]  /*cf80*/  FADD.FTZ R172, R199, R172 ;  /* 0x000000acc7ac7221 */ /* 0x000fe80000010000 */
[C---:B-----5:R-:W-:Y:S01]  /*cf90*/  HMMA.16816.F32 R160, R12.reuse, R20, R4 ;  /* 0x000000140ca0723c */ /* 0x060fe20000001804 */
[----:B------:R-:W2:Y:S02]  /*cfa0*/  LDSM.16.MT88.4 R4, [R221+0x3900] ;  /* 0x00390000dd04783b */ /* 0x000ea40000004200 */
[----:B------:R-:W-:Y:S05]  /*cfb0*/  FADD.FTZ R240, R190, R172 ;  /* 0x000000acbef07221 */ /* 0x000fea0000010000 */
[C---:B------:R-:W-:Y:S01]  /*cfc0*/  HMMA.16816.F32 R156, R12.reuse, R22, R8 ;  /* 0x000000160c9c723c */ /* 0x040fe20000001808 */
[----:B------:R-:W4:Y:S07]  /*cfd0*/  LDSM.16.MT88.4 R8, [R220+0x3900] ;  /* 0x00390000dc08783b */ /* 0x000f2e0000004200 */
[C---:B------:R-:W-:Y:S01]  /*cfe0*/  HMMA.16816.F32 R132, R12.reuse, R28, R132 ;  /* 0x0000001c0c84723c */ /* 0x040fe20000001884 */
[----:B------:R-:W5:Y:S07]  /*cff0*/  LDSM.16.MT88.4 R20, [R227+0x5900] ;  /* 0x00590000e314783b */ /* 0x000f6e0000004200 */
[C---:B------:R-:W-:Y:S01]  /*d000*/  HMMA.16816.F32 R136, R12.reuse, R30, R136 ;  /* 0x0000001e0c88723c */ /* 0x040fe20000001888 */
[----:B------:R-:W-:Y:S07]  /*d010*/  LDSM.16.MT88.4 R28, [R221+0x5900] ;  /* 0x00590000dd1c783b */ /* 0x000fee0000004200 */
[C---:B---3--:R-:W-:Y:S08]  /*d020*/  HMMA.16816.F32 R140, R12.reuse, R24, R140 ;  /* 0x000000180c8c723c */ /* 0x048ff0000000188c */
[C---:B------:R-:W-:Y:S01]  /*d030*/  HMMA.16816.F32 R144, R12.reuse, R26, R144 ;  /* 0x0000001a0c90723c */ /* 0x040fe20000001890 */
[----:B------:R-:W3:Y:S07]  /*d040*/  LDSM.16.MT88.4 R24, [R222+0x5900] ;  /* 0x00590000de18783b */ /* 0x000eee0000004200 */
[C---:B------:R-:W-:Y:S08]  /*d050*/  HMMA.16816.F32 R148, R12.reuse, R32, R148 ;  /* 0x000000200c94723c */ /* 0x040ff00000001894 */
[C---:B------:R-:W-:Y:S01]  /*d060*/  HMMA.16816.F32 R152, R12.reuse, R34, R152 ;  /* 0x000000220c98723c */ /* 0x040fe20000001898 */
[----:B------:R-:W3:Y:S07]  /*d070*/  LDSM.16.MT88.4 R32, [R220+0x5900] ;  /* 0x00590000dc20783b */ /* 0x000eee0000004200 */
[C---:B------:R-:W-:Y:S08]  /*d080*/  HMMA.16816.F32 R36, R12.reuse, R168, R36 ;  /* 0x000000a80c24723c */ /* 0x040ff00000001824 */
[C---:B------:R-:W-:Y:S08]  /*d090*/  HMMA.16816.F32 R40, R12.reuse, R170, R40 ;  /* 0x000000aa0c28723c */ /* 0x040ff00000001828 */
        /* <DEDUP_REMOVED lines=9> */
[C---:B-----5:R-:W-:Y:S08]  /*d130*/  HMMA.16816.F32 R68, R12.reuse, R20, R68 ;  /* 0x000000140c44723c */ /* 0x060ff00000001844 */
[C---:B------:R-:W-:Y:S08]  /*d140*/  HMMA.16816.F32 R72, R12.reuse, R22, R72 ;  /* 0x000000160c48723c */ /* 0x040ff00000001848 */
[C---:B---3--:R-:W-:Y:S08]  /*d150*/  HMMA.16816.F32 R76, R12.reuse, R24, R76 ;  /* 0x000000180c4c723c */ /* 0x048ff0000000184c */
[C---:B------:R-:W-:Y:S08]  /*d160*/  HMMA.16816.F32 R80, R12.reuse, R26, R80 ;  /* 0x0000001a0c50723c */ /* 0x040ff00000001850 */
[C---:B------:R-:W-:Y:S08]  /*d170*/  HMMA.16816.F32 R84, R12.reuse, R28, R84 ;  /* 0x0000001c0c54723c */ /* 0x040ff00000001854 */
[C---:B------:R-:W-:Y:S08]  /*d180*/  HMMA.16816.F32 R88, R12.reuse, R30, R88 ;  /* 0x0000001e0c58723c */ /* 0x040ff00000001858 */
[C---:B------:R-:W-:Y:S08]  /*d190*/  HMMA.16816.F32 R92, R12.reuse, R32, R92 ;  /* 0x000000200c5c723c */ /* 0x040ff0000000185c */
[C---:B------:R-:W-:Y:S08]  /*d1a0*/  HMMA.16816.F32 R96, R12.reuse, R34, R96 ;  /* 0x000000220c60723c */ /* 0x040ff00000001860 */
[C---:B-1----:R-:W-:Y:S08]  /*d1b0*/  HMMA.16816.F32 R100, R12.reuse, R16, R100 ;  /* 0x000000100c64723c */ /* 0x042ff00000001864 */
[C---:B------:R-:W-:Y:S01]  /*d1c0*/  HMMA.16816.F32 R104, R12.reuse, R18, R104 ;  /* 0x000000120c68723c */ /* 0x040fe20000001868 */
[----:B------:R-:W1:Y:S07]  /*d1d0*/  LDSM.16.MT88.4 R16, [R220+0x7900] ;  /* 0x00790000dc10783b */ /* 0x000e6e0000004200 */
[C---:B--2---:R-:W-:Y:S08]  /*d1e0*/  HMMA.16816.F32 R108, R12.reuse, R4, R108 ;  /* 0x000000040c6c723c */ /* 0x044ff0000000186c */
[C---:B------:R-:W-:Y:S08]  /*d1f0*/  HMMA.16816.F32 R112, R12.reuse, R6, R112 ;  /* 0x000000060c70723c */ /* 0x040ff00000001870 */
[C---:B----4-:R-:W-:Y:S08]  /*d200*/  HMMA.16816.F32 R116, R12.reuse, R8, R116 ;  /* 0x000000080c74723c */ /* 0x050ff00000001874 */
[C---:B------:R-:W-:Y:S08]  /*d210*/  HMMA.16816.F32 R120, R12.reuse, R10, R120 ;  /* 0x0000000a0c78723c */ /* 0x040ff00000001878 */
[C---:B-1----:R-:W-:Y:S08]  /*d220*/  HMMA.16816.F32 R124, R12.reuse, R16, R124 ;  /* 0x000000100c7c723c */ /* 0x042ff0000000187c */
[----:B------:R-:W-:Y:S07]  /*d230*/  HMMA.16816.F32 R128, R12, R18, R128 ;  /* 0x000000120c80723c */ /* 0x000fee0000001880 */
[----:B------:R-:W-:Y:S01]  /*d240*/  MOV R12, R164 ;  /* 0x000000a4000c7202 */ /* 0x000fe20000000f00 */
[----:B------:R-:W-:-:S05]  /*d250*/  @P0 BRA `(.L_x_1004) ;  /* 0xffffcc1000000947 */ /* 0x000fca000383ffff */
.L_x_1001:
[----:B------:R-:W-:-:S06]  /*d260*/  UISETP.GE.AND UP0, UPT, UR21, UR7, UPT ;  /* 0x000000071500728c */ /* 0x000fcc000bf06270 */
[----:B------:R-:W-:-:S13]  /*d270*/  PLOP3.LUT P0, PT, PT, PT, UP0, 0x40, 0x0 ;  /* 0x000000000000781c */ /* 0x000fda0003f0e808 */
[----:B------:R-:W-:Y:S05]  /*d280*/  @P0 BRA `(.L_x_1005) ;  /* 0x0000401000000947 */ /* 0x000fea0003800000 */
[----:B------:R-:W-:Y:S01]  /*d290*/  SHF.R.S32.HI R244, RZ, 0x1f, R235 ;  /* 0x0000001ffff47819 */ /* 0x000fe200000114eb */
[----:B------:R-:W-:Y:S01]  /*d2a0*/  IMAD.MOV.U32 R2, RZ, RZ, R12 ;  /* 0x000000ffff027224 */ /* 0x000fe200078e000c */
[C---:B------:R-:W-:Y:S01]  /*d2b0*/  SHF.L.U64.HI R242, R202.reuse, 0x1, R242 ;  /* 0x00000001caf27819 */ /* 0x040fe200000102f2 */
[----:B------:R-:W-:Y:S01]  /*d2c0*/  IMAD.MOV.U32 R3, RZ, RZ, R0 ;  /* 0x000000ffff037224 */ /* 0x000fe200078e0000 */
[C---:B------:R-:W-:Y:S01]  /*d2d0*/  SHF.L.U64.HI R244, R235.reuse, 0x1, R244 ;  /* 0x00000001ebf47819 */ /* 0x040fe200000102f4 */
[----:B------:R-:W-:Y:S01]  /*d2e0*/  IMAD.SHL.U32 R243, R235, 0x2, RZ ;  /* 0x00000002ebf37824 */ /* 0x000fe200078e00ff */
[----:B------:R-:W-:Y:S01]  /*d2f0*/  SHF.L.U32 R245, R202, 0x1, RZ ;  /* 0x00000001caf57819 */ /* 0x000fe200000006ff */
[C---:B------:R-:W-:Y:S01]  /*d300*/  IMAD.SHL.U32 R246, R201.reuse, 0x2, RZ ;  /* 0x00000002c9f67824 */ /* 0x040fe200078e00ff */
[----:B------:R-:W-:Y:S02]  /*d310*/  SHF.L.U64.HI R241, R201, 0x1, R241 ;  /* 0x00000001c9f17819 */ /* 0x000fe400000102f1 */
[----:B------:R-:W-:-:S02]  /*d320*/  SHF.L.U64.HI R247, R200, 0x1, R203 ;  /* 0x00000001c8f77819 */ /* 0x000fc400000102cb */
[----:B------:R-:W-:Y:S02]  /*d330*/  SHF.L.U32 R248, R200, 0x1, RZ ;  /* 0x00000001c8f87819 */ /* 0x000fe400000006ff */
.L_x_1015:
        /* <DEDUP_REMOVED lines=22> */
[----:B------:R-:W-:Y:S04]  /*d4a0*/  SHFL.IDX PT, R0, R0, 0x1, 0x181f ;  /* 0x00381f0000007f89 */ /* 0x000fe800000e0000 */
[----:B------:R-:W4:Y:S04]  /*d4b0*/  LDSM.16.M88.4 R24, [R229+0x9100] ;  /* 0x00910000e518783b */ /* 0x000f280000000200 */
[----:B------:R-:W5:Y:S04]  /*d4c0*/  SHFL.IDX PT, R28, R28, 0x1, 0x181f ;  /* 0x00381f001c1c7f89 */ /* 0x000f6800000e0000 */
[----:B------:R-:W4:Y:S04]  /*d4d0*/  LDSM.16.M88.4 R164, [R229+0x9900] ;  /* 0x00990000e5a4783b */ /* 0x000f280000000200 */
[----:B------:R-:W-:Y:S04]  /*d4e0*/  LDSM.16.M88.4 R168, [R226+0x10100] ;  /* 0x01010000e2a8783b */ /* 0x000fe80000000200 */
[----:B------:R-:W5:Y:S01]  /*d4f0*/  LDSM.16.M88.4 R172, [R228] ;  /* 0x00000000e4ac783b */ /* 0x000f620000000200 */
[C---:B-1----:R-:W-:Y:S03]  /*d500*/  HMMA.16816.F32 R4, R32.reuse, R8, RZ ;  /* 0x000000082004723c */ /* 0x042fe600000018ff */
[----:B------:R-:W1:Y:S01]  /*d510*/  LDSM.16.M88.4 R176, [R219] ;  /* 0x00000000dbb0783b */ /* 0x000e620000000200 */
[----:B--2---:R-:W-:Y:S03]  /*d520*/  IADD3 R188, P0, R190, R243, RZ ;  /* 0x000000f3bebc7210 */ /* 0x004fe60007f1e0ff */
[----:B------:R-:W2:Y:S01]  /*d530*/  LDSM.16.M88.4 R180, [R218] ;  /* 0x00000000dab4783b */ /* 0x000ea20000000200 */
[C---:B------:R-:W-:Y:S01]  /*d540*/  HMMA.16816.F32 R8, R32.reuse, R10, RZ ;  /* 0x0000000a2008723c */ /* 0x040fe200000018ff */
[----:B---3--:R-:W-:Y:S02]  /*d550*/  IMAD.X R189, R20, 0x1, R244, P0 ;  /* 0x0000000114bd7824 */ /* 0x008fe400000e06f4 */
[----:B------:R-:W3:Y:S01]  /*d560*/  LDSM.16.M88.4 R184, [R217] ;  /* 0x00000000d9b8783b */ /* 0x000ee20000000200 */
[----:B------:R-:W-:Y:S03]  /*d570*/  IADD3 R196, P0, R190, R245, RZ ;  /* 0x000000f5bec47210 */ /* 0x000fe60007f1e0ff */
[----:B------:R-:W-:Y:S01]  /*d580*/  @!PT LDS RZ, [RZ] ;  /* 0x00000000fffff984 */ /* 0x000fe20000000800 */
[----:B------:R-:W-:Y:S01]  /*d590*/  @!PT LDS RZ, [RZ] ;  /* 0x00000000fffff984 */ /* 0x000fe20000000800 */
[----:B------:R-:W-:Y:S01]  /*d5a0*/  @!PT LDS RZ, [RZ] ;  /* 0x00000000fffff984 */ /* 0x000fe20000000800 */
[----:B------:R1:W-:Y:S01]  /*d5b0*/  LDGSTS.E.BYPASS.LTC128B.128 [R238], [R188.64], !P2 ;  /* 0x00000000bcee7fae */ /* 0x0003e2000d101d50 */
[C---:B------:R-:W-:Y:S01]  /*d5c0*/  HMMA.16816.F32 R12, R32.reuse, R16, RZ ;  /* 0x00000010200c723c */ /* 0x040fe200000018ff */
[----:B------:R-:W-:Y:S03]  /*d5d0*/  IMAD.X R197, R20, 0x1, R242, P0 ;  /* 0x0000000114c57824 */ /* 0x000fe600000e06f2 */
[----:B------:R-:W-:Y:S02]  /*d5e0*/  IADD3 R192, P0, R190, R246, RZ ;  /* 0x000000f6bec07210 */ /* 0x000fe40007f1e0ff */
[----:B------:R2:W-:Y:S02]  /*d5f0*/  LDGSTS.E.BYPASS.LTC128B.128 [R238+0x2000], [R196.64], !P6 ;  /* 0x02000000c4ee7fae */ /* 0x0005e4000f101d50 */
[C---:B------:R-:W-:Y:S01]  /*d600*/  HMMA.16816.F32 R16, R32.reuse, R18, RZ ;  /* 0x000000122010723c */ /* 0x040fe200000018ff */
[----:B------:R-:W-:Y:S03]  /*d610*/  IMAD.X R193, R20, 0x1, R241, P0 ;  /* 0x0000000114c17824 */ /* 0x000fe600000e06f1 */
[----:B------:R-:W-:Y:S02]  /*d620*/  IADD3 R190, P0, R190, R248, RZ ;  /* 0x000000f8bebe7210 */ /* 0x000fe40007f1e0ff */
[----:B------:R2:W-:Y:S03]  /*d630*/  LDGSTS.E.BYPASS.LTC128B.128 [R238+0x4000], [R192.64], !P5 ;  /* 0x04000000c0ee7fae */ /* 0x0005e6000e901d50 */
[----:B------:R-:W-:Y:S02]  /*d640*/  IMAD.X R191, R20, 0x1, R247, P0 ;  /* 0x0000000114bf7824 */ /* 0x000fe400000e06f7 */
[C---:B----4-:R-:W-:Y:S01]  /*d650*/  HMMA.16816.F32 R20, R32.reuse, R24, RZ ;  /* 0x000000182014723c */ /* 0x050fe200000018ff */
[----:B------:R-:W-:Y:S02]  /*d660*/  IADD3 R30, P0, R0, R243, RZ ;  /* 0x000000f3001e7210 */ /* 0x000fe40007f1e0ff */
[----:B------:R4:W-:Y:S03]  /*d670*/  LDGSTS.E.BYPASS.LTC128B.128 [R238+0x6000], [R190.64], !P4 ;  /* 0x06000000beee7fae */ /* 0x0009e6000e101d50 */
[----:B-----5:R-:W-:Y:S01]  /*d680*/  IMAD.X R31, R28, 0x1, R244, P0 ;  /* 0x000000011c1f7824 */ /* 0x020fe200000e06f4 */
[----:B------:R-:W-:Y:S01]  /*d690*/  IADD3 R194, P0, R0, R245, RZ ;  /* 0x000000f500c27210 */ /* 0x000fe20007f1e0ff */
[C---:B------:R-:W-:Y:S03]  /*d6a0*/  HMMA.16816.F32 R24, R32.reuse, R26, RZ ;  /* 0x0000001a2018723c */ /* 0x040fe600000018ff */
[----:B------:R5:W-:Y:S01]  /*d6b0*/  LDGSTS.E.BYPASS.LTC128B.128 [R238+0x1000], [R30.64], !P2 ;  /* 0x010000001eee7fae */ /* 0x000be2000d101d50 */
[----:B------:R-:W-:Y:S01]  /*d6c0*/  IMAD.X R195, R28, 0x1, R242, P0 ;  /* 0x000000011cc37824 */ /* 0x000fe200000e06f2 */
[----:B-1----:R-:W-:Y:S04]  /*d6d0*/  IADD3 R188, P0, R0, R246, RZ ;  /* 0x000000f600bc7210 */ /* 0x002fe80007f1e0ff */
[----:B------:R1:W-:Y:S03]  /*d6e0*/  LDGSTS.E.BYPASS.LTC128B.128 [R238+0x3000], [R194.64], !P6 ;  /* 0x03000000c2ee7fae */ /* 0x0003e6000f101d50 */
[----:B------:R-:W-:Y:S01]  /*d6f0*/  IMAD.X R189, R28, 0x1, R241, P0 ;  /* 0x000000011cbd7824 */ /* 0x000fe200000e06f1 */
[----:B--2---:R-:W-:Y:S04]  /*d700*/  IADD3 R192, P0, R0, R248, RZ ;  /* 0x000000f800c07210 */ /* 0x004fe80007f1e0ff */
[----:B------:R4:W-:Y:S01]  /*d710*/  LDGSTS.E.BYPASS.LTC128B.128 [R238+0x5000], [R188.64], !P5 ;  /* 0x05000000bcee7fae */ /* 0x0009e2000e901d50 */
[----:B------:R-:W-:Y:S01]  /*d720*/  IMAD.X R193, R28, 0x1, R247, P0 ;  /* 0x000000011cc17824 */ /* 0x000fe200000e06f7 */
[----:B------:R-:W-:Y:S04]  /*d730*/  PLOP3.LUT P0, PT, PT, PT, UP0, 0x40, 0x0 ;  /* 0x000000000000781c */ /* 0x000fe80003f0e808 */
[----:B------:R1:W-:Y:S04]  /*d740*/  LDGSTS.E.BYPASS.LTC128B.128 [R238+0x7000], [R192.64], !P4 ;  /* 0x07000000c0ee7fae */ /* 0x0003e8000e101d50 */
[----:B------:R-:W-:Y:S01]  /*d750*/  LDSM.16.M88.4 R196, [R224+0x8900] ;  /* 0x00890000e0c4783b */ /* 0x000fe20000000200 */
[C---:B-----5:R-:W-:Y:S03]  /*d760*/  HMMA.16816.F32 R28, R32.reuse, R164, RZ ;  /* 0x000000a4201c723c */ /* 0x060fe600000018ff */
[----:B------:R-:W0:Y:S04]  /*d770*/  LDGDEPBAR ;  /* 0x00000000000079af */ /* 0x000e280000000000 */
[----:B------:R-:W-:Y:S01]  /*d780*/  LDSM.16.M88.4 R200, [R224+0x9900] ;  /* 0x00990000e0c8783b */ /* 0x000fe20000000200 */
[----:B------:R-:W-:Y:S03]  /*d790*/  HMMA.16816.F32 R32, R32, R166, RZ ;  /* 0x000000a62020723c */ /* 0x000fe600000018ff */
[----:B------:R-:W-:Y:S04]  /*d7a0*/  LDSM.16.M88.4 R164, [R224+0x9100] ;  /* 0x00910000e0a4783b */ /* 0x000fe80000000200 */
[----:B----4-:R-:W-:Y:S01]  /*d7b0*/  LDSM.16.M88.4 R188, [R225+0x10100] ;  /* 0x01010000e1bc783b */ /* 0x010fe20000000200 */
[C---:B------:R-:W-:Y:S03]  /*d7c0*/  HMMA.16816.F32 R4, R168.reuse, R172, R4 ;  /* 0x000000aca804723c */ /* 0x040fe60000001804 */
[----:B-1----:R-:W1:Y:S05]  /*d7d0*/  LDSM.16.M88.4 R192, [R224+0x8100] ;  /* 0x00810000e0c0783b */ /* 0x002e6a0000000200 */
[C---:B------:R-:W-:Y:S01]  /*d7e0*/  HMMA.16816.F32 R8, R168.reuse, R174, R8 ;  /* 0x000000aea808723c */ /* 0x040fe20000001808 */
[----:B------:R-:W-:Y:S07]  /*d7f0*/  LDSM.16.M88.4 R172, [R223+0x10100] ;  /* 0x01010000dfac783b */ /* 0x000fee0000000200 */
[C---:B------:R-:W-:Y:S08]  /*d800*/  HMMA.16816.F32 R12, R168.reuse, R176, R12 ;  /* 0x000000b0a80c723c */ /* 0x040ff0000000180c */
[C---:B------:R-:W-:Y:S01]  /*d810*/  HMMA.16816.F32 R16, R168.reuse, R178, R16 ;  /* 0x000000b2a810723c */ /* 0x040fe20000001810 */
[----:B------:R-:W2:Y:S07]  /*d820*/  LDSM.16.M88.4 R176, [R216] ;  /* 0x00000000d8b0783b */ /* 0x000eae0000000200 */
[C---:B------:R-:W-:Y:S08]  /*d830*/  HMMA.16816.F32 R20, R168.reuse, R180, R20 ;  /* 0x000000b4a814723c */ /* 0x040ff00000001814 */
[C---:B------:R-:W-:Y:S01]  /*d840*/  HMMA.16816.F32 R24, R168.reuse, R182, R24 ;  /* 0x000000b6a818723c */ /* 0x040fe20000001818 */
[----:B------:R-:W4:Y:S07]  /*d850*/  LDSM.16.M88.4 R180, [R216+0x800] ;  /* 0x00080000d8b4783b */ /* 0x000f2e0000000200 */
        /* <DEDUP_REMOVED lines=12> */
[----:B------:R-:W1:Y:S07]  /*d920*/  LDSM.16.M88.4 R164, [R230+0x14100] ;  /* 0x01410000e6a4783b */ /* 0x000e6e0000000200 */
[C---:B------:R-:W-:Y:S08]  /*d930*/  HMMA.16816.F32 R28, R188.reuse, R200, R28 ;  /* 0x000000c8bc1c723c */ /* 0x040ff0000000181c */
[----:B------:R-:W-:Y:S01]  /*d940*/  HMMA.16816.F32 R32, R188, R202, R32 ;  /* 0x000000cabc20723c */ /* 0x000fe20000001820 */
[----:B------:R-:W1:Y:S04]  /*d950*/  LDSM.16.M88.4 R188, [R229+0xb100] ;  /* 0x00b10000e5bc783b */ /* 0x000e680000000200 */
[----:B------:R-:W1:Y:S03]  /*d960*/  LDSM.16.M88.4 R200, [R229+0xb900] ;  /* 0x00b90000e5c8783b */ /* 0x000e660000000200 */
[C---:B--2---:R-:W-:Y:S08]  /*d970*/  HMMA.16816.F32 R4, R172.reuse, R176, R4 ;  /* 0x000000b0ac04723c */ /* 0x044ff00000001804 */
[C---:B------:R-:W-:Y:S01]  /*d980*/  HMMA.16816.F32 R8, R172.reuse, R178, R8 ;  /* 0x000000b2ac08723c */ /* 0x040fe20000001808 */
[----:B------:R-:W-:Y:S07]  /*d990*/  LDSM.16.M88.4 R176, [R215] ;  /* 0x00000000d7b0783b */ /* 0x000fee0000000200 */
[C---:B----4-:R-:W-:Y:S08]  /*d9a0*/  HMMA.16816.F32 R12, R172.reuse, R180, R12 ;  /* 0x000000b4ac0c723c */ /* 0x050ff0000000180c */
[C---:B------:R-:W-:Y:S01]  /*d9b0*/  HMMA.16816.F32 R16, R172.reuse, R182, R16 ;  /* 0x000000b6ac10723c */ /* 0x040fe20000001810 */
[----:B------:R-:W-:Y:S07]  /*d9c0*/  LDSM.16.M88.4 R180, [R214] ;  /* 0x00000000d6b4783b */ /* 0x000fee0000000200 */
[C---:B---3--:R-:W-:Y:S08]  /*d9d0*/  HMMA.16816.F32 R20, R172.reuse, R168, R20 ;  /* 0x000000a8ac14723c */ /* 0x048ff00000001814 */
[C---:B------:R-:W-:Y:S01]  /*d9e0*/  HMMA.16816.F32 R24, R172.reuse, R170, R24 ;  /* 0x000000aaac18723c */ /* 0x040fe20000001818 */
[----:B------:R-:W2:Y:S07]  /*d9f0*/  LDSM.16.M88.4 R168, [R226+0x14100] ;  /* 0x01410000e2a8783b */ /* 0x000eae0000000200 */
[C---:B-----5:R-:W-:Y:S08]  /*da00*/  HMMA.16816.F32 R28, R172.reuse, R184, R28 ;  /* 0x000000b8ac1c723c */ /* 0x060ff0000000181c */
[----:B------:R-:W-:Y:S01]  /*da10*/  HMMA.16816.F32 R32, R172, R186, R32 ;  /* 0x000000baac20723c */ /* 0x000fe20000001820 */
[----:B------:R-:W3:Y:S04]  /*da20*/  LDSM.16.M88.4 R172, [R213] ;  /* 0x00000000d5ac783b */ /* 0x000ee80000000200 */
[----:B------:R-:W4:Y:S03]  /*da30*/  LDSM.16.M88.4 R184, [R212] ;  /* 0x00000000d4b8783b */ /* 0x000f260000000200 */
        /* <DEDUP_REMOVED lines=11> */
[----:B------:R-:W5:Y:S04]  /*daf0*/  LDSM.16.M88.4 R164, [R224+0xb100] ;  /* 0x00b10000e0a4783b */ /* 0x000f680000000200 */
[----:B------:R-:W1:Y:S03]  /*db00*/  LDSM.16.M88.4 R200, [R224+0xb900] ;  /* 0x00b90000e0c8783b */ /* 0x000e660000000200 */
[C---:B--2---:R-:W-:Y:S08]  /*db10*/  HMMA.16816.F32 R4, R168.reuse, R176, R4 ;  /* 0x000000b0a804723c */ /* 0x044ff00000001804 */
[C---:B------:R-:W-:Y:S01]  /*db20*/  HMMA.16816.F32 R8, R168.reuse, R178, R8 ;  /* 0x000000b2a808723c */ /* 0x040fe20000001808 */
[----:B------:R-:W-:Y:S07]  /*db30*/  LDSM.16.M88.4 R176, [R216+0x2000] ;  /* 0x00200000d8b0783b */ /* 0x000fee0000000200 */
[C---:B------:R-:W-:Y:S08]  /*db40*/  HMMA.16816.F32 R12, R168.reuse, R180, R12 ;  /* 0x000000b4a80c723c */ /* 0x040ff0000000180c */
[C---:B------:R-:W-:Y:S01]  /*db50*/  HMMA.16816.F32 R16, R168.reuse, R182, R16 ;  /* 0x000000b6a810723c */ /* 0x040fe20000001810 */
[----:B------:R-:W-:Y:S07]  /*db60*/  LDSM.16.M88.4 R180, [R216+0x2800] ;  /* 0x00280000d8b4783b */ /* 0x000fee0000000200 */
[C---:B---3--:R-:W-:Y:S08]  /*db70*/  HMMA.16816.F32 R20, R168.reuse, R172, R20 ;  /* 0x000000aca814723c */ /* 0x048ff00000001814 */
[C---:B------:R-:W-:Y:S01]  /*db80*/  HMMA.16816.F32 R24, R168.reuse, R174, R24 ;  /* 0x000000aea818723c */ /* 0x040fe20000001818 */
[----:B------:R-:W2:Y:S07]  /*db90*/  LDSM.16.M88.4 R172, [R223+0x14100] ;  /* 0x01410000dfac783b */ /* 0x000eae0000000200 */
[C---:B----4-:R-:W-:Y:S08]  /*dba0*/  HMMA.16816.F32 R28, R168.reuse, R184, R28 ;  /* 0x000000b8a81c723c */ /* 0x050ff0000000181c */
[----:B------:R-:W-:Y:S01]  /*dbb0*/  HMMA.16816.F32 R32, R168, R186, R32 ;  /* 0x000000baa820723c */ /* 0x000fe20000001820 */
[----:B------:R-:W3:Y:S04]  /*dbc0*/  LDSM.16.M88.4 R168, [R216+0x3000] ;  /* 0x00300000d8a8783b */ /* 0x000ee80000000200 */
[----:B------:R-:W4:Y:S03]  /*dbd0*/  LDSM.16.M88.4 R184, [R216+0x3800] ;  /* 0x00380000d8b8783b */ /* 0x000f260000000200 */
[C---:B-1----:R-:W-:Y:S08]  /*dbe0*/  HMMA.16816.F32 R4, R188.reuse, R192, R4 ;  /* 0x000000c0bc04723c */ /* 0x042ff00000001804 */
[C---:B------:R-:W-:Y:S01]  /*dbf0*/  HMMA.16816.F32 R8, R188.reuse, R194, R8 ;  /* 0x000000c2bc08723c */ /* 0x040fe20000001808 */
[----:B------:R-:W-:Y:S07]  /*dc00*/  LDSM.16.M88.4 R192, [R229+0xc100] ;  /* 0x00c10000e5c0783b */ /* 0x000fee0000000200 */
[C---:B------:R-:W-:Y:S08]  /*dc10*/  HMMA.16816.F32 R12, R188.reuse, R196, R12 ;  /* 0x000000c4bc0c723c */ /* 0x040ff0000000180c */
[C---:B------:R-:W-:Y:S01]  /*dc20*/  HMMA.16816.F32 R16, R188.reuse, R198, R16 ;  /* 0x000000c6bc10723c */ /* 0x040fe20000001810 */
[----:B------:R-:W-:Y:S07]  /*dc30*/  LDSM.16.M88.4 R196, [R229+0xc900] ;  /* 0x00c90000e5c4783b */ /* 0x000fee0000000200 */
[C---:B-----5:R-:W-:Y:S08]  /*dc40*/  HMMA.16816.F32 R20, R188.reuse, R164, R20 ;  /* 0x000000a4bc14723c */ /* 0x060ff00000001814 */
        /* <DEDUP_REMOVED lines=8> */
[----:B------:R-:W-:Y:S07]  /*dcd0*/  LDSM.16.M88.4 R176, [R211] ;  /* 0x00000000d3b0783b */ /* 0x000fee0000000200 */
[C---:B------:R-:W-:Y:S08]  /*dce0*/  HMMA.16816.F32 R12, R172.reuse, R180, R12 ;  /* 0x000000b4ac0c723c */ /* 0x040ff0000000180c */
[C---:B------:R-:W-:Y:S01]  /*dcf0*/  HMMA.16816.F32 R16, R172.reuse, R182, R16 ;  /* 0x000000b6ac10723c */ /* 0x040fe20000001810 */
[----:B------:R-:W-:Y:S07]  /*dd00*/  LDSM.16.M88.4 R180, [R210] ;  /* 0x00000000d2b4783b */ /* 0x000fee0000000200 */
[C---:B---3--:R-:W-:Y:S08]  /*dd10*/  HMMA.16816.F32 R20, R172.reuse, R168, R20 ;  /* 0x000000a8ac14723c */ /* 0x048ff00000001814 */
[C---:B------:R-:W-:Y:S01]  /*dd20*/  HMMA.16816.F32 R24, R172.reuse, R170, R24 ;  /* 0x000000aaac18723c */ /* 0x040fe20000001818 */
[----:B------:R-:W2:Y:S07]  /*dd30*/  LDSM.16.M88.4 R168, [R226+0x18100] ;  /* 0x01810000e2a8783b */ /* 0x000eae0000000200 */
[C---:B----4-:R-:W-:Y:S08]  /*dd40*/  HMMA.16816.F32 R28, R172.reuse, R184, R28 ;  /* 0x000000b8ac1c723c */ /* 0x050ff0000000181c */
        /* <DEDUP_REMOVED lines=81> */
[C---:B-1----:R-:W-:Y:S01]  /*e260*/  HMMA.16816.F32 R4, R188.reuse, R192, R4 ;  /* 0x000000c0bc04723c */ /* 0x042fe20000001804 */
[----:B------:R-:W-:Y:S04]  /*e270*/  DEPBAR.LE SB0, 0x0 ;  /* 0x000080000000791a */ /* 0x000fe80000000000 */
[----:B------:R-:W-:Y:S03]  /*e280*/  BAR.SYNC.DEFER_BLOCKING 0x0 ;  /* 0x0000000000007b1d */ /* 0x000fe60000010000 */
[C---:B------:R-:W-:Y:S08]  /*e290*/  HMMA.16816.F32 R8, R188.reuse, R194, R8 ;  /* 0x000000c2bc08723c */ /* 0x040ff00000001808 */
[C---:B------:R-:W-:Y:S08]  /*e2a0*/  HMMA.16816.F32 R12, R188.reuse, R196, R12 ;  /* 0x000000c4bc0c723c */ /* 0x040ff0000000180c */
[C---:B------:R-:W-:Y:S08]  /*e2b0*/  HMMA.16816.F32 R16, R188.reuse, R198, R16 ;  /* 0x000000c6bc10723c */ /* 0x040ff00000001810 */
[C---:B-----5:R-:W-:Y:S08]  /*e2c0*/  HMMA.16816.F32 R20, R188.reuse, R164, R20 ;  /* 0x000000a4bc14723c */ /* 0x060ff00000001814 */
[C---:B------:R-:W-:Y:S08]  /*e2d0*/  HMMA.16816.F32 R24, R188.reuse, R166, R24 ;  /* 0x000000a6bc18723c */ /* 0x040ff00000001818 */
[C---:B------:R-:W-:Y:S08]  /*e2e0*/  HMMA.16816.F32 R28, R188.reuse, R200, R28 ;  /* 0x000000c8bc1c723c */ /* 0x040ff0000000181c */
[----:B------:R-:W-:Y:S08]  /*e2f0*/  HMMA.16816.F32 R32, R188, R202, R32 ;  /* 0x000000cabc20723c */ /* 0x000ff00000001820 */
[C---:B--2---:R-:W-:Y:S08]  /*e300*/  HMMA.16816.F32 R4, R172.reuse, R176, R4 ;  /* 0x000000b0ac04723c */ /* 0x044ff00000001804 */
[C---:B------:R-:W-:Y:S08]  /*e310*/  HMMA.16816.F32 R8, R172.reuse, R178, R8 ;  /* 0x000000b2ac08723c */ /* 0x040ff00000001808 */
[C---:B------:R-:W-:Y:S08]  /*e320*/  HMMA.16816.F32 R12, R172.reuse, R180, R12 ;  /* 0x000000b4ac0c723c */ /* 0x040ff0000000180c */
[C---:B------:R-:W-:Y:S08]  /*e330*/  HMMA.16816.F32 R16, R172.reuse, R182, R16 ;  /* 0x000000b6ac10723c */ /* 0x040ff00000001810 */
[C---:B---3--:R-:W-:Y:S08]  /*e340*/  HMMA.16816.F32 R20, R172.reuse, R168, R20 ;  /* 0x000000a8ac14723c */ /* 0x048ff00000001814 */
[C---:B------:R-:W-:Y:S08]  /*e350*/  HMMA.16816.F32 R24, R172.reuse, R170, R24 ;  /* 0x000000aaac18723c */ /* 0x040ff00000001818 */
[C---:B----4-:R-:W-:Y:S08]  /*e360*/  HMMA.16816.F32 R28, R172.reuse, R184, R28 ;  /* 0x000000b8ac1c723c */ /* 0x050ff0000000181c */
[----:B------:R-:W-:Y:S01]  /*e370*/  HMMA.16816.F32 R32, R172, R186, R32 ;  /* 0x000000baac20723c */ /* 0x000fe20000001820 */
[----:B------:R-:W-:-:S07]  /*e380*/  @P0 BRA `(.L_x_1006) ;  /* 0x0000037000000947 */ /* 0x000fce0003800000 */
[----:B------:R-:W-:Y:S01]  /*e390*/  ULEA UR4, UR21, UR10, 0x6 ;  /* 0x0000000a15047291 */ /* 0x000fe2000f8e303f */
[----:B------:R-:W-:Y:S05]  /*e3a0*/  IMAD.MOV.U32 R231, RZ, RZ, RZ ;  /* 0x000000ffffe77224 */ /* 0x000fea00078e00ff */
        /* <DEDUP_REMOVED lines=10> */
[----:B------:R-:W-:Y:S03]  /*e450*/  @!P1 LEA.HI.X R165, R166, c[0x0][0x2a4], R165, 0x2, P0 ;  /* 0x0000a900a6a59a11 */ /* 0x000fe600000f14a5 */
[----:B------:R-:W-:Y:S01]  /*e460*/  IMAD.WIDE.U32 R166, R232, c[0x0][0x1e0], RZ ;  /* 0x00007800e8a67a25 */ /* 0x000fe200078e00ff */
[----:B------:R-:W-:Y:S01]  /*e470*/  SHF.R.S32.HI R0, RZ, 0x1f, R232 ;  /* 0x0000001fff007819 */ /* 0x000fe200000114e8 */
[----:B------:R-:W2:Y:S04]  /*e480*/  @!P1 LDG.E R231, [R164.64] ;  /* 0x00000010a4e79981 */ /* 0x000ea8000c1e1900 */
        /* <DEDUP_REMOVED lines=12> */
[----:B------:R-:W2:Y:S04]  /*e550*/  SHFL.IDX PT, R166, R164, RZ, 0x181f ;  /* 0x00181fffa4a67589 */ /* 0x000ea800000e0000 */
[----:B------:R-:W3:Y:S04]  /*e560*/  SHFL.IDX PT, R0, R0, 0x1, 0x181f ;  /* 0x00381f0000007f89 */ /* 0x000ee800000e0000 */
[----:B------:R-:W4:Y:S01]  /*e570*/  SHFL.IDX PT, R164, R164, 0x1, 0x181f ;  /* 0x00381f00a4a47f89 */ /* 0x000f2200000e0000 */
[C---:B-1----:R-:W-:Y:S05]  /*e580*/  IADD3 R172, P0, R165.reuse, R243, RZ ;  /* 0x000000f3a5ac7210 */ /* 0x042fea0007f1e0ff */
[C-C-:B--2---:R-:W-:Y:S01]  /*e590*/  IMAD.X R173, R166.reuse, 0x1, R244.reuse, P0 ;  /* 0x00000001a6ad7824 */ /* 0x144fe200000e06f4 */
[C---:B------:R-:W-:Y:S04]  /*e5a0*/  IADD3 R170, P0, R165.reuse, R245, RZ ;  /* 0x000000f5a5aa7210 */ /* 0x040fe80007f1e0ff */
[----:B------:R1:W-:Y:S01]  /*e5b0*/  LDGSTS.E.BYPASS.LTC128B.128 [R233+0x8100], [R172.64], !P2 ;  /* 0x08100000ace97fae */ /* 0x0003e2000d101d50 */
[C---:B------:R-:W-:Y:S02]  /*e5c0*/  IADD3.X R171, R166.reuse, R242, RZ, P0, !PT ;  /* 0x000000f2a6ab7210 */ /* 0x040fe400007fe4ff */
[C---:B------:R-:W-:Y:S03]  /*e5d0*/  IADD3 R168, P0, R165.reuse, R246, RZ ;  /* 0x000000f6a5a87210 */ /* 0x040fe60007f1e0ff */
[----:B------:R2:W-:Y:S02]  /*e5e0*/  LDGSTS.E.BYPASS.LTC128B.128 [R233+0xa100], [R170.64], !P6 ;  /* 0x0a100000aae97fae */ /* 0x0005e4000f101d50 */
[C---:B------:R-:W-:Y:S01]  /*e5f0*/  IMAD.X R169, R166.reuse, 0x1, R241, P0 ;  /* 0x00000001a6a97824 */ /* 0x040fe200000e06f1 */
[----:B------:R-:W-:Y:S04]  /*e600*/  IADD3 R174, P0, R165, R248, RZ ;  /* 0x000000f8a5ae7210 */ /* 0x000fe80007f1e0ff */
[----:B------:R1:W-:Y:S01]  /*e610*/  LDGSTS.E.BYPASS.LTC128B.128 [R233+0xc100], [R168.64], !P5 ;  /* 0x0c100000a8e97fae */ /* 0x0003e2000e901d50 */
[----:B------:R-:W-:Y:S01]  /*e620*/  IMAD.X R175, R166, 0x1, R247, P0 ;  /* 0x00000001a6af7824 */ /* 0x000fe200000e06f7 */
[----:B---3--:R-:W-:Y:S04]  /*e630*/  IADD3 R178, P0, R0, R243, RZ ;  /* 0x000000f300b27210 */ /* 0x008fe80007f1e0ff */
[----:B------:R1:W-:Y:S01]  /*e640*/  LDGSTS.E.BYPASS.LTC128B.128 [R233+0xe100], [R174.64], !P4 ;  /* 0x0e100000aee97fae */ /* 0x0003e2000e101d50 */
[----:B----4-:R-:W-:Y:S01]  /*e650*/  IMAD.X R179, R164, 0x1, R244, P0 ;  /* 0x00000001a4b37824 */ /* 0x010fe200000e06f4 */
[----:B------:R-:W-:Y:S04]  /*e660*/  IADD3 R176, P0, R0, R245, RZ ;  /* 0x000000f500b07210 */ /* 0x000fe80007f1e0ff */
[----:B------:R1:W-:Y:S01]  /*e670*/  LDGSTS.E.BYPASS.LTC128B.128 [R233+0x9100], [R178.64], !P2 ;  /* 0x09100000b2e97fae */ /* 0x0003e2000d101d50 */
[----:B------:R-:W-:Y:S02]  /*e680*/  IADD3.X R177, R164, R242, RZ, P0, !PT ;  /* 0x000000f2a4b17210 */ /* 0x000fe400007fe4ff */
[----:B------:R-:W-:Y:S03]  /*e690*/  IADD3 R166, P0, R0, R246, RZ ;  /* 0x000000f600a67210 */ /* 0x000fe60007f1e0ff */
[----:B------:R1:W-:Y:S02]  /*e6a0*/  LDGSTS.E.BYPASS.LTC128B.128 [R233+0xb100], [R176.64], !P6 ;  /* 0x0b100000b0e97fae */ /* 0x0003e4000f101d50 */
[----:B------:R-:W-:Y:S01]  /*e6b0*/  IMAD.X R167, R164, 0x1, R241, P0 ;  /* 0x00000001a4a77824 */ /* 0x000fe200000e06f1 */
[----:B--2---:R-:W-:Y:S04]  /*e6c0*/  IADD3 R170, P0, R0, R248, RZ ;  /* 0x000000f800aa7210 */ /* 0x004fe80007f1e0ff */
[----:B------:R1:W-:Y:S01]  /*e6d0*/  LDGSTS.E.BYPASS.LTC128B.128 [R233+0xd100], [R166.64], !P5 ;  /* 0x0d100000a6e97fae */ /* 0x0003e2000e901d50 */
[----:B------:R-:W-:Y:S05]  /*e6e0*/  IMAD.X R171, R164, 0x1, R247, P0 ;  /* 0x00000001a4ab7824 */ /* 0x000fea00000e06f7 */
[----:B------:R1:W-:Y:S03]  /*e6f0*/  LDGSTS.E.BYPASS.LTC128B.128 [R233+0xf100], [R170.64], !P4 ;  /* 0x0f100000aae97fae */ /* 0x0003e6000e101d50 */
.L_x_1006:
[----:B------:R-:W-:Y:S01]  /*e700*/  PLOP3.LUT P0, PT, PT, PT, UP2, 0x80, 0x0 ;  /* 0x000000000000781c */ /* 0x000fe20003f0f028 */
[----:B------:R-:W0:Y:S01]  /*e710*/  LDGDEPBAR ;  /* 0x00000000000079af */ /* 0x000e220000000000 */
[----:B-1----:R-:W-:Y:S01]  /*e720*/  IMAD.MOV.U32 R174, RZ, RZ, R236 ;  /* 0x000000ffffae7224 */ /* 0x002fe200078e00ec */
[----:B------:R-:W-:Y:S01]  /*e730*/  USHF.L.U32 UR4, UR21, 0x6, URZ ;  /* 0x0000000615047899 */ /* 0x000fe2000800063f */
[----:B------:R-:W-:Y:S09]  /*e740*/  IMAD.U32 R164, RZ, RZ, UR8 ;  /* 0x00000008ffa47e24 */ /* 0x000ff2000f8e00ff */
[----:B------:R-:W-:Y:S01]  /*e750*/  @P0 IMAD.HI.U32 R0, R236, c[0x0][0x2c8], RZ ;  /* 0x0000b200ec000a27 */ /* 0x000fe200078e00ff */
[----:B------:R-:W-:Y:S11]  /*e760*/  PLOP3.LUT P0, PT, PT, PT, UP2, 0x80, 0x0 ;  /* 0x000000000000781c */ /* 0x000ff60003f0f028 */
[----:B------:R-:W-:Y:S02]  /*e770*/  @!UPT UIADD3 URZ, URZ, URZ, URZ ;  /* 0x0000003f3f3ff290 */ /* 0x000fe4000fffe03f */
[----:B------:R-:W-:Y:S01]  /*e780*/  @P0 SHF.R.U32.HI R174, RZ, c[0x0][0x2cc], R0 ;  /* 0x0000b300ffae0a19 */ /* 0x000fe20000011600 */
[----:B------:R-:W-:Y:S01]  /*e790*/  IMAD.U32 R0, RZ, RZ, UR4 ;  /* 0x00000004ff007e24 */ /* 0x000fe2000f8e00ff */
[----:B------:R-:W-:Y:S03]  /*e7a0*/  PLOP3.LUT P0, PT, PT, PT, UP1, 0x40, 0x0 ;  /* 0x000000000000781c */ /* 0x000fe60003f0e818 */
[----:B------:R-:W1:Y:S01]  /*e7b0*/  SHFL.IDX PT, R167, R174, RZ, 0x1c1f ;  /* 0x001c1fffaea77589 */ /* 0x000e6200000e0000 */
[----:B------:R-:W-:Y:S04]  /*e7c0*/  IADD3 R165, -R237, 0x1, -R0 ;  /* 0x00000001eda57810 */ /* 0x000fe80007ffe900 */
        /* <DEDUP_REMOVED lines=21> */
.L_x_1009:
[----:B------:R-:W-:Y:S04]  /*e920*/  MOV R165, c[0x0][0x32c] ;  /* 0x0000cb0000a57a02 */ /* 0x000fe80000000f00 */
[----:B------:R-:W-:Y:S11]  /*e930*/  ISETP.NE.AND P0, PT, R165, 0x1, PT ;  /* 0x00000001a500780c */ /* 0x000ff60003f05270 */
[----:B------:R-:W-:Y:S02]  /*e940*/  @!UPT UIADD3 URZ, URZ, URZ, URZ ;  /* 0x0000003f3f3ff290 */ /* 0x000fe4000fffe03f */
[----:B------:R-:W-:Y:S05]  /*e950*/  @P0 IMAD.HI.U32 R165, R167, c[0x0][0x330], RZ ;  /* 0x0000cc00a7a50a27 */ /* 0x000fea00078e00ff */
[----:B------:R-:W-:Y:S02]  /*e960*/  @P0 SHF.R.U32.HI R167, RZ, c[0x0][0x334], R165 ;  /* 0x0000cd00ffa70a19 */ /* 0x000fe400000116a5 */
.L_x_1010:
[----:B------:R-:W-:Y:S05]  /*e970*/  BSYNC B0 ;  /* 0x0000000000007941 */ /* 0x000fea0003800000 */
.L_x_1008:
[----:B------:R-:W-:Y:S04]  /*e980*/  IMAD R167, R167, c[0x0][0x32c], -R0 ;  /* 0x0000cb00a7a77a24 */ /* 0x000fe800078e0a00 */
[----:B------:R-:W-:Y:S05]  /*e990*/  IMAD.IADD R167, R167, 0x1, -R237 ;  /* 0x00000001a7a77824 */ /* 0x000fea00078e0aed */
[----:B------:R-:W-:Y:S02]  /*e9a0*/  IADD3 R165, R167, c[0x0][0x32c], RZ ;  /* 0x0000cb00a7a57a10 */ /* 0x000fe40007ffe0ff */
[----:B------:R-:W-:Y:S02]  /*e9b0*/  IMNMX R172, R172, R167, !PT ;  /* 0x000000a7acac7217 */ /* 0x000fe40007800200 */
[----:B------:R-:W-:Y:S02]  /*e9c0*/  IMNMX R173, R173, R165, PT ;  /* 0x000000a5adad7217 */ /* 0x000fe40003800200 */
.L_x_1007:
[----:B------:R-:W-:Y:S06]  /*e9d0*/  UISETP.GT.AND UP0, UPT, UR21, -0x1, UPT ;  /* 0xffffffff1500788c */ /* 0x000fec000bf04270 */
[----:B------:R-:W-:Y:S04]  /*e9e0*/  PLOP3.LUT P0, PT, PT, PT, UP0, 0x80, 0x0 ;  /* 0x000000000000781c */ /* 0x000fe80003f0f008 */
[----:B------:R-:W-:Y:S04]  /*e9f0*/  ISETP.GT.AND P0, PT, R172, RZ, P0 ;  /* 0x000000ffac00720c */ /* 0x000fe80000704270 */
        /* <DEDUP_REMOVED lines=25> */
[C---:B------:R-:W-:Y:S01]  /*eb90*/  ISETP.LT.OR P0, PT, R173.reuse, 0x19, P0 ;  /* 0x00000019ad00780c */ /* 0x040fe20000701670 */
        /* <DEDUP_REMOVED lines=57> */
.L_x_1013:
[----:B------:R-:W-:Y:S04]  /*ef30*/  MOV R12, c[0x0][0x32c] ;  /* 0x0000cb00000c7a02 */ /* 0x000fe80000000f00 */
[----:B------:R-:W-:Y:S11]  /*ef40*/  ISETP.NE.AND P0, PT, R12, 0x1, PT ;  /* 0x000000010c00780c */ /* 0x000ff60003f05270 */
[----:B------:R-:W-:Y:S02]  /*ef50*/  @!UPT UIADD3 URZ, URZ, URZ, URZ ;  /* 0x0000003f3f3ff290 */ /* 0x000fe4000fffe03f */
[----:B------:R-:W-:Y:S05]  /*ef60*/  @P0 IMAD.HI.U32 R12, R13, c[0x0][0x330], RZ ;  /* 0x0000cc000d0c0a27 */ /* 0x000fea00078e00ff */
[----:B------:R-:W-:Y:S02]  /*ef70*/  @P0 SHF.R.U32.HI R13, RZ, c[0x0][0x334], R12 ;  /* 0x0000cd00ff0d0a19 */ /* 0x000fe4000001160c */
.L_x_1014:
[----:B------:R-:W-:Y:S05]  /*ef80*/  BSYNC B0 ;  /* 0x0000000000007941 */ /* 0x000fea0003800000 */
.L_x_1012:
[----:B------:R-:W-:Y:S04]  /*ef90*/  IMAD R0, R13, c[0x0][0x32c], -R0 ;  /* 0x0000cb000d007a24 */ /* 0x000fe800078e0a00 */
[----:B------:R-:W-:Y:S05]  /*efa0*/  IMAD.IADD R12, R0, 0x1, -R237 ;  /* 0x00000001000c7824 */ /* 0x000fea00078e0aed */
[----:B------:R-:W-:Y:S02]  /*efb0*/  IADD3 R0, R12, c[0x0][0x32c], RZ ;  /* 0x0000cb000c007a10 */ /* 0x000fe40007ffe0ff */
[----:B------:R-:W-:Y:S02]  /*efc0*/  IMNMX R5, R5, R12, !PT ;  /* 0x0000000c05057217 */ /* 0x000fe40007800200 */
[----:B------:R-:W-:Y:S02]  /*efd0*/  IMNMX R4, R4, R0, PT ;  /* 0x0000000004047217 */ /* 0x000fe40003800200 */
.L_x_1011:
[----:B------:R-:W-:Y:S01]  /*efe0*/  PLOP3.LUT P0, PT, PT, PT, UP0, 0x80, 0x0 ;  /* 0x000000000000781c */ /* 0x000fe20003f0f008 */
[----:B------:R-:W-:Y:S01]  /*eff0*/  LDSM.16.MT88.4 R172, [R222+0x4900] ;  /* 0x00490000deac783b */ /* 0x000fe20000004200 */
        /* <DEDUP_REMOVED lines=69> */
[C---:B------:R-:W-:Y:S01]  /*f450*/  ISETP.GT.AND P0, PT, R5.reuse, 0x28, P0 ;  /* 0x000000280500780c */ /* 0x040fe20000704270 */
[----:B------:R-:W-:Y:S03]  /*f460*/  LDSM.16.MT88.4 R20, [R227+0x100] ;  /* 0x00010000e314783b */ /* 0x000fe60000004200 */
[----:B------:R-:W-:Y:S04]  /*f470*/  ISETP.LT.OR P0, PT, R4, 0x29, P0 ;  /* 0x000000290400780c */ /* 0x000fe80000701670 */
[----:B------:R-:W-:Y:S02]  /*f480*/  FSEL R200, R26, -INF , !P0 ;  /* 0xff8000001ac87808 */ /* 0x000fe40004000000 */
[----:B------:R-:W-:Y:S02]  /*f490*/  PLOP3.LUT P0, PT, PT, PT, UP0, 0x80, 0x0 ;  /* 0x000000000000781c */ /* 0x000fe40003f0f008 */
[----:B------:R-:W-:Y:S02]  /*f4a0*/  FMNMX.FTZ R13, R200, R13, !PT ;  /* 0x0000000dc80d7209 */ /* 0x000fe40007810000 */
[----:B------:R-:W-:Y:S02]  /*f4b0*/  ISETP.GT.AND P0, PT, R5, 0x29, P0 ;  /* 0x000000290500780c */ /* 0x000fe40000704270 */
[----:B-1----:R-:W-:Y:S02]  /*f4c0*/  FMNMX.FTZ R0, R0, R12, !PT ;  /* 0x0000000c00007209 */ /* 0x002fe40007810000 */
[----:B------:R-:W-:Y:S03]  /*f4d0*/  ISETP.LT.OR P0, PT, R4, 0x2a, P0 ;  /* 0x0000002a0400780c */ /* 0x000fe60000701670 */
[----:B------:R-:W-:Y:S01]  /*f4e0*/  FMUL.FTZ R190, R0, c[0x0][0x2d0] ;  /* 0x0000b40000be7a20 */ /* 0x000fe20000410000 */
[----:B------:R-:W-:Y:S02]  /*f4f0*/  FSEL R199, R27, -INF , !P0 ;  /* 0xff8000001bc77808 */ /* 0x000fe40004000000 */
[----:B------:R-:W-:Y:S01]  /*f500*/  PLOP3.LUT P0, PT, PT, PT, UP0, 0x80, 0x0 ;  /* 0x000000000000781c */ /* 0x000fe20003f0f008 */
[----:B------:R-:W-:Y:S01]  /*f510*/  LDSM.16.MT88.4 R24, [R222+0x100] ;  /* 0x00010000de18783b */ /* 0x000fe20000004200 */
[----:B------:R-:W-:Y:S02]  /*f520*/  FMNMX.FTZ R13, R199, R13, !PT ;  /* 0x0000000dc70d7209 */ /* 0x000fe40007810000 */
        /* <DEDUP_REMOVED lines=8> */
[----:B------:R-:W-:Y:S03]  /*f5b0*/  LDSM.16.MT88.4 R28, [R221+0x100] ;  /* 0x00010000dd1c783b */ /* 0x000fe60000004200 */
[C---:B------:R-:W-:Y:S04]  /*f5c0*/  ISETP.GT.AND P0, PT, R5.reuse, 0x38, P0 ;  /* 0x000000380500780c */ /* 0x040fe80000704270 */
[----:B------:R-:W-:Y:S04]  /*f5d0*/  ISETP.LT.OR P0, PT, R4, 0x39, P0 ;  /* 0x000000390400780c */ /* 0x000fe80000701670 */
        /* <DEDUP_REMOVED lines=9> */
[----:B------:R-:W-:Y:S02]  /*f670*/  FMNMX.FTZ R5, R182, R5, !PT ;  /* 0x00000005b6057209 */ /* 0x000fe40007810000 */
        /* <DEDUP_REMOVED lines=11> */
[----:B------:R-:W-:Y:S01]  /*f730*/  LDSM.16.MT88.4 R168, [R227+0x4900] ;  /* 0x00490000e3a8783b */ /* 0x000fe20000004200 */
[--C-:B------:R-:W-:Y:S02]  /*f740*/  FFMA.FTZ R193, R167, c[0x0][0x2d0], -R190.reuse ;  /* 0x0000b400a7c17a23 */ /* 0x100fe400000108be */
[--C-:B------:R-:W-:Y:S02]  /*f750*/  FFMA.FTZ R194, R165, c[0x0][0x2d0], -R190.reuse ;  /* 0x0000b400a5c27a23 */ /* 0x100fe400000108be */
[----:B------:R-:W2:Y:S01]  /*f760*/  MUFU.EX2 R15, R15 ;  /* 0x0000000f000f7308 */ /* 0x000ea20000000800 */
[--C-:B------:R-:W-:Y:S02]  /*f770*/  FFMA.FTZ R251, R251, c[0x0][0x2d0], -R190.reuse ;  /* 0x0000b400fbfb7a23 */ /* 0x100fe400000108be */
[--C-:B------:R-:W-:Y:S01]  /*f780*/  FFMA.FTZ R250, R250, c[0x0][0x2d0], -R190.reuse ;  /* 0x0000b400fafa7a23 */ /* 0x100fe200000108be */
[----:B-1----:R-:W-:Y:S01]  /*f790*/  FMNMX.FTZ R4, R5, R4, !PT ;  /* 0x0000000405047209 */ /* 0x002fe20007810000 */
[--C-:B------:R-:W-:Y:S01]  /*f7a0*/  FFMA.FTZ R249, R249, c[0x0][0x2d0], -R190.reuse ;  /* 0x0000b400f9f97a23 */ /* 0x100fe200000108be */
[----:B------:R-:W-:Y:S01]  /*f7b0*/  FSEL R5, R0, RZ, P0 ;  /* 0x000000ff00057208 */ /* 0x000fe20000000000 */
[--C-:B------:R-:W-:Y:S02]  /*f7c0*/  FFMA.FTZ R201, R201, c[0x0][0x2d0], -R190.reuse ;  /* 0x0000b400c9c97a23 */ /* 0x100fe400000108be */
[----:B------:R-:W1:Y:S01]  /*f7d0*/  SHFL.BFLY PT, R12, R4, 0x1, 0x1f ;  /* 0x0c201f00040c7f89 */ /* 0x000e6200000e0000 */
[----:B------:R-:W-:Y:S01]  /*f7e0*/  MUFU.EX2 R14, R14 ;  /* 0x0000000e000e7308 */ /* 0x000fe20000000800 */
[----:B------:R-:W-:Y:S02]  /*f7f0*/  FADD.FTZ R3, -R5, R3 ;  /* 0x0000000305037221 */ /* 0x000fe40000010100 */
[--C-:B------:R-:W-:Y:S02]  /*f800*/  FFMA.FTZ R189, R189, c[0x0][0x2d0], -R190.reuse ;  /* 0x0000b400bdbd7a23 */ /* 0x100fe400000108be */
[----:B------:R-:W-:Y:S02]  /*f810*/  FMUL.FTZ R3, R3, c[0x0][0x2d0] ;  /* 0x0000b40003037a20 */ /* 0x000fe40000410000 */
[--C-:B------:R-:W-:Y:S02]  /*f820*/  FFMA.FTZ R188, R188, c[0x0][0x2d0], -R190.reuse ;  /* 0x0000b400bcbc7a23 */ /* 0x100fe400000108be */
[--C-:B------:R-:W-:Y:S01]  /*f830*/  FFMA.FTZ R187, R187, c[0x0][0x2d0], -R190.reuse ;  /* 0x0000b400bbbb7a23 */ /* 0x100fe200000108be */
[----:B------:R-:W3:Y:S01]  /*f840*/  MUFU.EX2 R176, R176 ;  /* 0x000000b000b07308 */ /* 0x000ee20000000800 */
[----:B------:R-:W-:Y:S01]  /*f850*/  FFMA.FTZ R190, R185, c[0x0][0x2d0], -R190 ;  /* 0x0000b400b9be7a23 */ /* 0x000fe200000108be */
[----:B--2---:R-:W-:Y:S08]  /*f860*/  F2FP.PACK_AB R16, R15, R177 ;  /* 0x000000b10f10723e */ /* 0x004ff000000000ff */
        /* <DEDUP_REMOVED lines=16> */
[C---:B--2---:R-:W-:Y:S02]  /*f970*/  FMUL.FTZ R4, R3.reuse, R160 ;  /* 0x000000a003047220 */ /* 0x044fe40000410000 */
        /* <DEDUP_REMOVED lines=10> */
[----:B------:R-:W-:Y:S02]  /*fa20*/  FMUL.FTZ R141, R3, R141 ;  /* 0x0000008d038d7220 */ /* 0x000fe40000410000 */
[--C-:B------:R-:W-:Y:S02]  /*fa30*/  FFMA.FTZ R195, R166, c[0x0][0x2d0], -R183.reuse ;  /* 0x0000b400a6c37a23 */ /* 0x100fe400000108b7 */
[--C-:B------:R-:W-:Y:S01]  /*fa40*/  FFMA.FTZ R196, R164, c[0x0][0x2d0], -R183.reuse ;  /* 0x0000b400a4c47a23 */ /* 0x100fe200000108b7 */
[----:B------:R-:W2:Y:S01]  /*fa50*/  MUFU.EX2 R180, R180 ;  /* 0x000000b400b47308 */ /* 0x000ea20000000800 */
[----:B------:R-:W-:Y:S01]  /*fa60*/  LDSM.16.MT88.4 R164, [R221+0x2900] ;  /* 0x00290000dda4783b */ /* 0x000fe20000004200 */
[--C-:B------:R-:W-:Y:S02]  /*fa70*/  FFMA.FTZ R197, R33, c[0x0][0x2d0], -R183.reuse ;  /* 0x0000b40021c57a23 */ /* 0x100fe400000108b7 */
[--C-:B------:R-:W-:Y:S02]  /*fa80*/  FFMA.FTZ R198, R32, c[0x0][0x2d0], -R183.reuse ;  /* 0x0000b40020c67a23 */ /* 0x100fe400000108b7 */
[C---:B------:R-:W-:Y:S02]  /*fa90*/  FMUL.FTZ R144, R3.reuse, R144 ;  /* 0x0000009003907220 */ /* 0x040fe40000410000 */
[C---:B------:R-:W-:Y:S01]  /*faa0*/  FMUL.FTZ R145, R3.reuse, R145 ;  /* 0x0000009103917220 */ /* 0x040fe20000410000 */
[----:B------:R-:W-:Y:S01]  /*fab0*/  LDSM.16.MT88.4 R32, [R221+0x900] ;  /* 0x00090000dd20783b */ /* 0x000fe20000004200 */
[----:B------:R-:W-:Y:S01]  /*fac0*/  MUFU.EX2 R179, R179 ;  /* 0x000000b300b37308 */ /* 0x000fe20000000800 */
[C---:B------:R-:W-:Y:S02]  /*fad0*/  FMUL.FTZ R148, R3.reuse, R148 ;  /* 0x0000009403947220 */ /* 0x040fe40000410000 */
[C---:B------:R-:W-:Y:S02]  /*fae0*/  FMUL.FTZ R149, R3.reuse, R149 ;  /* 0x0000009503957220 */ /* 0x040fe40000410000 */
[C---:B-1----:R-:W-:Y:S02]  /*faf0*/  FMUL.FTZ R6, R2.reuse, R162 ;  /* 0x000000a202067220 */ /* 0x042fe40000410000 */
[C---:B------:R-:W-:Y:S02]  /*fb00*/  FMUL.FTZ R7, R2.reuse, R163 ;  /* 0x000000a302077220 */ /* 0x040fe40000410000 */
[C---:B------:R-:W-:Y:S01]  /*fb10*/  FMUL.FTZ R10, R2.reuse, R158 ;  /* 0x0000009e020a7220 */ /* 0x040fe20000410000 */
[----:B------:R-:W1:Y:S01]  /*fb20*/  MUFU.EX2 R178, R178 ;  /* 0x000000b200b27308 */ /* 0x000e620000000800 */
[C---:B------:R-:W-:Y:S01]  /*fb30*/  FMUL.FTZ R11, R2.reuse, R159 ;  /* 0x0000009f020b7220 */ /* 0x040fe20000410000 */
[----:B------:R-:W-:Y:S01]  /*fb40*/  LDSM.16.MT88.4 R160, [R222+0x2900] ;  /* 0x00290000dea0783b */ /* 0x000fe20000004200 */
[----:B------:R-:W-:Y:S01]  /*fb50*/  FMUL.FTZ R134, R2, R134 ;  /* 0x0000008602867220 */ /* 0x000fe20000410000 */
[----:B--2---:R-:W-:Y:S01]  /*fb60*/  F2FP.PACK_AB R17, R180, R181 ;  /* 0x000000b5b411723e */ /* 0x004fe200000000ff */
        /* <DEDUP_REMOVED lines=10> */
[----:B------:R-:W-:Y:S01]  /*fc10*/  FMUL.FTZ R151, R2, R151 ;  /* 0x0000009702977220 */ /* 0x000fe20000410000 */
[----:B------:R-:W2:Y:S01]  /*fc20*/  MUFU.EX2 R194, R194 ;  /* 0x000000c200c27308 */ /* 0x000ea20000000800 */
[C---:B------:R-:W-:Y:S01]  /*fc30*/  FMUL.FTZ R152, R3.reuse, R152 ;  /* 0x0000009803987220 */ /* 0x040fe20000410000 */
[----:B-1----:R-:W-:Y:S01]  /*fc40*/  F2FP.PACK_AB R19, R178, R179 ;  /* 0x000000b3b213723e */ /* 0x002fe200000000ff */
[C---:B------:R-:W-:Y:S02]  /*fc50*/  FMUL.FTZ R153, R3.reuse, R153 ;  /* 0x0000009903997220 */ /* 0x040fe40000410000 */
[C---:B------:R-:W-:Y:S02]  /*fc60*/  FMUL.FTZ R154, R2.reuse, R154 ;  /* 0x0000009a029a7220 */ /* 0x040fe40000410000 */
[C---:B------:R-:W-:Y:S02]  /*fc70*/  FMUL.FTZ R155, R2.reuse, R155 ;  /* 0x0000009b029b7220 */ /* 0x040fe40000410000 */
[C---:B------:R-:W-:Y:S01]  /*fc80*/  HMMA.16816.F32 R4, R16.reuse, R20, R4 ;  /* 0x000000141004723c */ /* 0x040fe20000001804 */
[----:B------:R-:W-:Y:S04]  /*fc90*/  MUFU.EX2 R195, R195 ;  /* 0x000000c300c37308 */ /* 0x000fe80000000800 */
[C---:B------:R-:W-:Y:S02]  /*fca0*/  FMUL.FTZ R36, R3.reuse, R36 ;  /* 0x0000002403247220 */ /* 0x040fe40000410000 */
[C---:B------:R-:W-:Y:S01]  /*fcb0*/  FMUL.FTZ R37, R3.reuse, R37 ;  /* 0x0000002503257220 */ /* 0x040fe20000410000 */
[C---:B------:R-:W-:Y:S01]  /*fcc0*/  HMMA.16816.F32 R8, R16.reuse, R22, R8 ;  /* 0x000000161008723c */ /* 0x040fe20000001808 */
[----:B------:R-:W1:Y:S02]  /*fcd0*/  LDSM.16.MT88.4 R20, [R220+0x100] ;  /* 0x00010000dc14783b */ /* 0x000e640000004200 */
[----:B------:R-:W3:Y:S01]  /*fce0*/  MUFU.EX2 R196, R196 ;  /* 0x000000c400c47308 */ /* 0x000ee20000000800 */
[C---:B------:R-:W-:Y:S02]  /*fcf0*/  FMUL.FTZ R38, R2.reuse, R38 ;  /* 0x0000002602267220 */ /* 0x040fe40000410000 */
[C---:B------:R-:W-:Y:S02]  /*fd00*/  FMUL.FTZ R39, R2.reuse, R39 ;  /* 0x0000002702277220 */ /* 0x040fe40000410000 */
[C---:B------:R-:W-:Y:S04]  /*fd10*/  HMMA.16816.F32 R132, R16.reuse, R24, R132 ;  /* 0x000000181084723c */ /* 0x040fe80000001884 */
[C---:B------:R-:W-:Y:S01]  /*fd20*/  FMUL.FTZ R40, R3.reuse, R40 ;  /* 0x0000002803287220 */ /* 0x040fe20000410000 */
[----:B------:R-:W-:Y:S01]  /*fd30*/  MUFU.EX2 R197, R197 ;  /* 0x000000c500c57308 */ /* 0x000fe20000000800 */
[C---:B------:R-:W-:Y:S02]  /*fd40*/  FMUL.FTZ R41, R3.reuse, R41 ;  /* 0x0000002903297220 */ /* 0x040fe40000410000 */
[C---:B------:R-:W-:Y:S01]  /*fd50*/  HMMA.16816.F32 R136, R16.reuse, R26, R136 ;  /* 0x0000001a1088723c */ /* 0x040fe20000001888 */
[----:B------:R-:W4:Y:S03]  /*fd60*/  LDSM.16.MT88.4 R24, [R227+0x2100] ;  /* 0x00210000e318783b */ /* 0x000f260000004200 */
[C---:B------:R-:W-:Y:S02]  /*fd70*/  FMUL.FTZ R42, R2.reuse, R42 ;  /* 0x0000002a022a7220 */ /* 0x040fe40000410000 */
[C---:B------:R-:W-:Y:S01]  /*fd80*/  FMUL.FTZ R43, R2.reuse, R43 ;  /* 0x0000002b022b7220 */ /* 0x040fe20000410000 */
[----:B------:R-:W5:Y:S01]  /*fd90*/  MUFU.EX2 R198, R198 ;  /* 0x000000c600c67308 */ /* 0x000f620000000800 */
[C---:B------:R-:W-:Y:S04]  /*fda0*/  HMMA.16816.F32 R140, R16.reuse, R28, R140 ;  /* 0x0000001c108c723c */ /* 0x040fe8000000188c */
[C---:B------:R-:W-:Y:S02]  /*fdb0*/  FMUL.FTZ R44, R3.reuse, R44 ;  /* 0x0000002c032c7220 */ /* 0x040fe40000410000 */
[C---:B------:R-:W-:Y:S02]  /*fdc0*/  FMUL.FTZ R45, R3.reuse, R45 ;  /* 0x0000002d032d7220 */ /* 0x040fe40000410000 */
[C---:B------:R-:W-:Y:S01]  /*fdd0*/  HMMA.16816.F32 R144, R16.reuse, R30, R144 ;  /* 0x0000001e1090723c */ /* 0x040fe20000001890 */
[----:B------:R-:W2:Y:S01]  /*fde0*/  LDSM.16.MT88.4 R28, [R222+0x2100] ;  /* 0x00210000de1c783b */ /* 0x000ea20000004200 */
[----:B------:R-:W-:Y:S02]  /*fdf0*/  MUFU.EX2 R251, R251 ;  /* 0x000000fb00fb7308 */ /* 0x000fe40000000800 */
[C---:B------:R-:W-:Y:S02]  /*fe00*/  FMUL.FTZ R46, R2.reuse, R46 ;  /* 0x0000002e022e7220 */ /* 0x040fe40000410000 */
[C---:B------:R-:W-:Y:S02]  /*fe10*/  FMUL.FTZ R47, R2.reuse, R47 ;  /* 0x0000002f022f7220 */ /* 0x040fe40000410000 */
[C---:B------:R-:W-:Y:S01]  /*fe20*/  FMUL.FTZ R48, R3.reuse, R48 ;  /* 0x0000003003307220 */ /* 0x040fe20000410000 */
[C---:B-1----:R-:W-:Y:S03]  /*fe30*/  HMMA.16816.F32 R148, R16.reuse, R20, R148 ;  /* 0x000000141094723c */ /* 0x042fe60000001894 */
[C---:B------:R-:W-:Y:S01]  /*fe40*/  FMUL.FTZ R49, R3.reuse, R49 ;  /* 0x0000003103317220 */ /* 0x040fe20000410000 */
[----:B------:R-:W-:Y:S01]  /*fe50*/  MUFU.EX2 R250, R250 ;  /* 0x000000fa00fa7308 */ /* 0x000fe20000000800 */
[C---:B------:R-:W-:Y:S02]  /*fe60*/  FMUL.FTZ R50, R2.reuse, R50 ;  /* 0x0000003202327220 */ /* 0x040fe40000410000 */
[C---:B------:R-:W-:Y:S01]  /*fe70*/  FMUL.FTZ R51, R2.reuse, R51 ;  /* 0x0000003302337220 */ /* 0x040fe20000410000 */
[C---:B------:R-:W-:Y:S01]  /*fe80*/  HMMA.16816.F32 R152, R16.reuse, R22, R152 ;  /* 0x000000161098723c */ /* 0x040fe20000001898 */
[----:B------:R-:W1:Y:S03]  /*fe90*/  LDSM.16.MT88.4 R20, [R221+0x2100] ;  /* 0x00210000dd14783b */ /* 0x000e660000004200 */
[C---:B------:R-:W-:Y:S02]  /*fea0*/  FMUL.FTZ R52, R3.reuse, R52 ;  /* 0x0000003403347220 */ /* 0x040fe40000410000 */
[C---:B------:R-:W-:Y:S01]  /*feb0*/  FMUL.FTZ R53, R3.reuse, R53 ;  /* 0x0000003503357220 */ /* 0x040fe20000410000 */
[----:B------:R-:W-:Y:S01]  /*fec0*/  MUFU.EX2 R249, R249 ;  /* 0x000000f900f97308 */ /* 0x000fe20000000800 */
[C---:B----4-:R-:W-:Y:S04]  /*fed0*/  HMMA.16816.F32 R36, R16.reuse, R24, R36 ;  /* 0x000000181024723c */ /* 0x050fe80000001824 */
[C---:B------:R-:W-:Y:S02]  /*fee0*/  FMUL.FTZ R54, R2.reuse, R54 ;  /* 0x0000003602367220 */ /* 0x040fe40000410000 */
[C---:B------:R-:W-:Y:S02]  /*fef0*/  FMUL.FTZ R55, R2.reuse, R55 ;  /* 0x0000003702377220 */ /* 0x040fe40000410000 */
[C---:B------:R-:W-:Y:S01]  /*ff00*/  HMMA.16816.F32 R40, R16.reuse, R26, R40 ;  /* 0x0000001a1028723c */ /* 0x040fe20000001828 */
[----:B------:R-:W4:Y:S01]  /*ff10*/  LDSM.16.MT88.4 R24, [R220+0x2100] ;  /* 0x00210000dc18783b */ /* 0x000f220000004200 */
[----:B------:R-:W-:Y:S02]  /*ff20*/  MUFU.EX2 R201, R201 ;  /* 0x000000c900c97308 */ /* 0x000fe40000000800 */
[C---:B------:R-:W-:Y:S02]  /*ff30*/  FMUL.FTZ R56, R3.reuse, R56 ;  /* 0x0000003803387220 */ /* 0x040fe40000410000 */
[C---:B------:R-:W-:Y:S02]  /*ff40*/  FMUL.FTZ R57, R3.reuse, R57 ;  /* 0x0000003903397220 */ /* 0x040fe40000410000 */
[C---:B--2---:R-:W-:Y:S04]  /*ff50*/  HMMA.16816.F32 R44, R16.reuse, R28, R44 ;  /* 0x0000001c102c723c */ /* 0x044fe8000000182c */
        /* <DEDUP_REMOVED lines=18> */
[C---:B----4-:R-:W-:Y:S04]  /*10080*/  HMMA.16816.F32 R60, R16.reuse, R24, R60 ;  /* 0x00000018103c723c */ /* 0x050fe8000000183c */
[C---:B------:R-:W-:Y:S01]  /*10090*/  FMUL.FTZ R68, R3.reuse, R68 ;  /* 0x0000004403447220 */ /* 0x040fe20000410000 */
[----:B------:R-:W-:Y:S01]  /*100a0*/  MUFU.EX2 R190, R190 ;  /* 0x000000be00be7308 */ /* 0x000fe20000000800 */
[C---:B------:R-:W-:Y:S02]  /*100b0*/  FMUL.FTZ R69, R3.reuse, R69 ;  /* 0x0000004503457220 */ /* 0x040fe40000410000 */
[C---:B------:R-:W-:Y:S01]  /*100c0*/  HMMA.16816.F32 R64, R16.reuse, R26, R64 ;  /* 0x0000001a1040723c */ /* 0x040fe20000001840 */
[----:B------:R-:W4:Y:S03]  /*100d0*/  LDSM.16.MT88.4 R24, [R221+0x4100] ;  /* 0x00410000dd18783b */ /* 0x000f260000004200 */
        /* <DEDUP_REMOVED lines=80> */
[----:B------:R-:W-:Y:S03]  /*105e0*/  FMUL.FTZ R129, R3, R129 ;  /* 0x0000008103817220 */ /* 0x000fe60000410000 */
[C---:B-1----:R-:W-:Y:S03]  /*105f0*/  HMMA.16816.F32 R124, R16.reuse, R20, R124 ;  /* 0x00000014107c723c */ /* 0x042fe6000000187c */
[C---:B------:R-:W-:Y:S02]  /*10600*/  FMUL.FTZ R130, R2.reuse, R130 ;  /* 0x0000008202827220 */ /* 0x040fe40000410000 */
[----:B------:R-:W-:Y:S02]  /*10610*/  FMUL.FTZ R131, R2, R131 ;  /* 0x0000008302837220 */ /* 0x000fe40000410000 */
[--C-:B------:R-:W-:Y:S02]  /*10620*/  FFMA.FTZ R203, R203, c[0x0][0x2d0], -R183.reuse ;  /* 0x0000b400cbcb7a23 */ /* 0x100fe400000108b7 */
[--C-:B------:R-:W-:Y:S03]  /*10630*/  FFMA.FTZ R202, R202, c[0x0][0x2d0], -R183.reuse ;  /* 0x0000b400caca7a23 */ /* 0x100fe600000108b7 */
[----:B------:R-:W-:Y:S01]  /*10640*/  HMMA.16816.F32 R128, R16, R22, R128 ;  /* 0x000000161080723c */ /* 0x000fe20000001880 */
[----:B------:R-:W1:Y:S01]  /*10650*/  LDSM.16.MT88.4 R20, [R220+0x900] ;  /* 0x00090000dc14783b */ /* 0x000e620000004200 */
[----:B------:R-:W1:Y:S01]  /*10660*/  MUFU.EX2 R203, R203 ;  /* 0x000000cb00cb7308 */ /* 0x000e620000000800 */
[--C-:B------:R-:W-:Y:S02]  /*10670*/  FFMA.FTZ R200, R200, c[0x0][0x2d0], -R183.reuse ;  /* 0x0000b400c8c87a23 */ /* 0x100fe400000108b7 */
[--C-:B------:R-:W-:Y:S02]  /*10680*/  FFMA.FTZ R199, R199, c[0x0][0x2d0], -R183.reuse ;  /* 0x0000b400c7c77a23 */ /* 0x100fe400000108b7 */
[----:B------:R-:W-:Y:S01]  /*10690*/  F2FP.PACK_AB R16, R192, R191 ;  /* 0x000000bfc010723e */ /* 0x000fe200000000ff */
[--C-:B------:R-:W-:Y:S01]  /*106a0*/  FFMA.FTZ R185, R186, c[0x0][0x2d0], -R183.reuse ;  /* 0x0000b400bab97a23 */ /* 0x100fe200000108b7 */
[----:B------:R-:W-:Y:S03]  /*106b0*/  F2FP.PACK_AB R18, R194, R193 ;  /* 0x000000c1c212723e */ /* 0x000fe600000000ff */
[----:B---3--:R-:W-:Y:S01]  /*106c0*/  F2FP.PACK_AB R17, R196, R195 ;  /* 0x000000c3c411723e */ /* 0x008fe200000000ff */
[----:B------:R-:W3:Y:S01]  /*106d0*/  MUFU.EX2 R202, R202 ;  /* 0x000000ca00ca7308 */ /* 0x000ee20000000800 */
[----:B-----5:R-:W-:Y:S01]  /*106e0*/  F2FP.PACK_AB R19, R198, R197 ;  /* 0x000000c5c613723e */ /* 0x020fe200000000ff */
[--C-:B------:R-:W-:Y:S02]  /*106f0*/  FFMA.FTZ R184, R184, c[0x0][0x2d0], -R183.reuse ;  /* 0x0000b400b8b87a23 */ /* 0x100fe400000108b7 */
[--C-:B------:R-:W-:Y:S02]  /*10700*/  FFMA.FTZ R182, R182, c[0x0][0x2d0], -R183.reuse ;  /* 0x0000b400b6b67a23 */ /* 0x100fe400000108b7 */
[----:B------:R-:W-:Y:S02]  /*10710*/  FFMA.FTZ R183, R13, c[0x0][0x2d0], -R183 ;  /* 0x0000b4000db77a23 */ /* 0x000fe400000108b7 */
[C---:B----4-:R-:W-:Y:S02]  /*10720*/  HMMA.16816.F32 R4, R16.reuse, R24, R4 ;  /* 0x000000181004723c */ /* 0x050fe40000001804 */
[----:B------:R-:W-:Y:S01]  /*10730*/  MUFU.EX2 R200, R200 ;  /* 0x000000c800c87308 */ /* 0x000fe20000000800 */
[----:B------:R-:W-:Y:S01]  /*10740*/  FFMA.FTZ R177, R3, R240, R177 ;  /* 0x000000f003b17223 */ /* 0x000fe200000100b1 */
[----:B------:R-:W-:Y:S01]  /*10750*/  MOV R3, R0 ;  /* 0x0000000000037202 */ /* 0x000fe20000000f00 */
[----:B------:R-:W-:Y:S01]  /*10760*/  FFMA.FTZ R181, R2, R239, R181 ;  /* 0x000000ef02b57223 */ /* 0x000fe200000100b5 */
[----:B------:R-:W-:Y:S01]  /*10770*/  MOV R2, R12 ;  /* 0x0000000c00027202 */ /* 0x000fe20000000f00 */
[----:B------:R-:W-:Y:S01]  /*10780*/  FADD.FTZ R177, R15, R177 ;  /* 0x000000b10fb17221 */ /* 0x000fe20000010000 */
[C---:B------:R-:W-:Y:S01]  /*10790*/  HMMA.16816.F32 R8, R16.reuse, R26, R8 ;  /* 0x0000001a1008723c */ /* 0x040fe20000001808 */
[----:B------:R-:W4:Y:S03]  /*107a0*/  LDSM.16.MT88.4 R24, [R220+0x2900] ;  /* 0x00290000dc18783b */ /* 0x000f260000004200 */
[----:B------:R-:W5:Y:S01]  /*107b0*/  MUFU.EX2 R199, R199 ;  /* 0x000000c700c77308 */ /* 0x000f620000000800 */
[----:B------:R-:W-:Y:S02]  /*107c0*/  FADD.FTZ R181, R180, R181 ;  /* 0x000000b5b4b57221 */ /* 0x000fe40000010000 */
[----:B------:R-:W-:Y:S01]  /*107d0*/  FADD.FTZ R14, R14, R177 ;  /* 0x000000b10e0e7221 */ /* 0x000fe20000010000 */
[C---:B--2---:R-:W-:Y:S04]  /*107e0*/  HMMA.16816.F32 R132, R16.reuse, R28, R132 ;  /* 0x0000001c1084723c */ /* 0x044fe80000001884 */
[----:B------:R-:W-:Y:S02]  /*107f0*/  FADD.FTZ R181, R179, R181 ;  /* 0x000000b5b3b57221 */ /* 0x000fe40000010000 */
[----:B------:R-:W2:Y:S01]  /*10800*/  MUFU.EX2 R185, R185 ;  /* 0x000000b900b97308 */ /* 0x000ea20000000800 */
[----:B------:R-:W-:Y:S01]  /*10810*/  FADD.FTZ R14, R176, R14 ;  /* 0x0000000eb00e7221 */ /* 0x000fe20000010000 */
[C---:B------:R-:W-:Y:S01]  /*10820*/  HMMA.16816.F32 R136, R16.reuse, R30, R136 ;  /* 0x0000001e1088723c */ /* 0x040fe20000001888 */
[----:B------:R-:W2:Y:S03]  /*10830*/  LDSM.16.MT88.4 R28, [R221+0x4900] ;  /* 0x00490000dd1c783b */ /* 0x000ea60000004200 */
[----:B------:R-:W-:Y:S02]  /*10840*/  FADD.FTZ R178, R178, R181 ;  /* 0x000000b5b2b27221 */ /* 0x000fe40000010000 */
[----:B------:R-:W-:Y:S02]  /*10850*/  FADD.FTZ R191, R191, R14 ;  /* 0x0000000ebfbf7221 */ /* 0x000fe40000010000 */
[C---:B------:R-:W-:Y:S01]  /*10860*/  HMMA.16816.F32 R140, R16.reuse, R32, R140 ;  /* 0x00000020108c723c */ /* 0x040fe2000000188c */
[----:B------:R-:W2:Y:S03]  /*10870*/  MUFU.EX2 R184, R184 ;  /* 0x000000b800b87308 */ /* 0x000ea60000000800 */
[----:B------:R-:W-:Y:S02]  /*10880*/  FADD.FTZ R178, R195, R178 ;  /* 0x000000b2c3b27221 */ /* 0x000fe40000010000 */
[----:B------:R-:W-:Y:S02]  /*10890*/  FADD.FTZ R191, R192, R191 ;  /* 0x000000bfc0bf7221 */ /* 0x000fe40000010000 */
[C---:B------:R-:W-:Y:S01]  /*108a0*/  HMMA.16816.F32 R144, R16.reuse, R34, R144 ;  /* 0x000000221090723c */ /* 0x040fe20000001890 */
[----:B------:R-:W-:Y:S02]  /*108b0*/  LDSM.16.MT88.4 R32, [R222+0x6900] ;  /* 0x00690000de20783b */ /* 0x000fe40000004200 */
[----:B------:R-:W2:Y:S01]  /*108c0*/  MUFU.EX2 R182, R182 ;  /* 0x000000b600b67308 */ /* 0x000ea20000000800 */
[----:B------:R-:W-:Y:S02]  /*108d0*/  FADD.FTZ R196, R196, R178 ;  /* 0x000000b2c4c47221 */ /* 0x000fe40000010000 */
[----:B------:R-:W-:Y:S02]  /*108e0*/  FADD.FTZ R193, R193, R191 ;  /* 0x000000bfc1c17221 */ /* 0x000fe40000010000 */
[C---:B-1----:R-:W-:Y:S04]  /*108f0*/  HMMA.16816.F32 R148, R16.reuse, R20, R148 ;  /* 0x000000141094723c */ /* 0x042fe80000001894 */
[----:B------:R-:W-:Y:S01]  /*10900*/  FADD.FTZ R196, R197, R196 ;  /* 0x000000c4c5c47221 */ /* 0x000fe20000010000 */
[----:B------:R-:W1:Y:S01]  /*10910*/  MUFU.EX2 R183, R183 ;  /* 0x000000b700b77308 */ /* 0x000e620000000800 */
[----:B------:R-:W-:Y:S02]  /*10920*/  FADD.FTZ R193, R194, R193 ;  /* 0x000000c1c2c17221 */ /* 0x000fe40000010000 */
[C---:B------:R-:W-:Y:S01]  /*10930*/  HMMA.16816.F32 R152, R16.reuse, R22, R152 ;  /* 0x000000161098723c */ /* 0x040fe20000001898 */
[----:B------:R-:W1:Y:S03]  /*10940*/  LDSM.16.MT88.4 R20, [R220+0x4900] ;  /* 0x00490000dc14783b */ /* 0x000e660000004200 */
[----:B------:R-:W-:Y:S04]  /*10950*/  FADD.FTZ R198, R198, R196 ;  /* 0x000000c4c6c67221 */ /* 0x000fe80000010000 */
[C---:B------:R-:W-:Y:S04]  /*10960*/  HMMA.16816.F32 R36, R16.reuse, R156, R36 ;  /* 0x0000009c1024723c */ /* 0x040fe80000001824 */
[----:B------:R-:W-:Y:S04]  /*10970*/  FADD.FTZ R198, R203, R198 ;  /* 0x000000c6cbc67221 */ /* 0x000fe80000010000 */
[C---:B------:R-:W-:Y:S01]  /*10980*/  HMMA.16816.F32 R40, R16.reuse, R158, R40 ;  /* 0x0000009e1028723c */ /* 0x040fe20000001828 */
[----:B------:R-:W-:Y:S07]  /*10990*/  LDSM.16.MT88.4 R156, [R227+0x3100] ;  /* 0x00310000e39c783b */ /* 0x000fee0000004200 */
[C---:B------:R-:W-:Y:S08]  /*109a0*/  HMMA.16816.F32 R44, R16.reuse, R160, R44 ;  /* 0x000000a0102c723c */ /* 0x040ff0000000182c */
[C---:B------:R-:W-:Y:S01]  /*109b0*/  HMMA.16816.F32 R48, R16.reuse, R162, R48 ;  /* 0x000000a21030723c */ /* 0x040fe20000001830 */
[----:B------:R-:W-:Y:S07]  /*109c0*/  LDSM.16.MT88.4 R160, [R222+0x3100] ;  /* 0x00310000dea0783b */ /* 0x000fee0000004200 */
[C---:B------:R-:W-:Y:S08]  /*109d0*/  HMMA.16816.F32 R52, R16.reuse, R164, R52 ;  /* 0x000000a41034723c */ /* 0x040ff00000001834 */
[C---:B------:R-:W-:Y:S01]  /*109e0*/  HMMA.16816.F32 R56, R16.reuse, R166, R56 ;  /* 0x000000a61038723c */ /* 0x040fe20000001838 */
[----:B------:R-:W-:Y:S07]  /*109f0*/  LDSM.16.MT88.4 R164, [R222+0x5100] ;  /* 0x00510000dea4783b */ /* 0x000fee0000004200 */
[C---:B----4-:R-:W-:Y:S08]  /*10a00*/  HMMA.16816.F32 R60, R16.reuse, R24, R60 ;  /* 0x00000018103c723c */ /* 0x050ff0000000183c */
[C---:B------:R-:W-:Y:S01]  /*10a10*/  HMMA.16816.F32 R64, R16.reuse, R26, R64 ;  /* 0x0000001a1040723c */ /* 0x040fe20000001840 */
[----:B------:R-:W4:Y:S07]  /*10a20*/  LDSM.16.MT88.4 R24, [R227+0x6900] ;  /* 0x00690000e318783b */ /* 0x000f2e0000004200 */
[C---:B------:R-:W-:Y:S08]  /*10a30*/  HMMA.16816.F32 R68, R16.reuse, R168, R68 ;  /* 0x000000a81044723c */ /* 0x040ff00000001844 */
        /* <DEDUP_REMOVED lines=16> */
[----:B------:R-:W3:Y:S07]  /*10b40*/  LDSM.16.MT88.4 R32, [R222+0x1100] ;  /* 0x00110000de20783b */ /* 0x000eee0000004200 */
        /* <DEDUP_REMOVED lines=8> */
[----:B------:R-:W-:Y:S03]  /*10bd0*/  F2FP.PACK_AB R18, R201, R249 ;  /* 0x000000f9c912723e */ /* 0x000fe600000000ff */
[----:B---3--:R-:W-:Y:S01]  /*10be0*/  F2FP.PACK_AB R17, R202, R203 ;  /* 0x000000cbca11723e */ /* 0x008fe200000000ff */
[----:B------:R-:W-:Y:S01]  /*10bf0*/  FADD.FTZ R251, R250, R251 ;  /* 0x000000fbfafb7221 */ /* 0x000fe20000010000 */
[----:B-----5:R-:W-:Y:S01]  /*10c00*/  F2FP.PACK_AB R19, R199, R200 ;  /* 0x000000c8c713723e */ /* 0x020fe200000000ff */
[----:B------:R-:W-:Y:S02]  /*10c10*/  FADD.FTZ R202, R202, R198 ;  /* 0x000000c6caca7221 */ /* 0x000fe40000010000 */
[----:B------:R-:W-:Y:S02]  /*10c20*/  FADD.FTZ R249, R249, R251 ;  /* 0x000000fbf9f97221 */ /* 0x000fe40000010000 */
[----:B------:R-:W-:Y:S02]  /*10c30*/  FADD.FTZ R202, R200, R202 ;  /* 0x000000cac8ca7221 */ /* 0x000fe40000010000 */
[C---:B----4-:R-:W-:Y:S03]  /*10c40*/  HMMA.16816.F32 R4, R16.reuse, R24, R4 ;  /* 0x000000181004723c */ /* 0x050fe60000001804 */
[----:B------:R-:W-:Y:S02]  /*10c50*/  FADD.FTZ R249, R201, R249 ;  /* 0x000000f9c9f97221 */ /* 0x000fe40000010000 */
[----:B------:R-:W-:Y:S03]  /*10c60*/  FADD.FTZ R199, R199, R202 ;  /* 0x000000cac7c77221 */ /* 0x000fe60000010000 */
[C---:B------:R-:W-:Y:S01]  /*10c70*/  HMMA.16816.F32 R8, R16.reuse, R26, R8 ;  /* 0x0000001a1008723c */ /* 0x040fe20000001808 */
[----:B------:R-:W3:Y:S03]  /*10c80*/  LDSM.16.MT88.4 R24, [R221+0x3100] ;  /* 0x00310000dd18783b */ /* 0x000ee60000004200 */
[----:B------:R-:W-:Y:S04]  /*10c90*/  FADD.FTZ R199, R185, R199 ;  /* 0x000000c7b9c77221 */ /* 0x000fe80000010000 */
[C---:B------:R-:W-:Y:S04]  /*10ca0*/  HMMA.16816.F32 R132, R16.reuse, R32, R132 ;  /* 0x000000201084723c */ /* 0x040fe80000001884 */
[----:B------:R-:W-:Y:S04]  /*10cb0*/  FADD.FTZ R199, R184, R199 ;  /* 0x000000c7b8c77221 */ /* 0x000fe80000010000 */
[C---:B------:R-:W-:Y:S01]  /*10cc0*/  HMMA.16816.F32 R136, R16.reuse, R34, R136 ;  /* 0x000000221088723c */ /* 0x040fe20000001888 */
[----:B------:R-:W4:Y:S03]  /*10cd0*/  LDSM.16.MT88.4 R32, [R220+0x3100] ;  /* 0x00310000dc20783b */ /* 0x000f260000004200 */
[----:B------:R-:W-:Y:S04]  /*10ce0*/  FADD.FTZ R199, R182, R199 ;  /* 0x000000c7b6c77221 */ /* 0x000fe80000010000 */
[C---:B--2---:R-:W-:Y:S04]  /*10cf0*/  HMMA.16816.F32 R140, R16.reuse, R28, R140 ;  /* 0x0000001c108c723c */ /* 0x044fe8000000188c */
[----:B------:R-:W-:Y:S04]  /*10d00*/  FADD.FTZ R239, R183, R199 ;  /* 0x000000c7b7ef7221 */ /* 0x000fe80000010000 */
        /* <DEDUP_REMOVED lines=9> */
[C---:B------:R-:W-:Y:S08]  /*10da0*/  HMMA.16816.F32 R48, R16.reuse, R162, R48 ;  /* 0x000000a21030723c */ /* 0x040ff00000001830 */
[C---:B---3--:R-:W-:Y:S08]  /*10db0*/  HMMA.16816.F32 R52, R16.reuse, R24, R52 ;  /* 0x000000181034723c */ /* 0x048ff00000001834 */
[C---:B------:R-:W-:Y:S01]  /*10dc0*/  HMMA.16816.F32 R56, R16.reuse, R26, R56 ;  /* 0x0000001a1038723c */ /* 0x040fe20000001838 */
[----:B------:R-:W3:Y:S07]  /*10dd0*/  LDSM.16.MT88.4 R24, [R220+0x5100] ;  /* 0x00510000dc18783b */ /* 0x000eee0000004200 */
[C---:B----4-:R-:W-:Y:S08]  /*10de0*/  HMMA.16816.F32 R60, R16.reuse, R32, R60 ;  /* 0x00000020103c723c */ /* 0x050ff0000000183c */
        /* <DEDUP_REMOVED lines=17> */
[C---:B------:R-:W-:Y:S08]  /*10f00*/  HMMA.16816.F32 R108, R16.reuse, R32, R108 ;  /* 0x00000020106c723c */ /* 0x040ff0000000186c */
[C---:B------:R-:W-:Y:S01]  /*10f10*/  HMMA.16816.F32 R112, R16.reuse, R34, R112 ;  /* 0x000000221070723c */ /* 0x040fe20000001870 */
[----:B------:R-:W4:Y:S07]  /*10f20*/  LDSM.16.MT88.4 R32, [R221+0x1900] ;  /* 0x00190000dd20783b */ /* 0x000f2e0000004200 */
[C---:B-1----:R-:W-:Y:S08]  /*10f30*/  HMMA.16816.F32 R116, R16.reuse, R20, R116 ;  /* 0x000000141074723c */ /* 0x042ff00000001874 */
[C---:B------:R-:W-:Y:S01]  /*10f40*/  HMMA.16816.F32 R120, R16.reuse, R22, R120 ;  /* 0x000000161078723c */ /* 0x040fe20000001878 */
[----:B------:R-:W1:Y:S07]  /*10f50*/  LDSM.16.MT88.4 R20, [R220+0x1900] ;  /* 0x00190000dc14783b */ /* 0x000e6e0000004200 */
[C---:B---3--:R-:W-:Y:S08]  /*10f60*/  HMMA.16816.F32 R124, R16.reuse, R24, R124 ;  /* 0x00000018107c723c */ /* 0x048ff0000000187c */
[----:B------:R-:W-:Y:S01]  /*10f70*/  HMMA.16816.F32 R128, R16, R26, R128 ;  /* 0x0000001a1080723c */ /* 0x000fe20000001880 */
[----:B------:R-:W-:Y:S06]  /*10f80*/  LDSM.16.MT88.4 R24, [R221+0x3900] ;  /* 0x00390000dd18783b */ /* 0x000fec0000004200 */
[----:B------:R-:W-:Y:S01]  /*10f90*/  F2FP.PACK_AB R16, R188, R189 ;  /* 0x000000bdbc10723e */ /* 0x000fe200000000ff */
[----:B------:R-:W-:Y:S01]  /*10fa0*/  FADD.FTZ R189, R189, R249 ;  /* 0x000000f9bdbd7221 */ /* 0x000fe20000010000 */
[----:B------:R-:W-:Y:S03]  /*10fb0*/  F2FP.PACK_AB R18, R190, R187 ;  /* 0x000000bbbe12723e */ /* 0x000fe600000000ff */
[----:B------:R-:W-:Y:S01]  /*10fc0*/  F2FP.PACK_AB R17, R184, R185 ;  /* 0x000000b9b811723e */ /* 0x000fe200000000ff */
[----:B------:R-:W-:Y:S01]  /*10fd0*/  FADD.FTZ R189, R188, R189 ;  /* 0x000000bdbcbd7221 */ /* 0x000fe20000010000 */
[----:B------:R-:W-:Y:S03]  /*10fe0*/  F2FP.PACK_AB R19, R183, R182 ;  /* 0x000000b6b713723e */ /* 0x000fe600000000ff */
[----:B------:R-:W-:Y:S04]  /*10ff0*/  FADD.FTZ R189, R187, R189 ;  /* 0x000000bdbbbd7221 */ /* 0x000fe80000010000 */
[C---:B------:R-:W-:Y:S01]  /*11000*/  HMMA.16816.F32 R160, R16.reuse, R156, R4 ;  /* 0x0000009c10a0723c */ /* 0x040fe20000001804 */
[----:B------:R-:W3:Y:S02]  /*11010*/  LDSM.16.MT88.4 R4, [R227+0x3900] ;  /* 0x00390000e304783b */ /* 0x000ee40000004200 */
[----:B------:R-:W-:Y:S05]  /*11020*/  FADD.FTZ R240, R190, R189 ;  /* 0x000000bdbef07221 */ /* 0x000fea0000010000 */
[C---:B------:R-:W-:Y:S01]  /*11030*/  HMMA.16816.F32 R156, R16.reuse, R158, R8 ;  /* 0x0000009e109c723c */ /* 0x040fe20000001808 */
[----:B------:R-:W5:Y:S07]  /*11040*/  LDSM.16.MT88.4 R8, [R222+0x3900] ;  /* 0x00390000de08783b */ /* 0x000f6e0000004200 */
[C---:B--2---:R-:W-:Y:S08]  /*11050*/  HMMA.16816.F32 R132, R16.reuse, R28, R132 ;  /* 0x0000001c1084723c */ /* 0x044ff00000001884 */
        /* <DEDUP_REMOVED lines=8> */
[C---:B---3--:R-:W-:Y:S08]  /*110e0*/  HMMA.16816.F32 R36, R16.reuse, R4, R36 ;  /* 0x000000041024723c */ /* 0x048ff00000001824 */
[C---:B------:R-:W-:Y:S01]  /*110f0*/  HMMA.16816.F32 R40, R16.reuse, R6, R40 ;  /* 0x000000061028723c */ /* 0x040fe20000001828 */
[----:B------:R-:W3:Y:S07]  /*11100*/  LDSM.16.MT88.4 R4, [R222+0x7900] ;  /* 0x00790000de04783b */ /* 0x000eee0000004200 */
[C---:B-----5:R-:W-:Y:S08]  /*11110*/  HMMA.16816.F32 R44, R16.reuse, R8, R44 ;  /* 0x00000008102c723c */ /* 0x060ff0000000182c */
[C---:B------:R-:W-:Y:S01]  /*11120*/  HMMA.16816.F32 R48, R16.reuse, R10, R48 ;  /* 0x0000000a1030723c */ /* 0x040fe20000001830 */
[----:B------:R-:W5:Y:S07]  /*11130*/  LDSM.16.MT88.4 R8, [R221+0x7900] ;  /* 0x00790000dd08783b */ /* 0x000f6e0000004200 */
        /* <DEDUP_REMOVED lines=11> */
[C---:B------:R-:W-:Y:S08]  /*111f0*/  HMMA.16816.F32 R96, R16.reuse, R174, R96 ;  /* 0x000000ae1060723c */ /* 0x040ff00000001860 */
[C---:B-1----:R-:W-:Y:S08]  /*11200*/  HMMA.16816.F32 R100, R16.reuse, R20, R100 ;  /* 0x000000141064723c */ /* 0x042ff00000001864 */
[C---:B------:R-:W-:Y:S01]  /*11210*/  HMMA.16816.F32 R104, R16.reuse, R22, R104 ;  /* 0x000000161068723c */ /* 0x040fe20000001868 */
[----:B------:R-:W1:Y:S07]  /*11220*/  LDSM.16.MT88.4 R20, [R220+0x7900] ;  /* 0x00790000dc14783b */ /* 0x000e6e0000004200 */
[C---:B---3--:R-:W-:Y:S08]  /*11230*/  HMMA.16816.F32 R108, R16.reuse, R4, R108 ;  /* 0x00000004106c723c */ /* 0x048ff0000000186c */
[C---:B------:R-:W-:Y:S08]  /*11240*/  HMMA.16816.F32 R112, R16.reuse, R6, R112 ;  /* 0x000000061070723c */ /* 0x040ff00000001870 */
[C---:B-----5:R-:W-:Y:S08]  /*11250*/  HMMA.16816.F32 R116, R16.reuse, R8, R116 ;  /* 0x000000081074723c */ /* 0x060ff00000001874 */
[C---:B------:R-:W-:Y:S08]  /*11260*/  HMMA.16816.F32 R120, R16.reuse, R10, R120 ;  /* 0x0000000a1078723c */ /* 0x040ff00000001878 */
[C---:B-1----:R-:W-:Y:S08]  /*11270*/  HMMA.16816.F32 R124, R16.reuse, R20, R124 ;  /* 0x00000014107c723c */ /* 0x042ff0000000187c */
[----:B------:R-:W-:Y:S01]  /*11280*/  HMMA.16816.F32 R128, R16, R22, R128 ;  /* 0x000000161080723c */ /* 0x000fe20000001880 */
[----:B------:R-:W-:-:S07]  /*11290*/  @P0 BRA `(.L_x_1015) ;  /* 0xffffc0a000000947 */ /* 0x000fce000383ffff */
.L_x_1005:
[----:B------:R-:W1:Y:S01]  /*112a0*/  SHFL.BFLY PT, R3, R240, 0x2, 0x1f ;  /* 0x0c401f00f0037f89 */ /* 0x000e6200000e0000 */
[----:B------:R-:W-:Y:S01]  /*112b0*/  CS2R R4, SRZ ;  /* 0x0000000000047805 */ /* 0x000fe2000001ff00 */
[----:B------:R-:W-:-:S02]  /*112c0*/  MOV R7, 0xff800000 ;  /* 0xff80000000077802 */ /* 0x000fc40000000f00 */
        /* <DEDUP_REMOVED lines=26> */
[----:B------:R-:W-:Y:S02]  /*11470*/  FMUL.FTZ R137, R5, R137 ;  /* 0x0000008905897220 */ /* 0x000fe40000410000 */
        /* <DEDUP_REMOVED lines=124> */
.L_x_973:
[----:B------:R-:W-:Y:S01]  /*11c40*/  USHF.R.S32.HI UR6, URZ, 0x1f, UR9 ;  /* 0x0000001f3f067899 */ /* 0x000fe20008011409 */
[----:B------:R-:W-:Y:S05]  /*11c50*/  @P2 BRA `(.L_x_1016) ;  /* 0x0000197000002947 */ /* 0x000fea0003800000 */
[----:B------:R-:W3:Y:S01]  /*11c60*/  S2R R0, SR_TID.X ;  /* 0x0000000000007919 */ /* 0x000ee20000002100 */
[----:B------:R-:W-:Y:S01]  /*11c70*/  ULDC.64 UR4, c[0x0][0x490] ;  /* 0x0001240000047ab9 */ /* 0x000fe20000000a00 */
[----:B------:R-:W-:Y:S01]  /*11c80*/  IMAD.MOV.U32 R13, RZ, RZ, c[0x0][0x4e8] ;  /* 0x00013a00ff0d7624 */ /* 0x000fe200078e00ff */
[----:B------:R-:W-:Y:S01]  /*11c90*/  UIMAD UR7, UR6, UR4, URZ ;  /* 0x00000004060772a4 */ /* 0x000fe2000f8e023f */
[----:B------:R-:W4:Y:S01]  /*11ca0*/  S2R R24, SR_CTAID.Z ;  /* 0x0000000000187919 */ /* 0x000f220000002700 */
[----:B--2---:R-:W-:Y:S01]  /*11cb0*/  UIMAD.WIDE.U32 UR10, UR9, UR4, URZ ;  /* 0x00000004090a72a5 */ /* 0x004fe2000f8e003f */
[----:B------:R-:W-:Y:S01]  /*11cc0*/  F2FP.PACK_AB R160, R161, R160 ;  /* 0x000000a0a1a0723e */ /* 0x000fe200000000ff */
[----:B------:R-:W-:Y:S01]  /*11cd0*/  UIMAD UR7, UR9, UR5, UR7 ;  /* 0x00000005090772a4 */ /* 0x000fe2000f8e0207 */
[C---:B------:R-:W-:Y:S01]  /*11ce0*/  ISETP.NE.AND P0, PT, R13.reuse, 0x1, PT ;  /* 0x000000010d00780c */ /* 0x040fe20003f05270 */
[----:B------:R-:W-:Y:S01]  /*11cf0*/  IMAD R13, R13, c[0x0][0x388], RZ ;  /* 0x0000e2000d0d7a24 */ /* 0x000fe200078e02ff */
[----:B------:R-:W-:Y:S01]  /*11d00*/  ULDC.64 UR4, c[0x0][0x3e8] ;  /* 0x0000fa0000047ab9 */ /* 0x000fe20000000a00 */
[----:B------:R-:W-:Y:S01]  /*11d10*/  IMAD.U32 R27, RZ, RZ, UR11 ;  /* 0x0000000bff1b7e24 */ /* 0x000fe2000f8e00ff */
[----:B------:R-:W-:Y:S01]  /*11d20*/  UIMAD UR6, UR6, UR4, URZ ;  /* 0x00000004060672a4 */ /* 0x000fe2000f8e023f */
[----:B------:R-:W-:Y:S01]  /*11d30*/  IMAD.U32 R26, RZ, RZ, UR10 ;  /* 0x0000000aff1a7e24 */ /* 0x000fe2000f8e00ff */
[----:B------:R-:W-:Y:S01]  /*11d40*/  UIMAD.WIDE.U32 UR12, UR9, UR4, URZ ;  /* 0x00000004090c72a5 */ /* 0x000fe2000f8e003f */
[----:B------:R-:W-:Y:S01]  /*11d50*/  F2FP.PACK_AB R162, R163, R162 ;  /* 0x000000a2a3a2723e */ /* 0x000fe200000000ff */
[----:B------:R-:W-:Y:S01]  /*11d60*/  UIMAD UR5, UR9, UR5, UR6 ;  /* 0x00000005090572a4 */ /* 0x000fe2000f8e0206 */
[----:B------:R-:W-:Y:S01]  /*11d70*/  F2FP.PACK_AB R156, R157, R156 ;  /* 0x0000009c9d9c723e */ /* 0x000fe200000000ff */
[----:B------:R-:W-:Y:S01]  /*11d80*/  UIADD3 UR7, UR11, UR7, URZ ;  /* 0x000000070b077290 */ /* 0x000fe2000fffe03f */
[----:B------:R-:W-:Y:S01]  /*11d90*/  F2FP.PACK_AB R158, R159, R158 ;  /* 0x0000009e9f9e723e */ /* 0x000fe200000000ff */
[----:B------:R-:W-:Y:S01]  /*11da0*/  UIADD3 UR5, UR13, UR5, URZ ;  /* 0x000000050d057290 */ /* 0x000fe2000fffe03f */
[----:B------:R-:W-:Y:S01]  /*11db0*/  IMAD.U32 R19, RZ, RZ, UR13 ;  /* 0x0000000dff137e24 */ /* 0x000fe2000f8e00ff */
[----:B------:R-:W-:Y:S01]  /*11dc0*/  F2FP.PACK_AB R132, R133, R132 ;  /* 0x000000848584723e */ /* 0x000fe200000000ff */
[----:B------:R-:W-:Y:S01]  /*11dd0*/  IMAD.U32 R18, RZ, RZ, UR12 ;  /* 0x0000000cff127e24 */ /* 0x000fe2000f8e00ff */
[----:B-1-3--:R-:W-:Y:S01]  /*11de0*/  SHF.R.S32.HI R2, RZ, 0x1f, R0 ;  /* 0x0000001fff027819 */ /* 0x00afe20000011400 */
[----:B------:R-:W-:Y:S01]  /*11df0*/  IMAD.U32 R27, RZ, RZ, UR7 ;  /* 0x00000007ff1b7e24 */ /* 0x000fe2000f8e00ff */
[----:B------:R-:W-:Y:S01]  /*11e00*/  F2FP.PACK_AB R134, R135, R134 ;  /* 0x000000868786723e */ /* 0x000fe200000000ff */
[----:B------:R-:W-:Y:S01]  /*11e10*/  IMAD.U32 R19, RZ, RZ, UR5 ;  /* 0x00000005ff137e24 */ /* 0x000fe2000f8e00ff */
[-C--:B------:R-:W-:Y:S01]  /*11e20*/  LEA.HI R10, R2, R0.reuse, RZ, 0x2 ;  /* 0x00000000020a7211 */ /* 0x080fe200078f10ff */
[----:B----4-:R-:W-:Y:S01]  /*11e30*/  IMAD.WIDE.U32 R26, R24, c[0x0][0x498], R26 ;  /* 0x00012600181a7a25 */ /* 0x010fe200078e001a */
[CC--:B------:R-:W-:Y:S01]  /*11e40*/  LEA.HI R20, R2.reuse, R0.reuse, RZ, 0x5 ;  /* 0x0000000002147211 */ /* 0x0c0fe200078f28ff */
[----:B------:R-:W-:Y:S01]  /*11e50*/  BSSY B0, `(.L_x_1017) ;  /* 0x000011a000007945 */ /* 0x000fe20003800000 */
[----:B------:R-:W-:-:S02]  /*11e60*/  LEA.HI R9, R2, R0, RZ, 0x3 ;  /* 0x0000000002097211 */ /* 0x000fc400078f18ff */
[--C-:B------:R-:W-:Y:S02]  /*11e70*/  SHF.R.S32.HI R22, RZ, 0x2, R10.reuse ;  /* 0x00000002ff167819 */ /* 0x100fe4000001140a */
[----:B------:R-:W-:Y:S02]  /*11e80*/  SHF.R.S32.HI R3, RZ, 0x1f, R10 ;  /* 0x0000001fff037819 */ /* 0x000fe4000001140a */
[----:B------:R-:W-:Y:S02]  /*11e90*/  LOP3.LUT R10, R10, 0xfffffffc, RZ, 0xc0, !PT ;  /* 0xfffffffc0a0a7812 */ /* 0x000fe400078ec0ff */
[----:B------:R-:W-:Y:S02]  /*11ea0*/  LOP3.LUT R11, R20, 0xffffffe0, RZ, 0xc0, !PT ;  /* 0xffffffe0140b7812 */ /* 0x000fe400078ec0ff */
[----:B------:R-:W-:Y:S01]  /*11eb0*/  LOP3.LUT R12, R9, 0xfffffff8, RZ, 0xc0, !PT ;  /* 0xfffffff8090c7812 */ /* 0x000fe200078ec0ff */
[C---:B------:R-:W-:Y:S01]  /*11ec0*/  IMAD.IADD R10, R0.reuse, 0x1, -R10 ;  /* 0x00000001000a7824 */ /* 0x040fe200078e0a0a */
[----:B------:R-:W-:Y:S01]  /*11ed0*/  LEA.HI R3, R3, R22, RZ, 0x3 ;  /* 0x0000001603037211 */ /* 0x000fe200078f18ff */
[----:B------:R-:W-:Y:S01]  /*11ee0*/  IMAD.IADD R11, R0, 0x1, -R11 ;  /* 0x00000001000b7824 */ /* 0x000fe200078e0a0b */
[----:B------:R-:W-:Y:S01]  /*11ef0*/  LEA.HI R2, R2, R0, RZ, 0x6 ;  /* 0x0000000002027211 */ /* 0x000fe200078f30ff */
[----:B------:R-:W-:Y:S01]  /*11f00*/  IMAD.IADD R0, R0, 0x1, -R12 ;  /* 0x0000000100007824 */ /* 0x000fe200078e0a0c */
[----:B------:R-:W-:-:S02]  /*11f10*/  LOP3.LUT R12, R3, 0xfffffff8, RZ, 0xc0, !PT ;  /* 0xfffffff8030c7812 */ /* 0x000fc400078ec0ff */
[----:B------:R-:W-:Y:S01]  /*11f20*/  SHF.R.S32.HI R14, RZ, 0x1f, R24 ;  /* 0x0000001fff0e7819 */ /* 0x000fe20000011418 */
[----:B------:R-:W-:Y:S01]  /*11f30*/  IMAD.SHL.U32 R2, R2, 0x8, RZ ;  /* 0x0000000802027824 */ /* 0x000fe200078e00ff */
[----:B------:R-:W-:Y:S01]  /*11f40*/  SHF.R.S32.HI R9, RZ, 0x3, R9 ;  /* 0x00000003ff097819 */ /* 0x000fe20000011409 */
[----:B------:R-:W-:Y:S01]  /*11f50*/  IMAD.IADD R22, R22, 0x1, -R12 ;  /* 0x0000000116167824 */ /* 0x000fe200078e0a0c */
[----:B------:R-:W-:Y:S01]  /*11f60*/  SHF.R.S32.HI R3, RZ, 0x1f, R11 ;  /* 0x0000001fff037819 */ /* 0x000fe2000001140b */
[----:B------:R-:W1:Y:S01]  /*11f70*/  S2R R12, SR_CTAID.X ;  /* 0x00000000000c7919 */ /* 0x000e620000002500 */
[C---:B------:R-:W-:Y:S01]  /*11f80*/  IMAD R15, R14.reuse, c[0x0][0x498], RZ ;  /* 0x000126000e0f7a24 */ /* 0x040fe200078e02ff */
[--C-:B------:R-:W-:Y:S01]  /*11f90*/  SHF.R.S32.HI R16, RZ, 0x5, R20.reuse ;  /* 0x00000005ff107819 */ /* 0x100fe20000011414 */
[----:B------:R-:W-:Y:S01]  /*11fa0*/  IMAD.SHL.U32 R17, R9, 0x40, RZ ;  /* 0x0000004009117824 */ /* 0x000fe200078e00ff */
[----:B------:R-:W-:Y:S01]  /*11fb0*/  LOP3.LUT P4, RZ, R11, 0x3, RZ, 0xc0, !PT ;  /* 0x000000030bff7812 */ /* 0x000fe2000788c0ff */
[----:B------:R-:W-:Y:S01]  /*11fc0*/  IMAD R14, R14, c[0x0][0x3f0], RZ ;  /* 0x0000fc000e0e7a24 */ /* 0x000fe200078e02ff */
[----:B------:R-:W-:Y:S01]  /*11fd0*/  SHF.R.S32.HI R20, RZ, 0x1f, R20 ;  /* 0x0000001fff147819 */ /* 0x000fe20000011414 */
[C---:B------:R-:W-:Y:S01]  /*11fe0*/  IMAD R15, R24.reuse, c[0x0][0x49c], R15 ;  /* 0x00012700180f7a24 */ /* 0x040fe200078e020f */
[----:B------:R-:W-:Y:S01]  /*11ff0*/  LEA.HI R11, R3, R11, RZ, 0x2 ;  /* 0x0000000b030b7211 */ /* 0x000fe200078f10ff */
[----:B------:R-:W-:Y:S01]  /*12000*/  IMAD R14, R24, c[0x0][0x3f4], R14 ;  /* 0x0000fd00180e7a24 */ /* 0x000fe200078e020e */
[----:B------:R-:W-:Y:S01]  /*12010*/  LOP3.LUT R17, R17, 0x1c0, RZ, 0xc0, !PT ;  /* 0x000001c011117812 */ /* 0x000fe200078ec0ff */
[----:B------:R-:W-:Y:S01]  /*12020*/  IMAD.SHL.U32 R3, R0, 0x8, RZ ;  /* 0x0000000800037824 */ /* 0x000fe200078e00ff */
[----:B------:R-:W-:Y:S01]  /*12030*/  LEA.HI R20, R20, R16, RZ, 0x3 ;  /* 0x0000001014147211 */ /* 0x000fe200078f18ff */
[----:B------:R-:W-:Y:S01]  /*12040*/  IMAD.WIDE.U32 R24, R24, c[0x0][0x3f0], R18 ;  /* 0x0000fc0018187a25 */ /* 0x000fe200078e0012 */
[----:B------:R-:W-:-:S02]  /*12050*/  LEA.HI R18, R10, R10, RZ, 0x1 ;  /* 0x0000000a0a127211 */ /* 0x000fc400078f08ff */
[----:B------:R-:W-:Y:S01]  /*12060*/  LOP3.LUT R20, R20, 0xffffff8, RZ, 0xc0, !PT ;  /* 0x0ffffff814147812 */ /* 0x000fe200078ec0ff */
[----:B------:R-:W-:Y:S01]  /*12070*/  IMAD R19, R0, 0x20, R9 ;  /* 0x0000002000137824 */ /* 0x000fe200078e0209 */
[----:B------:R-:W-:Y:S01]  /*12080*/  SHF.R.U32.HI R0, RZ, 0x3, R17 ;  /* 0x00000003ff007819 */ /* 0x000fe20000011611 */
[----:B------:R-:W-:Y:S01]  /*12090*/  IMAD.IADD R25, R25, 0x1, R14 ;  /* 0x0000000119197824 */ /* 0x000fe200078e020e */
[----:B------:R-:W-:Y:S01]  /*120a0*/  LOP3.LUT R17, R17, 0x38, R3, 0xf8, !PT ;  /* 0x0000003811117812 */ /* 0x000fe200078ef803 */
[----:B------:R-:W-:Y:S01]  /*120b0*/  IMAD.IADD R20, R16, 0x1, -R20 ;  /* 0x0000000110147824 */ /* 0x000fe200078e0a14 */
[----:B------:R-:W-:Y:S01]  /*120c0*/  LOP3.LUT R18, R18, 0x1ffffffe, RZ, 0xc0, !PT ;  /* 0x1ffffffe12127812 */ /* 0x000fe200078ec0ff */
[----:B------:R-:W-:Y:S01]  /*120d0*/  IMAD R16, R16, 0x200, R10 ;  /* 0x0000020010107824 */ /* 0x000fe200078e020a */
[----:B------:R-:W-:Y:S01]  /*120e0*/  LOP3.LUT R0, R17, R0, RZ, 0x3c, !PT ;  /* 0x0000000011007212 */ /* 0x000fe200078e3cff */
[----:B-1----:R-:W-:Y:S01]  /*120f0*/  IMAD R19, R12, 0x80, R19 ;  /* 0x000000800c137824 */ /* 0x002fe200078e0213 */
[----:B------:R-:W-:Y:S01]  /*12100*/  R2P PR, R22, 0x6 ;  /* 0x0000000616007804 */ /* 0x000fe20000000000 */
[----:B------:R-:W-:Y:S01]  /*12110*/  IMAD.IADD R10, R10, 0x1, -R18 ;  /* 0x000000010a0a7824 */ /* 0x000fe200078e0a12 */
[----:B------:R-:W-:Y:S01]  /*12120*/  LOP3.LUT R21, R22, 0x1, RZ, 0xc0, !PT ;  /* 0x0000000116157812 */ /* 0x000fe200078ec0ff */
[----:B------:R-:W-:Y:S01]  /*12130*/  @P0 IMAD.HI.U32 R17, R19, c[0x0][0x4ec], RZ ;  /* 0x00013b0013110a27 */ /* 0x000fe200078e00ff */
[----:B------:R-:W-:-:S02]  /*12140*/  SHF.R.S32.HI R11, RZ, 0x2, R11 ;  /* 0x00000002ff0b7819 */ /* 0x000fc4000001140b */
[----:B------:R-:W-:Y:S01]  /*12150*/  LOP3.LUT R2, R0, 0x7ffffe00, R2, 0xf8, !PT ;  /* 0x7ffffe0000027812 */ /* 0x000fe200078ef802 */
[----:B------:R-:W-:Y:S01]  /*12160*/  IMAD.SHL.U32 R22, R22, 0x40, RZ ;  /* 0x0000004016167824 */ /* 0x000fe200078e00ff */
[----:B------:R-:W-:Y:S01]  /*12170*/  ISETP.NE.U32.AND P3, PT, R21, 0x1, PT ;  /* 0x000000011500780c */ /* 0x000fe20003f65070 */
[----:B------:R-:W-:Y:S01]  /*12180*/  IMAD.MOV.U32 R18, RZ, RZ, R19 ;  /* 0x000000ffff127224 */ /* 0x000fe200078e0013 */
[----:B------:R-:W-:Y:S01]  /*12190*/  @P0 SHF.R.U32.HI R18, RZ, c[0x0][0x4f0], R17 ;  /* 0x00013c00ff120a19 */ /* 0x000fe20000011611 */
[----:B------:R-:W-:Y:S01]  /*121a0*/  IMAD R11, R20, 0x10, R11 ;  /* 0x00000010140b7824 */ /* 0x000fe200078e020b */
[----:B------:R-:W-:Y:S02]  /*121b0*/  LOP3.LUT R22, R22, 0x1c0, RZ, 0xc0, !PT ;  /* 0x000001c016167812 */ /* 0x000fe400078ec0ff */
[--C-:B------:R-:W-:Y:S01]  /*121c0*/  SHF.R.S32.HI R0, RZ, 0x1f, R18.reuse ;  /* 0x0000001fff007819 */ /* 0x100fe20000011412 */
[----:B------:R-:W-:Y:S01]  /*121d0*/  IMAD R10, R10, 0x8, R11 ;  /* 0x000000080a0a7824 */ /* 0x000fe200078e020b */
[----:B------:R-:W-:Y:S01]  /*121e0*/  LEA.HI R22, R22, R22, RZ, 0x1d ;  /* 0x0000001616167211 */ /* 0x000fe200078fe8ff */
[----:B------:R-:W-:Y:S01]  /*121f0*/  IMAD.MOV R14, RZ, RZ, -R18 ;  /* 0x000000ffff0e7224 */ /* 0x000fe200078e0a12 */
[----:B------:R-:W-:Y:S01]  /*12200*/  F2FP.PACK_AB R136, R137, R136 ;  /* 0x000000888988723e */ /* 0x000fe200000000ff */
[----:B------:R-:W-:Y:S01]  /*12210*/  IMAD R0, R0, c[0x0][0x3e0], RZ ;  /* 0x0000f80000007a24 */ /* 0x000fe200078e02ff */
[----:B------:R-:W-:Y:S01]  /*12220*/  F2FP.PACK_AB R138, R139, R138 ;  /* 0x0000008a8b8a723e */ /* 0x000fe200000000ff */
[----:B------:R-:W-:Y:S01]  /*12230*/  IMAD.U32 R16, R16, 0x2, R22 ;  /* 0x0000000210107824 */ /* 0x000fe200078e0016 */
[----:B------:R-:W-:Y:S01]  /*12240*/  F2FP.PACK_AB R140, R141, R140 ;  /* 0x0000008c8d8c723e */ /* 0x000fe200000000ff */
[----:B------:R-:W-:Y:S01]  /*12250*/  IMAD R10, R12, 0x80, R10 ;  /* 0x000000800c0a7824 */ /* 0x000fe200078e020a */
[----:B------:R-:W-:Y:S01]  /*12260*/  F2FP.PACK_AB R142, R143, R142 ;  /* 0x0000008e8f8e723e */ /* 0x000fe200000000ff */
[----:B------:R-:W-:Y:S01]  /*12270*/  IMAD.WIDE.U32 R24, R18, c[0x0][0x3e0], R24 ;  /* 0x0000f80012187a25 */ /* 0x000fe200078e0018 */
[----:B------:R-:W-:-:S02]  /*12280*/  F2FP.PACK_AB R144, R145, R144 ;  /* 0x000000909190723e */ /* 0x000fc400000000ff */
[----:B------:R-:W-:Y:S01]  /*12290*/  F2FP.PACK_AB R146, R147, R146 ;  /* 0x000000929392723e */ /* 0x000fe200000000ff */
[----:B------:R-:W-:Y:S01]  /*122a0*/  IMAD R0, R18, c[0x0][0x3e4], R0 ;  /* 0x0000f90012007a24 */ /* 0x000fe200078e0200 */
[----:B------:R-:W-:Y:S01]  /*122b0*/  F2FP.PACK_AB R148, R149, R148 ;  /* 0x000000949594723e */ /* 0x000fe200000000ff */
[----:B------:R-:W-:Y:S01]  /*122c0*/  IMAD.SHL.U32 R18, R16, 0x2, RZ ;  /* 0x0000000210127824 */ /* 0x000fe200078e00ff */
[----:B------:R-:W-:Y:S01]  /*122d0*/  BAR.SYNC.DEFER_BLOCKING 0x1, 0x100 ;  /* 0x0044000000007b1d */ /* 0x000fe20000010000 */
[----:B------:R-:W-:Y:S01]  /*122e0*/  @P0 IMAD.HI.U32 R16, R10, c[0x0][0x4ec], RZ ;  /* 0x00013b000a100a27 */ /* 0x000fe200078e00ff */
[----:B------:R-:W-:Y:S02]  /*122f0*/  F2FP.PACK_AB R150, R151, R150 ;  /* 0x000000969796723e */ /* 0x000fe400000000ff */
[----:B------:R-:W-:Y:S01]  /*12300*/  F2FP.PACK_AB R152, R153, R152 ;  /* 0x000000989998723e */ /* 0x000fe200000000ff */
[----:B------:R-:W-:Y:S01]  /*12310*/  IMAD R11, R12, 0x80, R11 ;  /* 0x000000800c0b7824 */ /* 0x000fe200078e020b */
[----:B------:R-:W-:Y:S01]  /*12320*/  F2FP.PACK_AB R154, R155, R154 ;  /* 0x0000009a9b9a723e */ /* 0x000fe200000000ff */
[----:B------:R-:W-:Y:S01]  /*12330*/  IMAD.MOV.U32 R17, RZ, RZ, R10 ;  /* 0x000000ffff117224 */ /* 0x000fe200078e000a */
[----:B------:R-:W-:Y:S01]  /*12340*/  @P0 SHF.R.U32.HI R17, RZ, c[0x0][0x4f0], R16 ;  /* 0x00013c00ff110a19 */ /* 0x000fe20000011610 */
[----:B------:R-:W-:Y:S01]  /*12350*/  IMAD.IADD R25, R25, 0x1, R0 ;  /* 0x0000000119197824 */ /* 0x000fe200078e0200 */
[C---:B------:R-:W-:Y:S01]  /*12360*/  ISETP.GE.OR P5, PT, R11.reuse, R13, P4 ;  /* 0x0000000d0b00720c */ /* 0x040fe200027a6670 */
[----:B------:R-:W-:Y:S01]  /*12370*/  IMAD R14, R14, c[0x0][0x4e8], R19 ;  /* 0x00013a000e0e7a24 */ /* 0x000fe200078e0213 */
[----:B------:R-:W-:-:S02]  /*12380*/  IADD3 R11, R11, 0x8, RZ ;  /* 0x000000080b0b7810 */ /* 0x000fc40007ffe0ff */
[----:B------:R-:W-:Y:S01]  /*12390*/  SHF.R.S32.HI R0, RZ, 0x1f, R17 ;  /* 0x0000001fff007819 */ /* 0x000fe20000011411 */
[----:B------:R-:W-:Y:S01]  /*123a0*/  IMAD.WIDE.U32 R22, R14, c[0x0][0x3d8], R24 ;  /* 0x0000f6000e167a25 */ /* 0x000fe200078e0018 */
[----:B------:R-:W-:Y:S02]  /*123b0*/  IADD3 R20, P0, R17, R26, RZ ;  /* 0x0000001a11147210 */ /* 0x000fe40007f1e0ff */
[C---:B------:R-:W-:Y:S02]  /*123c0*/  IADD3 R16, R18.reuse, 0x80, RZ ;  /* 0x0000008012107810 */ /* 0x040fe40007ffe0ff */
[----:B------:R-:W-:Y:S02]  /*123d0*/  ISETP.GE.OR P4, PT, R11, R13, P4 ;  /* 0x0000000d0b00720c */ /* 0x000fe40002786670 */
[----:B------:R-:W-:Y:S02]  /*123e0*/  IADD3 R11, R18, 0x70, RZ ;  /* 0x00000070120b7810 */ /* 0x000fe40007ffe0ff */
[----:B------:R-:W-:Y:S01]  /*123f0*/  IADD3.X R21, R0, R27, R15, P0, !PT ;  /* 0x0000001b00157210 */ /* 0x000fe200007fe40f */
[----:B------:R-:W-:Y:S01]  /*12400*/  IMAD.MOV.U32 R0, RZ, RZ, 0x20 ;  /* 0x00000020ff007424 */ /* 0x000fe200078e00ff */
[----:B------:R-:W-:Y:S01]  /*12410*/  @P3 IADD3 R11, R16, 0x10, RZ ;  /* 0x00000010100b3810 */ /* 0x000fe20007ffe0ff */
[----:B------:R-:W-:Y:S01]  /*12420*/  IMAD.MOV R16, RZ, RZ, -R17 ;  /* 0x000000ffff107224 */ /* 0x000fe200078e0a11 */
[----:B------:R-:W-:Y:S01]  /*12430*/  SHF.R.S32.HI R15, RZ, 0x1f, R14 ;  /* 0x0000001fff0f7819 */ /* 0x000fe2000001140e */
[----:B------:R-:W-:Y:S01]  /*12440*/  STS [R18+0x80], R160 ;  /* 0x000080a012007388 */ /* 0x000fe20000000800 */
[----:B------:R-:W-:Y:S01]  /*12450*/  SEL R0, R0, 0xffffffe0, !P1 ;  /* 0xffffffe000007807 */ /* 0x000fe20004800000 */
[----:B------:R-:W-:Y:S01]  /*12460*/  IMAD R17, R16, c[0x0][0x4e8], R10 ;  /* 0x00013a0010117a24 */ /* 0x000fe200078e020a */
[----:B------:R-:W-:Y:S01]  /*12470*/  F2FP.PACK_AB R36, R37, R36 ;  /* 0x000000242524723e */ /* 0x000fe200000000ff */
[----:B------:R-:W-:Y:S01]  /*12480*/  IMAD R15, R15, c[0x0][0x3d8], RZ ;  /* 0x0000f6000f0f7a24 */ /* 0x000fe200078e02ff */
[----:B------:R-:W-:Y:S01]  /*12490*/  STS [R18+0x480], R162 ;  /* 0x000480a212007388 */ /* 0x000fe20000000800 */
[----:B------:R-:W-:Y:S01]  /*124a0*/  IMAD.MOV.U32 R10, RZ, RZ, 0x40 ;  /* 0x00000040ff0a7424 */ /* 0x000fe200078e00ff */
[----:B------:R-:W-:Y:S01]  /*124b0*/  F2FP.PACK_AB R38, R39, R38 ;  /* 0x000000262726723e */ /* 0x000fe200000000ff */
[----:B------:R-:W-:Y:S01]  /*124c0*/  IMAD R15, R14, c[0x0][0x3dc], R15 ;  /* 0x0000f7000e0f7a24 */ /* 0x000fe200078e020f */
[----:B------:R-:W-:Y:S01]  /*124d0*/  SHF.R.S32.HI R14, RZ, 0x1f, R17 ;  /* 0x0000001fff0e7819 */ /* 0x000fe20000011411 */
[----:B------:R-:W-:Y:S01]  /*124e0*/  IMAD.IADD R16, R18, 0x1, R0 ;  /* 0x0000000112107824 */ /* 0x000fe200078e0200 */
[----:B------:R-:W-:Y:S01]  /*124f0*/  SEL R10, R10, 0xffffffc0, !P2 ;  /* 0xffffffc00a0a7807 */ /* 0x000fe20005000000 */
[----:B------:R-:W-:Y:S01]  /*12500*/  IMAD.IADD R0, R0, 0x1, R11 ;  /* 0x0000000100007824 */ /* 0x000fe200078e020b */
[----:B------:R-:W-:Y:S01]  /*12510*/  STS [R11], R156 ;  /* 0x0000009c0b007388 */ /* 0x000fe20000000800 */
[----:B------:R-:W-:Y:S01]  /*12520*/  IMAD R14, R14, c[0x0][0x488], RZ ;  /* 0x000122000e0e7a24 */ /* 0x000fe200078e02ff */
[----:B------:R-:W-:Y:S01]  /*12530*/  F2FP.PACK_AB R40, R41, R40 ;  /* 0x000000282928723e */ /* 0x000fe200000000ff */
[----:B------:R-:W-:Y:S01]  /*12540*/  IMAD.IADD R19, R18, 0x1, R10 ;  /* 0x0000000112137824 */ /* 0x000fe200078e020a */
[----:B------:R-:W-:Y:S01]  /*12550*/  STS [R11+0x400], R158 ;  /* 0x0004009e0b007388 */ /* 0x000fe20000000800 */
[----:B------:R-:W-:Y:S01]  /*12560*/  IMAD.WIDE.U32 R20, R17, c[0x0][0x488], R20 ;  /* 0x0001220011147a25 */ /* 0x000fe200078e0014 */
[----:B------:R-:W-:-:S02]  /*12570*/  F2FP.PACK_AB R42, R43, R42 ;  /* 0x0000002a2b2a723e */ /* 0x000fc400000000ff */
[----:B------:R-:W-:Y:S01]  /*12580*/  STS [R16+0x80], R132 ;  /* 0x0000808410007388 */ /* 0x000fe20000000800 */
[----:B------:R-:W-:Y:S01]  /*12590*/  IMAD R14, R17, c[0x0][0x48c], R14 ;  /* 0x00012300110e7a24 */ /* 0x000fe200078e020e */
[----:B------:R-:W-:Y:S01]  /*125a0*/  F2FP.PACK_AB R44, R45, R44 ;  /* 0x0000002c2d2c723e */ /* 0x000fe200000000ff */
[C---:B------:R-:W-:Y:S01]  /*125b0*/  IMAD.IADD R17, R10.reuse, 0x1, R11 ;  /* 0x000000010a117824 */ /* 0x040fe200078e020b */
[----:B------:R-:W-:Y:S01]  /*125c0*/  STS [R16+0x480], R134 ;  /* 0x0004808610007388 */ /* 0x000fe20000000800 */
[----:B------:R-:W-:Y:S01]  /*125d0*/  IMAD.IADD R25, R10, 0x1, R16 ;  /* 0x000000010a197824 */ /* 0x000fe200078e0210 */
[----:B------:R-:W-:Y:S01]  /*125e0*/  F2FP.PACK_AB R46, R47, R46 ;  /* 0x0000002e2f2e723e */ /* 0x000fe200000000ff */
[----:B------:R-:W-:Y:S01]  /*125f0*/  IMAD.IADD R10, R0, 0x1, R10 ;  /* 0x00000001000a7824 */ /* 0x000fe200078e020a */
[----:B------:R-:W-:Y:S01]  /*12600*/  STS [R0], R136 ;  /* 0x0000008800007388 */ /* 0x000fe20000000800 */
[----:B------:R-:W-:Y:S01]  /*12610*/  F2FP.PACK_AB R48, R49, R48 ;  /* 0x000000303130723e */ /* 0x000fe200000000ff */
[----:B------:R-:W-:Y:S01]  /*12620*/  IMAD.IADD R14, R21, 0x1, R14 ;  /* 0x00000001150e7824 */ /* 0x000fe200078e020e */
        /* <DEDUP_REMOVED lines=20> */
[----:B------:R-:W-:Y:S01]  /*12770*/  F2FP.PACK_AB R76, R77, R76 ;  /* 0x0000004c4d4c723e */ /* 0x000fe200000000ff */
[----:B------:R-:W-:Y:S01]  /*12780*/  IMAD R75, R12, 0x80, R9 ;  /* 0x000000800c4b7824 */ /* 0x000fe200078e0209 */
        /* <DEDUP_REMOVED lines=32> */
[----:B------:R-:W-:Y:S02]  /*12990*/  LEA R24, P0, R20, c[0x0][0x450], 0x2 ;  /* 0x0001140014187a11 */ /* 0x000fe400078010ff */
        /* <DEDUP_REMOVED lines=9> */
[----:B------:R-:W-:Y:S01]  /*12a30*/  LEA.HI.X R14, R20, c[0x0][0x454], R14, 0x2, P0 ;  /* 0x00011500140e7a11 */ /* 0x000fe200000f140e */
        /* <DEDUP_REMOVED lines=34> */
[----:B-1----:R-:W-:-:S03]  /*12c60*/  LEA R0, P0, R22, c[0x0][0x380], 0x1 ;  /* 0x0000e00016007a11 */ /* 0x002fc600078008ff */
[----:B------:R-:W-:Y:S04]  /*12c70*/  STS [R10+0xc000], R5 ;  /* 0x00c000050a007388 */ /* 0x000fe80000000800 */
[----:B------:R1:W-:Y:S04]  /*12c80*/  STS [R10+0xc400], R4 ;  /* 0x00c400040a007388 */ /* 0x0003e80000000800 */
[----:B------:R-:W-:Y:S04]  /*12c90*/  SHFL.IDX PT, R20, R24, RZ, 0x1c1f ;  /* 0x001c1fff18147589 */ /* 0x000fe800000e0000 */
[----:B------:R-:W2:Y:S04]  /*12ca0*/  SHFL.IDX PT, R21, R14, RZ, 0x1c1f ;  /* 0x001c1fff0e157589 */ /* 0x000ea800000e0000 */
[----:B------:R-:W-:Y:S06]  /*12cb0*/  BAR.SYNC.DEFER_BLOCKING 0x1, 0x100 ;  /* 0x0044000000007b1d */ /* 0x000fec0000010000 */
[----:B------:R-:W-:Y:S04]  /*12cc0*/  SHFL.IDX PT, R26, R24, 0x1, 0x1c1f ;  /* 0x003c1f00181a7f89 */ /* 0x000fe800000e0000 */
[----:B------:R-:W3:Y:S01]  /*12cd0*/  SHFL.IDX PT, R27, R14, 0x1, 0x1c1f ;  /* 0x003c1f000e1b7f89 */ /* 0x000ee200000e0000 */
[----:B-1----:R-:W-:-:S03]  /*12ce0*/  IMAD.SHL.U32 R10, R2, 0x2, RZ ;  /* 0x00000002020a7824 */ /* 0x002fc600078e00ff */
[----:B------:R1:W4:Y:S01]  /*12cf0*/  SHFL.IDX PT, R76, R0, RZ, 0x181f ;  /* 0x00181fff004c7589 */ /* 0x00032200000e0000 */
[----:B------:R-:W-:-:S05]  /*12d00*/  IMAD.IADD R2, R23, 0x1, R15 ;  /* 0x0000000117027824 */ /* 0x000fca00078e020f */
[----:B------:R-:W-:Y:S02]  /*12d10*/  LEA.HI.X R2, R22, c[0x0][0x384], R2, 0x1, P0 ;  /* 0x0000e10016027a11 */ /* 0x000fe400000f0c02 */
[----:B------:R-:W-:Y:S01]  /*12d20*/  ISETP.GE.AND P0, PT, R75, R13, PT ;  /* 0x0000000d4b00720c */ /* 0x000fe20003f06270 */
[----:B--2---:R1:W-:Y:S04]  /*12d30*/  @!P5 ST.E [R20.64], R7 ;  /* 0x000000071400d985 */ /* 0x0043e8000c101910 */
[----:B------:R1:W2:Y:S04]  /*12d40*/  SHFL.IDX PT, R77, R2, RZ, 0x181f ;  /* 0x00181fff024d7589 */ /* 0x0002a800000e0000 */
[----:B---3--:R1:W-:Y:S04]  /*12d50*/  @!P4 ST.E [R26.64], R8 ;  /* 0x000000081a00c985 */ /* 0x0083e8000c101910 */
[----:B------:R1:W3:Y:S04]  /*12d60*/  LDS.128 R60, [R10+0x1080] ;  /* 0x001080000a3c7984 */ /* 0x0002e80000000c00 */
        /* <DEDUP_REMOVED lines=21> */
[----:B------:R-:W4:Y:S01]  /*12ec0*/  LDS.128 R8, [R10+0xc080] ;  /* 0x00c080000a087984 */ /* 0x000f220000000c00 */
        /* <DEDUP_REMOVED lines=16> */
[----:B-1----:R2:W-:Y:S04]  /*12fd0*/  @!P1 ST.E.128 [R14.64], R20 ;  /* 0x000000140e009985 */ /* 0x0025e8000c101d10 */
[----:B----4-:R2:W-:Y:S02]  /*12fe0*/  @!P0 ST.E.128 [R76.64], R8 ;  /* 0x000000084c008985 */ /* 0x0105e4000c101d10 */
.L_x_1018:
[----:B--234-:R-:W-:Y:S05]  /*12ff0*/  BSYNC B0 ;  /* 0x0000000000007941 */ /* 0x01cfea0003800000 */
.L_x_1017:
        /* <DEDUP_REMOVED lines=30> */
.L_x_1020:
[----:B------:R-:W-:Y:S05]  /*131e0*/  BSYNC B0 ;  /* 0x0000000000007941 */ /* 0x000fea0003800000 */
.L_x_1019:
        /* <DEDUP_REMOVED lines=30> */
.L_x_1022:
[----:B------:R-:W-:Y:S05]  /*133d0*/  BSYNC B0 ;  /* 0x0000000000007941 */ /* 0x000fea0003800000 */
.L_x_1021:
[----:B------:R-:W-:Y:S01]  /*133e0*/  IADD3 R75, R75, 0x60, RZ ;  /* 0x000000604b4b7810 */ /* 0x000fe20007ffe0ff */
[----:B---3--:R3:W1:Y:S03]  /*133f0*/  SHFL.IDX PT, R11, R2, 0x3, 0x181f ;  /* 0x00781f00020b7f89 */ /* 0x00866600000e0000 */
[----:B------:R-:W-:Y:S01]  /*13400*/  ISETP.GE.AND P0, PT, R75, R13, PT ;  /* 0x0000000d4b00720c */ /* 0x000fe20003f06270 */
[----:B------:R3:W2:-:S12]  /*13410*/  SHFL.IDX PT, R10, R0, 0x3, 0x181f ;  /* 0x00781f00000a7f89 */ /* 0x00069800000e0000 */
[----:B------:R-:W-:Y:S05]  /*13420*/  @P0 EXIT ;  /* 0x000000000000094d */ /* 0x000fea0003800000 */
[C---:B------:R-:W-:Y:S02]  /*13430*/  IADD3 R9, R3.reuse, 0x40, RZ ;  /* 0x0000004003097810 */ /* 0x040fe40007ffe0ff */
[----:B-123--:R-:W-:Y:S02]  /*13440*/  IADD3 R2, R3, 0x80, RZ ;  /* 0x0000008003027810 */ /* 0x00efe40007ffe0ff */
[----:B------:R-:W-:Y:S02]  /*13450*/  ISETP.GE.AND P1, PT, R9, c[0x0][0x3c8], PT ;  /* 0x0000f20009007a0c */ /* 0x000fe40003f26270 */
[----:B------:R-:W-:Y:S02]  /*13460*/  ISETP.GE.AND P0, PT, R2, c[0x0][0x3c8], PT ;  /* 0x0000f20002007a0c */ /* 0x000fe40003f06270 */
[----:B------:R-:W-:-:S09]  /*13470*/  ISETP.GE.AND P2, PT, R3, c[0x0][0x3c8], PT ;  /* 0x0000f20003007a0c */ /* 0x000fd20003f46270 */
[----:B------:R-:W-:Y:S02]  /*13480*/  @!P1 SHF.R.S32.HI R8, RZ, 0x1f, R9 ;  /* 0x0000001fff089819 */ /* 0x000fe40000011409 */
[----:B------:R-:W-:Y:S02]  /*13490*/  @!P0 SHF.R.S32.HI R0, RZ, 0x1f, R2 ;  /* 0x0000001fff008819 */ /* 0x000fe40000011402 */
[----:B------:R-:W-:Y:S01]  /*134a0*/  @!P1 LEA.HI R8, R8, R9, RZ, 0x3 ;  /* 0x0000000908089211 */ /* 0x000fe200078f18ff */
[C-C-:B------:R-:W-:Y:S01]  /*134b0*/  @!P2 IMAD.WIDE R12, R3.reuse, 0x2, R10.reuse ;  /* 0x00000002030ca825 */ /* 0x140fe200078e020a */
        /* <DEDUP_REMOVED lines=17> */
.L_x_1016:
[----:B------:R-:W3:Y:S01]  /*135d0*/  S2R R9, SR_TID.X ;  /* 0x0000000000097919 */ /* 0x000ee20000002100 */
[----:B------:R-:W-:Y:S03]  /*135e0*/  BSSY B0, `(.L_x_1023) ;  /* 0x0000029000007945 */ /* 0x000fe60003800000 */
[----:B------:R-:W4:Y:S01]  /*135f0*/  S2R R7, SR_CTAID.Z ;  /* 0x0000000000077919 */ /* 0x000f220000002700 */
[----:B---3--:R-:W-:Y:S02]  /*13600*/  ISETP.GT.AND P0, PT, R9, 0x7f, PT ;  /* 0x0000007f0900780c */ /* 0x008fe40003f04270 */
[----:B-1--4-:R-:W-:-:S11]  /*13610*/  SHF.R.S32.HI R2, RZ, 0x1f, R7 ;  /* 0x0000001fff027819 */ /* 0x012fd60000011407 */
[----:B------:R-:W-:Y:S05]  /*13620*/  @P0 BRA `(.L_x_1024) ;  /* 0x0000024000000947 */ /* 0x000fea0003800000 */
[----:B------:R-:W1:Y:S01]  /*13630*/  S2R R3, SR_CTAID.X ;  /* 0x0000000000037919 */ /* 0x000e620000002500 */
[----:B------:R-:W-:-:S05]  /*13640*/  MOV R4, c[0x0][0x4e8] ;  /* 0x00013a0000047a02 */ /* 0x000fca0000000f00 */
[----:B------:R-:W-:Y:S01]  /*13650*/  IMAD R0, R4, c[0x0][0x388], RZ ;  /* 0x0000e20004007a24 */ /* 0x000fe200078e02ff */
[----:B-1----:R-:W-:-:S04]  /*13660*/  LEA R3, R3, R9, 0x7 ;  /* 0x0000000903037211 */ /* 0x002fc800078e38ff */
[----:B------:R-:W-:-:S13]  /*13670*/  ISETP.GE.AND P0, PT, R3, R0, PT ;  /* 0x000000000300720c */ /* 0x000fda0003f06270 */
[----:B------:R-:W-:Y:S05]  /*13680*/  @P0 BRA `(.L_x_1024) ;  /* 0x000001e000000947 */ /* 0x000fea0003800000 */
[----:B------:R-:W-:Y:S01]  /*13690*/  ISETP.NE.AND P0, PT, R4, 0x1, PT ;  /* 0x000000010400780c */ /* 0x000fe20003f05270 */
[----:B------:R-:W-:Y:S01]  /*136a0*/  ULDC.64 UR4, c[0x0][0x490] ;  /* 0x0001240000047ab9 */ /* 0x000fe20000000a00 */
[----:B------:R-:W-:Y:S01]  /*136b0*/  IMAD.MOV.U32 R6, RZ, RZ, R3 ;  /* 0x000000ffff067224 */ /* 0x000fe200078e0003 */
[----:B------:R-:W-:Y:S02]  /*136c0*/  UIMAD UR7, UR6, UR4, URZ ;  /* 0x00000004060772a4 */ /* 0x000fe4000f8e023f */
[----:B--2---:R-:W-:Y:S02]  /*136d0*/  UIMAD.WIDE.U32 UR10, UR9, UR4, URZ ;  /* 0x00000004090a72a5 */ /* 0x004fe4000f8e003f */
[----:B------:R-:W-:-:S04]  /*136e0*/  UIMAD UR4, UR9, UR5, UR7 ;  /* 0x00000005090472a4 */ /* 0x000fc8000f8e0207 */
[----:B------:R-:W-:Y:S01]  /*136f0*/  UIADD3 UR4, UR11, UR4, URZ ;  /* 0x000000040b047290 */ /* 0x000fe2000fffe03f */
[----:B------:R-:W-:Y:S01]  /*13700*/  MOV R4, UR10 ;  /* 0x0000000a00047c02 */ /* 0x000fe20008000f00 */
[----:B------:R-:W-:-:S04]  /*13710*/  @P0 IMAD.HI.U32 R0, R3, c[0x0][0x4ec], RZ ;  /* 0x00013b0003000a27 */ /* 0x000fc800078e00ff */
[----:B------:R-:W-:Y:S01]  /*13720*/  MOV R11, UR4 ;  /* 0x00000004000b7c02 */ /* 0x000fe20008000f00 */
[----:B------:R-:W-:Y:S01]  /*13730*/  IMAD.MOV.U32 R10, RZ, RZ, R4 ;  /* 0x000000ffff0a7224 */ /* 0x000fe200078e0004 */
[----:B------:R-:W-:Y:S01]  /*13740*/  @P0 SHF.R.U32.HI R6, RZ, c[0x0][0x4f0], R0 ;  /* 0x00013c00ff060a19 */ /* 0x000fe20000011600 */
[----:B------:R-:W-:Y:S02]  /*13750*/  IMAD.U32 R5, RZ, RZ, UR11 ;  /* 0x0000000bff057e24 */ /* 0x000fe4000f8e00ff */
[----:B------:R-:W-:-:S04]  /*13760*/  IMAD.WIDE.U32 R10, R7, c[0x0][0x498], R10 ;  /* 0x00012600070a7a25 */ /* 0x000fc800078e000a */
[----:B------:R-:W-:Y:S01]  /*13770*/  IMAD.MOV R0, RZ, RZ, -R6 ;  /* 0x000000ffff007224 */ /* 0x000fe200078e0a06 */
[----:B------:R-:W-:-:S03]  /*13780*/  IADD3 R10, P0, R6, R10, RZ ;  /* 0x0000000a060a7210 */ /* 0x000fc60007f1e0ff */
[----:B------:R-:W-:Y:S01]  /*13790*/  IMAD R5, R0, c[0x0][0x4e8], R3 ;  /* 0x00013a0000057a24 */ /* 0x000fe200078e0203 */
[----:B------:R-:W-:Y:S01]  /*137a0*/  SHF.R.S32.HI R3, RZ, 0x1f, R6 ;  /* 0x0000001fff037819 */ /* 0x000fe20000011406 */
[----:B------:R-:W-:-:S03]  /*137b0*/  IMAD R0, R2, c[0x0][0x498], RZ ;  /* 0x0001260002007a24 */ /* 0x000fc600078e02ff */
[----:B------:R-:W-:Y:S01]  /*137c0*/  SHF.R.S32.HI R4, RZ, 0x1f, R5 ;  /* 0x0000001fff047819 */ /* 0x000fe20000011405 */
[----:B------:R-:W-:-:S04]  /*137d0*/  IMAD R0, R7, c[0x0][0x49c], R0 ;  /* 0x0001270007007a24 */ /* 0x000fc800078e0200 */
[----:B------:R-:W-:Y:S01]  /*137e0*/  IMAD R4, R4, c[0x0][0x488], RZ ;  /* 0x0001220004047a24 */ /* 0x000fe200078e02ff */
[----:B------:R-:W-:Y:S02]  /*137f0*/  IADD3.X R11, R3, R11, R0, P0, !PT ;  /* 0x0000000b030b7210 */ /* 0x000fe400007fe400 */
[----:B------:R-:W-:Y:S01]  /*13800*/  MOV R0, 0xff800000 ;  /* 0xff80000000007802 */ /* 0x000fe20000000f00 */
[C---:B------:R-:W-:Y:S02]  /*13810*/  IMAD R4, R5.reuse, c[0x0][0x48c], R4 ;  /* 0x0001230005047a24 */ /* 0x040fe400078e0204 */
[----:B------:R-:W-:-:S05]  /*13820*/  IMAD.WIDE.U32 R10, R5, c[0x0][0x488], R10 ;  /* 0x00012200050a7a25 */ /* 0x000fca00078e000a */
[----:B------:R-:W-:Y:S02]  /*13830*/  IADD3 R4, R11, R4, RZ ;  /* 0x000000040b047210 */ /* 0x000fe40007ffe0ff */
[----:B------:R-:W-:-:S04]  /*13840*/  LEA R12, P0, R10, c[0x0][0x450], 0x2 ;  /* 0x000114000a0c7a11 */ /* 0x000fc800078010ff */
[----:B------:R-:W-:-:S05]  /*13850*/  LEA.HI.X R13, R10, c[0x0][0x454], R4, 0x2, P0 ;  /* 0x000115000a0d7a11 */ /* 0x000fca00000f1404 */
[----:B------:R1:W-:Y:S04]  /*13860*/  STG.E [R12.64], R0 ;  /* 0x000000000c007986 */ /* 0x0003e8000c101910 */
.L_x_1024:
[----:B------:R-:W-:Y:S05]  /*13870*/  BSYNC B0 ;  /* 0x0000000000007941 */ /* 0x000fea0003800000 */
.L_x_1023:
[----:B-1----:R-:W1:Y:S01]  /*13880*/  S2R R0, SR_CTAID.X ;  /* 0x0000000000007919 */ /* 0x002e620000002500 */
[----:B------:R-:W-:Y:S01]  /*13890*/  SHF.R.S32.HI R5, RZ, 0x1f, R9 ;  /* 0x0000001fff057819 */ /* 0x000fe20000011409 */
[----:B------:R-:W-:Y:S01]  /*138a0*/  IMAD.MOV.U32 R4, RZ, RZ, c[0x0][0x4e8] ;  /* 0x00013a00ff047624 */ /* 0x000fe200078e00ff */
[----:B------:R-:W-:Y:S01]  /*138b0*/  ULDC.64 UR4, c[0x0][0x3e8] ;  /* 0x0000fa0000047ab9 */ /* 0x000fe20000000a00 */
[----:B------:R-:W-:Y:S01]  /*138c0*/  IMAD R2, R2, c[0x0][0x3f0], RZ ;  /* 0x0000fc0002027a24 */ /* 0x000fe200078e02ff */
[----:B------:R-:W-:Y:S01]  /*138d0*/  LEA.HI R5, R5, R9, RZ, 0x3 ;  /* 0x0000000905057211 */ /* 0x000fe200078f18ff */
[----:B------:R-:W-:Y:S01]  /*138e0*/  UIMAD UR6, UR6, UR4, URZ ;  /* 0x00000004060672a4 */ /* 0x000fe2000f8e023f */
[C---:B------:R-:W-:Y:S01]  /*138f0*/  ISETP.NE.AND P0, PT, R4.reuse, 0x1, PT ;  /* 0x000000010400780c */ /* 0x040fe20003f05270 */
[----:B--2---:R-:W-:Y:S01]  /*13900*/  UIMAD.WIDE.U32 UR10, UR9, UR4, URZ ;  /* 0x00000004090a72a5 */ /* 0x004fe2000f8e003f */
        /* <DEDUP_REMOVED lines=10> */
[C---:B------:R-:W-:Y:S01]  /*139b0*/  LEA R6, R9.reuse, R5, 0x5 ;  /* 0x0000000509067211 */ /* 0x040fe200078e28ff */
[----:B------:R-:W-:Y:S01]  /*139c0*/  IMAD.SHL.U32 R9, R9, 0x8, RZ ;  /* 0x0000000809097824 */ /* 0x000fe200078e00ff */
[----:B------:R-:W-:-:S03]  /*139d0*/  MOV R11, UR4 ;  /* 0x00000004000b7c02 */ /* 0x000fc60008000f00 */
[C---:B-1----:R-:W-:Y:S01]  /*139e0*/  IMAD R6, R0.reuse, 0x80, R6 ;  /* 0x0000008000067824 */ /* 0x042fe200078e0206 */
        /* <DEDUP_REMOVED lines=10> */
[----:B------:R-:W-:Y:S01]  /*13a90*/  IMAD R3, R3, c[0x0][0x4e8], R6 ;  /* 0x00013a0003037a24 */ /* 0x000fe200078e0206 */
[C---:B------:R-:W-:Y:S01]  /*13aa0*/  IADD3 R6, R9.reuse, 0xc0, RZ ;  /* 0x000000c009067810 */ /* 0x040fe20007ffe0ff */
[----:B------:R-:W-:Y:S01]  /*13ab0*/  IMAD R7, R8, c[0x0][0x3e4], R7 ;  /* 0x0000f90008077a24 */ /* 0x000fe200078e0207 */
[----:B------:R-:W-:Y:S02]  /*13ac0*/  IADD3 R8, R9, 0x40, RZ ;  /* 0x0000004009087810 */ /* 0x000fe40007ffe0ff */
[----:B------:R-:W-:Y:S02]  /*13ad0*/  SHF.R.S32.HI R2, RZ, 0x1f, R3 ;  /* 0x0000001fff027819 */ /* 0x000fe40000011403 */
[----:B------:R-:W-:Y:S02]  /*13ae0*/  IADD3 R11, R11, R7, RZ ;  /* 0x000000070b0b7210 */ /* 0x000fe40007ffe0ff */
[----:B------:R-:W-:Y:S01]  /*13af0*/  IADD3 R7, R9, 0x80, RZ ;  /* 0x0000008009077810 */ /* 0x000fe20007ffe0ff */
[----:B------:R-:W-:-:S02]  /*13b00*/  IMAD R2, R2, c[0x0][0x3d8], RZ ;  /* 0x0000f60002027a24 */ /* 0x000fc400078e02ff */
[----:B------:R-:W-:-:S04]  /*13b10*/  IMAD.WIDE.U32 R10, R3, c[0x0][0x3d8], R10 ;  /* 0x0000f600030a7a25 */ /* 0x000fc800078e000a */
[----:B------:R-:W-:-:S04]  /*13b20*/  IMAD R2, R3, c[0x0][0x3dc], R2 ;  /* 0x0000f70003027a24 */ /* 0x000fc800078e0202 */
        /* <DEDUP_REMOVED lines=28> */
.L_x_1026:
[----:B------:R-:W-:Y:S05]  /*13cf0*/  BSYNC B0 ;  /* 0x0000000000007941 */ /* 0x000fea0003800000 */
.L_x_1025:
        /* <DEDUP_REMOVED lines=27> */
.L_x_1028:
[----:B------:R-:W-:Y:S05]  /*13eb0*/  BSYNC B0 ;  /* 0x0000000000007941 */ /* 0x000fea0003800000 */
.L_x_1027:
        /* <DEDUP_REMOVED lines=27> */
.L_x_1030:
[----:B------:R-:W-:Y:S05]  /*14070*/  BSYNC B0 ;  /* 0x0000000000007941 */ /* 0x000fea0003800000 */
.L_x_1029:
        /* <DEDUP_REMOVED lines=28> */
.L_x_1031:
        /* <DEDUP_REMOVED lines=12> */
.L_x_1783:


//--------------------- .text._ZN7cutlass13device_kernelIN5flash19enable_sm80_to_sm89INS1_16FlashAttnFwdSm80INS1_25CollectiveMainloopFwdSm80ILi8ELi1ELb0EN4cute5tupleIJNS5_1CILi128EEENS7_ILi64EEENS7_ILi256EEEEEELi256ENS_6half_tEfNS_4arch4Sm80ELb0ELb1ELb0ELb1ELb1ELb0ELb1ELb0EEENS1_21CollectiveEpilogueFwdINS6_IJS8_SA_S9_EEENS6_IJNS7_ILi1EEESI_SI_EEESC_SE_Li256ELb1ELb1ELb0ELb0EEENS1_19SingleTileSchedulerILb1ELb0ELb1ELi128EEEEEEEEEvNT_6ParamsE --------------------------
	.section	.text._ZN7cutlass13device_kernelIN5flash19enable_sm80_to_sm89INS1_16FlashAttnFwdSm80INS1_25CollectiveMainloopFwdSm80ILi8ELi1ELb0EN4cute5tupleIJNS5_1CILi128EEENS7_ILi64EEENS7_ILi256EEEEEELi256ENS_6half_tEfNS_4arch4Sm80ELb0ELb1ELb0ELb1ELb1ELb0ELb1ELb0EEENS1_21CollectiveEpilogueFwdINS6_IJS8_SA_S9_EEENS6_IJNS7_ILi1EEESI_SI_EEESC_SE_Li256ELb1ELb1ELb0ELb0EEENS1_19SingleTileSchedulerILb1ELb0ELb1ELi128EEEEEEEEEvNT_6ParamsE,"ax",@progbits
	.sectioninfo	@"SHI_REGISTERS=255"
	.align	128
.text._ZN7cutlass13device_kernelIN5flash19enable_sm80_to_sm89INS1_16FlashAttnFwdSm80INS1_25CollectiveMainloopFwdSm80ILi8ELi1ELb0EN4cute5tupleIJNS5_1CILi128EEENS7_ILi64EEENS7_ILi256EEEEEELi256ENS_6half_tEfNS_4arch4Sm80ELb0ELb1ELb0ELb1ELb1ELb0ELb1ELb0EEENS1_21CollectiveEpilogueFwdINS6_IJS8_SA_S9_EEENS6_IJNS7_ILi1EEESI_SI_EEESC_SE_Li256ELb1ELb1ELb0ELb0EEENS1_19SingleTileSchedulerILb1ELb0ELb1ELi128EEEEEEEEEvNT_6ParamsE:
        .type           _ZN7cutlass13device_kernelIN5flash19enable_sm80_to_sm89INS1_16FlashAttnFwdSm80INS1_25CollectiveMainloopFwdSm80ILi8ELi1ELb0EN4cute5tupleIJNS5_1CILi128EEENS7_ILi64EEENS7_ILi256EEEEEELi256ENS_6half_tEfNS_4arch4Sm80ELb0ELb1ELb0ELb1ELb1ELb0ELb1ELb0EEENS1_21CollectiveEpilogueFwdINS6_IJS8_SA_S9_EEENS6_IJNS7_ILi1EEESI_SI_EEESC_SE_Li256ELb1ELb1ELb0ELb0EEENS1_19SingleTileSchedulerILb1ELb0ELb1ELi128EEEEEEEEEvNT_6ParamsE,@function
        .size           _ZN7cutlass13device_kernelIN5flash19enable_sm80_to_sm89INS1_16FlashAttnFwdSm80INS1_25CollectiveMainloopFwdSm80ILi8ELi1ELb0EN4cute5tupleIJNS5_1CILi128EEENS7_ILi64EEENS7_ILi256EEEEEELi256ENS_6half_tEfNS_4arch4Sm80ELb0ELb1ELb0ELb1ELb1ELb0ELb1ELb0EEENS1_21CollectiveEpilogueFwdINS6_IJS8_SA_S9_EEENS6_IJNS7_ILi1EEESI_SI_EEESC_SE_Li256ELb1ELb1ELb0ELb0EEENS1_19SingleTileSchedulerILb1ELb0ELb1ELi128EEEEEEEEEvNT_6ParamsE,(.L_x_1784 - _ZN7cutlass13device_kernelIN5flash19enable_sm80_to_sm89INS1_16FlashAttnFwdSm80INS1_25CollectiveMainloopFwdSm80ILi8ELi1ELb0EN4cute5tupleIJNS5_1CILi128EEENS7_ILi64EEENS7_ILi256EEEEEELi256ENS_6half_tEfNS_4arch4Sm80ELb0ELb1ELb0ELb1ELb1ELb0ELb1ELb0EEENS1_21CollectiveEpilogueFwdINS6_IJS8_SA_S9_EEENS6_IJNS7_ILi1EEESI_SI_EEESC_SE_Li256ELb1ELb1ELb0ELb0EEENS1_19SingleTileSchedulerILb1ELb0ELb1ELi128EEEEEEEEEvNT_6ParamsE)
        .other          _ZN7cutlass13device_kernelIN5flash19enable_sm80_to_sm89INS1_16FlashAttnFwdSm80INS1_25CollectiveMainloopFwdSm80ILi8ELi1ELb0EN4cute5tupleIJNS5_1CILi128EEENS7_ILi64EEENS7_ILi256EEEEEELi256ENS_6half_tEfNS_4arch4Sm80ELb0ELb1ELb0ELb1ELb1ELb0ELb1ELb0EEENS1_21CollectiveEpilogueFwdINS6_IJS8_SA_S9_EEENS6_IJNS7_ILi1EEESI_SI_EEESC_SE_Li256ELb1ELb1ELb0ELb0EEENS1_19SingleTileSchedulerILb1ELb0ELb1ELi128EEEEEEEEEvNT_6ParamsE,@"STO_CUDA_ENTRY STV_DEFAULT"
_ZN7cutlass13device_kernelIN5flash19enable_sm80_to_sm89INS1_16FlashAttnFwdSm80INS1_25CollectiveMainloopFwdSm80ILi8ELi1ELb0EN4cute5tupleIJNS5_1CILi128EEENS7_ILi64EEENS7_ILi256EEEEEELi256ENS_6half_tEfNS_4arch4Sm80ELb0ELb1ELb0ELb1ELb1ELb0ELb1ELb0EEENS1_21CollectiveEpilogueFwdINS6_IJS8_SA_S9_EEENS6_IJNS7_ILi1EEESI_SI_EEESC_SE_Li256ELb1ELb1ELb0ELb0EEENS1_19SingleTileSchedulerILb1ELb0ELb1ELi128EEEEEEEEEvNT_6ParamsE:
        /* <DEDUP_REMOVED lines=20> */
.L_x_1033:
        /* <DEDUP_REMOVED lines=13> */
.L_x_1035:
[----:B------:R-:W-:Y:S02]  /*0210*/  ULDC UR5, c[0x0][0x54c] ;  /* 0x0001530000057ab9 */ /* 0x000fe40000000800 */
.L_x_1034:
[----:B------:R-:W-:Y:S02]  /*0220*/  ULDC UR4, c[0x0][0x548] ;  /* 0x0001520000047ab9 */ /* 0x000fe40000000800 */
[----:B------:R-:W-:-:S02]  /*0230*/  USHF.L.U32 UR26, UR27, 0x7, URZ ;  /* 0x000000071b1a7899 */ /* 0x000fc4000800063f */
[----:B------:R-:W-:-:S04]  /*0240*/  UIMAD UR4, UR5, UR4, URZ ;  /* 0x00000004050472a4 */ /* 0x000fc8000f8e023f */
[----:B------:R-:W-:-:S04]  /*0250*/  UISETP.GE.AND UP0, UPT, UR26, UR4, UPT ;  /* 0x000000041a00728c */ /* 0x000fc8000bf06270 */
[----:B------:R-:W-:Y:S01]  /*0260*/  USEL UR13, UR13, 0xffffffff, !UP0 ;  /* 0xffffffff0d0d7887 */ /* 0x000fe2000c000000 */
[----:B------:R-:W-:Y:S05]  /*0270*/  BRA `(.L_x_1036) ;  /* 0x000001b000007947 */ /* 0x000fea0003800000 */
.L_x_1032:
        /* <DEDUP_REMOVED lines=8> */
.L_x_1037:
        /* <DEDUP_REMOVED lines=13> */
.L_x_1039:
[----:B------:R-:W-:Y:S02]  /*03d0*/  ULDC UR5, c[0x0][0x54c] ;  /* 0x0001530000057ab9 */ /* 0x000fe40000000800 */
.L_x_1038:
[----:B------:R-:W-:Y:S02]  /*03e0*/  ULDC UR4, c[0x0][0x548] ;  /* 0x0001520000047ab9 */ /* 0x000fe40000000800 */
[----:B------:R-:W-:-:S02]  /*03f0*/  USHF.L.U32 UR26, UR27, 0x7, URZ ;  /* 0x000000071b1a7899 */ /* 0x000fc4000800063f */
[----:B------:R-:W-:-:S04]  /*0400*/  UIMAD UR4, UR5, UR4, URZ ;  /* 0x00000004050472a4 */ /* 0x000fc8000f8e023f */
[----:B------:R-:W-:-:S04]  /*0410*/  UISETP.GE.AND UP0, UPT, UR26, UR4, UPT ;  /* 0x000000041a00728c */ /* 0x000fc8000bf06270 */
[----:B------:R-:W-:-:S06]  /*0420*/  USEL UR13, UR13, 0xffffffff, !UP0 ;  /* 0xffffffff0d0d7887 */ /* 0x000fcc000c000000 */
.L_x_1036:
        /* <DEDUP_REMOVED lines=42> */
[----:B------:R1:W2:Y:S04]  /*06d0*/  LDG.E R0, [R4.64] ;  /* 0x0000001204007981 */ /* 0x0002a8000c1e1900 */
[----:B-1----:R-:W4:Y:S01]  /*06e0*/  LDG.E R4, [R4.64+0x4] ;  /* 0x0000041204047981 */ /* 0x002f22000c1e1900 */
[----:B--23--:R-:W1:Y:S08]  /*06f0*/  R2UR UR12, R0 ;  /* 0x00000000000c73c2 */ /* 0x00ce7000000e0000 */
[----:B----4-:R-:W1:Y:S02]  /*0700*/  R2UR UR4, R4 ;  /* 0x00000000040473c2 */ /* 0x010e6400000e0000 */
[----:B-1----:R-:W-:-:S06]  /*0710*/  UIADD3 UR12, -UR12, UR4, URZ ;  /* 0x000000040c0c7290 */ /* 0x002fcc000fffe13f */
.L_x_1040:
        /* <DEDUP_REMOVED lines=10> */
.L_x_1041:
        /* <DEDUP_REMOVED lines=12> */
.L_x_1042:
[----:B------:R-:W-:Y:S02]  /*0880*/  ULDC UR4, c[0x0][0x2c4] ;  /* 0x0000b10000047ab9 */ /* 0x000fe40000000800 */
[----:B------:R-:W-:-:S02]  /*0890*/  UISETP.NE.AND UP2, UPT, UR4, 0x1, UPT ;  /* 0x000000010400788c */ /* 0x000fc4000bf45270 */
[----:B------:R-:W-:Y:S02]  /*08a0*/  ULDC.64 UR6, c[0x0][0x2c8] ;  /* 0x0000b20000067ab9 */ /* 0x000fe40000000a00 */
[----:B------:R-:W-:Y:S02]  /*08b0*/  ULDC.64 UR4, c[0x0][0x328] ;  /* 0x0000ca0000047ab9 */ /* 0x000fe40000000a00 */
[----:B------:R-:W-:Y:S02]  /*08c0*/  UISETP.GE.AND UP1, UPT, UR5, 0x1, UPT ;  /* 0x000000010500788c */ /* 0x000fe4000bf26270 */
[----:B------:R-:W-:Y:S02]  /*08d0*/  UIADD3 UR8, -UR11, UR8, URZ ;  /* 0x000000080b087290 */ /* 0x000fe4000fffe13f */
[----:B------:R-:W-:Y:S02]  /*08e0*/  UIADD3 UR15, UR26, 0x7f, URZ ;  /* 0x0000007f1a0f7890 */ /* 0x000fe4000fffe03f */
[----:B------:R-:W-:Y:S01]  /*08f0*/  @UP2 UIADD3 UR16, UR26, 0x7f, URZ ;  /* 0x0000007f1a102890 */ /* 0x000fe2000fffe03f */
[----:B------:R-:W-:-:S03]  /*0900*/  PLOP3.LUT P0, PT, PT, PT, UP1, 0x40, 0x0 ;  /* 0x000000000000781c */ /* 0x000fc60003f0e818 */
[----:B------:R-:W-:Y:S02]  /*0910*/  UIMAD.WIDE.U32 UR16, UR16, UR6, URZ ;  /* 0x00000006101072a5 */ /* 0x000fe4000f8e003f */
[----:B---3--:R-:W-:Y:S02]  /*0920*/  UIADD3 UR6, UR8, 0x1, -UR12 ;  /* 0x0000000108067890 */ /* 0x008fe4000fffe80c */
[----:B------:R-:W-:-:S04]  /*0930*/  @UP2 USHF.R.U32.HI UR15, URZ, UR7, UR17 ;  /* 0x000000073f0f2299 */ /* 0x000fc80008011611 */
[----:B------:R-:W-:-:S04]  /*0940*/  UIADD3 UR6, UR6, UR15, URZ ;  /* 0x0000000f06067290 */ /* 0x000fc8000fffe03f */
[----:B------:R-:W-:Y:S01]  /*0950*/  UIADD3 UR4, UR6, UR4, URZ ;  /* 0x0000000406047290 */ /* 0x000fe2000fffe03f */
        /* <DEDUP_REMOVED lines=11> */
.L_x_1044:
[----:B------:R-:W-:Y:S02]  /*0a10*/  UISETP.NE.AND UP0, UPT, UR5, 0x1, UPT ;  /* 0x000000010500788c */ /* 0x000fe4000bf05270 */
[----:B------:R-:W-:Y:S02]  /*0a20*/  ULDC.64 UR6, c[0x0][0x330] ;  /* 0x0000cc0000067ab9 */ /* 0x000fe40000000a00 */
[----:B------:R-:W-:-:S07]  /*0a30*/  UIMAD.WIDE.U32 UR16, UR15, UR6, URZ ;  /* 0x000000060f1072a5 */ /* 0x000fce000f8e003f */
[----:B------:R-:W-:Y:S02]  /*0a40*/  @UP0 USHF.R.U32.HI UR15, URZ, UR7, UR17 ;  /* 0x000000073f0f0299 */ /* 0x000fe40008011611 */
.L_x_1045:
[----:B------:R-:W-:Y:S02]  /*0a50*/  ULDC UR6, c[0x0][0x32c] ;  /* 0x0000cb0000067ab9 */ /* 0x000fe40000000800 */
[----:B------:R-:W-:-:S04]  /*0a60*/  UIMAD UR6, UR15, UR5, UR6 ;  /* 0x000000050f0672a4 */ /* 0x000fc8000f8e0206 */
[----:B------:R-:W-:-:S04]  /*0a70*/  UISETP.LT.AND UP0, UPT, UR4, UR6, UPT ;  /* 0x000000060400728c */ /* 0x000fc8000bf01270 */
[----:B------:R-:W-:Y:S02]  /*0a80*/  USEL UR4, UR4, UR6, UP0 ;  /* 0x0000000604047287 */ /* 0x000fe40008000000 */
.L_x_1043:
[----:B------:R-:W-:Y:S01]  /*0a90*/  UIADD3 UR17, UR8, 0x3f, URZ ;  /* 0x0000003f08117890 */ /* 0x000fe2000fffe03f */
[----:B------:R-:W-:Y:S01]  /*0aa0*/  PLOP3.LUT P0, PT, PT, PT, UP1, 0x40, 0x0 ;  /* 0x000000000000781c */ /* 0x000fe20003f0e818 */
[----:B------:R-:W-:Y:S02]  /*0ab0*/  UIADD3 UR15, UR4, 0x3f, URZ ;  /* 0x0000003f040f7890 */ /* 0x000fe4000fffe03f */
[----:B------:R-:W-:Y:S02]  /*0ac0*/  ULDC.64 UR6, c[0x0][0x2c8] ;  /* 0x0000b20000067ab9 */ /* 0x000fe40000000a00 */
[----:B------:R-:W-:Y:S02]  /*0ad0*/  UIMAD.WIDE.U32 UR22, UR26, UR6, URZ ;  /* 0x000000061a1672a5 */ /* 0x000fe4000f8e003f */
[----:B------:R-:W-:Y:S02]  /*0ae0*/  USHF.R.S32.HI UR16, URZ, 0x1f, UR17 ;  /* 0x0000001f3f107899 */ /* 0x000fe40008011411 */
[----:B------:R-:W-:-:S02]  /*0af0*/  USHF.R.S32.HI UR6, URZ, 0x1f, UR15 ;  /* 0x0000001f3f067899 */ /* 0x000fc4000801140f */
[----:B------:R-:W-:Y:S02]  /*0b00*/  ULEA.HI UR16, UR16, UR17, URZ, 0x6 ;  /* 0x0000001110107291 */ /* 0x000fe4000f8f303f */
[----:B------:R-:W-:Y:S02]  /*0b10*/  ULEA.HI UR6, UR6, UR15, URZ, 0x6 ;  /* 0x0000000f06067291 */ /* 0x000fe4000f8f303f */
[----:B------:R-:W-:Y:S02]  /*0b20*/  UMOV UR4, UR26 ;  /* 0x0000001a00047c82 */ /* 0x000fe40008000000 */
[----:B------:R-:W-:Y:S02]  /*0b30*/  @UP2 USHF.R.U32.HI UR4, URZ, UR7, UR23 ;  /* 0x000000073f042299 */ /* 0x000fe40008011617 */
[----:B------:R-:W-:Y:S02]  /*0b40*/  USHF.R.S32.HI UR16, URZ, 0x6, UR16 ;  /* 0x000000063f107899 */ /* 0x000fe40008011410 */
[----:B------:R-:W-:-:S02]  /*0b50*/  USHF.R.S32.HI UR22, URZ, 0x6, UR6 ;  /* 0x000000063f167899 */ /* 0x000fc40008011406 */
[----:B------:R-:W-:Y:S02]  /*0b60*/  UIADD3 UR23, UR8, -UR12, URZ ;  /* 0x8000000c08177290 */ /* 0x000fe4000fffe03f */
[----:B------:R-:W-:Y:S02]  /*0b70*/  UISETP.LT.AND UP0, UPT, UR16, UR22, UPT ;  /* 0x000000161000728c */ /* 0x000fe4000bf01270 */
[----:B------:R-:W-:Y:S02]  /*0b80*/  UIADD3 UR7, UR23, UR4, URZ ;  /* 0x0000000417077290 */ /* 0x000fe4000fffe03f */
[----:B------:R-:W-:Y:S02]  /*0b90*/  ULDC UR6, c[0x0][0x324] ;  /* 0x0000c90000067ab9 */ /* 0x000fe40000000800 */
[----:B------:R-:W-:Y:S02]  /*0ba0*/  USEL UR22, UR16, UR22, UP0 ;  /* 0x0000001610167287 */ /* 0x000fe40008000000 */
[----:B------:R-:W-:Y:S01]  /*0bb0*/  UIADD3 UR6, UR7, -UR6, URZ ;  /* 0x8000000607067290 */ /* 0x000fe2000fffe03f */
        /* <DEDUP_REMOVED lines=12> */
.L_x_1047:
[----:B------:R-:W-:-:S03]  /*0c80*/  UISETP.NE.AND UP0, UPT, UR5, 0x1, UPT ;  /* 0x000000010500788c */ /* 0x000fc6000bf05270 */
[----:B------:R-:W-:Y:S02]  /*0c90*/  ULDC.64 UR4, c[0x0][0x330] ;  /* 0x0000cc0000047ab9 */ /* 0x000fe40000000a00 */
[----:B------:R-:W-:-:S07]  /*0ca0*/  UIMAD.WIDE.U32 UR16, UR7, UR4, URZ ;  /* 0x00000004071072a5 */ /* 0x000fce000f8e003f */
[----:B------:R-:W-:Y:S02]  /*0cb0*/  @UP0 UMOV UR15, UR17 ;  /* 0x00000011000f0c82 */ /* 0x000fe40008000000 */
[----:B------:R-:W-:Y:S02]  /*0cc0*/  @UP0 USHF.R.U32.HI UR7, URZ, UR5, UR15 ;  /* 0x000000053f070299 */ /* 0x000fe4000801160f */
.L_x_1048:
[----:B------:R-:W-:Y:S02]  /*0cd0*/  ULDC UR4, c[0x0][0x32c] ;  /* 0x0000cb0000047ab9 */ /* 0x000fe40000000800 */
[----:B------:R-:W-:-:S04]  /*0ce0*/  UIMAD UR4, UR7, UR4, URZ ;  /* 0x00000004070472a4 */ /* 0x000fc8000f8e023f */
[----:B------:R-:W-:-:S04]  /*0cf0*/  UISETP.LT.AND UP0, UPT, UR6, UR4, UPT ;  /* 0x000000040600728c */ /* 0x000fc8000bf01270 */
[----:B------:R-:W-:-:S04]  /*0d00*/  USEL UR6, UR6, UR4, !UP0 ;  /* 0x0000000406067287 */ /* 0x000fc8000c000000 */
.L_x_1046:
[----:B------:R-:W-:Y:S01]  /*0d10*/  USHF.R.S32.HI UR4, URZ, 0x1f, UR6 ;  /* 0x0000001f3f047899 */ /* 0x000fe20008011406 */
[----:B------:R-:W-:Y:S01]  /*0d20*/  PLOP3.LUT P2, PT, PT, PT, PT, 0x80, 0x0 ;  /* 0x000000000000781c */ /* 0x000fe20003f4f070 */
[----:B------:R-:W-:Y:S01]  /*0d30*/  IMAD.MOV.U32 R3, RZ, RZ, RZ ;  /* 0x000000ffff037224 */ /* 0x000fe200078e00ff */
[----:B------:R-:W-:Y:S01]  /*0d40*/  MOV R4, RZ ;  /* 0x000000ff00047202 */ /* 0x000fe20000000f00 */
[----:B------:R-:W-:Y:S01]  /*0d50*/  ULEA.HI UR4, UR4, UR6, URZ, 0x6 ;  /* 0x0000000604047291 */ /* 0x000fe2000f8f303f */
[----:B------:R-:W-:Y:S01]  /*0d60*/  IMAD.MOV.U32 R130, RZ, RZ, RZ ;  /* 0x000000ffff827224 */ /* 0x000fe200078e00ff */
[----:B------:R-:W-:Y:S01]  /*0d70*/  CS2R R126, SRZ ;  /* 0x00000000007e7805 */ /* 0x000fe2000001ff00 */
[----:B------:R-:W-:Y:S01]  /*0d80*/  IMAD.MOV.U32 R128, RZ, RZ, RZ ;  /* 0x000000ffff807224 */ /* 0x000fe200078e00ff */
        /* <DEDUP_REMOVED lines=88> */
[----:B------:R-:W-:Y:S01]  /*1310*/  USHF.R.S32.HI UR9, URZ, 0x1f, UR13 ;  /* 0x0000001f3f097899 */ /* 0x000fe2000801140d */
[----:B------:R-:W-:Y:S01]  /*1320*/  PLOP3.LUT P0, PT, PT, PT, UP2, 0x80, 0x0 ;  /* 0x000000000000781c */ /* 0x000fe20003f0f028 */
[----:B------:R-:W-:Y:S01]  /*1330*/  IMAD.IADD R15, R83, 0x1, -R15 ;  /* 0x00000001530f7824 */ /* 0x000fe200078e0a0f */
[----:B------:R-:W-:Y:S01]  /*1340*/  ULDC.64 UR4, c[0x0][0x1b8] ;  /* 0x00006e0000047ab9 */ /* 0x000fe20000000a00 */
[----:B------:R-:W-:Y:S01]  /*1350*/  IMAD.SHL.U32 R231, R12, 0x40, RZ ;  /* 0x000000400ce77824 */ /* 0x000fe200078e00ff */
[----:B------:R-:W-:Y:S01]  /*1360*/  UIADD3 UR15, UR15, UR6, URZ ;  /* 0x000000060f0f7290 */ /* 0x000fe2000fffe03f */
[C---:B------:R-:W-:Y:S01]  /*1370*/  IMAD R235, R15.reuse, 0x20, R12 ;  /* 0x000000200feb7824 */ /* 0x040fe200078e020c */
[----:B------:R-:W-:Y:S01]  /*1380*/  UIMAD UR6, UR20, UR4, URZ ;  /* 0x00000004140672a4 */ /* 0x000fe2000f8e023f */
[----:B------:R-:W-:Y:S01]  /*1390*/  IMAD.SHL.U32 R203, R15, 0x8, RZ ;  /* 0x000000080fcb7824 */ /* 0x000fe200078e00ff */
[----:B------:R-:W-:Y:S01]  /*13a0*/  USEL UR9, UR9, URZ, !UP3 ;  /* 0x0000003f09097287 */ /* 0x000fe2000d800000 */
[----:B------:R-:W-:Y:S01]  /*13b0*/  LOP3.LUT R231, R231, 0x1c0, RZ, 0xc0, !PT ;  /* 0x000001c0e7e77812 */ /* 0x000fe200078ec0ff */
[----:B------:R-:W-:Y:S01]  /*13c0*/  UIMAD UR6, UR10, UR5, UR6 ;  /* 0x000000050a0672a4 */ /* 0x000fe2000f8e0206 */
[----:B------:R-:W-:Y:S01]  /*13d0*/  IADD3 R0, R235, UR26, RZ ;  /* 0x0000001aeb007c10 */ /* 0x000fe2000fffe0ff */
[----:B------:R-:W-:Y:S01]  /*13e0*/  UIMAD.WIDE.U32 UR16, UR10, UR4, UR14 ;  /* 0x000000040a1072a5 */ /* 0x000fe2000f8e000e */
[C---:B------:R-:W-:Y:S01]  /*13f0*/  IADD3 R14, R203.reuse, 0x40, RZ ;  /* 0x00000040cb0e7810 */ /* 0x040fe20007ffe0ff */
[----:B------:R-:W-:Y:S01]  /*1400*/  USEL UR14, UR13, URZ, !UP3 ;  /* 0x0000003f0d0e7287 */ /* 0x000fe2000d800000 */
[C---:B------:R-:W-:Y:S01]  /*1410*/  IADD3 R13, R203.reuse, 0x80, RZ ;  /* 0x00000080cb0d7810 */ /* 0x040fe20007ffe0ff */
[----:B------:R-:W-:Y:S01]  /*1420*/  ULDC.64 UR4, c[0x0][0x1c0] ;  /* 0x0000700000047ab9 */ /* 0x000fe20000000a00 */
[----:B-1----:R-:W-:Y:S01]  /*1430*/  @P1 IMAD.HI.U32 R3, R0, c[0x0][0x2c8], RZ ;  /* 0x0000b20000031a27 */ /* 0x002fe200078e00ff */
[----:B------:R-:W-:Y:S01]  /*1440*/  UIMAD UR9, UR9, UR4, URZ ;  /* 0x00000004090972a4 */ /* 0x000fe2000f8e023f */
[----:B------:R-:W-:Y:S01]  /*1450*/  LEA.HI R8, R84, R83, RZ, 0x6 ;  /* 0x0000005354087211 */ /* 0x000fe200078f30ff */
[----:B------:R-:W-:Y:S01]  /*1460*/  UIADD3 UR17, UR17, UR6, URZ ;  /* 0x0000000611117290 */ /* 0x000fe2000fffe03f */
[--C-:B------:R-:W-:Y:S01]  /*1470*/  IMAD.MOV.U32 R5, RZ, RZ, R0.reuse ;  /* 0x000000ffff057224 */ /* 0x100fe200078e0000 */
[----:B------:R-:W-:Y:S01]  /*1480*/  UIMAD UR5, UR14, UR5, UR9 ;  /* 0x000000050e0572a4 */ /* 0x000fe2000f8e0209 */
[----:B------:R-:W-:Y:S01]  /*1490*/  @P0 SHF.R.U32.HI R5, RZ, c[0x0][0x2cc], R3 ;  /* 0x0000b300ff050a19 */ /* 0x000fe20000011603 */
[----:B------:R-:W-:Y:S01]  /*14a0*/  UIMAD.WIDE.U32 UR14, UR14, UR4, UR16 ;  /* 0x000000040e0e72a5 */ /* 0x000fe2000f8e0010 */
[----:B------:R-:W-:Y:S01]  /*14b0*/  ISETP.GE.AND P4, PT, R203, c[0x0][0x198], PT ;  /* 0x00006600cb007a0c */ /* 0x000fe20003f86270 */
[----:B------:R-:W-:Y:S01]  /*14c0*/  IMAD.SHL.U32 R8, R8, 0x8, RZ ;  /* 0x0000000808087824 */ /* 0x000fe200078e00ff */
[--C-:B------:R-:W-:Y:S01]  /*14d0*/  SHF.R.S32.HI R4, RZ, 0x1f, R5.reuse ;  /* 0x0000001fff047819 */ /* 0x100fe20000011405 */
[----:B------:R-:W-:Y:S01]  /*14e0*/  UIADD3 UR5, UR15, UR5, URZ ;  /* 0x000000050f057290 */ /* 0x000fe2000fffe03f */
[----:B------:R-:W-:Y:S01]  /*14f0*/  IMAD.MOV R3, RZ, RZ, -R5 ;  /* 0x000000ffff037224 */ /* 0x000fe200078e0a05 */
[----:B------:R-:W-:Y:S01]  /*1500*/  ULDC UR4, c[0x0][0x2c4] ;  /* 0x0000b10000047ab9 */ /* 0x000fe20000000800 */
[----:B------:R-:W-:Y:S01]  /*1510*/  IMAD.U32 R7, RZ, RZ, UR15 ;  /* 0x0000000fff077e24 */ /* 0x000fe2000f8e00ff */
[----:B------:R-:W-:Y:S01]  /*1520*/  UIMAD UR4, UR12, UR4, URZ ;  /* 0x000000040c0472a4 */ /* 0x000fe2000f8e023f */
[----:B------:R-:W-:Y:S01]  /*1530*/  IMAD R3, R3, c[0x0][0x2c4], R0 ;  /* 0x0000b10003037a24 */ /* 0x000fe200078e0200 */
[----:B------:R-:W-:Y:S01]  /*1540*/  ISETP.GE.AND P3, PT, R14, c[0x0][0x198], PT ;  /* 0x000066000e007a0c */ /* 0x000fe20003f66270 */
[----:B------:R-:W-:Y:S01]  /*1550*/  IMAD.U32 R6, RZ, RZ, UR14 ;  /* 0x0000000eff067e24 */ /* 0x000fe2000f8e00ff */
[----:B------:R-:W-:Y:S01]  /*1560*/  ISETP.GE.AND P6, PT, R13, c[0x0][0x198], PT ;  /* 0x000066000d007a0c */ /* 0x000fe20003fc6270 */
[----:B------:R-:W-:Y:S01]  /*1570*/  IMAD.U32 R7, RZ, RZ, UR5 ;  /* 0x00000005ff077e24 */ /* 0x000fe2000f8e00ff */
[----:B------:R-:W-:Y:S01]  /*1580*/  SHF.R.S32.HI R0, RZ, 0x1f, R3 ;  /* 0x0000001fff007819 */ /* 0x000fe20000011403 */
[----:B------:R-:W-:Y:S01]  /*1590*/  IMAD R4, R4, c[0x0][0x1b0], RZ ;  /* 0x00006c0004047a24 */ /* 0x000fe200078e02ff */
[----:B------:R-:W-:Y:S01]  /*15a0*/  BSSY B0, `(.L_x_1050) ;  /* 0x0000036000007945 */ /* 0x000fe20003800000 */
[----:B------:R-:W-:-:S04]  /*15b0*/  IMAD.WIDE.U32 R6, R5, c[0x0][0x1b0], R6 ;  /* 0x00006c0005067a25 */ /* 0x000fc800078e0006 */
[----:B------:R-:W-:Y:S02]  /*15c0*/  IMAD R4, R5, c[0x0][0x1b4], R4 ;  /* 0x00006d0005047a24 */ /* 0x000fe400078e0204 */
[----:B------:R-:W-:Y:S02]  /*15d0*/  IMAD R0, R0, c[0x0][0x1a8], RZ ;  /* 0x00006a0000007a24 */ /* 0x000fe400078e02ff */
[----:B------:R-:W-:Y:S01]  /*15e0*/  IMAD.IADD R7, R7, 0x1, R4 ;  /* 0x0000000107077824 */ /* 0x000fe200078e0204 */
[----:B------:R-:W-:Y:S01]  /*15f0*/  LEA.HI R4, R84, R83, RZ, 0x4 ;  /* 0x0000005354047211 */ /* 0x000fe200078f20ff */
[C---:B------:R-:W-:Y:S02]  /*1600*/  IMAD R5, R3.reuse, c[0x0][0x1ac], R0 ;  /* 0x00006b0003057a24 */ /* 0x040fe400078e0200 */
[----:B------:R-:W-:Y:S01]  /*1610*/  IMAD.WIDE.U32 R6, R3, c[0x0][0x1a8], R6 ;  /* 0x00006a0003067a25 */ /* 0x000fe200078e0006 */
[----:B------:R-:W-:-:S03]  /*1620*/  LOP3.LUT R0, R4, 0xfffffff0, RZ, 0xc0, !PT ;  /* 0xfffffff004007812 */ /* 0x000fc600078ec0ff */
[----:B------:R-:W-:Y:S01]  /*1630*/  IMAD.IADD R7, R7, 0x1, R5 ;  /* 0x0000000107077824 */ /* 0x000fe200078e0205 */
[----:B------:R-:W-:Y:S01]  /*1640*/  LEA R16, P0, R6, c[0x0][0x160], 0x1 ;  /* 0x0000580006107a11 */ /* 0x000fe200078008ff */
[----:B------:R-:W-:Y:S01]  /*1650*/  IMAD.IADD R0, R83, 0x1, -R0 ;  /* 0x0000000153007824 */ /* 0x000fe200078e0a00 */
[----:B------:R-:W-:Y:S01]  /*1660*/  IADD3 R5, R12, UR26, RZ ;  /* 0x0000001a0c057c10 */ /* 0x000fe2000fffe0ff */
[----:B------:R-:W-:Y:S01]  /*1670*/  IMAD.MOV.U32 R3, RZ, RZ, 0x10 ;  /* 0x00000010ff037424 */ /* 0x000fe200078e00ff */
[----:B------:R-:W-:Y:S01]  /*1680*/  LEA.HI.X R7, R6, c[0x0][0x164], R7, 0x1, P0 ;  /* 0x0000590006077a11 */ /* 0x000fe200000f0c07 */
[----:B------:R1:W3:Y:S01]  /*1690*/  SHFL.IDX PT, R18, R16, RZ, 0x181f ;  /* 0x00181fff10127589 */ /* 0x0002e200000e0000 */
[----:B------:R-:W-:Y:S02]  /*16a0*/  SHF.R.S32.HI R6, RZ, 0x1f, R0 ;  /* 0x0000001fff067819 */ /* 0x000fe40000011400 */
[----:B------:R-:W-:Y:S01]  /*16b0*/  ISETP.GE.AND P0, PT, R5, UR4, PT ;  /* 0x0000000405007c0c */ /* 0x000fe2000bf06270 */
[----:B------:R1:W4:Y:S01]  /*16c0*/  SHFL.IDX PT, R19, R7, RZ, 0x181f ;  /* 0x00181fff07137589 */ /* 0x00032200000e0000 */
[----:B------:R-:W-:-:S04]  /*16d0*/  LEA.HI R6, R6, R0, RZ, 0x3 ;  /* 0x0000000006067211 */ /* 0x000fc800078f18ff */
[----:B------:R-:W-:-:S05]  /*16e0*/  LOP3.LUT R9, R6, 0xfffffff8, RZ, 0xc0, !PT ;  /* 0xfffffff806097812 */ /* 0x000fca00078ec0ff */
[----:B------:R-:W-:Y:S01]  /*16f0*/  IMAD.IADD R9, R0, 0x1, -R9 ;  /* 0x0000000100097824 */ /* 0x000fe200078e0a09 */
[----:B------:R-:W-:-:S04]  /*1700*/  IADD3 R0, R203, 0xc0, RZ ;  /* 0x000000c0cb007810 */ /* 0x000fc80007ffe0ff */
[----:B------:R-:W-:Y:S01]  /*1710*/  ISETP.GE.AND P5, PT, R0, c[0x0][0x198], PT ;  /* 0x0000660000007a0c */ /* 0x000fe20003fa6270 */
[----:B--2---:R2:W5:Y:S03]  /*1720*/  @P2 R2UR UR9, R2 ;  /* 0x00000000020923c2 */ /* 0x00456600000e0000 */
[----:B------:R-:W-:Y:S01]  /*1730*/  R2P PR, R9, 0x6 ;  /* 0x0000000609007804 */ /* 0x000fe20000000000 */
[----:B-----5:R-:W-:-:S04]  /*1740*/  @!UP0 UMOV UR9, UR13 ;  /* 0x0000000d00098c82 */ /* 0x020fc80008000000 */
[----:B------:R-:W-:Y:S02]  /*1750*/  SEL R3, R3, 0xfffffff0, !P1 ;  /* 0xfffffff003037807 */ /* 0x000fe40004800000 */
[----:B--2---:R-:W-:Y:S02]  /*1760*/  SHF.R.U32.HI R2, RZ, 0x3, R231 ;  /* 0x00000003ff027819 */ /* 0x004fe400000116e7 */
[----:B------:R-:W-:-:S04]  /*1770*/  LOP3.LUT R231, R231, 0x38, R203, 0xf8, !PT ;  /* 0x00000038e7e77812 */ /* 0x000fc800078ef8cb */
[----:B------:R-:W-:Y:S01]  /*1780*/  LOP3.LUT R231, R231, R2, RZ, 0x3c, !PT ;  /* 0x00000002e7e77212 */ /* 0x000fe200078e3cff */
[----:B------:R-:W-:-:S03]  /*1790*/  IMAD.MOV.U32 R2, RZ, RZ, 0x20 ;  /* 0x00000020ff027424 */ /* 0x000fc600078e00ff */
[----:B------:R-:W-:Y:S02]  /*17a0*/  LOP3.LUT R231, R231, 0xfffffe00, R8, 0xf8, !PT ;  /* 0xfffffe00e7e77812 */ /* 0x000fe400078ef808 */
[----:B------:R-:W-:Y:S01]  /*17b0*/  SEL R2, R2, 0xffffffe0, !P2 ;  /* 0xffffffe002027807 */ /* 0x000fe20005000000 */
[----:B------:R-:W-:Y:S05]  /*17c0*/  @P0 BRA `(.L_x_1051) ;  /* 0x0000013000000947 */ /* 0x000fea0003800000 */
[----:B-1-34-:R-:W-:Y:S01]  /*17d0*/  SHF.R.S32.HI R11, RZ, 0x1f, R14 ;  /* 0x0000001fff0b7819 */ /* 0x01afe2000001140e */
        /* <DEDUP_REMOVED lines=18> */
.L_x_1051:
[----:B-1-34-:R-:W-:Y:S05]  /*1900*/  BSYNC B0 ;  /* 0x0000000000007941 */ /* 0x01afea0003800000 */
.L_x_1050:
        /* <DEDUP_REMOVED lines=25> */
.L_x_1053:
[----:B------:R-:W-:Y:S05]  /*1aa0*/  BSYNC B0 ;  /* 0x0000000000007941 */ /* 0x000fea0003800000 */
.L_x_1052:
        /* <DEDUP_REMOVED lines=25> */
.L_x_1055:
[----:B------:R-:W-:Y:S05]  /*1c40*/  BSYNC B0 ;  /* 0x0000000000007941 */ /* 0x000fea0003800000 */
.L_x_1054:
[----:B-12---:R-:W-:Y:S01]  /*1c50*/  SHFL.IDX PT, R16, R16, 0x3, 0x181f ;  /* 0x00781f0010107f89 */ /* 0x006fe200000e0000 */
[----:B------:R-:W-:Y:S01]  /*1c60*/  IADD3 R5, R5, 0x60, RZ ;  /* 0x0000006005057810 */ /* 0x000fe20007ffe0ff */
[----:B------:R-:W-:Y:S01]  /*1c70*/  UIADD3 UR28, UR22, -0x1, URZ ;  /* 0xffffffff161c7890 */ /* 0x000fe2000fffe03f */
[----:B------:R-:W-:Y:S01]  /*1c80*/  SHF.R.S32.HI R202, RZ, 0x1f, R14 ;  /* 0x0000001fffca7819 */ /* 0x000fe2000001140e */
[----:B---3--:R-:W1:Y:S01]  /*1c90*/  SHFL.IDX PT, R17, R7, 0x3, 0x181f ;  /* 0x00781f0007117f89 */ /* 0x008e6200000e0000 */
[----:B------:R-:W-:Y:S01]  /*1ca0*/  ISETP.GE.AND P0, PT, R5, UR4, PT ;  /* 0x0000000405007c0c */ /* 0x000fe2000bf06270 */
[----:B------:R-:W-:Y:S01]  /*1cb0*/  IMAD.MOV.U32 R232, RZ, RZ, c[0x0][0x2b8] ;  /* 0x0000ae00ffe87624 */ /* 0x000fe200078e00ff */
[----:B------:R-:W-:Y:S01]  /*1cc0*/  SHF.R.S32.HI R201, RZ, 0x1f, R13 ;  /* 0x0000001fffc97819 */ /* 0x000fe2000001140d */
[----:B------:R-:W-:Y:S01]  /*1cd0*/  USHF.L.U32 UR21, UR28, 0x6, URZ ;  /* 0x000000061c157899 */ /* 0x000fe2000800063f */
        /* <DEDUP_REMOVED lines=8> */
[----:B------:R-:W-:Y:S01]  /*1d60*/  LOP3.LUT R202, R202, 0xfffffff8, RZ, 0xc0, !PT ;  /* 0xfffffff8caca7812 */ /* 0x000fe200078ec0ff */
[----:B------:R-:W-:Y:S01]  /*1d70*/  UIMAD.WIDE.U32 UR14, UR9, UR4, URZ ;  /* 0x00000004090e72a5 */ /* 0x000fe2000f8e003f */
[----:B------:R-:W-:Y:S01]  /*1d80*/  LOP3.LUT R201, R201, 0xfffffff8, RZ, 0xc0, !PT ;  /* 0xfffffff8c9c97812 */ /* 0x000fe200078ec0ff */
[----:B------:R-:W-:Y:S01]  /*1d90*/  UIMAD UR6, UR9, UR5, UR6 ;  /* 0x00000005090672a4 */ /* 0x000fe2000f8e0206 */
[----:B------:R-:W-:Y:S01]  /*1da0*/  ISETP.NE.AND P2, PT, R232, 0x1, PT ;  /* 0x00000001e800780c */ /* 0x000fe20003f45270 */
[----:B------:R-:W-:Y:S01]  /*1db0*/  IMAD.MOV.U32 R233, RZ, RZ, RZ ;  /* 0x000000ffffe97224 */ /* 0x000fe200078e00ff */
[----:B------:R-:W-:Y:S01]  /*1dc0*/  LOP3.LUT R200, R200, 0xfffffff8, RZ, 0xc0, !PT ;  /* 0xfffffff8c8c87812 */ /* 0x000fe200078ec0ff */
[----:B------:R-:W-:Y:S01]  /*1dd0*/  UIADD3 UR6, UR15, UR6, URZ ;  /* 0x000000060f067290 */ /* 0x000fe2000fffe03f */
[----:B------:R-:W-:Y:S01]  /*1de0*/  IADD3 R8, R235, UR21, RZ ;  /* 0x00000015eb087c10 */ /* 0x000fe2000fffe0ff */
[----:B------:R-:W-:Y:S01]  /*1df0*/  ULDC.64 UR4, c[0x0][0x1e8] ;  /* 0x00007a0000047ab9 */ /* 0x000fe20000000a00 */
[----:B-1--4-:R-:W-:-:S02]  /*1e00*/  @!P0 IMAD.WIDE R18, R203, 0x2, R16 ;  /* 0x00000002cb128825 */ /* 0x012fc400078e0210 */
[C---:B------:R-:W-:Y:S02]  /*1e10*/  ISETP.GE.AND P1, PT, R8.reuse, UR8, PT ;  /* 0x0000000808007c0c */ /* 0x040fe4000bf26270 */
[----:B------:R-:W-:Y:S01]  /*1e20*/  IADD3 R234, R8, UR11, RZ ;  /* 0x0000000b08ea7c10 */ /* 0x000fe2000fffe0ff */
        /* <DEDUP_REMOVED lines=18> */
[----:B------:R3:W2:Y:S01]  /*1f50*/  @!P1 LDG.E R233, [R10.64] ;  /* 0x000000120ae99981 */ /* 0x0006a2000c1e1900 */
[----:B------:R-:W-:Y:S01]  /*1f60*/  IMAD.MOV R5, RZ, RZ, -R5 ;  /* 0x000000ffff057224 */ /* 0x000fe200078e0a05 */
[----:B------:R-:W-:Y:S01]  /*1f70*/  UIMAD.WIDE.U32 UR16, UR10, UR4, URZ ;  /* 0x000000040a1072a5 */ /* 0x000fe2000f8e003f */
[----:B------:R-:W-:Y:S01]  /*1f80*/  SHF.R.S32.HI R8, RZ, 0x4, R4 ;  /* 0x00000004ff087819 */ /* 0x000fe20000011404 */
[----:B------:R-:W-:Y:S01]  /*1f90*/  UIMAD UR4, UR20, UR4, URZ ;  /* 0x00000004140472a4 */ /* 0x000fe2000f8e023f */
[----:B------:R-:W-:Y:S01]  /*1fa0*/  IMAD R234, R5, c[0x0][0x2b8], R234 ;  /* 0x0000ae0005ea7a24 */ /* 0x000fe200078e02ea */
[----:B------:R-:W-:Y:S01]  /*1fb0*/  ISETP.GE.AND P3, PT, R203, c[0x0][0x1d4], PT ;  /* 0x00007500cb007a0c */ /* 0x000fe20003f66270 */
[----:B------:R-:W-:Y:S01]  /*1fc0*/  IMAD.SHL.U32 R229, R12, 0x8, RZ ;  /* 0x000000080ce57824 */ /* 0x000fe200078e00ff */
[----:B------:R-:W-:Y:S01]  /*1fd0*/  UIMAD UR4, UR10, UR5, UR4 ;  /* 0x000000050a0472a4 */ /* 0x000fe2000f8e0204 */
[----:B------:R-:W-:Y:S01]  /*1fe0*/  LEA.HI R7, R4, R8, RZ, 0x1 ;  /* 0x0000000804077211 */ /* 0x000fe200078f08ff */
[----:B-1----:R-:W-:Y:S01]  /*1ff0*/  IMAD.WIDE.U32 R18, R234, c[0x0][0x208], RZ ;  /* 0x00008200ea127a25 */ /* 0x002fe200078e00ff */
[----:B------:R-:W-:Y:S01]  /*2000*/  SHF.R.S32.HI R20, RZ, 0x1f, R234 ;  /* 0x0000001fff147819 */ /* 0x000fe200000114ea */
[----:B------:R-:W-:Y:S01]  /*2010*/  UIADD3 UR9, UR17, UR4, URZ ;  /* 0x0000000411097290 */ /* 0x000fe2000fffe03f */
[----:B------:R-:W-:Y:S01]  /*2020*/  LOP3.LUT R7, R7, 0xfffffffe, RZ, 0xc0, !PT ;  /* 0xfffffffe07077812 */ /* 0x000fe200078ec0ff */
[----:B------:R-:W-:Y:S01]  /*2030*/  IMAD.U32 R80, RZ, RZ, UR21 ;  /* 0x00000015ff507e24 */ /* 0x000fe2000f8e00ff */
[----:B------:R-:W-:Y:S01]  /*2040*/  ULDC.64 UR4, c[0x0][0x210] ;  /* 0x0000840000047ab9 */ /* 0x000fe20000000a00 */
[C---:B------:R-:W-:Y:S01]  /*2050*/  IMAD R5, R20.reuse, c[0x0][0x1e0], RZ ;  /* 0x0000780014057a24 */ /* 0x040fe200078e02ff */
[----:B------:R-:W-:Y:S01]  /*2060*/  UIMAD UR20, UR20, UR4, URZ ;  /* 0x00000004141472a4 */ /* 0x000fe2000f8e023f */
[----:B------:R-:W-:Y:S01]  /*2070*/  IMAD R20, R20, c[0x0][0x208], RZ ;  /* 0x0000820014147a24 */ /* 0x000fe200078e02ff */
[----:B------:R-:W-:Y:S01]  /*2080*/  UIMAD.WIDE.U32 UR24, UR10, UR4, URZ ;  /* 0x000000040a1872a5 */ /* 0x000fe2000f8e003f */
[C---:B------:R-:W-:Y:S01]  /*2090*/  IMAD R5, R234.reuse, c[0x0][0x1e4], R5 ;  /* 0x00007900ea057a24 */ /* 0x040fe200078e0205 */
[----:B------:R-:W-:Y:S01]  /*20a0*/  UIMAD UR20, UR10, UR5, UR20 ;  /* 0x000000050a1472a4 */ /* 0x000fe2000f8e0214 */
[----:B------:R-:W-:Y:S01]  /*20b0*/  IMAD R20, R234, c[0x0][0x20c], R20 ;  /* 0x00008300ea147a24 */ /* 0x000fe200078e0214 */
[----:B------:R-:W-:Y:S01]  /*20c0*/  IADD3 R12, -R12, UR8, -R80 ;  /* 0x000000080c0c7c10 */ /* 0x000fe2000fffe950 */
[----:B------:R-:W-:Y:S01]  /*20d0*/  IMAD.IADD R7, R8, 0x1, -R7 ;  /* 0x0000000108077824 */ /* 0x000fe200078e0a07 */
[----:B------:R-:W-:Y:S01]  /*20e0*/  UIADD3 UR20, UR25, UR20, URZ ;  /* 0x0000001419147290 */ /* 0x000fe2000fffe03f */
[----:B---3--:R-:W-:Y:S01]  /*20f0*/  IMAD.WIDE.U32 R10, R234, c[0x0][0x1e0], RZ ;  /* 0x00007800ea0a7a25 */ /* 0x008fe200078e00ff */
[----:B------:R-:W-:Y:S01]  /*2100*/  ISETP.GE.AND P1, PT, R12, 0x1, PT ;  /* 0x000000010c00780c */ /* 0x000fe20003f26270 */
[----:B------:R-:W-:Y:S01]  /*2110*/  UISETP.GT.AND UP0, UPT, UR28, UR7, UPT ;  /* 0x000000071c00728c */ /* 0x000fe2000bf04270 */
[----:B------:R-:W-:Y:S01]  /*2120*/  ISETP.GE.AND P5, PT, R14, c[0x0][0x1d4], PT ;  /* 0x000075000e007a0c */ /* 0x000fe20003fa6270 */
[----:B------:R-:W-:Y:S01]  /*2130*/  IMAD.IADD R11, R11, 0x1, R5 ;  /* 0x000000010b0b7824 */ /* 0x000fe200078e0205 */
[----:B------:R-:W-:Y:S01]  /*2140*/  ISETP.GE.AND P4, PT, R13, c[0x0][0x1d4], PT ;  /* 0x000075000d007a0c */ /* 0x000fe20003f86270 */
[----:B------:R-:W-:Y:S01]  /*2150*/  IMAD.IADD R21, R19, 0x1, R20 ;  /* 0x0000000113157824 */ /* 0x000fe200078e0214 */
[----:B------:R-:W-:Y:S01]  /*2160*/  ISETP.GE.AND P6, PT, R0, c[0x0][0x1d4], PT ;  /* 0x0000750000007a0c */ /* 0x000fe20003fc6270 */
[----:B------:R-:W-:Y:S01]  /*2170*/  IMAD.MOV.U32 R20, RZ, RZ, R18 ;  /* 0x000000ffff147224 */ /* 0x000fe200078e0012 */
[----:B------:R-:W-:Y:S01]  /*2180*/  LEA.HI R86, R84, R83, RZ, 0x5 ;  /* 0x0000005354567211 */ /* 0x000fe200078f28ff */
[----:B------:R-:W-:Y:S01]  /*2190*/  IMAD.SHL.U32 R9, R9, 0x40, RZ ;  /* 0x0000004009097824 */ /* 0x000fe200078e00ff */
[----:B------:R-:W-:Y:S01]  /*21a0*/  ISETP.GE.AND P2, PT, R203, c[0x0][0x1d4], PT ;  /* 0x00007500cb007a0c */ /* 0x000fe20003f46270 */
[----:B------:R-:W-:Y:S01]  /*21b0*/  IMAD.SHL.U32 R81, R7, 0x8, RZ ;  /* 0x0000000807517824 */ /* 0x000fe200078e00ff */
[----:B------:R-:W-:Y:S01]  /*21c0*/  SHF.R.S32.HI R85, RZ, 0x5, R86 ;  /* 0x00000005ff557819 */ /* 0x000fe20000011456 */
[----:B------:R-:W-:Y:S01]  /*21d0*/  IMAD.SHL.U32 R82, R6, 0x40, RZ ;  /* 0x0000004006527824 */ /* 0x000fe200078e00ff */
[----:B------:R-:W-:-:S02]  /*21e0*/  LOP3.LUT R9, R9, 0x1c0, RZ, 0xc0, !PT ;  /* 0x000001c009097812 */ /* 0x000fc400078ec0ff */
[----:B------:R-:W-:Y:S02]  /*21f0*/  SEL R244, RZ, 0x10, P6 ;  /* 0x00000010fff47807 */ /* 0x000fe40003000000 */
[----:B------:R-:W-:Y:S02]  /*2200*/  LOP3.LUT R81, R9, 0x8, R81, 0xf8, !PT ;  /* 0x0000000809517812 */ /* 0x000fe400078ef851 */
[----:B------:R-:W-:Y:S02]  /*2210*/  LOP3.LUT R82, R82, 0xfffffe00, RZ, 0xc0, !PT ;  /* 0xfffffe0052527812 */ /* 0x000fe400078ec0ff */
[----:B------:R-:W-:Y:S02]  /*2220*/  IADD3 R238, R231, 0x100, RZ ;  /* 0x00000100e7ee7810 */ /* 0x000fe40007ffe0ff */
[----:B------:R-:W-:Y:S01]  /*2230*/  SHF.R.S32.HI R243, RZ, 0x1f, R202 ;  /* 0x0000001ffff37819 */ /* 0x000fe200000114ca */
[----:B------:R-:W-:Y:S01]  /*2240*/  IMAD R230, R85, 0x400, R82 ;  /* 0x0000040055e67824 */ /* 0x000fe200078e0252 */
[----:B------:R-:W-:-:S02]  /*2250*/  SHF.R.S32.HI R242, RZ, 0x1f, R201 ;  /* 0x0000001ffff27819 */ /* 0x000fc400000114c9 */
[----:B------:R-:W-:Y:S02]  /*2260*/  SHF.R.S32.HI R241, RZ, 0x1f, R200 ;  /* 0x0000001ffff17819 */ /* 0x000fe400000114c8 */
[----:B--2---:R-:W-:Y:S01]  /*2270*/  SHF.R.S32.HI R16, RZ, 0x1f, R233 ;  /* 0x0000001fff107819 */ /* 0x004fe200000114e9 */
[----:B------:R-:W-:-:S04]  /*2280*/  IMAD.WIDE.U32 R10, R233, c[0x0][0x1f0], R10 ;  /* 0x00007c00e90a7a25 */ /* 0x000fc800078e000a */
[----:B------:R-:W-:Y:S01]  /*2290*/  IMAD R5, R16, c[0x0][0x1f0], RZ ;  /* 0x00007c0010057a24 */ /* 0x000fe200078e02ff */
[----:B------:R-:W-:Y:S01]  /*22a0*/  IADD3 R4, P0, R10, UR16, RZ ;  /* 0x000000100a047c10 */ /* 0x000fe2000ff1e0ff */
[----:B------:R-:W-:Y:S02]  /*22b0*/  IMAD R16, R16, c[0x0][0x218], RZ ;  /* 0x0000860010107a24 */ /* 0x000fe400078e02ff */
[C---:B------:R-:W-:Y:S02]  /*22c0*/  IMAD R5, R233.reuse, c[0x0][0x1f4], R5 ;  /* 0x00007d00e9057a24 */ /* 0x040fe400078e0205 */
[----:B------:R-:W-:-:S03]  /*22d0*/  IMAD.WIDE.U32 R20, R233, c[0x0][0x218], R20 ;  /* 0x00008600e9147a25 */ /* 0x000fc600078e0014 */
[----:B------:R-:W-:Y:S01]  /*22e0*/  IADD3.X R5, R11, UR9, R5, P0, !PT ;  /* 0x000000090b057c10 */ /* 0x000fe200087fe405 */
[----:B------:R-:W-:Y:S01]  /*22f0*/  IMAD.SHL.U32 R11, R15, 0x40, RZ ;  /* 0x000000400f0b7824 */ /* 0x000fe200078e00ff */
[----:B------:R-:W-:Y:S01]  /*2300*/  LEA R10, P0, R4, c[0x0][0x1c8], 0x1 ;  /* 0x00007200040a7a11 */ /* 0x000fe200078008ff */
[----:B------:R-:W-:-:S03]  /*2310*/  IMAD R16, R233, c[0x0][0x21c], R16 ;  /* 0x00008700e9107a24 */ /* 0x000fc600078e0210 */
[----:B------:R-:W-:Y:S01]  /*2320*/  LEA.HI.X R4, R4, c[0x0][0x1cc], R5, 0x1, P0 ;  /* 0x0000730004047a11 */ /* 0x000fe200000f0c05 */
[----:B------:R-:W-:Y:S01]  /*2330*/  SHFL.IDX PT, R18, R10, RZ, 0x181f ;  /* 0x00181fff0a127589 */ /* 0x000fe200000e0000 */
[----:B------:R-:W-:Y:S02]  /*2340*/  LOP3.LUT R11, R11, 0x1c0, RZ, 0xc0, !PT ;  /* 0x000001c00b0b7812 */ /* 0x000fe400078ec0ff */
[----:B------:R-:W-:Y:S01]  /*2350*/  IADD3 R5, P0, R20, UR24, RZ ;  /* 0x0000001814057c10 */ /* 0x000fe2000ff1e0ff */
[----:B------:R-:W1:Y:S01]  /*2360*/  SHFL.IDX PT, R19, R4, RZ, 0x181f ;  /* 0x00181fff04137589 */ /* 0x000e6200000e0000 */
[----:B------:R-:W-:Y:S02]  /*2370*/  LOP3.LUT R229, R11, 0x8, R229, 0xf8, !PT ;  /* 0x000000080be57812 */ /* 0x000fe400078ef8e5 */
[----:B------:R-:W-:Y:S01]  /*2380*/  SHF.R.U32.HI R11, RZ, 0x3, R11 ;  /* 0x00000003ff0b7819 */ /* 0x000fe2000001160b */
[----:B------:R-:W-:Y:S01]  /*2390*/  SHFL.IDX PT, R10, R10, 0x1, 0x181f ;  /* 0x00381f000a0a7f89 */ /* 0x000fe200000e0000 */
[----:B------:R-:W-:-:S02]  /*23a0*/  IADD3.X R16, R21, UR20, R16, P0, !PT ;  /* 0x0000001415107c10 */ /* 0x000fc400087fe410 */
[----:B------:R-:W-:Y:S02]  /*23b0*/  LEA R8, P0, R5, c[0x0][0x1f8], 0x1 ;  /* 0x00007e0005087a11 */ /* 0x000fe400078008ff */
[----:B------:R-:W-:Y:S02]  /*23c0*/  LOP3.LUT R229, R229, R11, RZ, 0x3c, !PT ;  /* 0x0000000be5e57212 */ /* 0x000fe400078e3cff */
[----:B------:R-:W-:Y:S01]  /*23d0*/  LEA.HI.X R16, R5, c[0x0][0x1fc], R16, 0x1, P0 ;  /* 0x00007f0005107a11 */ /* 0x000fe200000f0c10 */
[----:B------:R-:W2:Y:S01]  /*23e0*/  SHFL.IDX PT, R11, R4, 0x1, 0x181f ;  /* 0x00381f00040b7f89 */ /* 0x000ea200000e0000 */
[----:B------:R-:W-:Y:S01]  /*23f0*/  LOP3.LUT P0, RZ, R15, 0x2, RZ, 0xc0, !PT ;  /* 0x000000020fff7812 */ /* 0x000fe2000780c0ff */
[----:B------:R-:W-:Y:S01]  /*2400*/  IMAD R229, R7, 0x200, R229 ;  /* 0x0000020007e57824 */ /* 0x000fe200078e02e5 */
[----:B------:R-:W-:Y:S01]  /*2410*/  SHF.R.U32.HI R7, RZ, 0x3, R9 ;  /* 0x00000003ff077819 */ /* 0x000fe20000011609 */
[----:B------:R-:W3:Y:S02]  /*2420*/  SHFL.IDX PT, R28, R8, RZ, 0x181f ;  /* 0x00181fff081c7589 */ /* 0x000ee400000e0000 */
[----:B------:R-:W-:Y:S01]  /*2430*/  IMAD.SHL.U32 R229, R229, 0x2, RZ ;  /* 0x00000002e5e57824 */ /* 0x000fe200078e00ff */
[----:B------:R-:W-:Y:S01]  /*2440*/  LOP3.LUT R81, R81, R7, RZ, 0x3c, !PT ;  /* 0x0000000751517212 */ /* 0x000fe200078e3cff */
[----:B------:R-:W4:Y:S01]  /*2450*/  SHFL.IDX PT, R5, R16, RZ, 0x181f ;  /* 0x00181fff10057589 */ /* 0x000f2200000e0000 */
[----:B------:R-:W-:-:S02]  /*2460*/  IMAD.WIDE R6, R200, 0x2, RZ ;  /* 0x00000002c8067825 */ /* 0x000fc400078e02ff */
[C---:B------:R-:W-:Y:S01]  /*2470*/  IADD3 R17, R229.reuse, 0x8100, RZ ;  /* 0x00008100e5117810 */ /* 0x040fe20007ffe0ff */
[----:B------:R-:W5:Y:S01]  /*2480*/  SHFL.IDX PT, R8, R8, 0x1, 0x181f ;  /* 0x00381f0008087f89 */ /* 0x000f6200000e0000 */
[----:B------:R-:W-:Y:S01]  /*2490*/  IADD3 R228, R229, 0x8120, RZ ;  /* 0x00008120e5e47810 */ /* 0x000fe20007ffe0ff */
[--C-:B-1----:R-:W-:Y:S01]  /*24a0*/  @P1 IMAD.WIDE R22, R203, 0x2, R18.reuse ;  /* 0x00000002cb161825 */ /* 0x102fe200078e0212 */
[----:B------:R-:W-:Y:S01]  /*24b0*/  @P0 IADD3 R228, R17, -0x20, RZ ;  /* 0xffffffe011e40810 */ /* 0x000fe20007ffe0ff */
[----:B------:R1:W1:Y:S01]  /*24c0*/  SHFL.IDX PT, R4, R16, 0x1, 0x181f ;  /* 0x00381f0010047f89 */ /* 0x00026200000e0000 */
[----:B------:R-:W-:Y:S01]  /*24d0*/  ISETP.GT.AND P0, PT, R12, 0x20, PT ;  /* 0x000000200c00780c */ /* 0x000fe20003f04270 */
[----:B------:R-:W-:Y:S01]  /*24e0*/  @P1 IMAD.WIDE R20, R202, 0x2, R18 ;  /* 0x00000002ca141825 */ /* 0x000fe200078e0212 */
[C---:B------:R-:W-:Y:S01]  /*24f0*/  IADD3 R219, R228.reuse, 0x800, RZ ;  /* 0x00000800e4db7810 */ /* 0x040fe20007ffe0ff */
[----:B------:R5:W-:Y:S01]  /*2500*/  @P1 LDGSTS.E.BYPASS.LTC128B.128 [R231+0x8100], [R22.64], !P3 ;  /* 0x0810000016e71fae */ /* 0x000be2000d901d52 */
[C---:B------:R-:W-:Y:S01]  /*2510*/  IADD3 R218, R228.reuse, 0x1000, RZ ;  /* 0x00001000e4da7810 */ /* 0x040fe20007ffe0ff */
[----:B------:R-:W-:Y:S01]  /*2520*/  IMAD.IADD R230, R81, 0x1, R230 ;  /* 0x0000000151e67824 */ /* 0x000fe200078e02e6 */
[C---:B------:R-:W-:Y:S01]  /*2530*/  IADD3 R217, R228.reuse, 0x1800, RZ ;  /* 0x00001800e4d97810 */ /* 0x040fe20007ffe0ff */
[----:B------:R3:W-:Y:S01]  /*2540*/  @P1 LDGSTS.E.BYPASS.LTC128B.128 [R231+0xa100], [R20.64], !P5 ;  /* 0x0a10000014e71fae */ /* 0x0007e2000e901d52 */
[----:B------:R-:W-:Y:S01]  /*2550*/  IADD3 R215, R228, 0x2000, RZ ;  /* 0x00002000e4d77810 */ /* 0x000fe20007ffe0ff */
[----:B------:R-:W-:Y:S01]  /*2560*/  IMAD.SHL.U32 R230, R230, 0x2, RZ ;  /* 0x00000002e6e67824 */ /* 0x000fe200078e00ff */
[----:B------:R-:W-:-:S02]  /*2570*/  IADD3 R214, R228, 0x2800, RZ ;  /* 0x00002800e4d67810 */ /* 0x000fc40007ffe0ff */
[C---:B------:R-:W-:Y:S01]  /*2580*/  IADD3 R213, R228.reuse, 0x3000, RZ ;  /* 0x00003000e4d57810 */ /* 0x040fe20007ffe0ff */
[----:B--2---:R-:W-:Y:S01]  /*2590*/  @P0 IMAD.WIDE R24, R201, 0x2, R10 ;  /* 0x00000002c9180825 */ /* 0x004fe200078e020a */
[C---:B------:R-:W-:Y:S02]  /*25a0*/  IADD3 R212, R228.reuse, 0x3800, RZ ;  /* 0x00003800e4d47810 */ /* 0x040fe40007ffe0ff */
[C---:B------:R-:W-:Y:S01]  /*25b0*/  IADD3 R211, R228.reuse, 0x4000, RZ ;  /* 0x00004000e4d37810 */ /* 0x040fe20007ffe0ff */
[--C-:B------:R-:W-:Y:S01]  /*25c0*/  IMAD R226, R3, 0x2, R230.reuse ;  /* 0x0000000203e27824 */ /* 0x100fe200078e02e6 */
[----:B------:R-:W-:Y:S01]  /*25d0*/  IADD3 R210, R228, 0x4800, RZ ;  /* 0x00004800e4d27810 */ /* 0x000fe20007ffe0ff */
[----:B------:R-:W-:Y:S01]  /*25e0*/  IMAD R225, R2, 0x2, R230 ;  /* 0x0000000202e17824 */ /* 0x000fe200078e02e6 */
[----:B------:R-:W-:Y:S01]  /*25f0*/  IADD3 R209, R228, 0x5000, RZ ;  /* 0x00005000e4d17810 */ /* 0x000fe20007ffe0ff */
[----:B------:R-:W-:Y:S01]  /*2600*/  IMAD R223, R2, 0x2, R226 ;  /* 0x0000000202df7824 */ /* 0x000fe200078e02e2 */
[C---:B------:R-:W-:Y:S01]  /*2610*/  IADD3 R208, R228.reuse, 0x5800, RZ ;  /* 0x00005800e4d07810 */ /* 0x040fe20007ffe0ff */
[----:B-1----:R-:W-:Y:S01]  /*2620*/  IMAD.WIDE R16, R203, 0x2, RZ ;  /* 0x00000002cb107825 */ /* 0x002fe200078e02ff */
[----:B------:R-:W-:-:S02]  /*2630*/  IADD3 R207, R228, 0x6000, RZ ;  /* 0x00006000e4cf7810 */ /* 0x000fc40007ffe0ff */
[C---:B------:R-:W-:Y:S02]  /*2640*/  IADD3 R206, R228.reuse, 0x6800, RZ ;  /* 0x00006800e4ce7810 */ /* 0x040fe40007ffe0ff */
[C---:B------:R-:W-:Y:S02]  /*2650*/  IADD3 R205, R228.reuse, 0x7000, RZ ;  /* 0x00007000e4cd7810 */ /* 0x040fe40007ffe0ff */
[----:B------:R-:W-:Y:S01]  /*2660*/  IADD3 R204, R228, 0x7800, RZ ;  /* 0x00007800e4cc7810 */ /* 0x000fe20007ffe0ff */
[----:B---3--:R-:W-:-:S04]  /*2670*/  @P1 IMAD.WIDE R20, R201, 0x2, R18 ;  /* 0x00000002c9141825 */ /* 0x008fc800078e0212 */
[----:B------:R-:W-:Y:S01]  /*2680*/  @P1 IMAD.WIDE R18, R200, 0x2, R18 ;  /* 0x00000002c8121825 */ /* 0x000fe200078e0212 */
[----:B------:R1:W-:Y:S04]  /*2690*/  @P1 LDGSTS.E.BYPASS.LTC128B.128 [R231+0xc100], [R20.64], !P4 ;  /* 0x0c10000014e71fae */ /* 0x0003e8000e101d52 */
[----:B------:R2:W-:Y:S01]  /*26a0*/  @P1 LDGSTS.E.BYPASS.LTC128B.128 [R231+0xe100], [R18.64], !P6 ;  /* 0x0e10000012e71fae */ /* 0x0005e2000f101d52 */
[----:B------:R-:W-:-:S05]  /*26b0*/  IADD3 R38, P1, R28, R16, RZ ;  /* 0x000000101c267210 */ /* 0x000fca0007f3e0ff */
[----:B----4-:R-:W-:Y:S01]  /*26c0*/  IMAD.X R39, R5, 0x1, R17, P1 ;  /* 0x0000000105277824 */ /* 0x010fe200008e0611 */
[----:B-----5:R-:W-:-:S05]  /*26d0*/  IADD3 R22, P1, R16, R8, RZ ;  /* 0x0000000810167210 */ /* 0x020fca0007f3e0ff */
[----:B------:R-:W-:Y:S02]  /*26e0*/  IMAD.X R23, R17, 0x1, R4, P1 ;  /* 0x0000000111177824 */ /* 0x000fe400008e0604 */
[----:B------:R-:W-:-:S05]  /*26f0*/  IMAD.WIDE R16, R202, 0x2, RZ ;  /* 0x00000002ca107825 */ /* 0x000fca00078e02ff */
[----:B------:R-:W-:Y:S01]  /*2700*/  IADD3 R36, P1, R28, R16, RZ ;  /* 0x000000101c247210 */ /* 0x000fe20007f3e0ff */
[----:B-1----:R-:W-:-:S04]  /*2710*/  @P0 IMAD.WIDE R20, R203, 0x2, R10 ;  /* 0x00000002cb140825 */ /* 0x002fc800078e020a */
[--C-:B--2---:R-:W-:Y:S01]  /*2720*/  @P0 IMAD.WIDE R18, R202, 0x2, R10.reuse ;  /* 0x00000002ca120825 */ /* 0x104fe200078e020a */
[----:B------:R1:W-:Y:S03]  /*2730*/  @P0 LDGSTS.E.BYPASS.LTC128B.128 [R231+0x9100], [R20.64], !P3 ;  /* 0x0910000014e70fae */ /* 0x0003e6000d901d52 */
[----:B------:R-:W-:Y:S01]  /*2740*/  @P0 IMAD.WIDE R10, R200, 0x2, R10 ;  /* 0x00000002c80a0825 */ /* 0x000fe200078e020a */
[----:B------:R2:W-:Y:S03]  /*2750*/  @P0 LDGSTS.E.BYPASS.LTC128B.128 [R231+0xb100], [R18.64], !P5 ;  /* 0x0b10000012e70fae */ /* 0x0005e6000e901d52 */
[----:B------:R-:W-:Y:S01]  /*2760*/  IMAD.X R37, R5, 0x1, R17, P1 ;  /* 0x0000000105257824 */ /* 0x000fe200008e0611 */
[----:B------:R3:W-:Y:S04]  /*2770*/  @P0 LDGSTS.E.BYPASS.LTC128B.128 [R231+0xd100], [R24.64], !P4 ;  /* 0x0d10000018e70fae */ /* 0x0007e8000e101d52 */
[----:B------:R4:W-:Y:S04]  /*2780*/  @P0 LDGSTS.E.BYPASS.LTC128B.128 [R231+0xf100], [R10.64], !P6 ;  /* 0x0f1000000ae70fae */ /* 0x0009e8000f101d52 */
[----:B------:R-:W0:Y:S01]  /*2790*/  LDGDEPBAR ;  /* 0x00000000000079af */ /* 0x000e220000000000 */
[----:B-1----:R-:W-:-:S05]  /*27a0*/  IADD3 R20, P0, R16, R8, RZ ;  /* 0x0000000810147210 */ /* 0x002fca0007f1e0ff */
[----:B------:R-:W-:Y:S02]  /*27b0*/  IMAD.X R21, R17, 0x1, R4, P0 ;  /* 0x0000000111157824 */ /* 0x000fe400000e0604 */
[----:B----4-:R-:W-:Y:S01]  /*27c0*/  IMAD.WIDE R10, R201, 0x2, RZ ;  /* 0x00000002c90a7825 */ /* 0x010fe200078e02ff */
[----:B------:R-:W-:-:S04]  /*27d0*/  DEPBAR.LE SB0, 0x1 ;  /* 0x000080400000791a */ /* 0x000fc80000000000 */
[----:B------:R-:W-:Y:S01]  /*27e0*/  IADD3 R30, P1, R28, R10, RZ ;  /* 0x0000000a1c1e7210 */ /* 0x000fe20007f3e0ff */
[----:B------:R-:W-:-:S04]  /*27f0*/  DEPBAR.LE SB0, 0x0 ;  /* 0x000080000000791a */ /* 0x000fc80000000000 */
[----:B------:R-:W-:Y:S01]  /*2800*/  BAR.SYNC.DEFER_BLOCKING 0x0 ;  /* 0x0000000000007b1d */ /* 0x000fe20000010000 */
[----:B------:R-:W-:Y:S01]  /*2810*/  IADD3 R10, P0, R10, R8, RZ ;  /* 0x000000080a0a7210 */ /* 0x000fe20007f1e0ff */
[----:B------:R-:W-:Y:S01]  /*2820*/  IMAD.X R31, R5, 0x1, R11, P1 ;  /* 0x00000001051f7824 */ /* 0x000fe200008e060b */
[----:B------:R-:W-:-:S03]  /*2830*/  IADD3 R28, P1, R28, R6, RZ ;  /* 0x000000061c1c7210 */ /* 0x000fc60007f3e0ff */
[----:B------:R-:W-:Y:S01]  /*2840*/  IMAD.X R11, R11, 0x1, R4, P0 ;  /* 0x000000010b0b7824 */ /* 0x000fe200000e0604 */
[----:B------:R-:W-:Y:S01]  /*2850*/  IADD3 R8, P0, R6, R8, RZ ;  /* 0x0000000806087210 */ /* 0x000fe20007f1e0ff */
[----:B------:R-:W-:Y:S01]  /*2860*/  IMAD.X R29, R5, 0x1, R7, P1 ;  /* 0x00000001051d7824 */ /* 0x000fe200008e0607 */
[----:B------:R-:W-:-:S03]  /*2870*/  ISETP.GE.AND P1, PT, R14, c[0x0][0x1d4], PT ;  /* 0x000075000e007a0c */ /* 0x000fc60003f26270 */
[----:B------:R-:W-:Y:S01]  /*2880*/  IMAD.X R9, R7, 0x1, R4, P0 ;  /* 0x0000000107097824 */ /* 0x000fe200000e0604 */
[C---:B------:R-:W-:Y:S02]  /*2890*/  ISETP.LT.OR P0, PT, R12.reuse, 0x1, P2 ;  /* 0x000000010c00780c */ /* 0x040fe40001701670 */
[----:B------:R-:W-:Y:S01]  /*28a0*/  ISETP.GE.AND P2, PT, R13, c[0x0][0x1d4], PT ;  /* 0x000075000d007a0c */ /* 0x000fe20003f46270 */
[----:B------:R-:W-:Y:S04]  /*28b0*/  LDSM.16.M88.4 R68, [R230+0x10100] ;  /* 0x01010000e644783b */ /* 0x000fe80000000200 */
[----:B------:R-:W-:Y:S04]  /*28c0*/  LDSM.16.M88.4 R48, [R226+0x10100] ;  /* 0x01010000e230783b */ /* 0x000fe80000000200 */
[----:B------:R-:W1:Y:S04]  /*28d0*/  LDSM.16.M88.4 R40, [R229+0x8100] ;  /* 0x00810000e528783b */ /* 0x000e680000000200 */
[----:B------:R-:W-:Y:S04]  /*28e0*/  LDSM.16.M88.4 R32, [R229+0x8900] ;  /* 0x00890000e520783b */ /* 0x000fe80000000200 */
[----:B---3--:R-:W-:Y:S04]  /*28f0*/  LDSM.16.M88.4 R24, [R229+0x9100] ;  /* 0x00910000e518783b */ /* 0x008fe80000000200 */
[----:B------:R-:W-:Y:S04]  /*2900*/  LDSM.16.M88.4 R4, [R229+0x9900] ;  /* 0x00990000e504783b */ /* 0x000fe80000000200 */
[----:B------:R-:W3:Y:S04]  /*2910*/  LDSM.16.M88.4 R56, [R228] ;  /* 0x00000000e438783b */ /* 0x000ee80000000200 */
[----:B--2---:R-:W2:Y:S04]  /*2920*/  LDSM.16.M88.4 R16, [R228+0x800] ;  /* 0x00080000e410783b */ /* 0x004ea80000000200 */
[----:B------:R-:W4:Y:S04]  /*2930*/  LDSM.16.M88.4 R60, [R228+0x1000] ;  /* 0x00100000e43c783b */ /* 0x000f280000000200 */
[----:B------:R-:W5:Y:S04]  /*2940*/  LDSM.16.M88.4 R52, [R228+0x1800] ;  /* 0x00180000e434783b */ /* 0x000f680000000200 */
[----:B------:R-:W-:Y:S01]  /*2950*/  @!PT LDS RZ, [RZ] ;  /* 0x00000000fffff984 */ /* 0x000fe20000000800 */
[----:B------:R-:W-:Y:S01]  /*2960*/  @!PT LDS RZ, [RZ] ;  /* 0x00000000fffff984 */ /* 0x000fe20000000800 */
[----:B------:R-:W-:Y:S01]  /*2970*/  @!PT LDS RZ, [RZ] ;  /* 0x00000000fffff984 */ /* 0x000fe20000000800 */
[----:B------:R2:W-:Y:S01]  /*2980*/  LDGSTS.E.BYPASS.LTC128B.128 [R231+0x100], [R38.64], !P0 ;  /* 0x0010000026e77fae */ /* 0x0005e2000c101d52 */
[C---:B------:R-:W-:Y:S01]  /*2990*/  ISETP.LT.OR P0, PT, R12.reuse, 0x1, P1 ;  /* 0x000000010c00780c */ /* 0x040fe20000f01670 */
[C---:B-1----:R-:W-:Y:S11]  /*29a0*/  HMMA.16816.F32 R44, R68.reuse, R40, RZ ;  /* 0x00000028442c723c */ /* 0x042ff600000018ff */
[----:B------:R-:W-:Y:S01]  /*29b0*/  @!UPT UIADD3 URZ, URZ, URZ, URZ ;  /* 0x0000003f3f3ff290 */ /* 0x000fe2000fffe03f */
[----:B------:R2:W-:Y:S01]  /*29c0*/  LDGSTS.E.BYPASS.LTC128B.128 [R231+0x2100], [R36.64], !P0 ;  /* 0x0210000024e77fae */ /* 0x0005e2000c101d52 */
[----:B------:R-:W-:Y:S01]  /*29d0*/  ISETP.LT.OR P0, PT, R12, 0x1, P2 ;  /* 0x000000010c00780c */ /* 0x000fe20001701670 */
[----:B------:R-:W-:Y:S01]  /*29e0*/  HMMA.16816.F32 R40, R68, R42, RZ ;  /* 0x0000002a4428723c */ /* 0x000fe200000018ff */
[----:B------:R-:W-:Y:S01]  /*29f0*/  ISETP.GE.AND P2, PT, R0, c[0x0][0x1d4], PT ;  /* 0x0000750000007a0c */ /* 0x000fe20003f46270 */
[----:B------:R-:W-:-:S10]  /*2a00*/  IMAD.MOV.U32 R0, RZ, RZ, 0x40 ;  /* 0x00000040ff007424 */ /* 0x000fd400078e00ff */
[----:B------:R1:W-:Y:S01]  /*2a10*/  LDGSTS.E.BYPASS.LTC128B.128 [R231+0x4100], [R30.64], !P0 ;  /* 0x041000001ee77fae */ /* 0x0003e2000c101d52 */
[----:B------:R-:W-:Y:S01]  /*2a20*/  ISETP.LT.OR P0, PT, R12, 0x1, P2 ;  /* 0x000000010c00780c */ /* 0x000fe20001701670 */
[C---:B---3--:R-:W-:Y:S10]  /*2a30*/  HMMA.16816.F32 R44, R48.reuse, R56, R44 ;  /* 0x00000038302c723c */ /* 0x048ff4000000182c */
[----:B------:R-:W-:Y:S02]  /*2a40*/  HMMA.16816.F32 R40, R48, R58, R40 ;  /* 0x0000003a3028723c */ /* 0x000fe40000001828 */
[----:B------:R1:W-:Y:S01]  /*2a50*/  LDGSTS.E.BYPASS.LTC128B.128 [R231+0x6100], [R28.64], !P0 ;  /* 0x061000001ce77fae */ /* 0x0003e2000c101d52 */
[----:B------:R-:W-:-:S04]  /*2a60*/  ISETP.GE.AND P0, PT, R203, c[0x0][0x1d4], PT ;  /* 0x00007500cb007a0c */ /* 0x000fc80003f06270 */
[C---:B------:R-:W-:Y:S01]  /*2a70*/  ISETP.LT.OR P0, PT, R12.reuse, 0x21, P0 ;  /* 0x000000210c00780c */ /* 0x040fe20000701670 */
[C---:B--2---:R-:W-:Y:S08]  /*2a80*/  HMMA.16816.F32 R36, R68.reuse, R32, RZ ;  /* 0x000000204424723c */ /* 0x044ff000000018ff */
[----:B------:R-:W-:Y:S04]  /*2a90*/  HMMA.16816.F32 R32, R68, R34, RZ ;  /* 0x000000224420723c */ /* 0x000fe800000018ff */
[----:B------:R2:W-:Y:S01]  /*2aa0*/  LDGSTS.E.BYPASS.LTC128B.128 [R231+0x1100], [R22.64], !P0 ;  /* 0x0110000016e77fae */ /* 0x0005e2000c101d52 */
[----:B------:R-:W-:-:S02]  /*2ab0*/  ISETP.LT.OR P0, PT, R12, 0x21, P1 ;  /* 0x000000210c00780c */ /* 0x000fc40000f01670 */
[----:B------:R-:W-:-:S04]  /*2ac0*/  ISETP.GE.AND P1, PT, R13, c[0x0][0x1d4], PT ;  /* 0x000075000d007a0c */ /* 0x000fc80003f26270 */
[----:B------:R-:W-:Y:S01]  /*2ad0*/  ISETP.LT.OR P1, PT, R12, 0x21, P1 ;  /* 0x000000210c00780c */ /* 0x000fe20000f21670 */
[C---:B-1----:R-:W-:Y:S06]  /*2ae0*/  HMMA.16816.F32 R28, R68.reuse, R24, RZ ;  /* 0x00000018441c723c */ /* 0x042fec00000018ff */
[----:B------:R2:W-:Y:S01]  /*2af0*/  LDGSTS.E.BYPASS.LTC128B.128 [R231+0x3100], [R20.64], !P0 ;  /* 0x0310000014e77fae */ /* 0x0005e2000c101d52 */
[----:B------:R-:W-:Y:S01]  /*2b00*/  LOP3.LUT P0, RZ, R15, 0x4, RZ, 0xc0, !PT ;  /* 0x000000040fff7812 */ /* 0x000fe2000780c0ff */
[----:B------:R-:W-:Y:S03]  /*2b10*/  HMMA.16816.F32 R24, R68, R26, RZ ;  /* 0x0000001a4418723c */ /* 0x000fe600000018ff */
[----:B------:R-:W-:Y:S01]  /*2b20*/  SEL R0, R0, 0xffffffc0, !P0 ;  /* 0xffffffc000007807 */ /* 0x000fe20004000000 */
[----:B------:R1:W-:Y:S01]  /*2b30*/  LDGSTS.E.BYPASS.LTC128B.128 [R231+0x5100], [R10.64], !P1 ;  /* 0x051000000ae77fae */ /* 0x0003e2000c901d52 */
[----:B------:R-:W-:-:S02]  /*2b40*/  ISETP.LT.OR P0, PT, R12, 0x21, P2 ;  /* 0x000000210c00780c */ /* 0x000fc40001701670 */
[----:B------:R-:W-:Y:S01]  /*2b50*/  ISETP.GT.AND P2, PT, R235, 0x3f, PT ;  /* 0x0000003feb00780c */ /* 0x000fe20003f44270 */
[----:B------:R-:W-:Y:S01]  /*2b60*/  IMAD.IADD R224, R229, 0x1, R0 ;  /* 0x00000001e5e07824 */ /* 0x000fe200078e0200 */
[----:B------:R-:W-:Y:S01]  /*2b70*/  HMMA.16816.F32 R36, R48, R16, R36 ;  /* 0x000000103024723c */ /* 0x000fe20000001824 */
[----:B------:R-:W-:-:S07]  /*2b80*/  IMAD.IADD R216, R0, 0x1, R228 ;  /* 0x0000000100d87824 */ /* 0x000fce00078e02e4 */
[----:B------:R-:W-:Y:S01]  /*2b90*/  HMMA.16816.F32 R32, R48, R18, R32 ;  /* 0x000000123020723c */ /* 0x000fe20000001820 */
[----:B------:R1:W-:Y:S01]  /*2ba0*/  LDGSTS.E.BYPASS.LTC128B.128 [R231+0x7100], [R8.64], !P0 ;  /* 0x0710000008e77fae */ /* 0x0003e2000c101d52 */
[----:B------:R-:W-:-:S03]  /*2bb0*/  PLOP3.LUT P0, PT, PT, PT, UP0, 0x40, 0x0 ;  /* 0x000000000000781c */ /* 0x000fc60003f0e808 */
[----:B------:R-:W-:Y:S03]  /*2bc0*/  LDSM.16.M88.4 R12, [R224+0x8900] ;  /* 0x00890000e00c783b */ /* 0x000fe60000000200 */
[C---:B--2---:R-:W-:Y:S01]  /*2bd0*/  HMMA.16816.F32 R20, R68.reuse, R4, RZ ;  /* 0x000000044414723c */ /* 0x044fe200000018ff */
[----:B------:R-:W-:Y:S04]  /*2be0*/  LDSM.16.M88.4 R56, [R224+0x9100] ;  /* 0x00910000e038783b */ /* 0x000fe80000000200 */
[----:B------:R-:W-:Y:S03]  /*2bf0*/  LDSM.16.M88.4 R16, [R224+0x9900] ;  /* 0x00990000e010783b */ /* 0x000fe60000000200 */
[----:B------:R-:W-:Y:S01]  /*2c00*/  HMMA.16816.F32 R68, R68, R6, RZ ;  /* 0x000000064444723c */ /* 0x000fe200000018ff */
[----:B------:R-:W2:Y:S04]  /*2c10*/  LDSM.16.M88.4 R4, [R225+0x10100] ;  /* 0x01010000e104783b */ /* 0x000ea80000000200 */
[----:B------:R-:W-:Y:S03]  /*2c20*/  LDSM.16.M88.4 R72, [R216+0x3000] ;  /* 0x00300000d848783b */ /* 0x000fe60000000200 */
[C---:B----4-:R-:W-:Y:S01]  /*2c30*/  HMMA.16816.F32 R28, R48.reuse, R60, R28 ;  /* 0x0000003c301c723c */ /* 0x050fe2000000181c */
[----:B------:R-:W-:Y:S04]  /*2c40*/  LDSM.16.M88.4 R64, [R229+0xd100] ;  /* 0x00d10000e540783b */ /* 0x000fe80000000200 */
[----:B-1----:R-:W1:Y:S03]  /*2c50*/  LDSM.16.M88.4 R8, [R224+0x8100] ;  /* 0x00810000e008783b */ /* 0x002e660000000200 */
[C---:B------:R-:W-:Y:S01]  /*2c60*/  HMMA.16816.F32 R24, R48.reuse, R62, R24 ;  /* 0x0000003e3018723c */ /* 0x040fe20000001818 */
[----:B------:R-:W-:Y:S04]  /*2c70*/  LDSM.16.M88.4 R60, [R224+0xb900] ;  /* 0x00b90000e03c783b */ /* 0x000fe80000000200 */
[----:B------:R-:W-:Y:S03]  /*2c80*/  LDSM.16.M88.4 R76, [R224+0xd900] ;  /* 0x00d90000e04c783b */ /* 0x000fe60000000200 */
[C---:B-----5:R-:W-:Y:S01]  /*2c90*/  HMMA.16816.F32 R20, R48.reuse, R52, R20 ;  /* 0x000000343014723c */ /* 0x060fe20000001814 */
[----:B------:R-:W0:Y:S07]  /*2ca0*/  LDGDEPBAR ;  /* 0x00000000000079af */ /* 0x000e2e0000000000 */
[----:B------:R-:W-:Y:S01]  /*2cb0*/  HMMA.16816.F32 R68, R48, R54, R68 ;  /* 0x000000363044723c */ /* 0x000fe20000001844 */
[----:B------:R-:W-:Y:S04]  /*2cc0*/  LDSM.16.M88.4 R48, [R223+0x10100] ;  /* 0x01010000df30783b */ /* 0x000fe80000000200 */
[----:B------:R-:W3:Y:S03]  /*2cd0*/  LDSM.16.M88.4 R52, [R216+0x800] ;  /* 0x00080000d834783b */ /* 0x000ee60000000200 */
[C---:B--2---:R-:W-:Y:S08]  /*2ce0*/  HMMA.16816.F32 R36, R4.reuse, R12, R36 ;  /* 0x0000000c0424723c */ /* 0x044ff00000001824 */
[C---:B------:R-:W-:Y:S01]  /*2cf0*/  HMMA.16816.F32 R32, R4.reuse, R14, R32 ;  /* 0x0000000e0420723c */ /* 0x040fe20000001820 */
[----:B------:R-:W-:Y:S07]  /*2d00*/  LDSM.16.M88.4 R12, [R216+0x1000] ;  /* 0x00100000d80c783b */ /* 0x000fee0000000200 */
[C---:B-1----:R-:W-:Y:S08]  /*2d10*/  HMMA.16816.F32 R44, R4.reuse, R8, R44 ;  /* 0x00000008042c723c */ /* 0x042ff0000000182c */
[C---:B------:R-:W-:Y:S01]  /*2d20*/  HMMA.16816.F32 R40, R4.reuse, R10, R40 ;  /* 0x0000000a0428723c */ /* 0x040fe20000001828 */
[----:B------:R-:W1:Y:S07]  /*2d30*/  LDSM.16.M88.4 R8, [R216] ;  /* 0x00000000d808783b */ /* 0x000e6e0000000200 */
[C---:B------:R-:W-:Y:S08]  /*2d40*/  HMMA.16816.F32 R28, R4.reuse, R56, R28 ;  /* 0x00000038041c723c */ /* 0x040ff0000000181c */
[C---:B------:R-:W-:Y:S01]  /*2d50*/  HMMA.16816.F32 R24, R4.reuse, R58, R24 ;  /* 0x0000003a0418723c */ /* 0x040fe20000001818 */
[----:B------:R-:W2:Y:S07]  /*2d60*/  LDSM.16.M88.4 R56, [R216+0x1800] ;  /* 0x00180000d838783b */ /* 0x000eae0000000200 */
[C---:B------:R-:W-:Y:S08]  /*2d70*/  HMMA.16816.F32 R20, R4.reuse, R16, R20 ;  /* 0x000000100414723c */ /* 0x040ff00000001814 */
[----:B------:R-:W-:Y:S01]  /*2d80*/  HMMA.16816.F32 R68, R4, R18, R68 ;  /* 0x000000120444723c */ /* 0x000fe20000001844 */
[----:B------:R-:W-:Y:S04]  /*2d90*/  LDSM.16.M88.4 R4, [R230+0x14100] ;  /* 0x01410000e604783b */ /* 0x000fe80000000200 */
[----:B------:R-:W4:Y:S03]  /*2da0*/  LDSM.16.M88.4 R16, [R229+0xa100] ;  /* 0x00a10000e510783b */ /* 0x000f260000000200 */
[C---:B---3--:R-:W-:Y:S08]  /*2db0*/  HMMA.16816.F32 R36, R48.reuse, R52, R36 ;  /* 0x000000343024723c */ /* 0x048ff00000001824 */
[C---:B-1----:R-:W-:Y:S08]  /*2dc0*/  HMMA.16816.F32 R44, R48.reuse, R8, R44 ;  /* 0x00000008302c723c */ /* 0x042ff0000000182c */
[C---:B------:R-:W-:Y:S01]  /*2dd0*/  HMMA.16816.F32 R40, R48.reuse, R10, R40 ;  /* 0x0000000a3028723c */ /* 0x040fe20000001828 */
[----:B------:R-:W1:Y:S07]  /*2de0*/  LDSM.16.M88.4 R8, [R229+0xa900] ;  /* 0x00a90000e508783b */ /* 0x000e6e0000000200 */
[C---:B------:R-:W-:Y:S01]  /*2df0*/  HMMA.16816.F32 R32, R48.reuse, R54, R32 ;  /* 0x000000363020723c */ /* 0x040fe20000001820 */
[----:B------:R-:W3:Y:S07]  /*2e00*/  LDSM.16.M88.4 R52, [R229+0xb100] ;  /* 0x00b10000e534783b */ /* 0x000eee0000000200 */
[C---:B------:R-:W-:Y:S08]  /*2e10*/  HMMA.16816.F32 R28, R48.reuse, R12, R28 ;  /* 0x0000000c301c723c */ /* 0x040ff0000000181c */
[C---:B------:R-:W-:Y:S01]  /*2e20*/  HMMA.16816.F32 R24, R48.reuse, R14, R24 ;  /* 0x0000000e3018723c */ /* 0x040fe20000001818 */
[----:B------:R-:W5:Y:S07]  /*2e30*/  LDSM.16.M88.4 R12, [R229+0xb900] ;  /* 0x00b90000e50c783b */ /* 0x000f6e0000000200 */
[C---:B--2---:R-:W-:Y:S08]  /*2e40*/  HMMA.16816.F32 R20, R48.reuse, R56, R20 ;  /* 0x000000383014723c */ /* 0x044ff00000001814 */
[----:B------:R-:W-:Y:S01]  /*2e50*/  HMMA.16816.F32 R68, R48, R58, R68 ;  /* 0x0000003a3044723c */ /* 0x000fe20000001844 */
[----:B------:R-:W-:Y:S04]  /*2e60*/  LDSM.16.M88.4 R48, [R228+0x2000] ;  /* 0x00200000e430783b */ /* 0x000fe80000000200 */
[----:B------:R-:W-:Y:S03]  /*2e70*/  LDSM.16.M88.4 R56, [R228+0x3000] ;  /* 0x00300000e438783b */ /* 0x000fe60000000200 */
[C---:B----4-:R-:W-:Y:S08]  /*2e80*/  HMMA.16816.F32 R44, R4.reuse, R16, R44 ;  /* 0x00000010042c723c */ /* 0x050ff0000000182c */
        /* <DEDUP_REMOVED lines=10> */
[----:B------:R-:W-:Y:S04]  /*2f30*/  LDSM.16.M88.4 R12, [R225+0x14100] ;  /* 0x01410000e10c783b */ /* 0x000fe80000000200 */
[----:B------:R-:W4:Y:S03]  /*2f40*/  LDSM.16.M88.4 R4, [R224+0xa100] ;  /* 0x00a10000e004783b */ /* 0x000f260000000200 */
        /* <DEDUP_REMOVED lines=16> */
[C---:B--2---:R-:W-:Y:S08]  /*3050*/  HMMA.16816.F32 R36, R12.reuse, R48, R36 ;  /* 0x000000300c24723c */ /* 0x044ff00000001824 */
[C---:B------:R-:W-:Y:S01]  /*3060*/  HMMA.16816.F32 R32, R12.reuse, R50, R32 ;  /* 0x000000320c20723c */ /* 0x040fe20000001820 */
[----:B------:R-:W-:Y:S07]  /*3070*/  LDSM.16.M88.4 R48, [R229+0xc100] ;  /* 0x00c10000e530783b */ /* 0x000fee0000000200 */
[C---:B-1----:R-:W-:Y:S08]  /*3080*/  HMMA.16816.F32 R28, R12.reuse, R8, R28 ;  /* 0x000000080c1c723c */ /* 0x042ff0000000181c */
[C---:B------:R-:W-:Y:S01]  /*3090*/  HMMA.16816.F32 R24, R12.reuse, R10, R24 ;  /* 0x0000000a0c18723c */ /* 0x040fe20000001818 */
[----:B------:R-:W1:Y:S07]  /*30a0*/  LDSM.16.M88.4 R8, [R230+0x18100] ;  /* 0x01810000e608783b */ /* 0x000e6e0000000200 */
        /* <DEDUP_REMOVED lines=8> */
[C---:B------:R-:W-:Y:S01]  /*3130*/  HMMA.16816.F32 R32, R52.reuse, R6, R32 ;  /* 0x000000063420723c */ /* 0x040fe20000001820 */
[----:B------:R-:W3:Y:S07]  /*3140*/  LDSM.16.M88.4 R4, [R228+0x4000] ;  /* 0x00400000e404783b */ /* 0x000eee0000000200 */
[C---:B------:R-:W-:Y:S08]  /*3150*/  HMMA.16816.F32 R28, R52.reuse, R72, R28 ;  /* 0x00000048341c723c */ /* 0x040ff0000000181c */
[C---:B------:R-:W-:Y:S01]  /*3160*/  HMMA.16816.F32 R24, R52.reuse, R74, R24 ;  /* 0x0000004a3418723c */ /* 0x040fe20000001818 */
[----:B------:R-:W-:Y:S07]  /*3170*/  LDSM.16.M88.4 R72, [R225+0x18100] ;  /* 0x01810000e148783b */ /* 0x000fee0000000200 */
[C---:B------:R-:W-:Y:S08]  /*3180*/  HMMA.16816.F32 R20, R52.reuse, R56, R20 ;  /* 0x000000383414723c */ /* 0x040ff00000001814 */
[----:B------:R-:W-:Y:S01]  /*3190*/  HMMA.16816.F32 R68, R52, R58, R68 ;  /* 0x0000003a3444723c */ /* 0x000fe20000001844 */
[----:B------:R-:W4:Y:S04]  /*31a0*/  LDSM.16.M88.4 R56, [R228+0x4800] ;  /* 0x00480000e438783b */ /* 0x000f280000000200 */
[----:B------:R-:W3:Y:S03]  /*31b0*/  LDSM.16.M88.4 R52, [R228+0x5000] ;  /* 0x00500000e434783b */ /* 0x000ee60000000200 */
[C---:B-1----:R-:W-:Y:S08]  /*31c0*/  HMMA.16816.F32 R44, R8.reuse, R48, R44 ;  /* 0x00000030082c723c */ /* 0x042ff0000000182c */
[C---:B------:R-:W-:Y:S01]  /*31d0*/  HMMA.16816.F32 R40, R8.reuse, R50, R40 ;  /* 0x000000320828723c */ /* 0x040fe20000001828 */
[----:B------:R-:W1:Y:S07]  /*31e0*/  LDSM.16.M88.4 R48, [R228+0x5800] ;  /* 0x00580000e430783b */ /* 0x000e6e0000000200 */
[C---:B--2---:R-:W-:Y:S08]  /*31f0*/  HMMA.16816.F32 R36, R8.reuse, R12, R36 ;  /* 0x0000000c0824723c */ /* 0x044ff00000001824 */
[C---:B------:R-:W-:Y:S01]  /*3200*/  HMMA.16816.F32 R32, R8.reuse, R14, R32 ;  /* 0x0000000e0820723c */ /* 0x040fe20000001820 */
[----:B------:R-:W-:Y:S07]  /*3210*/  LDSM.16.M88.4 R12, [R224+0xc100] ;  /* 0x00c10000e00c783b */ /* 0x000fee0000000200 */
[C---:B------:R-:W-:Y:S08]  /*3220*/  HMMA.16816.F32 R28, R8.reuse, R64, R28 ;  /* 0x00000040081c723c */ /* 0x040ff0000000181c */
[C---:B------:R-:W-:Y:S01]  /*3230*/  HMMA.16816.F32 R24, R8.reuse, R66, R24 ;  /* 0x000000420818723c */ /* 0x040fe20000001818 */
[----:B------:R-:W-:Y:S07]  /*3240*/  LDSM.16.M88.4 R64, [R223+0x18100] ;  /* 0x01810000df40783b */ /* 0x000fee0000000200 */
[C---:B-----5:R-:W-:Y:S08]  /*3250*/  HMMA.16816.F32 R20, R8.reuse, R60, R20 ;  /* 0x0000003c0814723c */ /* 0x060ff00000001814 */
[----:B------:R-:W-:Y:S01]  /*3260*/  HMMA.16816.F32 R68, R8, R62, R68 ;  /* 0x0000003e0844723c */ /* 0x000fe20000001844 */
[----:B------:R-:W2:Y:S04]  /*3270*/  LDSM.16.M88.4 R8, [R224+0xc900] ;  /* 0x00c90000e008783b */ /* 0x000ea80000000200 */
[----:B------:R-:W-:Y:S03]  /*3280*/  LDSM.16.M88.4 R60, [R216+0x4000] ;  /* 0x00400000d83c783b */ /* 0x000fe60000000200 */
[C---:B---3--:R-:W-:Y:S08]  /*3290*/  HMMA.16816.F32 R44, R16.reuse, R4, R44 ;  /* 0x00000004102c723c */ /* 0x048ff0000000182c */
[C---:B------:R-:W-:Y:S01]  /*32a0*/  HMMA.16816.F32 R40, R16.reuse, R6, R40 ;  /* 0x000000061028723c */ /* 0x040fe20000001828 */
[----:B------:R-:W3:Y:S07]  /*32b0*/  LDSM.16.M88.4 R4, [R224+0xd100] ;  /* 0x00d10000e004783b */ /* 0x000eee0000000200 */
[C---:B----4-:R-:W-:Y:S08]  /*32c0*/  HMMA.16816.F32 R36, R16.reuse, R56, R36 ;  /* 0x000000381024723c */ /* 0x050ff00000001824 */
[C---:B------:R-:W-:Y:S01]  /*32d0*/  HMMA.16816.F32 R32, R16.reuse, R58, R32 ;  /* 0x0000003a1020723c */ /* 0x040fe20000001820 */
[----:B------:R-:W4:Y:S07]  /*32e0*/  LDSM.16.M88.4 R56, [R216+0x4800] ;  /* 0x00480000d838783b */ /* 0x000f2e0000000200 */
[C---:B------:R-:W-:Y:S08]  /*32f0*/  HMMA.16816.F32 R28, R16.reuse, R52, R28 ;  /* 0x00000034101c723c */ /* 0x040ff0000000181c */
[C---:B------:R-:W-:Y:S01]  /*3300*/  HMMA.16816.F32 R24, R16.reuse, R54, R24 ;  /* 0x000000361018723c */ /* 0x040fe20000001818 */
[----:B------:R-:W5:Y:S07]  /*3310*/  LDSM.16.M88.4 R52, [R216+0x5000] ;  /* 0x00500000d834783b */ /* 0x000f6e0000000200 */
[C---:B-1----:R-:W-:Y:S08]  /*3320*/  HMMA.16816.F32 R20, R16.reuse, R48, R20 ;  /* 0x000000301014723c */ /* 0x042ff00000001814 */
        /* <DEDUP_REMOVED lines=11> */
[----:B------:R-:W1:Y:S07]  /*33e0*/  LDSM.16.M88.4 R12, [R229+0xe100] ;  /* 0x00e10000e50c783b */ /* 0x000e6e0000000200 */
[C---:B------:R-:W-:Y:S08]  /*33f0*/  HMMA.16816.F32 R20, R72.reuse, R76, R20 ;  /* 0x0000004c4814723c */ /* 0x040ff00000001814 */
[----:B------:R-:W-:Y:S08]  /*3400*/  HMMA.16816.F32 R68, R72, R78, R68 ;  /* 0x0000004e4844723c */ /* 0x000ff00000001844 */
        /* <DEDUP_REMOVED lines=9> */
[C---:B-1----:R-:W-:Y:S01]  /*34a0*/  HMMA.16816.F32 R72, R64.reuse, R48, R20 ;  /* 0x000000304048723c */ /* 0x042fe20000001814 */
[----:B------:R-:W1:Y:S07]  /*34b0*/  LDSM.16.M88.4 R20, [R228+0x6800] ;  /* 0x00680000e414783b */ /* 0x000e6e0000000200 */
[----:B------:R-:W-:Y:S01]  /*34c0*/  HMMA.16816.F32 R68, R64, R50, R68 ;  /* 0x000000324044723c */ /* 0x000fe20000001844 */
[----:B------:R-:W5:Y:S04]  /*34d0*/  LDSM.16.M88.4 R48, [R228+0x7000] ;  /* 0x00700000e430783b */ /* 0x000f680000000200 */
[----:B------:R-:W-:Y:S03]  /*34e0*/  LDSM.16.M88.4 R64, [R216+0x6800] ;  /* 0x00680000d840783b */ /* 0x000fe60000000200 */
[C---:B--2---:R-:W-:Y:S08]  /*34f0*/  HMMA.16816.F32 R36, R16.reuse, R8, R36 ;  /* 0x000000081024723c */ /* 0x044ff00000001824 */
[C---:B------:R-:W-:Y:S01]  /*3500*/  HMMA.16816.F32 R32, R16.reuse, R10, R32 ;  /* 0x0000000a1020723c */ /* 0x040fe20000001820 */
[----:B------:R-:W2:Y:S07]  /*3510*/  LDSM.16.M88.4 R8, [R228+0x7800] ;  /* 0x00780000e408783b */ /* 0x000eae0000000200 */
[C---:B---3--:R-:W-:Y:S08]  /*3520*/  HMMA.16816.F32 R28, R16.reuse, R4, R28 ;  /* 0x00000004101c723c */ /* 0x048ff0000000181c */
[C---:B------:R-:W-:Y:S01]  /*3530*/  HMMA.16816.F32 R24, R16.reuse, R6, R24 ;  /* 0x000000061018723c */ /* 0x040fe20000001818 */
[----:B------:R-:W-:Y:S07]  /*3540*/  LDSM.16.M88.4 R4, [R224+0xe100] ;  /* 0x00e10000e004783b */ /* 0x000fee0000000200 */
[C---:B------:R-:W-:Y:S08]  /*3550*/  HMMA.16816.F32 R44, R16.reuse, R12, R44 ;  /* 0x0000000c102c723c */ /* 0x040ff0000000182c */
[C---:B------:R-:W-:Y:S01]  /*3560*/  HMMA.16816.F32 R40, R16.reuse, R14, R40 ;  /* 0x0000000e1028723c */ /* 0x040fe20000001828 */
[----:B------:R-:W3:Y:S07]  /*3570*/  LDSM.16.M88.4 R12, [R225+0x1c100] ;  /* 0x01c10000e10c783b */ /* 0x000eee0000000200 */
[C---:B----4-:R-:W-:Y:S08]  /*3580*/  HMMA.16816.F32 R72, R16.reuse, R52, R72 ;  /* 0x000000341048723c */ /* 0x050ff00000001848 */
[----:B------:R-:W-:Y:S01]  /*3590*/  HMMA.16816.F32 R68, R16, R54, R68 ;  /* 0x000000361044723c */ /* 0x000fe20000001844 */
[----:B------:R-:W-:Y:S04]  /*35a0*/  LDSM.16.M88.4 R16, [R224+0xf100] ;  /* 0x00f10000e010783b */ /* 0x000fe80000000200 */
[----:B------:R-:W-:Y:S03]  /*35b0*/  LDSM.16.M88.4 R52, [R216+0x6000] ;  /* 0x00600000d834783b */ /* 0x000fe60000000200 */
[C---:B-1----:R-:W-:Y:S08]  /*35c0*/  HMMA.16816.F32 R36, R60.reuse, R20, R36 ;  /* 0x000000143c24723c */ /* 0x042ff00000001824 */
[C---:B------:R-:W-:Y:S01]  /*35d0*/  HMMA.16816.F32 R32, R60.reuse, R22, R32 ;  /* 0x000000163c20723c */ /* 0x040fe20000001820 */
[----:B------:R-:W1:Y:S07]  /*35e0*/  LDSM.16.M88.4 R20, [R224+0xe900] ;  /* 0x00e90000e014783b */ /* 0x000e6e0000000200 */
[C---:B-----5:R-:W-:Y:S08]  /*35f0*/  HMMA.16816.F32 R28, R60.reuse, R48, R28 ;  /* 0x000000303c1c723c */ /* 0x060ff0000000181c */
[C---:B------:R-:W-:Y:S01]  /*3600*/  HMMA.16816.F32 R24, R60.reuse, R50, R24 ;  /* 0x000000323c18723c */ /* 0x040fe20000001818 */
[----:B------:R-:W4:Y:S07]  /*3610*/  LDSM.16.M88.4 R48, [R224+0xf900] ;  /* 0x00f90000e030783b */ /* 0x000f2e0000000200 */
[C---:B------:R-:W-:Y:S08]  /*3620*/  HMMA.16816.F32 R44, R60.reuse, R56, R44 ;  /* 0x000000383c2c723c */ /* 0x040ff0000000182c */
[C---:B------:R-:W-:Y:S01]  /*3630*/  HMMA.16816.F32 R40, R60.reuse, R58, R40 ;  /* 0x0000003a3c28723c */ /* 0x040fe20000001828 */
[----:B------:R-:W5:Y:S07]  /*3640*/  LDSM.16.M88.4 R56, [R223+0x1c100] ;  /* 0x01c10000df38783b */ /* 0x000f6e0000000200 */
[C---:B--2---:R-:W-:Y:S08]  /*3650*/  HMMA.16816.F32 R72, R60.reuse, R8, R72 ;  /* 0x000000083c48723c */ /* 0x044ff00000001848 */
[----:B------:R-:W-:Y:S01]  /*3660*/  HMMA.16816.F32 R68, R60, R10, R68 ;  /* 0x0000000a3c44723c */ /* 0x000fe20000001844 */
[----:B------:R-:W2:Y:S04]  /*3670*/  LDSM.16.M88.4 R60, [R216+0x7000] ;  /* 0x00700000d83c783b */ /* 0x000ea80000000200 */
[----:B------:R-:W2:Y:S01]  /*3680*/  LDSM.16.M88.4 R8, [R216+0x7800] ;  /* 0x00780000d808783b */ /* 0x000ea20000000200 */
[----:B------:R-:W-:-:S04]  /*3690*/  DEPBAR.LE SB0, 0x0 ;  /* 0x000080000000791a */ /* 0x000fc80000000000 */
[C---:B---3--:R-:W-:Y:S08]  /*36a0*/  HMMA.16816.F32 R44, R12.reuse, R4, R44 ;  /* 0x000000040c2c723c */ /* 0x048ff0000000182c */
[C---:B------:R-:W-:Y:S08]  /*36b0*/  HMMA.16816.F32 R40, R12.reuse, R6, R40 ;  /* 0x000000060c28723c */ /* 0x040ff00000001828 */
[C---:B-1----:R-:W-:Y:S08]  /*36c0*/  HMMA.16816.F32 R36, R12.reuse, R20, R36 ;  /* 0x000000140c24723c */ /* 0x042ff00000001824 */
[C---:B------:R-:W-:Y:S08]  /*36d0*/  HMMA.16816.F32 R32, R12.reuse, R22, R32 ;  /* 0x000000160c20723c */ /* 0x040ff00000001820 */
[C---:B------:R-:W-:Y:S08]  /*36e0*/  HMMA.16816.F32 R28, R12.reuse, R16, R28 ;  /* 0x000000100c1c723c */ /* 0x040ff0000000181c */
[C---:B------:R-:W-:Y:S08]  /*36f0*/  HMMA.16816.F32 R24, R12.reuse, R18, R24 ;  /* 0x000000120c18723c */ /* 0x040ff00000001818 */
[C---:B----4-:R-:W-:Y:S08]  /*3700*/  HMMA.16816.F32 R72, R12.reuse, R48, R72 ;  /* 0x000000300c48723c */ /* 0x050ff00000001848 */
[----:B------:R-:W-:Y:S07]  /*3710*/  HMMA.16816.F32 R68, R12, R50, R68 ;  /* 0x000000320c44723c */ /* 0x000fee0000001844 */
[----:B------:R-:W-:Y:S01]  /*3720*/  SHF.R.S32.HI R13, RZ, 0x1f, R203 ;  /* 0x0000001fff0d7819 */ /* 0x000fe200000114cb */
[C---:B-----5:R-:W-:Y:S08]  /*3730*/  HMMA.16816.F32 R44, R56.reuse, R52, R44 ;  /* 0x00000034382c723c */ /* 0x060ff0000000182c */
[C---:B------:R-:W-:Y:S08]  /*3740*/  HMMA.16816.F32 R40, R56.reuse, R54, R40 ;  /* 0x000000363828723c */ /* 0x040ff00000001828 */
[C---:B------:R-:W-:Y:S08]  /*3750*/  HMMA.16816.F32 R36, R56.reuse, R64, R36 ;  /* 0x000000403824723c */ /* 0x040ff00000001824 */
[C---:B------:R-:W-:Y:S08]  /*3760*/  HMMA.16816.F32 R32, R56.reuse, R66, R32 ;  /* 0x000000423820723c */ /* 0x040ff00000001820 */
[C---:B--2---:R-:W-:Y:S08]  /*3770*/  HMMA.16816.F32 R28, R56.reuse, R60, R28 ;  /* 0x0000003c381c723c */ /* 0x044ff0000000181c */
[C---:B------:R-:W-:Y:S08]  /*3780*/  HMMA.16816.F32 R24, R56.reuse, R62, R24 ;  /* 0x0000003e3818723c */ /* 0x040ff00000001818 */
[C---:B------:R-:W-:Y:S08]  /*3790*/  HMMA.16816.F32 R72, R56.reuse, R8, R72 ;  /* 0x000000083848723c */ /* 0x040ff00000001848 */
[----:B------:R-:W-:Y:S01]  /*37a0*/  HMMA.16816.F32 R68, R56, R10, R68 ;  /* 0x0000000a3844723c */ /* 0x000fe20000001844 */
[----:B------:R-:W-:Y:S06]  /*37b0*/  BAR.SYNC.DEFER_BLOCKING 0x0 ;  /* 0x0000000000007b1d */ /* 0x000fec0000010000 */
[----:B------:R-:W-:Y:S05]  /*37c0*/  @P0 BRA `(.L_x_1056) ;  /* 0x000004e000000947 */ /* 0x000fea0003800000 */
[----:B------:R-:W-:Y:S01]  /*37d0*/  ISETP.NE.AND P1, PT, R232, 0x1, PT ;  /* 0x00000001e800780c */ /* 0x000fe20003f25270 */
[----:B------:R-:W-:Y:S01]  /*37e0*/  IMAD.MOV.U32 R233, RZ, RZ, RZ ;  /* 0x000000ffffe97224 */ /* 0x000fe200078e00ff */
[----:B------:R-:W-:-:S04]  /*37f0*/  IADD3 R234, R235, UR11, R80 ;  /* 0x0000000bebea7c10 */ /* 0x000fc8000fffe050 */
[----:B------:R-:W-:-:S05]  /*3800*/  IADD3 R234, R234, -0x40, RZ ;  /* 0xffffffc0eaea7810 */ /* 0x000fca0007ffe0ff */
[----:B------:R-:W-:Y:S02]  /*3810*/  IMAD.MOV.U32 R0, RZ, RZ, R234 ;  /* 0x000000ffff007224 */ /* 0x000fe400078e00ea */
[----:B------:R-:W-:-:S05]  /*3820*/  @P1 IMAD.HI.U32 R4, R234, c[0x0][0x2bc], RZ ;  /* 0x0000af00ea041a27 */ /* 0x000fca00078e00ff */
        /* <DEDUP_REMOVED lines=13> */
[----:B------:R-:W-:Y:S01]  /*3900*/  IADD3 R22, -R8, 0x10, RZ ;  /* 0x0000001008167810 */ /* 0x000fe20007ffe1ff */
[----:B------:R-:W-:Y:S01]  /*3910*/  IMAD.SHL.U32 R6, R201, 0x2, RZ ;  /* 0x00000002c9067824 */ /* 0x000fe200078e00ff */
[----:B------:R-:W-:-:S02]  /*3920*/  SHF.R.S32.HI R0, RZ, 0x1f, R234 ;  /* 0x0000001fff007819 */ /* 0x000fc400000114ea */
[----:B------:R-:W-:Y:S02]  /*3930*/  LOP3.LUT R48, R48, 0xf, RZ, 0xc0, !PT ;  /* 0x0000000f30307812 */ /* 0x000fe400078ec0ff */
[----:B------:R-:W-:Y:S01]  /*3940*/  SHF.L.U64.HI R14, R203, 0x1, R13 ;  /* 0x00000001cb0e7819 */ /* 0x000fe2000001020d */
[----:B------:R-:W-:Y:S01]  /*3950*/  IMAD R0, R0, c[0x0][0x1e0], RZ ;  /* 0x0000780000007a24 */ /* 0x000fe200078e02ff */
[----:B------:R-:W-:Y:S02]  /*3960*/  LOP3.LUT R22, R22, 0xf, RZ, 0xc0, !PT ;  /* 0x0000000f16167812 */ /* 0x000fe400078ec0ff */
[----:B------:R-:W-:Y:S01]  /*3970*/  SHF.L.U64.HI R10, R202, 0x1, R243 ;  /* 0x00000001ca0a7819 */ /* 0x000fe200000102f3 */
[----:B------:R-:W-:Y:S01]  /*3980*/  IMAD R0, R234, c[0x0][0x1e4], R0 ;  /* 0x00007900ea007a24 */ /* 0x000fe200078e0200 */
[----:B------:R-:W-:Y:S02]  /*3990*/  IADD3 R17, -R244, 0x10, RZ ;  /* 0x00000010f4117810 */ /* 0x000fe40007ffe1ff */
[----:B------:R-:W-:-:S02]  /*39a0*/  SHF.L.U64.HI R7, R201, 0x1, R242 ;  /* 0x00000001c9077819 */ /* 0x000fc400000102f2 */
[----:B------:R-:W-:Y:S01]  /*39b0*/  LOP3.LUT R17, R17, 0xf, RZ, 0xc0, !PT ;  /* 0x0000000f11117812 */ /* 0x000fe200078ec0ff */
[----:B-1----:R-:W-:-:S04]  /*39c0*/  IMAD.WIDE.U32 R4, R234, c[0x0][0x1e0], RZ ;  /* 0x00007800ea047a25 */ /* 0x002fc800078e00ff */
[----:B------:R-:W-:Y:S01]  /*39d0*/  IMAD.IADD R5, R5, 0x1, R0 ;  /* 0x0000000105057824 */ /* 0x000fe200078e0200 */
[----:B--2---:R-:W-:-:S03]  /*39e0*/  SHF.R.S32.HI R0, RZ, 0x1f, R233 ;  /* 0x0000001fff007819 */ /* 0x004fc600000114e9 */
[----:B------:R-:W-:-:S04]  /*39f0*/  IMAD.WIDE.U32 R4, R233, c[0x0][0x1f0], R4 ;  /* 0x00007c00e9047a25 */ /* 0x000fc800078e0004 */
[----:B------:R-:W-:Y:S01]  /*3a00*/  IMAD R0, R0, c[0x0][0x1f0], RZ ;  /* 0x00007c0000007a24 */ /* 0x000fe200078e02ff */
[----:B------:R-:W-:Y:S02]  /*3a10*/  IADD3 R15, P0, R4, UR16, RZ ;  /* 0x00000010040f7c10 */ /* 0x000fe4000ff1e0ff */
[----:B------:R-:W-:Y:S01]  /*3a20*/  SHF.L.U64.HI R4, R200, 0x1, R241 ;  /* 0x00000001c8047819 */ /* 0x000fe200000102f1 */
[----:B------:R-:W-:-:S05]  /*3a30*/  IMAD R0, R233, c[0x0][0x1f4], R0 ;  /* 0x00007d00e9007a24 */ /* 0x000fca00078e0200 */
[----:B------:R-:W-:Y:S02]  /*3a40*/  IADD3.X R0, R5, UR9, R0, P0, !PT ;  /* 0x0000000905007c10 */ /* 0x000fe400087fe400 */
[C---:B------:R-:W-:Y:S02]  /*3a50*/  LEA R16, P0, R15.reuse, c[0x0][0x1c8], 0x1 ;  /* 0x000072000f107a11 */ /* 0x040fe400078008ff */
[----:B------:R-:W-:Y:S02]  /*3a60*/  SEL R5, RZ, 0x10, P4 ;  /* 0x00000010ff057807 */ /* 0x000fe40002000000 */
[----:B------:R-:W-:Y:S01]  /*3a70*/  LEA.HI.X R15, R15, c[0x0][0x1cc], R0, 0x1, P0 ;  /* 0x000073000f0f7a11 */ /* 0x000fe200000f0c00 */
[----:B------:R-:W1:Y:S01]  /*3a80*/  SHFL.IDX PT, R18, R16, 0x1, 0x181f ;  /* 0x00381f0010127f89 */ /* 0x000e6200000e0000 */
[----:B------:R-:W-:Y:S01]  /*3a90*/  IADD3 R20, -R5, 0x10, RZ ;  /* 0x0000001005147810 */ /* 0x000fe20007ffe1ff */
[----:B------:R-:W-:Y:S02]  /*3aa0*/  IMAD.SHL.U32 R0, R200, 0x2, RZ ;  /* 0x00000002c8007824 */ /* 0x000fe400078e00ff */
[----:B------:R-:W2:Y:S01]  /*3ab0*/  SHFL.IDX PT, R19, R15, 0x1, 0x181f ;  /* 0x00381f000f137f89 */ /* 0x000ea200000e0000 */
[----:B------:R-:W-:-:S03]  /*3ac0*/  LOP3.LUT R20, R20, 0xf, RZ, 0xc0, !PT ;  /* 0x0000000f14147812 */ /* 0x000fc600078ec0ff */
        /* <DEDUP_REMOVED lines=10> */
[----:B---3--:R-:W-:-:S05]  /*3b70*/  IADD3 R50, P0, R16, R12, RZ ;  /* 0x0000000c10327210 */ /* 0x008fca0007f1e0ff */
[----:B----4-:R-:W-:Y:S01]  /*3b80*/  IMAD.X R51, R15, 0x1, R14, P0 ;  /* 0x000000010f337824 */ /* 0x010fe200000e060e */
        /* <DEDUP_REMOVED lines=18> */
.L_x_1056:
[----:B------:R-:W-:Y:S01]  /*3cb0*/  LOP3.LUT R0, R86, 0xffffffe0, RZ, 0xc0, !PT ;  /* 0xffffffe056007812 */ /* 0x000fe200078ec0ff */
[----:B------:R-:W-:Y:S01]  /*3cc0*/  UIADD3 UR21, UR8, 0x1, -UR21 ;  /* 0x0000000108157890 */ /* 0x000fe2000fffe815 */
[----:B------:R-:W-:Y:S01]  /*3cd0*/  LEA.HI R5, R84, R83, RZ, 0x2 ;  /* 0x0000005354057211 */ /* 0x000fe200078f10ff */
[----:B------:R-:W0:Y:S01]  /*3ce0*/  LDGDEPBAR ;  /* 0x00000000000079af */ /* 0x000e220000000000 */
[----:B-1----:R-:W-:Y:S01]  /*3cf0*/  SHF.R.S32.HI R6, RZ, 0x1f, R85 ;  /* 0x0000001fff067819 */ /* 0x002fe20000011455 */
        /* <DEDUP_REMOVED lines=8> */
[----:B------:R-:W-:Y:S01]  /*3d80*/  ULOP3.LUT UR21, URZ, UR21, URZ, 0x33, !UPT ;  /* 0x000000153f157292 */ /* 0x000fe2000f8e333f */
[----:B------:R-:W-:-:S02]  /*3d90*/  LEA.HI R4, R4, R0, RZ, 0x2 ;  /* 0x0000000004047211 */ /* 0x000fc400078f10ff */
[----:B------:R-:W-:Y:S01]  /*3da0*/  LEA.HI R5, R83, R83, RZ, 0x1 ;  /* 0x0000005353057211 */ /* 0x000fe200078f08ff */
[----:B------:R-:W-:Y:S01]  /*3db0*/  IMAD.IADD R85, R85, 0x1, -R6 ;  /* 0x0000000155557824 */ /* 0x000fe200078e0a06 */
[----:B------:R-:W-:Y:S02]  /*3dc0*/  PLOP3.LUT P0, PT, PT, PT, UP2, 0x80, 0x0 ;  /* 0x000000000000781c */ /* 0x000fe40003f0f028 */
[C---:B------:R-:W-:Y:S02]  /*3dd0*/  LEA.HI.SX32 R6, R4.reuse, UR26, 0x1e ;  /* 0x0000001a04067c11 */ /* 0x040fe4000f8ff2ff */
[----:B------:R-:W-:Y:S02]  /*3de0*/  LOP3.LUT R5, R5, 0x1ffffffe, RZ, 0xc0, !PT ;  /* 0x1ffffffe05057812 */ /* 0x000fe400078ec0ff */
[----:B------:R-:W-:Y:S01]  /*3df0*/  LOP3.LUT R237, R4, 0x7ffffffc, RZ, 0xc0, !PT ;  /* 0x7ffffffc04ed7812 */ /* 0x000fe200078ec0ff */
[----:B------:R-:W-:Y:S02]  /*3e00*/  IMAD R6, R85, 0x10, R6 ;  /* 0x0000001055067824 */ /* 0x000fe400078e0206 */
[----:B------:R-:W-:-:S02]  /*3e10*/  IMAD.IADD R5, R83, 0x1, -R5 ;  /* 0x0000000153057824 */ /* 0x000fc400078e0a05 */
[----:B------:R-:W-:Y:S02]  /*3e20*/  IMAD.IADD R237, R0, 0x1, -R237 ;  /* 0x0000000100ed7824 */ /* 0x000fe400078e0aed */
[----:B------:R-:W-:Y:S02]  /*3e30*/  IMAD R236, R5, 0x8, R6 ;  /* 0x0000000805ec7824 */ /* 0x000fe400078e0206 */
[----:B------:R-:W-:Y:S02]  /*3e40*/  IMAD.SHL.U32 R237, R237, 0x2, RZ ;  /* 0x00000002eded7824 */ /* 0x000fe400078e00ff */
[----:B------:R-:W-:Y:S01]  /*3e50*/  @P0 IMAD.HI.U32 R5, R236, c[0x0][0x2c8], RZ ;  /* 0x0000b200ec050a27 */ /* 0x000fe200078e00ff */
[----:B------:R-:W-:Y:S02]  /*3e60*/  PLOP3.LUT P0, PT, PT, PT, UP2, 0x80, 0x0 ;  /* 0x000000000000781c */ /* 0x000fe40003f0f028 */
[----:B------:R-:W-:Y:S01]  /*3e70*/  IADD3 R7, R7, -UR12, -R237 ;  /* 0x8000000c07077c10 */ /* 0x000fe2000fffe8ed */
[----:B------:R-:W-:Y:S01]  /*3e80*/  IMAD.MOV.U32 R9, RZ, RZ, R236 ;  /* 0x000000ffff097224 */ /* 0x000fe200078e00ec */
[----:B------:R-:W-:Y:S01]  /*3e90*/  IADD3 R0, -R237, UR8, -R80 ;  /* 0x00000008ed007c10 */ /* 0x000fe2000fffe950 */
[----:B------:R-:W-:Y:S01]  /*3ea0*/  IMAD.IADD R4, R82, 0x1, R81 ;  /* 0x0000000152047824 */ /* 0x000fe200078e0251 */
[----:B------:R-:W-:-:S02]  /*3eb0*/  IADD3 R8, R7, c[0x0][0x328], RZ ;  /* 0x0000ca0007087a10 */ /* 0x000fc40007ffe0ff */
        /* <DEDUP_REMOVED lines=20> */
.L_x_1059:
[----:B------:R-:W-:-:S04]  /*4000*/  MOV R5, 0x1 ;  /* 0x0000000100057802 */ /* 0x000fc80000000f00 */
[----:B------:R-:W-:-:S13]  /*4010*/  ISETP.NE.AND P0, PT, R5, c[0x0][0x32c], PT ;  /* 0x0000cb0005007a0c */ /* 0x000fda0003f05270 */
[----:B------:R-:W-:-:S05]  /*4020*/  @P0 IMAD.HI.U32 R5, R6, c[0x0][0x330], RZ ;  /* 0x0000cc0006050a27 */ /* 0x000fca00078e00ff */
[----:B------:R-:W-:Y:S02]  /*4030*/  @P0 SHF.R.U32.HI R6, RZ, c[0x0][0x334], R5 ;  /* 0x0000cd00ff060a19 */ /* 0x000fe40000011605 */
.L_x_1060:
[----:B------:R-:W-:Y:S05]  /*4040*/  BSYNC B0 ;  /* 0x0000000000007941 */ /* 0x000fea0003800000 */
.L_x_1058:
[----:B------:R-:W-:-:S04]  /*4050*/  IMAD R6, R6, c[0x0][0x32c], -R80 ;  /* 0x0000cb0006067a24 */ /* 0x000fc800078e0a50 */
[----:B------:R-:W-:-:S05]  /*4060*/  IMAD.IADD R6, R6, 0x1, -R237 ;  /* 0x0000000106067824 */ /* 0x000fca00078e0aed */
[----:B------:R-:W-:Y:S02]  /*4070*/  IADD3 R5, R6, c[0x0][0x32c], RZ ;  /* 0x0000cb0006057a10 */ /* 0x000fe40007ffe0ff */
[----:B------:R-:W-:Y:S02]  /*4080*/  IMNMX R10, R10, R6, !PT ;  /* 0x000000060a0a7217 */ /* 0x000fe40007800200 */
[----:B------:R-:W-:Y:S02]  /*4090*/  IMNMX R11, R11, R5, PT ;  /* 0x000000050b0b7217 */ /* 0x000fe40003800200 */
.L_x_1057:
        /* <DEDUP_REMOVED lines=9> */
[--C-:B-1----:R-:W-:Y:S02]  /*4130*/  IMAD.IADD R8, R8, 0x1, R9.reuse ;  /* 0x0000000108087824 */ /* 0x102fe400078e0209 */
[----:B------:R-:W-:Y:S01]  /*4140*/  IMAD.IADD R7, R7, 0x1, R9 ;  /* 0x0000000107077824 */ /* 0x000fe200078e0209 */
[----:B------:R-:W-:Y:S02]  /*4150*/  ISETP.LT.OR P0, PT, R11, 0x9, P0 ;  /* 0x000000090b00780c */ /* 0x000fe40000701670 */
[----:B------:R-:W-:Y:S02]  /*4160*/  IMNMX R0, R8, R0, PT ;  /* 0x0000000008007217 */ /* 0x000fe40003800200 */
[----:B------:R-:W-:-:S02]  /*4170*/  FSEL R40, R40, -INF , !P0 ;  /* 0xff80000028287808 */ /* 0x000fc40004000000 */
        /* <DEDUP_REMOVED lines=39> */
[----:B------:R-:W-:-:S13]  /*43f0*/  PLOP3.LUT P0, PT, PT, PT, UP1, 0x40, 0x0 ;  /* 0x000000000000781c */ /* 0x000fda0003f0e818 */
        /* <DEDUP_REMOVED lines=13> */
.L_x_1063:
[----:B------:R-:W-:-:S04]  /*44d0*/  MOV R8, 0x1 ;  /* 0x0000000100087802 */ /* 0x000fc80000000f00 */
[----:B------:R-:W-:-:S13]  /*44e0*/  ISETP.NE.AND P0, PT, R8, c[0x0][0x32c], PT ;  /* 0x0000cb0008007a0c */ /* 0x000fda0003f05270 */
[----:B------:R-:W-:-:S05]  /*44f0*/  @P0 IMAD.HI.U32 R8, R9, c[0x0][0x330], RZ ;  /* 0x0000cc0009080a27 */ /* 0x000fca00078e00ff */
[----:B------:R-:W-:Y:S02]  /*4500*/  @P0 SHF.R.U32.HI R9, RZ, c[0x0][0x334], R8 ;  /* 0x0000cd00ff090a19 */ /* 0x000fe40000011608 */
.L_x_1064:
[----:B------:R-:W-:Y:S05]  /*4510*/  BSYNC B0 ;  /* 0x0000000000007941 */ /* 0x000fea0003800000 */
.L_x_1062:
[----:B------:R-:W-:-:S04]  /*4520*/  IMAD R9, R9, c[0x0][0x32c], -R80 ;  /* 0x0000cb0009097a24 */ /* 0x000fc800078e0a50 */
[----:B------:R-:W-:-:S05]  /*4530*/  IMAD.IADD R9, R9, 0x1, -R237 ;  /* 0x0000000109097824 */ /* 0x000fca00078e0aed */
[----:B------:R-:W-:Y:S02]  /*4540*/  IADD3 R8, R9, c[0x0][0x32c], RZ ;  /* 0x0000cb0009087a10 */ /* 0x000fe40007ffe0ff */
[----:B------:R-:W-:Y:S02]  /*4550*/  IMNMX R7, R7, R9, !PT ;  /* 0x0000000907077217 */ /* 0x000fe40007800200 */
[----:B------:R-:W-:Y:S02]  /*4560*/  IMNMX R0, R0, R8, PT ;  /* 0x0000000800007217 */ /* 0x000fe40003800200 */
.L_x_1061:
[----:B------:R-:W-:Y:S01]  /*4570*/  ISETP.GT.AND P0, PT, R7, 0x8, P1 ;  /* 0x000000080700780c */ /* 0x000fe20000f04270 */
[----:B------:R-:W-:Y:S01]  /*4580*/  IMAD.SHL.U32 R227, R4, 0x2, RZ ;  /* 0x0000000204e37824 */ /* 0x000fe200078e00ff */
[----:B------:R-:W-:Y:S01]  /*4590*/  FMNMX.FTZ R11, R44, R45, !PT ;  /* 0x0000002d2c0b7209 */ /* 0x000fe20007810000 */
[----:B------:R-:W-:Y:S01]  /*45a0*/  @UP2 USHF.L.U32 UR27, UR27, 0x7, URZ ;  /* 0x000000071b1b2899 */ /* 0x000fe2000800063f */
        /* <DEDUP_REMOVED lines=9> */
[----:B------:R-:W-:Y:S01]  /*4640*/  ULDC.64 UR4, c[0x0][0x2c8] ;  /* 0x0000b20000047ab9 */ /* 0x000fe20000000a00 */
[----:B------:R-:W-:Y:S01]  /*4650*/  ISETP.LT.OR P0, PT, R0, 0xa, P0 ;  /* 0x0000000a0000780c */ /* 0x000fe20000701670 */
[----:B------:R-:W-:Y:S01]  /*4660*/  LDSM.16.MT88.4 R156, [R227+0x100] ;  /* 0x00010000e39c783b */ /* 0x000fe20000004200 */
[----:B------:R-:W-:Y:S01]  /*4670*/  FMNMX.FTZ R11, R6, R11, !PT ;  /* 0x0000000b060b7209 */ /* 0x000fe20007810000 */
[----:B------:R-:W-:Y:S01]  /*4680*/  UIMAD.WIDE.U32 UR28, UR27, UR4, URZ ;  /* 0x000000041b1c72a5 */ /* 0x000fe2000f8e003f */
[----:B------:R-:W-:Y:S01]  /*4690*/  FSEL R43, R43, -INF , !P0 ;  /* 0xff8000002b2b7808 */ /* 0x000fe20004000000 */
[----:B------:R-:W-:Y:S01]  /*46a0*/  LDSM.16.MT88.4 R144, [R221+0x100] ;  /* 0x00010000dd90783b */ /* 0x000fe20000004200 */
[----:B------:R-:W-:Y:S01]  /*46b0*/  ISETP.GT.AND P0, PT, R7, 0x10, P1 ;  /* 0x000000100700780c */ /* 0x000fe20000f04270 */
[----:B------:R-:W-:Y:S01]  /*46c0*/  UIADD3 UR22, UR22, -0x2, URZ ;  /* 0xfffffffe16167890 */ /* 0x000fe2000fffe03f */
[----:B------:R-:W-:Y:S01]  /*46d0*/  FMNMX.FTZ R11, R5, R11, !PT ;  /* 0x0000000b050b7209 */ /* 0x000fe20007810000 */
[----:B------:R-:W-:Y:S01]  /*46e0*/  LDSM.16.MT88.4 R152, [R220+0x100] ;  /* 0x00010000dc98783b */ /* 0x000fe20000004200 */
[----:B------:R-:W-:Y:S01]  /*46f0*/  ISETP.LT.OR P0, PT, R0, 0x11, P0 ;  /* 0x000000110000780c */ /* 0x000fe20000701670 */
[----:B------:R-:W-:Y:S01]  /*4700*/  @UP2 UMOV UR27, UR29 ;  /* 0x0000001d001b2c82 */ /* 0x000fe20008000000 */
[----:B------:R-:W-:Y:S01]  /*4710*/  FMNMX.FTZ R11, R32, R11, !PT ;  /* 0x0000000b200b7209 */ /* 0x000fe20007810000 */
[----:B------:R-:W-:Y:S01]  /*4720*/  LDSM.16.MT88.4 R48, [R222+0x2100] ;  /* 0x00210000de30783b */ /* 0x000fe20000004200 */
[----:B------:R-:W-:Y:S01]  /*4730*/  FSEL R10, R38, -INF , !P0 ;  /* 0xff800000260a7808 */ /* 0x000fe20004000000 */
[----:B------:R-:W-:Y:S01]  /*4740*/  @UP2 USHF.R.U32.HI UR26, URZ, UR5, UR27 ;  /* 0x000000053f1a2299 */ /* 0x000fe2000801161b */
[----:B------:R-:W-:Y:S01]  /*4750*/  ISETP.GT.AND P0, PT, R7, 0x11, P1 ;  /* 0x000000110700780c */ /* 0x000fe20000f04270 */
[----:B------:R-:W-:Y:S01]  /*4760*/  LDSM.16.MT88.4 R56, [R221+0x2100] ;  /* 0x00210000dd38783b */ /* 0x000fe20000004200 */
[----:B------:R-:W-:Y:S01]  /*4770*/  FMNMX.FTZ R11, R33, R11, !PT ;  /* 0x0000000b210b7209 */ /* 0x000fe20007810000 */
[----:B------:R-:W-:Y:S01]  /*4780*/  UIADD3 UR4, UR23, UR26, URZ ;  /* 0x0000001a17047290 */ /* 0x000fe2000fffe03f */
[----:B------:R-:W-:Y:S01]  /*4790*/  ISETP.LT.OR P0, PT, R0, 0x12, P0 ;  /* 0x000000120000780c */ /* 0x000fe20000701670 */
[----:B------:R-:W-:Y:S01]  /*47a0*/  LDSM.16.MT88.4 R64, [R220+0x2100] ;  /* 0x00210000dc40783b */ /* 0x000fe20000004200 */
[----:B------:R-:W-:Y:S01]  /*47b0*/  FMNMX.FTZ R11, R180, R11, !PT ;  /* 0x0000000bb40b7209 */ /* 0x000fe20007810000 */
[----:B------:R-:W-:Y:S01]  /*47c0*/  ULDC UR23, c[0x0][0x328] ;  /* 0x0000ca0000177ab9 */ /* 0x000fe20000000800 */
[----:B------:R-:W-:Y:S01]  /*47d0*/  FSEL R9, R39, -INF , !P0 ;  /* 0xff80000027097808 */ /* 0x000fe20004000000 */
[----:B------:R-:W-:Y:S01]  /*47e0*/  LDSM.16.MT88.4 R80, [R222+0x4100] ;  /* 0x00410000de50783b */ /* 0x000fe20000004200 */
[----:B------:R-:W-:Y:S01]  /*47f0*/  ISETP.GT.AND P0, PT, R7, 0x18, P1 ;  /* 0x000000180700780c */ /* 0x000fe20000f04270 */
[----:B------:R-:W-:Y:S01]  /*4800*/  UIADD3 UR23, UR4, UR23, URZ ;  /* 0x0000001704177290 */ /* 0x000fe2000fffe03f */
[----:B------:R-:W-:Y:S01]  /*4810*/  FMNMX.FTZ R11, R181, R11, !PT ;  /* 0x0000000bb50b7209 */ /* 0x000fe20007810000 */
[----:B------:R-:W-:Y:S01]  /*4820*/  LDSM.16.MT88.4 R88, [R221+0x4100] ;  /* 0x00410000dd58783b */ /* 0x000fe20000004200 */
[----:B------:R-:W-:-:S02]  /*4830*/  ISETP.LT.OR P0, PT, R0, 0x19, P0 ;  /* 0x000000190000780c */ /* 0x000fc40000701670 */
[----:B------:R-:W-:Y:S01]  /*4840*/  FMNMX.FTZ R11, R182, R11, !PT ;  /* 0x0000000bb60b7209 */ /* 0x000fe20007810000 */
[----:B------:R-:W-:Y:S01]  /*4850*/  LDSM.16.MT88.4 R96, [R220+0x4100] ;  /* 0x00410000dc60783b */ /* 0x000fe20000004200 */
[----:B------:R-:W-:Y:S02]  /*4860*/  FSEL R8, R34, -INF , !P0 ;  /* 0xff80000022087808 */ /* 0x000fe40004000000 */
[----:B------:R-:W-:Y:S01]  /*4870*/  ISETP.GT.AND P0, PT, R7, 0x19, P1 ;  /* 0x000000190700780c */ /* 0x000fe20000f04270 */
[----:B------:R-:W-:Y:S01]  /*4880*/  LDSM.16.MT88.4 R104, [R227+0x6100] ;  /* 0x00610000e368783b */ /* 0x000fe20000004200 */
[----:B------:R-:W-:Y:S02]  /*4890*/  FMNMX.FTZ R11, R183, R11, !PT ;  /* 0x0000000bb70b7209 */ /* 0x000fe40007810000 */
        /* <DEDUP_REMOVED lines=9> */
[----:B------:R-:W-:Y:S02]  /*4930*/  FMNMX.FTZ R11, R167, R11, !PT ;  /* 0x0000000ba70b7209 */ /* 0x000fe40007810000 */
[----:B------:R-:W-:-:S02]  /*4940*/  FSEL R187, R30, -INF , !P0 ;  /* 0xff8000001ebb7808 */ /* 0x000fc40004000000 */
[----:B------:R-:W-:Y:S02]  /*4950*/  ISETP.GT.AND P0, PT, R7, 0x21, P1 ;  /* 0x000000210700780c */ /* 0x000fe40000f04270 */
[----:B------:R-:W-:Y:S02]  /*4960*/  FMNMX.FTZ R11, R165, R11, !PT ;  /* 0x0000000ba50b7209 */ /* 0x000fe40007810000 */
[----:B------:R-:W-:-:S03]  /*4970*/  ISETP.LT.OR P0, PT, R0, 0x22, P0 ;  /* 0x000000220000780c */ /* 0x000fc60000701670 */
[----:B------:R-:W1:Y:S01]  /*4980*/  SHFL.BFLY PT, R12, R11, 0x2, 0x1f ;  /* 0x0c401f000b0c7f89 */ /* 0x000e6200000e0000 */
[----:B------:R-:W-:Y:S02]  /*4990*/  FSEL R189, R31, -INF , !P0 ;  /* 0xff8000001fbd7808 */ /* 0x000fe40004000000 */
[----:B------:R-:W-:Y:S01]  /*49a0*/  ISETP.GT.AND P0, PT, R7, 0x28, P1 ;  /* 0x000000280700780c */ /* 0x000fe20000f04270 */
[----:B------:R-:W-:Y:S03]  /*49b0*/  LDSM.16.MT88.4 R28, [R221+0x900] ;  /* 0x00090000dd1c783b */ /* 0x000fe60000004200 */
        /* <DEDUP_REMOVED lines=13> */
[----:B------:R-:W-:Y:S01]  /*4a90*/  ISETP.GT.AND P0, PT, R7, 0x1, P1 ;  /* 0x000000010700780c */ /* 0x000fe20000f04270 */
[----:B------:R-:W-:Y:S03]  /*4aa0*/  LDSM.16.MT88.4 R72, [R227+0x4100] ;  /* 0x00410000e348783b */ /* 0x000fe60000004200 */
        /* <DEDUP_REMOVED lines=12> */
[----:B------:R-:W-:Y:S02]  /*4b70*/  FMNMX.FTZ R14, R10, R14, !PT ;  /* 0x0000000e0a0e7209 */ /* 0x000fe40007810000 */
[----:B------:R-:W-:Y:S02]  /*4b80*/  ISETP.LT.OR P0, PT, R0, 0x3a, P0 ;  /* 0x0000003a0000780c */ /* 0x000fe40000701670 */
[----:B------:R-:W-:Y:S02]  /*4b90*/  FMNMX.FTZ R14, R9, R14, !PT ;  /* 0x0000000e090e7209 */ /* 0x000fe40007810000 */
[----:B------:R-:W-:-:S02]  /*4ba0*/  FSEL R184, R71, -INF , !P0 ;  /* 0xff80000047b87808 */ /* 0x000fc40004000000 */
        /* <DEDUP_REMOVED lines=9> */
[----:B------:R-:W-:Y:S02]  /*4c40*/  FMNMX.FTZ R7, R184, R0, !PT ;  /* 0x00000000b8077209 */ /* 0x000fe40007810000 */
        /* <DEDUP_REMOVED lines=18> */
[----:B------:R-:W-:Y:S01]  /*4d70*/  LDSM.16.MT88.4 R32, [R227+0x900] ;  /* 0x00090000e320783b */ /* 0x000fe20000004200 */
[--C-:B------:R-:W-:Y:S01]  /*4d80*/  FFMA.FTZ R180, R180, c[0x0][0x2d0], -R166.reuse ;  /* 0x0000b400b4b47a23 */ /* 0x100fe200000108a6 */
[----:B-1----:R-:W-:Y:S01]  /*4d90*/  FMNMX.FTZ R12, R12, R7, !PT ;  /* 0x000000070c0c7209 */ /* 0x002fe20007810000 */
[--C-:B------:R-:W-:Y:S01]  /*4da0*/  FFMA.FTZ R181, R181, c[0x0][0x2d0], -R166.reuse ;  /* 0x0000b400b5b57a23 */ /* 0x100fe200000108a6 */
[----:B------:R-:W-:Y:S01]  /*4db0*/  LDSM.16.MT88.4 R4, [R220+0x6100] ;  /* 0x00610000dc04783b */ /* 0x000fe20000004200 */
        /* <DEDUP_REMOVED lines=14> */
[----:B------:R-:W-:-:S02]  /*4ea0*/  FFMA.FTZ R175, R42, c[0x0][0x2d0], -R186 ;  /* 0x0000b4002aaf7a23 */ /* 0x000fc400000108ba */
[--C-:B------:R-:W-:Y:S01]  /*4eb0*/  FFMA.FTZ R169, R43, c[0x0][0x2d0], -R186.reuse ;  /* 0x0000b4002ba97a23 */ /* 0x100fe200000108ba */
[----:B------:R-:W-:Y:S01]  /*4ec0*/  MUFU.EX2 R172, R172 ;  /* 0x000000ac00ac7308 */ /* 0x000fe20000000800 */
[----:B------:R-:W2:Y:S01]  /*4ed0*/  LDSM.16.MT88.4 R40, [R227+0x2100] ;  /* 0x00210000e328783b */ /* 0x000ea20000004200 */
[--C-:B------:R-:W-:Y:S02]  /*4ee0*/  FFMA.FTZ R168, R10, c[0x0][0x2d0], -R186.reuse ;  /* 0x0000b4000aa87a23 */ /* 0x100fe400000108ba */
[--C-:B------:R-:W-:Y:S02]  /*4ef0*/  FFMA.FTZ R14, R9, c[0x0][0x2d0], -R186.reuse ;  /* 0x0000b400090e7a23 */ /* 0x100fe400000108ba */
[--C-:B------:R-:W-:Y:S02]  /*4f00*/  FFMA.FTZ R3, R8, c[0x0][0x2d0], -R186.reuse ;  /* 0x0000b40008037a23 */ /* 0x100fe400000108ba */
[----:B------:R-:W3:Y:S01]  /*4f10*/  MUFU.EX2 R174, R174 ;  /* 0x000000ae00ae7308 */ /* 0x000ee20000000800 */
[----:B------:R-:W4:Y:S01]  /*4f20*/  LDSM.16.MT88.4 R8, [R222+0x900] ;  /* 0x00090000de08783b */ /* 0x000f220000004200 */
[----:B-1----:R-:W-:Y:S01]  /*4f30*/  F2FP.PACK_AB R130, R173, R177 ;  /* 0x000000b1ad82723e */ /* 0x002fe200000000ff */
[----:B------:R-:W-:-:S02]  /*4f40*/  FFMA.FTZ R2, R16, c[0x0][0x2d0], -R186 ;  /* 0x0000b40010027a23 */ /* 0x000fc400000108ba */
[----:B------:R-:W1:Y:S01]  /*4f50*/  LDSM.16.MT88.4 R16, [R222+0x2900] ;  /* 0x00290000de10783b */ /* 0x000e620000004200 */
[--C-:B------:R-:W-:Y:S02]  /*4f60*/  FFMA.FTZ R187, R187, c[0x0][0x2d0], -R186.reuse ;  /* 0x0000b400bbbb7a23 */ /* 0x100fe400000108ba */
[----:B------:R-:W-:Y:S01]  /*4f70*/  MUFU.EX2 R175, R175 ;  /* 0x000000af00af7308 */ /* 0x000fe20000000800 */
[--C-:B------:R-:W-:Y:S02]  /*4f80*/  FFMA.FTZ R189, R189, c[0x0][0x2d0], -R186.reuse ;  /* 0x0000b400bdbd7a23 */ /* 0x100fe400000108ba */
[--C-:B------:R-:W-:Y:S02]  /*4f90*/  FFMA.FTZ R190, R190, c[0x0][0x2d0], -R186.reuse ;  /* 0x0000b400bebe7a23 */ /* 0x100fe400000108ba */
[----:B------:R-:W-:Y:S02]  /*4fa0*/  FFMA.FTZ R191, R191, c[0x0][0x2d0], -R186 ;  /* 0x0000b400bfbf7a23 */ /* 0x000fe400000108ba */
[----:B------:R-:W-:Y:S01]  /*4fb0*/  FFMA.FTZ R240, R165, c[0x0][0x2d0], -R166 ;  /* 0x0000b400a5f07a23 */ /* 0x000fe200000108a6 */
[----:B------:R-:W5:Y:S01]  /*4fc0*/  MUFU.EX2 R169, R169 ;  /* 0x000000a900a97308 */ /* 0x000f620000000800 */
[----:B---3--:R-:W-:Y:S01]  /*4fd0*/  F2FP.PACK_AB R129, R174, R172 ;  /* 0x000000acae81723e */ /* 0x008fe200000000ff */
[----:B------:R-:W-:-:S02]  /*4fe0*/  FFMA.FTZ R195, R164, c[0x0][0x2d0], -R186 ;  /* 0x0000b400a4c37a23 */ /* 0x000fc400000108ba */
[--C-:B------:R-:W-:Y:S01]  /*4ff0*/  FFMA.FTZ R188, R188, c[0x0][0x2d0], -R186.reuse ;  /* 0x0000b400bcbc7a23 */ /* 0x100fe200000108ba */
[----:B------:R-:W-:Y:S01]  /*5000*/  LDSM.16.MT88.4 R164, [R227+0x1900] ;  /* 0x00190000e3a4783b */ /* 0x000fe20000004200 */
[--C-:B------:R-:W-:Y:S02]  /*5010*/  FFMA.FTZ R185, R185, c[0x0][0x2d0], -R186.reuse ;  /* 0x0000b400b9b97a23 */ /* 0x100fe400000108ba */
[----:B------:R-:W-:Y:S01]  /*5020*/  MUFU.EX2 R176, R176 ;  /* 0x000000b000b07308 */ /* 0x000fe20000000800 */
[----:B------:R-:W-:Y:S02]  /*5030*/  FFMA.FTZ R239, R184, c[0x0][0x2d0], -R186 ;  /* 0x0000b400b8ef7a23 */ /* 0x000fe400000108ba */
[----:B------:R-:W-:Y:S02]  /*5040*/  FADD.FTZ R178, R179, R178 ;  /* 0x000000b2b3b27221 */ /* 0x000fe40000010000 */
[----:B------:R-:W-:Y:S02]  /*5050*/  FADD.FTZ R172, R172, R174 ;  /* 0x000000aeacac7221 */ /* 0x000fe40000010000 */
[----:B------:R-:W-:Y:S01]  /*5060*/  FADD.FTZ R177, R177, R178 ;  /* 0x000000b2b1b17221 */ /* 0x000fe20000010000 */
[----:B-----5:R-:W-:Y:S01]  /*5070*/  F2FP.PACK_AB R131, R169, R175 ;  /* 0x000000afa983723e */ /* 0x020fe200000000ff */
[----:B------:R-:W3:Y:S01]  /*5080*/  MUFU.EX2 R171, R171 ;  /* 0x000000ab00ab7308 */ /* 0x000ee20000000800 */
[----:B------:R-:W-:-:S02]  /*5090*/  FADD.FTZ R175, R175, R172 ;  /* 0x000000acafaf7221 */ /* 0x000fc40000010000 */
[----:B------:R-:W-:Y:S02]  /*50a0*/  FADD.FTZ R177, R173, R177 ;  /* 0x000000b1adb17221 */ /* 0x000fe40000010000 */
        /* <DEDUP_REMOVED lines=11> */
[C---:B--2---:R-:W-:Y:S02]  /*5160*/  HMMA.16816.F32 R36, R128.reuse, R40, RZ ;  /* 0x000000288024723c */ /* 0x044fe400000018ff */
[----:B------:R-:W2:Y:S06]  /*5170*/  MUFU.EX2 R2, R2 ;  /* 0x0000000200027308 */ /* 0x000eac0000000800 */
        /* <DEDUP_REMOVED lines=49> */
[----:B--2---:R-:W-:Y:S01]  /*5490*/  F2FP.PACK_AB R7, R2, R3 ;  /* 0x000000030207723e */ /* 0x004fe200000000ff */
[----:B------:R-:W-:Y:S02]  /*54a0*/  FADD.FTZ R170, R170, R176 ;  /* 0x000000b0aaaa7221 */ /* 0x000fe40000010000 */
[----:B------:R-:W-:Y:S02]  /*54b0*/  FADD.FTZ R3, R3, R168 ;  /* 0x000000a803037221 */ /* 0x000fe40000010000 */
[----:B------:R-:W-:-:S02]  /*54c0*/  FADD.FTZ R170, R15, R170 ;  /* 0x000000aa0faa7221 */ /* 0x000fc40000010000 */
[----:B----4-:R-:W-:Y:S01]  /*54d0*/  HMMA.16816.F32 R132, R4, R8, R132 ;  /* 0x000000080484723c */ /* 0x010fe20000001884 */
        /* <DEDUP_REMOVED lines=10> */
[C---:B--2---:R-:W-:Y:S08]  /*5580*/  HMMA.16816.F32 R52, R4.reuse, R8, R52 ;  /* 0x000000080434723c */ /* 0x044ff00000001834 */
[C---:B------:R-:W-:Y:S01]  /*5590*/  HMMA.16816.F32 R56, R4.reuse, R10, R56 ;  /* 0x0000000a0438723c */ /* 0x040fe20000001838 */
[----:B------:R-:W2:Y:S07]  /*55a0*/  LDSM.16.MT88.4 R8, [R220+0x4900] ;  /* 0x00490000dc08783b */ /* 0x000eae0000004200 */
[C---:B-1----:R-:W-:Y:S08]  /*55b0*/  HMMA.16816.F32 R84, R4.reuse, R16, R84 ;  /* 0x000000100454723c */ /* 0x042ff00000001854 */
[C---:B------:R-:W-:Y:S01]  /*55c0*/  HMMA.16816.F32 R88, R4.reuse, R18, R88 ;  /* 0x000000120458723c */ /* 0x040fe20000001858 */
[----:B------:R-:W1:Y:S07]  /*55d0*/  LDSM.16.MT88.4 R16, [R221+0x6900] ;  /* 0x00690000dd10783b */ /* 0x000e6e0000004200 */
        /* <DEDUP_REMOVED lines=45> */
[----:B------:R-:W-:Y:S01]  /*58b0*/  HMMA.16816.F32 R40, R4, R18, R40 ;  /* 0x000000120428723c */ /* 0x000fe20000001828 */
[----:B------:R-:W1:Y:S01]  /*58c0*/  LDSM.16.MT88.4 R16, [R221+0x5100] ;  /* 0x00510000dd10783b */ /* 0x000e620000004200 */
[----:B------:R-:W-:-:S04]  /*58d0*/  FADD.FTZ R190, R195, R190 ;  /* 0x000000bec3be7221 */ /* 0x000fc80000010000 */
[----:B------:R-:W-:Y:S02]  /*58e0*/  FADD.FTZ R190, R188, R190 ;  /* 0x000000bebcbe7221 */ /* 0x000fe40000010000 */
        /* <DEDUP_REMOVED lines=17> */
[----:B------:R-:W5:Y:S07]  /*5a00*/  LDSM.16.MT88.4 R32, [R227+0x5100] ;  /* 0x00510000e320783b */ /* 0x000f6e0000004200 */
[C---:B------:R-:W-:Y:S08]  /*5a10*/  HMMA.16816.F32 R148, R4.reuse, R28, R148 ;  /* 0x0000001c0494723c */ /* 0x040ff00000001894 */
        /* <DEDUP_REMOVED lines=36> */
[----:B------:R-:W-:-:S07]  /*5c60*/  FADD.FTZ R240, R240, R193 ;  /* 0x000000c1f0f07221 */ /* 0x000fce0000010000 */
[C---:B------:R-:W-:Y:S01]  /*5c70*/  HMMA.16816.F32 R40, R4.reuse, R18, R40 ;  /* 0x000000120428723c */ /* 0x040fe20000001828 */
[----:B------:R-:W1:Y:S07]  /*5c80*/  LDSM.16.MT88.4 R16, [R227+0x5900] ;  /* 0x00590000e310783b */ /* 0x000e6e0000004200 */
[C---:B--2---:R-:W-:Y:S08]  /*5c90*/  HMMA.16816.F32 R52, R4.reuse, R8, R52 ;  /* 0x000000080434723c */ /* 0x044ff00000001834 */
[C---:B------:R-:W-:Y:S01]  /*5ca0*/  HMMA.16816.F32 R56, R4.reuse, R10, R56 ;  /* 0x0000000a0438723c */ /* 0x040fe20000001838 */
[----:B------:R-:W2:Y:S07]  /*5cb0*/  LDSM.16.MT88.4 R8, [R227+0x7900] ;  /* 0x00790000e308783b */ /* 0x000eae0000004200 */
        /* <DEDUP_REMOVED lines=49> */
.L_x_1066:
[----:B------:R-:W-:Y:S02]  /*5fd0*/  UMOV UR5, 0x1 ;  /* 0x0000000100057882 */ /* 0x000fe40000000000 */
[----:B------:R-:W-:Y:S02]  /*5fe0*/  ULDC UR4, c[0x0][0x32c] ;  /* 0x0000cb0000047ab9 */ /* 0x000fe40000000800 */
[----:B------:R-:W-:-:S03]  /*5ff0*/  UISETP.NE.AND UP0, UPT, UR5, UR4, UPT ;  /* 0x000000040500728c */ /* 0x000fc6000bf05270 */
[----:B------:R-:W-:Y:S02]  /*6000*/  ULDC.64 UR4, c[0x0][0x330] ;  /* 0x0000cc0000047ab9 */ /* 0x000fe40000000a00 */
[----:B------:R-:W-:-:S07]  /*6010*/  UIMAD.WIDE.U32 UR28, UR26, UR4, URZ ;  /* 0x000000041a1c72a5 */ /* 0x000fce000f8e003f */
[----:B------:R-:W-:Y:S02]  /*6020*/  @UP0 UMOV UR27, UR29 ;  /* 0x0000001d001b0c82 */ /* 0x000fe40008000000 */
[----:B------:R-:W-:Y:S02]  /*6030*/  @UP0 USHF.R.U32.HI UR26, URZ, UR5, UR27 ;  /* 0x000000053f1a0299 */ /* 0x000fe4000801161b */
.L_x_1067:
[----:B------:R-:W-:Y:S02]  /*6040*/  ULDC UR4, c[0x0][0x32c] ;  /* 0x0000cb0000047ab9 */ /* 0x000fe40000000800 */
[----:B------:R-:W-:-:S04]  /*6050*/  UIMAD UR4, UR26, UR4, UR4 ;  /* 0x000000041a0472a4 */ /* 0x000fc8000f8e0204 */
[----:B------:R-:W-:-:S04]  /*6060*/  UISETP.LT.AND UP0, UPT, UR23, UR4, UPT ;  /* 0x000000041700728c */ /* 0x000fc8000bf01270 */
[----:B------:R-:W-:-:S04]  /*6070*/  USEL UR23, UR23, UR4, UP0 ;  /* 0x0000000417177287 */ /* 0x000fc80008000000 */
.L_x_1065:
        /* <DEDUP_REMOVED lines=18> */
.L_x_1079:
        /* <DEDUP_REMOVED lines=25> */
[----:B------:R-:W-:Y:S01]  /*6330*/  IMAD R0, R233, c[0x0][0x21c], R0 ;  /* 0x00008700e9007a24 */ /* 0x000fe200078e0200 */
[----:B------:R-:W-:Y:S01]  /*6340*/  IADD3 R14, -R244, 0x10, RZ ;  /* 0x00000010f40e7810 */ /* 0x000fe20007ffe1ff */
[----:B------:R-:W-:Y:S01]  /*6350*/  IMAD.IADD R7, R7, 0x1, R4 ;  /* 0x0000000107077824 */ /* 0x000fe200078e0204 */
[----:B------:R-:W-:Y:S02]  /*6360*/  SHF.L.U64.HI R4, R200, 0x1, R241 ;  /* 0x00000001c8047819 */ /* 0x000fe400000102f1 */
[----:B------:R-:W-:Y:S01]  /*6370*/  LOP3.LUT R14, R14, 0xf, RZ, 0xc0, !PT ;  /* 0x0000000f0e0e7812 */ /* 0x000fe200078ec0ff */
[----:B------:R-:W-:Y:S05]  /*6380*/  IMAD.WIDE.U32 R6, R233, c[0x0][0x218], R6 ;  /* 0x00008600e9067a25 */ /* 0x000fea00078e0006 */
[----:B------:R-:W-:Y:S04]  /*6390*/  IADD3 R5, P0, R6, UR24, RZ ;  /* 0x0000001806057c10 */ /* 0x000fe8000ff1e0ff */
[----:B------:R-:W-:Y:S02]  /*63a0*/  IADD3.X R0, R7, UR20, R0, P0, !PT ;  /* 0x0000001407007c10 */ /* 0x000fe400087fe400 */
[C---:B------:R-:W-:Y:S04]  /*63b0*/  LEA R6, P0, R5.reuse, c[0x0][0x1f8], 0x1 ;  /* 0x00007e0005067a11 */ /* 0x040fe800078008ff */
[----:B------:R-:W-:Y:S01]  /*63c0*/  LEA.HI.X R5, R5, c[0x0][0x1fc], R0, 0x1, P0 ;  /* 0x00007f0005057a11 */ /* 0x000fe200000f0c00 */
[----:B------:R-:W5:Y:S01]  /*63d0*/  SHFL.IDX PT, R7, R6, 0x1, 0x181f ;  /* 0x00381f0006077f89 */ /* 0x000f6200000e0000 */
[----:B------:R-:W-:Y:S03]  /*63e0*/  IMAD.SHL.U32 R0, R200, 0x2, RZ ;  /* 0x00000002c8007824 */ /* 0x000fe600078e00ff */
[----:B------:R-:W4:Y:S04]  /*63f0*/  SHFL.IDX PT, R12, R5, 0x1, 0x181f ;  /* 0x00381f00050c7f89 */ /* 0x000f2800000e0000 */
[----:B------:R-:W3:Y:S04]  /*6400*/  SHFL.IDX PT, R6, R6, RZ, 0x181f ;  /* 0x00181fff06067589 */ /* 0x000ee800000e0000 */
[----:B------:R-:W2:Y:S01]  /*6410*/  SHFL.IDX PT, R5, R5, RZ, 0x181f ;  /* 0x00181fff05057589 */ /* 0x000ea200000e0000 */
[-C--:B-----5:R-:W-:Y:S04]  /*6420*/  IADD3 R22, P1, P0, R22, R7.reuse, R249 ;  /* 0x0000000716167210 */ /* 0x0a0fe8000783e0f9 */
[-C--:B----4-:R-:W-:Y:S02]  /*6430*/  IADD3.X R23, RZ, R12.reuse, R250, P1, P0 ;  /* 0x0000000cff177210 */ /* 0x090fe40000fe04fa */
[-C--:B------:R-:W-:Y:S04]  /*6440*/  IADD3 R20, P1, P0, R20, R7.reuse, R246 ;  /* 0x0000000714147210 */ /* 0x080fe8000783e0f6 */
[-CC-:B------:R-:W-:Y:S02]  /*6450*/  IADD3.X R21, RZ, R12.reuse, R247.reuse, P1, P0 ;  /* 0x0000000cff157210 */ /* 0x180fe40000fe04f7 */
[----:B------:R-:W-:Y:S04]  /*6460*/  IADD3 R14, P1, P0, R14, R7, R0 ;  /* 0x000000070e0e7210 */ /* 0x000fe8000783e000 */
[--C-:B------:R-:W-:Y:S02]  /*6470*/  IADD3.X R15, RZ, R12, R4.reuse, P1, P0 ;  /* 0x0000000cff0f7210 */ /* 0x100fe40000fe0404 */
[C---:B---3--:R-:W-:Y:S05]  /*6480*/  IADD3 R28, P0, R6.reuse, R0, RZ ;  /* 0x00000000061c7210 */ /* 0x048fea0007f1e0ff */
        /* <DEDUP_REMOVED lines=22> */
.L_x_1069:
        /* <DEDUP_REMOVED lines=204> */
[----:B------:R-:W-:Y:S01]  /*72b0*/  ISETP.NE.AND P1, PT, R232, 0x1, PT ;  /* 0x00000001e800780c */ /* 0x000fe20003f25270 */
[----:B------:R-:W-:Y:S01]  /*72c0*/  ULEA UR5, UR22, UR11, 0x6 ;  /* 0x0000000b16057291 */ /* 0x000fe2000f8e303f */
[----:B------:R-:W-:Y:S01]  /*72d0*/  IADD3 R174, -R248, 0x10, RZ ;  /* 0x00000010f8ae7810 */ /* 0x000fe20007ffe1ff */
[----:B------:R-:W-:Y:S01]  /*72e0*/  IMAD.MOV.U32 R233, RZ, RZ, RZ ;  /* 0x000000ffffe97224 */ /* 0x000fe200078e00ff */
[----:B------:R-:W-:Y:S02]  /*72f0*/  IADD3 R172, -R245, 0x10, RZ ;  /* 0x00000010f5ac7810 */ /* 0x000fe40007ffe1ff */
[----:B------:R-:W-:Y:S01]  /*7300*/  LOP3.LUT R174, R174, 0xf, RZ, 0xc0, !PT ;  /* 0x0000000faeae7812 */ /* 0x000fe200078ec0ff */
[----:B------:R-:W-:Y:S01]  /*7310*/  IMAD.U32 R234, RZ, RZ, UR5 ;  /* 0x00000005ffea7e24 */ /* 0x000fe2000f8e00ff */
[----:B------:R-:W-:Y:S02]  /*7320*/  LOP3.LUT R172, R172, 0xf, RZ, 0xc0, !PT ;  /* 0x0000000facac7812 */ /* 0x000fe400078ec0ff */
[----:B------:R-:W-:Y:S02]  /*7330*/  IADD3 R170, -R244, 0x10, RZ ;  /* 0x00000010f4aa7810 */ /* 0x000fe40007ffe1ff */
[----:B------:R-:W-:Y:S02]  /*7340*/  IADD3 R234, R234, -0x40, R235 ;  /* 0xffffffc0eaea7810 */ /* 0x000fe40007ffe0eb */
[----:B------:R-:W-:Y:S03]  /*7350*/  LOP3.LUT R170, R170, 0xf, RZ, 0xc0, !PT ;  /* 0x0000000faaaa7812 */ /* 0x000fe600078ec0ff */
        /* <DEDUP_REMOVED lines=11> */
[----:B------:R1:W2:Y:S04]  /*7410*/  @!P2 LDG.E R233, [R164.64] ;  /* 0x00000012a4e9a981 */ /* 0x0002a8000c1e1900 */
[----:B------:R-:W-:Y:S04]  /*7420*/  IMAD R0, R0, c[0x0][0x1e0], RZ ;  /* 0x0000780000007a24 */ /* 0x000fe800078e02ff */
[----:B------:R-:W-:Y:S04]  /*7430*/  IMAD R0, R234, c[0x0][0x1e4], R0 ;  /* 0x00007900ea007a24 */ /* 0x000fe800078e0200 */
[----:B------:R-:W-:Y:S01]  /*7440*/  IMAD.IADD R167, R167, 0x1, R0 ;  /* 0x00000001a7a77824 */ /* 0x000fe200078e0200 */
[----:B-1----:R-:W-:Y:S02]  /*7450*/  SHF.L.U64.HI R164, R200, 0x1, R241 ;  /* 0x00000001c8a47819 */ /* 0x002fe400000102f1 */
[----:B--2---:R-:W-:Y:S01]  /*7460*/  SHF.R.S32.HI R165, RZ, 0x1f, R233 ;  /* 0x0000001fffa57819 */ /* 0x004fe200000114e9 */
[----:B------:R-:W-:Y:S04]  /*7470*/  IMAD.WIDE.U32 R166, R233, c[0x0][0x1f0], R166 ;  /* 0x00007c00e9a67a25 */ /* 0x000fe800078e00a6 */
[----:B------:R-:W-:Y:S01]  /*7480*/  IMAD R165, R165, c[0x0][0x1f0], RZ ;  /* 0x00007c00a5a57a24 */ /* 0x000fe200078e02ff */
[----:B------:R-:W-:Y:S03]  /*7490*/  IADD3 R0, P0, R166, UR16, RZ ;  /* 0x00000010a6007c10 */ /* 0x000fe6000ff1e0ff */
[----:B------:R-:W-:Y:S05]  /*74a0*/  IMAD R165, R233, c[0x0][0x1f4], R165 ;  /* 0x00007d00e9a57a24 */ /* 0x000fea00078e02a5 */
[----:B------:R-:W-:Y:S02]  /*74b0*/  IADD3.X R165, R167, UR9, R165, P0, !PT ;  /* 0x00000009a7a57c10 */ /* 0x000fe400087fe4a5 */
[C---:B------:R-:W-:Y:S04]  /*74c0*/  LEA R166, P0, R0.reuse, c[0x0][0x1c8], 0x1 ;  /* 0x0000720000a67a11 */ /* 0x040fe800078008ff */
[----:B------:R-:W-:Y:S01]  /*74d0*/  LEA.HI.X R165, R0, c[0x0][0x1cc], R165, 0x1, P0 ;  /* 0x0000730000a57a11 */ /* 0x000fe200000f0ca5 */
[----:B------:R-:W1:Y:S01]  /*74e0*/  SHFL.IDX PT, R167, R166, 0x1, 0x181f ;  /* 0x00381f00a6a77f89 */ /* 0x000e6200000e0000 */
[----:B------:R-:W-:Y:S03]  /*74f0*/  IMAD.SHL.U32 R0, R200, 0x2, RZ ;  /* 0x00000002c8007824 */ /* 0x000fe600078e00ff */
[----:B------:R-:W2:Y:S04]  /*7500*/  SHFL.IDX PT, R168, R165, 0x1, 0x181f ;  /* 0x00381f00a5a87f89 */ /* 0x000ea800000e0000 */
[----:B------:R-:W3:Y:S04]  /*7510*/  SHFL.IDX PT, R166, R166, RZ, 0x181f ;  /* 0x00181fffa6a67589 */ /* 0x000ee800000e0000 */
[----:B------:R-:W4:Y:S01]  /*7520*/  SHFL.IDX PT, R165, R165, RZ, 0x181f ;  /* 0x00181fffa5a57589 */ /* 0x000f2200000e0000 */
[-C--:B-1----:R-:W-:Y:S04]  /*7530*/  IADD3 R174, P1, P0, R174, R167.reuse, R249 ;  /* 0x000000a7aeae7210 */ /* 0x082fe8000783e0f9 */
[-C--:B--2---:R-:W-:Y:S02]  /*7540*/  IADD3.X R175, RZ, R168.reuse, R250, P1, P0 ;  /* 0x000000a8ffaf7210 */ /* 0x084fe40000fe04fa */
[-C--:B------:R-:W-:Y:S04]  /*7550*/  IADD3 R172, P1, P0, R172, R167.reuse, R246 ;  /* 0x000000a7acac7210 */ /* 0x080fe8000783e0f6 */
[-CC-:B------:R-:W-:Y:S02]  /*7560*/  IADD3.X R173, RZ, R168.reuse, R247.reuse, P1, P0 ;  /* 0x000000a8ffad7210 */ /* 0x180fe40000fe04f7 */
[----:B------:R-:W-:Y:S04]  /*7570*/  IADD3 R170, P1, P0, R170, R167, R0 ;  /* 0x000000a7aaaa7210 */ /* 0x000fe8000783e000 */
[--C-:B------:R-:W-:Y:S02]  /*7580*/  IADD3.X R171, RZ, R168, R164.reuse, P1, P0 ;  /* 0x000000a8ffab7210 */ /* 0x100fe40000fe04a4 */
[C---:B---3--:R-:W-:Y:S05]  /*7590*/  IADD3 R176, P0, R166.reuse, R0, RZ ;  /* 0x00000000a6b07210 */ /* 0x048fea0007f1e0ff */
        /* <DEDUP_REMOVED lines=22> */
.L_x_1070:
        /* <DEDUP_REMOVED lines=33> */
.L_x_1073:
[----:B------:R-:W-:Y:S04]  /*7910*/  MOV R166, 0x1 ;  /* 0x0000000100a67802 */ /* 0x000fe80000000f00 */
[----:B------:R-:W-:Y:S11]  /*7920*/  ISETP.NE.AND P0, PT, R166, c[0x0][0x32c], PT ;  /* 0x0000cb00a6007a0c */ /* 0x000ff60003f05270 */
[----:B------:R-:W-:Y:S02]  /*7930*/  @!UPT UIADD3 URZ, URZ, URZ, URZ ;  /* 0x0000003f3f3ff290 */ /* 0x000fe4000fffe03f */
[----:B------:R-:W-:Y:S05]  /*7940*/  @P0 IMAD.HI.U32 R166, R167, c[0x0][0x330], RZ ;  /* 0x0000cc00a7a60a27 */ /* 0x000fea00078e00ff */
[----:B------:R-:W-:Y:S02]  /*7950*/  @P0 SHF.R.U32.HI R167, RZ, c[0x0][0x334], R166 ;  /* 0x0000cd00ffa70a19 */ /* 0x000fe400000116a6 */
.L_x_1074:
[----:B------:R-:W-:Y:S05]  /*7960*/  BSYNC B0 ;  /* 0x0000000000007941 */ /* 0x000fea0003800000 */
.L_x_1072:
[----:B------:R-:W-:Y:S04]  /*7970*/  IMAD R167, R167, c[0x0][0x32c], -R0 ;  /* 0x0000cb00a7a77a24 */ /* 0x000fe800078e0a00 */
[----:B------:R-:W-:Y:S05]  /*7980*/  IMAD.IADD R167, R167, 0x1, -R237 ;  /* 0x00000001a7a77824 */ /* 0x000fea00078e0aed */
[----:B------:R-:W-:Y:S02]  /*7990*/  IADD3 R166, R167, c[0x0][0x32c], RZ ;  /* 0x0000cb00a7a67a10 */ /* 0x000fe40007ffe0ff */
[----:B------:R-:W-:Y:S02]  /*79a0*/  IMNMX R168, R168, R167, !PT ;  /* 0x000000a7a8a87217 */ /* 0x000fe40007800200 */
[----:B------:R-:W-:Y:S02]  /*79b0*/  IMNMX R169, R169, R166, PT ;  /* 0x000000a6a9a97217 */ /* 0x000fe40003800200 */
.L_x_1071:
        /* <DEDUP_REMOVED lines=85> */
.L_x_1077:
[----:B------:R-:W-:Y:S04]  /*7f10*/  MOV R4, 0x1 ;  /* 0x0000000100047802 */ /* 0x000fe80000000f00 */
[----:B------:R-:W-:Y:S11]  /*7f20*/  ISETP.NE.AND P0, PT, R4, c[0x0][0x32c], PT ;  /* 0x0000cb0004007a0c */ /* 0x000ff60003f05270 */
[----:B------:R-:W-:Y:S02]  /*7f30*/  @!UPT UIADD3 URZ, URZ, URZ, URZ ;  /* 0x0000003f3f3ff290 */ /* 0x000fe4000fffe03f */
[----:B------:R-:W-:Y:S05]  /*7f40*/  @P0 IMAD.HI.U32 R4, R5, c[0x0][0x330], RZ ;  /* 0x0000cc0005040a27 */ /* 0x000fea00078e00ff */
[----:B------:R-:W-:Y:S02]  /*7f50*/  @P0 SHF.R.U32.HI R5, RZ, c[0x0][0x334], R4 ;  /* 0x0000cd00ff050a19 */ /* 0x000fe40000011604 */
.L_x_1078:
[----:B------:R-:W-:Y:S05]  /*7f60*/  BSYNC B0 ;  /* 0x0000000000007941 */ /* 0x000fea0003800000 */
.L_x_1076:
[----:B------:R-:W-:Y:S04]  /*7f70*/  IMAD R0, R5, c[0x0][0x32c], -R0 ;  /* 0x0000cb0005007a24 */ /* 0x000fe800078e0a00 */
[----:B------:R-:W-:Y:S05]  /*7f80*/  IMAD.IADD R4, R0, 0x1, -R237 ;  /* 0x0000000100047824 */ /* 0x000fea00078e0aed */
[----:B------:R-:W-:Y:S02]  /*7f90*/  IADD3 R0, R4, c[0x0][0x32c], RZ ;  /* 0x0000cb0004007a10 */ /* 0x000fe40007ffe0ff */
[----:B------:R-:W-:Y:S02]  /*7fa0*/  IMNMX R164, R164, R4, !PT ;  /* 0x00000004a4a47217 */ /* 0x000fe40007800200 */
[----:B------:R-:W-:Y:S02]  /*7fb0*/  IMNMX R165, R165, R0, PT ;  /* 0x00000000a5a57217 */ /* 0x000fe40003800200 */
.L_x_1075:
        /* <DEDUP_REMOVED lines=52> */
[----:B------:R-:W-:Y:S01]  /*8300*/  FMNMX.FTZ R5, R193, R5, !PT ;  /* 0x00000005c1057209 */ /* 0x000fe20007810000 */
[----:B------:R-:W1:Y:S01]  /*8310*/  SHFL.BFLY PT, R4, R0, 0x2, 0x1f ;  /* 0x0c401f0000047f89 */ /* 0x000e6200000e0000 */
[----:B------:R-:W-:Y:S04]  /*8320*/  ISETP.LT.OR P0, PT, R165, 0x1a, P0 ;  /* 0x0000001aa500780c */ /* 0x000fe80000701670 */
        /* <DEDUP_REMOVED lines=105> */
[----:B------:R-:W-:Y:S02]  /*89c0*/  FMUL.FTZ R33, R3, R153 ;  /* 0x0000009903217220 */ /* 0x000fe40000410000 */
[--C-:B------:R-:W-:Y:S02]  /*89d0*/  FFMA.FTZ R177, R177, c[0x0][0x2d0], -R172.reuse ;  /* 0x0000b400b1b17a23 */ /* 0x100fe400000108ac */
[--C-:B------:R-:W-:Y:S01]  /*89e0*/  FFMA.FTZ R175, R175, c[0x0][0x2d0], -R172.reuse ;  /* 0x0000b400afaf7a23 */ /* 0x100fe200000108ac */
[----:B------:R-:W2:Y:S01]  /*89f0*/  MUFU.EX2 R184, R184 ;  /* 0x000000b800b87308 */ /* 0x000ea20000000800 */
[--C-:B------:R-:W-:Y:S02]  /*8a00*/  FFMA.FTZ R173, R173, c[0x0][0x2d0], -R172.reuse ;  /* 0x0000b400adad7a23 */ /* 0x100fe400000108ac */
        /* <DEDUP_REMOVED lines=8> */
[C---:B------:R-:W-:Y:S01]  /*8a90*/  FMUL.FTZ R6, R2.reuse, R162 ;  /* 0x000000a202067220 */ /* 0x040fe20000410000 */
[----:B------:R-:W-:Y:S01]  /*8aa0*/  MOV R162, R16 ;  /* 0x0000001000a27202 */ /* 0x000fe20000000f00 */
[C---:B------:R-:W-:Y:S01]  /*8ab0*/  FMUL.FTZ R10, R2.reuse, R158 ;  /* 0x0000009e020a7220 */ /* 0x040fe20000410000 */
[----:B------:R-:W1:Y:S01]  /*8ac0*/  MUFU.EX2 R182, R182 ;  /* 0x000000b600b67308 */ /* 0x000e620000000800 */
[----:B------:R-:W-:Y:S02]  /*8ad0*/  FMUL.FTZ R11, R2, R159 ;  /* 0x0000009f020b7220 */ /* 0x000fe40000410000 */
[C---:B------:R-:W-:Y:S01]  /*8ae0*/  FMUL.FTZ R16, R3.reuse, R136 ;  /* 0x0000008803107220 */ /* 0x040fe20000410000 */
        /* <DEDUP_REMOVED lines=13> */
[C---:B------:R-:W-:Y:S01]  /*8bc0*/  FMUL.FTZ R42, R2.reuse, R42 ;  /* 0x0000002a022a7220 */ /* 0x040fe20000410000 */
[----:B------:R-:W-:Y:S01]  /*8bd0*/  LDSM.16.MT88.4 R144, [R222+0x900] ;  /* 0x00090000de90783b */ /* 0x000fe20000004200 */
[----:B------:R-:W-:Y:S01]  /*8be0*/  FMUL.FTZ R43, R2, R43 ;  /* 0x0000002b022b7220 */ /* 0x000fe20000410000 */
        /* <DEDUP_REMOVED lines=151> */
[C---:B------:R-:W-:Y:S03]  /*9560*/  FMUL.FTZ R127, R2.reuse, R127 ;  /* 0x0000007f027f7220 */ /* 0x040fe60000410000 */
[----:B------:R-:W5:Y:S01]  /*9570*/  MUFU.EX2 R194, R194 ;  /* 0x000000c200c27308 */ /* 0x000f620000000800 */
[----:B------:R-:W-:Y:S02]  /*9580*/  FFMA.FTZ R195, R195, c[0x0][0x2d0], -R172 ;  /* 0x0000b400c3c37a23 */ /* 0x000fe400000108ac */
[C---:B------:R-:W-:Y:S01]  /*9590*/  FMUL.FTZ R128, R3.reuse, R128 ;  /* 0x0000008003807220 */ /* 0x040fe20000410000 */
[C---:B-1----:R-:W-:Y:S03]  /*95a0*/  HMMA.16816.F32 R124, R168.reuse, R132, R124 ;  /* 0x00000084a87c723c */ /* 0x042fe6000000187c */
[C---:B------:R-:W-:Y:S02]  /*95b0*/  FMUL.FTZ R129, R3.reuse, R129 ;  /* 0x0000008103817220 */ /* 0x040fe40000410000 */
[C---:B------:R-:W-:Y:S01]  /*95c0*/  FMUL.FTZ R130, R2.reuse, R130 ;  /* 0x0000008202827220 */ /* 0x040fe20000410000 */
[----:B------:R-:W-:Y:S01]  /*95d0*/  MUFU.EX2 R197, R197 ;  /* 0x000000c500c57308 */ /* 0x000fe20000000800 */
[----:B------:R-:W-:Y:S01]  /*95e0*/  FMUL.FTZ R131, R2, R131 ;  /* 0x0000008302837220 */ /* 0x000fe20000410000 */
[----:B------:R-:W-:Y:S01]  /*95f0*/  F2FP.PACK_AB R132, R188, R187 ;  /* 0x000000bbbc84723e */ /* 0x000fe200000000ff */
[----:B------:R-:W-:Y:S03]  /*9600*/  FFMA.FTZ R181, R3, R240, R181 ;  /* 0x000000f003b57223 */ /* 0x000fe600000100b5 */
[----:B--2---:R-:W-:Y:S01]  /*9610*/  F2FP.PACK_AB R133, R192, R191 ;  /* 0x000000bfc085723e */ /* 0x004fe200000000ff */
[----:B------:R-:W-:Y:S01]  /*9620*/  FFMA.FTZ R185, R2, R239, R185 ;  /* 0x000000ef02b97223 */ /* 0x000fe200000100b9 */
[----:B------:R-:W-:Y:S02]  /*9630*/  HMMA.16816.F32 R128, R168, R134, R128 ;  /* 0x00000086a880723c */ /* 0x000fe40000001880 */
[----:B------:R-:W-:Y:S01]  /*9640*/  MUFU.EX2 R196, R196 ;  /* 0x000000c400c47308 */ /* 0x000fe20000000800 */
[----:B------:R-:W-:Y:S01]  /*9650*/  MOV R3, R0 ;  /* 0x0000000000037202 */ /* 0x000fe20000000f00 */
[----:B------:R-:W-:Y:S02]  /*9660*/  FADD.FTZ R181, R167, R181 ;  /* 0x000000b5a7b57221 */ /* 0x000fe40000010000 */
[----:B------:R-:W-:Y:S01]  /*9670*/  FADD.FTZ R185, R184, R185 ;  /* 0x000000b9b8b97221 */ /* 0x000fe20000010000 */
[----:B------:R-:W-:Y:S01]  /*9680*/  F2FP.PACK_AB R134, R190, R189 ;  /* 0x000000bdbe86723e */ /* 0x000fe200000000ff */
[----:B------:R-:W-:Y:S01]  /*9690*/  FADD.FTZ R166, R166, R181 ;  /* 0x000000b5a6a67221 */ /* 0x000fe20000010000 */
[----:B-----5:R-:W-:Y:S03]  /*96a0*/  F2FP.PACK_AB R135, R194, R193 ;  /* 0x000000c1c287723e */ /* 0x020fe600000000ff */
[----:B------:R-:W-:Y:S01]  /*96b0*/  MOV R171, R162 ;  /* 0x000000a200ab7202 */ /* 0x000fe20000000f00 */
[----:B------:R-:W-:Y:S01]  /*96c0*/  MUFU.EX2 R195, R195 ;  /* 0x000000c300c37308 */ /* 0x000fe20000000800 */
[----:B------:R-:W-:Y:S01]  /*96d0*/  MOV R170, R161 ;  /* 0x000000a100aa7202 */ /* 0x000fe20000000f00 */
[----:B------:R-:W-:Y:S01]  /*96e0*/  FADD.FTZ R185, R183, R185 ;  /* 0x000000b9b7b97221 */ /* 0x000fe20000010000 */
[C---:B---3--:R-:W-:Y:S05]  /*96f0*/  HMMA.16816.F32 R4, R132.reuse, R136, R4 ;  /* 0x000000888404723c */ /* 0x048fea0000001804 */
[----:B------:R-:W-:Y:S01]  /*9700*/  MOV R169, R160 ;  /* 0x000000a000a97202 */ /* 0x000fe20000000f00 */
[----:B------:R-:W-:Y:S01]  /*9710*/  FADD.FTZ R166, R180, R166 ;  /* 0x000000a6b4a67221 */ /* 0x000fe20000010000 */
[----:B------:R-:W-:Y:S01]  /*9720*/  LDSM.16.MT88.4 R160, [R222+0x4900] ;  /* 0x00490000dea0783b */ /* 0x000fe20000004200 */
[C---:B------:R-:W-:Y:S04]  /*9730*/  HMMA.16816.F32 R8, R132.reuse, R138, R8 ;  /* 0x0000008a8408723c */ /* 0x040fe80000001808 */
[----:B------:R-:W-:Y:S02]  /*9740*/  FADD.FTZ R182, R182, R185 ;  /* 0x000000b9b6b67221 */ /* 0x000fe40000010000 */
[----:B------:R-:W-:Y:S01]  /*9750*/  FADD.FTZ R187, R187, R166 ;  /* 0x000000a6bbbb7221 */ /* 0x000fe20000010000 */
[----:B------:R-:W1:Y:S01]  /*9760*/  LDSM.16.MT88.4 R136, [R222+0x2900] ;  /* 0x00290000de88783b */ /* 0x000e620000004200 */
        /* <DEDUP_REMOVED lines=11> */
[----:B------:R-:W2:Y:S03]  /*9820*/  LDSM.16.MT88.4 R140, [R221+0x2900] ;  /* 0x00290000dd8c783b */ /* 0x000ea60000004200 */
[----:B------:R-:W-:Y:S04]  /*9830*/  FADD.FTZ R194, R194, R192 ;  /* 0x000000c0c2c27221 */ /* 0x000fe80000010000 */
        /* <DEDUP_REMOVED lines=12> */
[C---:B------:R-:W-:Y:S07]  /*9900*/  HMMA.16816.F32 R60, R132.reuse, R144, R60 ;  /* 0x00000090843c723c */ /* 0x040fee000000183c */
[--C-:B------:R-:W-:Y:S01]  /*9910*/  FFMA.FTZ R144, R169, c[0x0][0x2d0], -R186.reuse ;  /* 0x0000b400a9907a23 */ /* 0x100fe200000108ba */
[C---:B------:R-:W-:Y:S03]  /*9920*/  HMMA.16816.F32 R64, R132.reuse, R146, R64 ;  /* 0x000000928440723c */ /* 0x040fe60000001840 */
[----:B------:R4:W-:Y:S05]  /*9930*/  MUFU.EX2 R169, R144 ;  /* 0x0000009000a97308 */ /* 0x0009ea0000000800 */
[C---:B------:R-:W-:Y:S08]  /*9940*/  HMMA.16816.F32 R68, R132.reuse, R156, R68 ;  /* 0x0000009c8444723c */ /* 0x040ff00000001844 */
[C---:B------:R-:W-:Y:S01]  /*9950*/  HMMA.16816.F32 R72, R132.reuse, R158, R72 ;  /* 0x0000009e8448723c */ /* 0x040fe20000001848 */
[----:B------:R-:W-:Y:S07]  /*9960*/  LDSM.16.MT88.4 R156, [R220+0x1100] ;  /* 0x00110000dc9c783b */ /* 0x000fee0000004200 */
[C---:B------:R-:W-:Y:S01]  /*9970*/  HMMA.16816.F32 R76, R132.reuse, R160, R76 ;  /* 0x000000a0844c723c */ /* 0x040fe2000000184c */
[----:B----4-:R-:W4:Y:S07]  /*9980*/  LDSM.16.MT88.4 R144, [R222+0x6900] ;  /* 0x00690000de90783b */ /* 0x010f2e0000004200 */
[C---:B------:R-:W-:Y:S01]  /*9990*/  HMMA.16816.F32 R80, R132.reuse, R162, R80 ;  /* 0x000000a28450723c */ /* 0x040fe20000001850 */
[----:B------:R-:W-:Y:S07]  /*99a0*/  LDSM.16.MT88.4 R160, [R222+0x5100] ;  /* 0x00510000dea0783b */ /* 0x000fee0000004200 */
[C---:B---3--:R-:W-:Y:S07]  /*99b0*/  HMMA.16816.F32 R84, R132.reuse, R148, R84 ;  /* 0x000000948454723c */ /* 0x048fee0000001854 */
[--C-:B------:R-:W-:Y:S01]  /*99c0*/  FFMA.FTZ R148, R170, c[0x0][0x2d0], -R186.reuse ;  /* 0x0000b400aa947a23 */ /* 0x100fe200000108ba */
[C---:B------:R-:W-:Y:S03]  /*99d0*/  HMMA.16816.F32 R88, R132.reuse, R150, R88 ;  /* 0x000000968458723c */ /* 0x040fe60000001858 */
[----:B------:R3:W5:Y:S01]  /*99e0*/  MUFU.EX2 R170, R148 ;  /* 0x0000009400aa7308 */ /* 0x0007620000000800 */
[----:B------:R-:W-:Y:S04]  /*99f0*/  FFMA.FTZ R186, R174, c[0x0][0x2d0], -R186 ;  /* 0x0000b400aeba7a23 */ /* 0x000fe800000108ba */
[C---:B-1----:R-:W-:Y:S05]  /*9a00*/  HMMA.16816.F32 R92, R132.reuse, R136, R92 ;  /* 0x00000088845c723c */ /* 0x042fea000000185c */
[----:B------:R-:W-:Y:S02]  /*9a10*/  MUFU.EX2 R186, R186 ;  /* 0x000000ba00ba7308 */ /* 0x000fe40000000800 */
[--C-:B------:R-:W-:Y:S01]  /*9a20*/  FFMA.FTZ R136, R171, c[0x0][0x2d0], -R172.reuse ;  /* 0x0000b400ab887a23 */ /* 0x100fe200000108ac */
[C---:B------:R-:W-:Y:S04]  /*9a30*/  HMMA.16816.F32 R96, R132.reuse, R138, R96 ;  /* 0x0000008a8460723c */ /* 0x040fe80000001860 */
[----:B------:R-:W-:Y:S03]  /*9a40*/  FFMA.FTZ R172, R165, c[0x0][0x2d0], -R172 ;  /* 0x0000b400a5ac7a23 */ /* 0x000fe600000108ac */
[----:B------:R1:W1:Y:S01]  /*9a50*/  MUFU.EX2 R168, R136 ;  /* 0x0000008800a87308 */ /* 0x0002620000000800 */
[C---:B--2---:R-:W-:Y:S01]  /*9a60*/  HMMA.16816.F32 R100, R132.reuse, R140, R100 ;  /* 0x0000008c8464723c */ /* 0x044fe20000001864 */
[----:B---3--:R-:W2:Y:S07]  /*9a70*/  LDSM.16.MT88.4 R148, [R221+0x6900] ;  /* 0x00690000dd94783b */ /* 0x008eae0000004200 */
[C---:B------:R-:W-:Y:S01]  /*9a80*/  HMMA.16816.F32 R104, R132.reuse, R142, R104 ;  /* 0x0000008e8468723c */ /* 0x040fe20000001868 */
[----:B------:R-:W-:Y:S01]  /*9a90*/  MUFU.EX2 R171, R177 ;  /* 0x000000b100ab7308 */ /* 0x000fe20000000800 */
[----:B------:R-:W-:Y:S06]  /*9aa0*/  LDSM.16.MT88.4 R140, [R227+0x1100] ;  /* 0x00110000e38c783b */ /* 0x000fec0000004200 */
[C---:B----4-:R-:W-:Y:S03]  /*9ab0*/  HMMA.16816.F32 R108, R132.reuse, R144, R108 ;  /* 0x00000090846c723c */ /* 0x050fe6000000186c */
[----:B------:R-:W-:Y:S01]  /*9ac0*/  MUFU.EX2 R165, R172 ;  /* 0x000000ac00a57308 */ /* 0x000fe20000000800 */
[----:B-1----:R-:W1:Y:S04]  /*9ad0*/  LDSM.16.MT88.4 R136, [R220+0x6900] ;  /* 0x00690000dc88783b */ /* 0x002e680000004200 */
[C---:B------:R-:W-:Y:S04]  /*9ae0*/  HMMA.16816.F32 R112, R132.reuse, R146, R112 ;  /* 0x000000928470723c */ /* 0x040fe80000001870 */
[----:B------:R-:W3:Y:S04]  /*9af0*/  LDSM.16.MT88.4 R144, [R221+0x1100] ;  /* 0x00110000dd90783b */ /* 0x000ee80000004200 */
[C---:B--2---:R-:W-:Y:S08]  /*9b00*/  HMMA.16816.F32 R116, R132.reuse, R148, R116 ;  /* 0x000000948474723c */ /* 0x044ff00000001874 */
[C---:B------:R-:W-:Y:S01]  /*9b10*/  HMMA.16816.F32 R120, R132.reuse, R150, R120 ;  /* 0x000000968478723c */ /* 0x040fe20000001878 */
[----:B------:R-:W-:Y:S07]  /*9b20*/  LDSM.16.MT88.4 R148, [R221+0x3100] ;  /* 0x00310000dd94783b */ /* 0x000fee0000004200 */
[C---:B-1----:R-:W-:Y:S08]  /*9b30*/  HMMA.16816.F32 R124, R132.reuse, R136, R124 ;  /* 0x00000088847c723c */ /* 0x042ff0000000187c */
[----:B------:R-:W-:Y:S01]  /*9b40*/  HMMA.16816.F32 R128, R132, R138, R128 ;  /* 0x0000008a8480723c */ /* 0x000fe20000001880 */
[----:B------:R-:W1:Y:S06]  /*9b50*/  LDSM.16.MT88.4 R136, [R227+0x3100] ;  /* 0x00310000e388783b */ /* 0x000e6c0000004200 */
[----:B-----5:R-:W-:Y:S02]  /*9b60*/  F2FP.PACK_AB R132, R170, R169 ;  /* 0x000000a9aa84723e */ /* 0x020fe400000000ff */
[----:B------:R-:W-:Y:S03]  /*9b70*/  F2FP.PACK_AB R134, R198, R199 ;  /* 0x000000c7c686723e */ /* 0x000fe600000000ff */
[----:B------:R-:W-:Y:S02]  /*9b80*/  F2FP.PACK_AB R133, R197, R168 ;  /* 0x000000a8c585723e */ /* 0x000fe400000000ff */
[----:B------:R-:W-:Y:S07]  /*9b90*/  F2FP.PACK_AB R135, R195, R196 ;  /* 0x000000c4c387723e */ /* 0x000fee00000000ff */
[C---:B------:R-:W-:Y:S08]  /*9ba0*/  HMMA.16816.F32 R4, R132.reuse, R140, R4 ;  /* 0x0000008c8404723c */ /* 0x040ff00000001804 */
[C---:B------:R-:W-:Y:S01]  /*9bb0*/  HMMA.16816.F32 R8, R132.reuse, R142, R8 ;  /* 0x0000008e8408723c */ /* 0x040fe20000001808 */
[----:B------:R-:W2:Y:S07]  /*9bc0*/  LDSM.16.MT88.4 R140, [R222+0x3100] ;  /* 0x00310000de8c783b */ /* 0x000eae0000004200 */
[C---:B------:R-:W-:Y:S08]  /*9bd0*/  HMMA.16816.F32 R12, R132.reuse, R152, R12 ;  /* 0x00000098840c723c */ /* 0x040ff0000000180c */
[C---:B------:R-:W-:Y:S01]  /*9be0*/  HMMA.16816.F32 R16, R132.reuse, R154, R16 ;  /* 0x0000009a8410723c */ /* 0x040fe20000001810 */
[----:B------:R-:W4:Y:S07]  /*9bf0*/  LDSM.16.MT88.4 R152, [R220+0x3100] ;  /* 0x00310000dc98783b */ /* 0x000f2e0000004200 */
[C---:B---3--:R-:W-:Y:S08]  /*9c00*/  HMMA.16816.F32 R20, R132.reuse, R144, R20 ;  /* 0x000000908414723c */ /* 0x048ff00000001814 */
        /* <DEDUP_REMOVED lines=14> */
[C---:B----4-:R-:W-:Y:S07]  /*9cf0*/  HMMA.16816.F32 R60, R132.reuse, R152, R60 ;  /* 0x00000098843c723c */ /* 0x050fee000000183c */
[----:B------:R-:W-:Y:S01]  /*9d00*/  MOV R153, R169 ;  /* 0x000000a900997202 */ /* 0x000fe20000000f00 */
[C---:B------:R-:W-:Y:S01]  /*9d10*/  HMMA.16816.F32 R64, R132.reuse, R154, R64 ;  /* 0x0000009a8440723c */ /* 0x040fe20000001840 */
[----:B------:R-:W-:Y:S03]  /*9d20*/  MUFU.EX2 R169, R176 ;  /* 0x000000b000a97308 */ /* 0x000fe60000000800 */
[----:B------:R-:W-:Y:S04]  /*9d30*/  MOV R152, R168 ;  /* 0x000000a800987202 */ /* 0x000fe80000000f00 */
[C---:B---3--:R-:W-:Y:S03]  /*9d40*/  HMMA.16816.F32 R68, R132.reuse, R144, R68 ;  /* 0x000000908444723c */ /* 0x048fe60000001844 */
[----:B------:R-:W-:Y:S05]  /*9d50*/  MUFU.EX2 R168, R175 ;  /* 0x000000af00a87308 */ /* 0x000fea0000000800 */
[C---:B------:R-:W-:Y:S01]  /*9d60*/  HMMA.16816.F32 R72, R132.reuse, R146, R72 ;  /* 0x000000928448723c */ /* 0x040fe20000001848 */
[----:B------:R-:W3:Y:S07]  /*9d70*/  LDSM.16.MT88.4 R144, [R222+0x7100] ;  /* 0x00710000de90783b */ /* 0x000eee0000004200 */
[C---:B------:R-:W-:Y:S01]  /*9d80*/  HMMA.16816.F32 R76, R132.reuse, R160, R76 ;  /* 0x000000a0844c723c */ /* 0x040fe2000000184c */
[----:B------:R-:W-:Y:S06]  /*9d90*/  MUFU.EX2 R161, R178 ;  /* 0x000000b200a17308 */ /* 0x000fec0000000800 */
[----:B------:R-:W-:Y:S01]  /*9da0*/  MOV R160, R170 ;  /* 0x000000aa00a07202 */ /* 0x000fe20000000f00 */
[C---:B------:R-:W-:Y:S03]  /*9db0*/  HMMA.16816.F32 R80, R132.reuse, R162, R80 ;  /* 0x000000a28450723c */ /* 0x040fe60000001850 */
[----:B------:R4:W2:Y:S05]  /*9dc0*/  MUFU.EX2 R163, R179 ;  /* 0x000000b300a37308 */ /* 0x0008aa0000000800 */
[C---:B-----5:R-:W-:Y:S05]  /*9dd0*/  HMMA.16816.F32 R84, R132.reuse, R156, R84 ;  /* 0x0000009c8454723c */ /* 0x060fea0000001854 */
[----:B------:R5:W2:Y:S03]  /*9de0*/  MUFU.EX2 R170, R173 ;  /* 0x000000ad00aa7308 */ /* 0x000aa60000000800 */
[C---:B------:R-:W-:Y:S01]  /*9df0*/  HMMA.16816.F32 R88, R132.reuse, R158, R88 ;  /* 0x0000009e8458723c */ /* 0x040fe20000001858 */
[----:B------:R-:W-:Y:S07]  /*9e00*/  LDSM.16.MT88.4 R156, [R227+0x1900] ;  /* 0x00190000e39c783b */ /* 0x000fee0000004200 */
[C---:B-1----:R-:W-:Y:S01]  /*9e10*/  HMMA.16816.F32 R92, R132.reuse, R136, R92 ;  /* 0x00000088845c723c */ /* 0x042fe2000000185c */
[----:B----4-:R-:W-:Y:S07]  /*9e20*/  LDSM.16.MT88.4 R176, [R222+0x3900] ;  /* 0x00390000deb0783b */ /* 0x010fee0000004200 */
[C---:B------:R-:W-:Y:S01]  /*9e30*/  HMMA.16816.F32 R96, R132.reuse, R138, R96 ;  /* 0x0000008a8460723c */ /* 0x040fe20000001860 */
[----:B------:R-:W1:Y:S07]  /*9e40*/  LDSM.16.MT88.4 R136, [R220+0x7100] ;  /* 0x00710000dc88783b */ /* 0x000e6e0000004200 */
[C---:B--2---:R-:W-:Y:S01]  /*9e50*/  HMMA.16816.F32 R100, R132.reuse, R140, R100 ;  /* 0x0000008c8464723c */ /* 0x044fe20000001864 */
[----:B-----5:R-:W-:Y:S07]  /*9e60*/  LDSM.16.MT88.4 R172, [R227+0x3900] ;  /* 0x00390000e3ac783b */ /* 0x020fee0000004200 */
[C---:B------:R-:W-:Y:S01]  /*9e70*/  HMMA.16816.F32 R104, R132.reuse, R142, R104 ;  /* 0x0000008e8468723c */ /* 0x040fe20000001868 */
[----:B------:R-:W2:Y:S07]  /*9e80*/  LDSM.16.MT88.4 R140, [R222+0x1900] ;  /* 0x00190000de8c783b */ /* 0x000eae0000004200 */
[C---:B---3--:R-:W-:Y:S08]  /*9e90*/  HMMA.16816.F32 R108, R132.reuse, R144, R108 ;  /* 0x00000090846c723c */ /* 0x048ff0000000186c */
[C---:B------:R-:W-:Y:S01]  /*9ea0*/  HMMA.16816.F32 R112, R132.reuse, R146, R112 ;  /* 0x000000928470723c */ /* 0x040fe20000001870 */
[----:B------:R-:W3:Y:S07]  /*9eb0*/  LDSM.16.MT88.4 R144, [R221+0x1900] ;  /* 0x00190000dd90783b */ /* 0x000eee0000004200 */
        /* <DEDUP_REMOVED lines=13> */
[----:B------:R-:W-:Y:S02]  /*9f90*/  MOV R139, R168 ;  /* 0x000000a8008b7202 */ /* 0x000fe40000000f00 */
[----:B------:R-:W-:Y:S02]  /*9fa0*/  F2FP.PACK_AB R168, R136, R150 ;  /* 0x0000009688a8723e */ /* 0x000fe400000000ff */
[-C--:B------:R-:W-:Y:S02]  /*9fb0*/  F2FP.PACK_AB R170, R186, R138.reuse ;  /* 0x0000008abaaa723e */ /* 0x080fe400000000ff */
[----:B------:R-:W-:Y:S02]  /*9fc0*/  F2FP.PACK_AB R169, R139, R137 ;  /* 0x000000898ba9723e */ /* 0x000fe400000000ff */
[-C--:B------:R-:W-:Y:S07]  /*9fd0*/  F2FP.PACK_AB R171, R165, R135.reuse ;  /* 0x00000087a5ab723e */ /* 0x080fee00000000ff */
[C---:B------:R-:W-:Y:S01]  /*9fe0*/  HMMA.16816.F32 R160, R168.reuse, R156, R4 ;  /* 0x0000009ca8a0723c */ /* 0x040fe20000001804 */
[----:B------:R-:W1:Y:S07]  /*9ff0*/  LDSM.16.MT88.4 R4, [R221+0x3900] ;  /* 0x00390000dd04783b */ /* 0x000e6e0000004200 */
[C---:B------:R-:W-:Y:S07]  /*a000*/  HMMA.16816.F32 R156, R168.reuse, R158, R8 ;  /* 0x0000009ea89c723c */ /* 0x040fee0000001808 */
[----:B------:R-:W-:Y:S02]  /*a010*/  MOV R8, R135 ;  /* 0x0000008700087202 */ /* 0x000fe40000000f00 */
[C---:B--2---:R-:W-:Y:S03]  /*a020*/  HMMA.16816.F32 R132, R168.reuse, R140, R12 ;  /* 0x0000008ca884723c */ /* 0x044fe6000000180c */
[----:B------:R-:W-:Y:S02]  /*a030*/  MOV R9, R138 ;  /* 0x0000008a00097202 */ /* 0x000fe40000000f00 */
[----:B------:R-:W-:Y:S02]  /*a040*/  MOV R10, R139 ;  /* 0x0000008b000a7202 */ /* 0x000fe40000000f00 */
[----:B------:R-:W-:Y:S02]  /*a050*/  MOV R11, R136 ;  /* 0x00000088000b7202 */ /* 0x000fe40000000f00 */
[----:B------:R-:W-:Y:S02]  /*a060*/  MOV R15, R137 ;  /* 0x00000089000f7202 */ /* 0x000fe40000000f00 */
[C---:B------:R-:W-:Y:S07]  /*a070*/  HMMA.16816.F32 R136, R168.reuse, R142, R16 ;  /* 0x0000008ea888723c */ /* 0x040fee0000001810 */
[----:B------:R-:W-:Y:S01]  /*a080*/  MOV R19, R150 ;  /* 0x0000009600137202 */ /* 0x000fe20000000f00 */
[C---:B---3--:R-:W-:Y:S04]  /*a090*/  HMMA.16816.F32 R140, R168.reuse, R144, R20 ;  /* 0x00000090a88c723c */ /* 0x048fe80000001814 */
[----:B------:R-:W-:Y:S02]  /*a0a0*/  MOV R18, R15 ;  /* 0x0000000f00127202 */ /* 0x000fe40000000f00 */
[----:B------:R-:W-:Y:S01]  /*a0b0*/  LDSM.16.MT88.4 R12, [R227+0x5900] ;  /* 0x00590000e30c783b */ /* 0x000fe20000004200 */
[----:B------:R-:W-:Y:S01]  /*a0c0*/  MOV R21, R151 ;  /* 0x0000009700157202 */ /* 0x000fe20000000f00 */
[C---:B------:R-:W-:Y:S04]  /*a0d0*/  HMMA.16816.F32 R144, R168.reuse, R146, R24 ;  /* 0x00000092a890723c */ /* 0x040fe80000001818 */
[----:B------:R-:W-:Y:S02]  /*a0e0*/  MOV R22, R148 ;  /* 0x0000009400167202 */ /* 0x000fe40000000f00 */
[----:B------:R-:W-:Y:S01]  /*a0f0*/  MOV R23, R149 ;  /* 0x0000009500177202 */ /* 0x000fe20000000f00 */
[----:B------:R-:W-:Y:S01]  /*a100*/  LDSM.16.MT88.4 R24, [R220+0x5900] ;  /* 0x00590000dc18783b */ /* 0x000fe20000004200 */
[C---:B----4-:R-:W-:Y:S07]  /*a110*/  HMMA.16816.F32 R148, R168.reuse, R152, R28 ;  /* 0x00000098a894723c */ /* 0x050fee000000181c */
[----:B------:R-:W-:Y:S01]  /*a120*/  LDSM.16.MT88.4 R28, [R227+0x7900] ;  /* 0x00790000e31c783b */ /* 0x000fe20000004200 */
        /* <DEDUP_REMOVED lines=10> */
[----:B------:R-:W-:Y:S02]  /*a1d0*/  MOV R172, R19 ;  /* 0x0000001300ac7202 */ /* 0x000fe40000000f00 */
[----:B------:R-:W3:Y:S01]  /*a1e0*/  LDSM.16.MT88.4 R16, [R222+0x5900] ;  /* 0x00590000de10783b */ /* 0x000ee20000004200 */
[----:B------:R-:W-:Y:S01]  /*a1f0*/  MOV R175, R21 ;  /* 0x0000001500af7202 */ /* 0x000fe20000000f00 */
[C---:B------:R-:W-:Y:S04]  /*a200*/  HMMA.16816.F32 R48, R168.reuse, R178, R48 ;  /* 0x000000b2a830723c */ /* 0x040fe80000001830 */
[----:B------:R-:W-:Y:S02]  /*a210*/  MOV R174, R22 ;  /* 0x0000001600ae7202 */ /* 0x000fe40000000f00 */
[----:B------:R-:W-:Y:S02]  /*a220*/  MOV R177, R23 ;  /* 0x0000001700b17202 */ /* 0x000fe40000000f00 */
[C---:B-1----:R-:W-:Y:S01]  /*a230*/  HMMA.16816.F32 R52, R168.reuse, R4, R52 ;  /* 0x00000004a834723c */ /* 0x042fe20000001834 */
[----:B------:R-:W1:Y:S03]  /*a240*/  LDSM.16.MT88.4 R20, [R221+0x5900] ;  /* 0x00590000dd14783b */ /* 0x000e660000004200 */
[----:B------:R-:W-:Y:S02]  /*a250*/  FADD.FTZ R2, R177, R2 ;  /* 0x00000002b1027221 */ /* 0x000fe40000010000 */
[----:B------:R-:W-:Y:S02]  /*a260*/  FADD.FTZ R194, R174, R194 ;  /* 0x000000c2aec27221 */ /* 0x000fe40000010000 */
[C---:B------:R-:W-:Y:S01]  /*a270*/  HMMA.16816.F32 R56, R168.reuse, R6, R56 ;  /* 0x00000006a838723c */ /* 0x040fe20000001838 */
[----:B------:R-:W4:Y:S03]  /*a280*/  LDSM.16.MT88.4 R4, [R222+0x7900] ;  /* 0x00790000de04783b */ /* 0x000f260000004200 */
[----:B------:R-:W-:Y:S02]  /*a290*/  FADD.FTZ R2, R175, R2 ;  /* 0x00000002af027221 */ /* 0x000fe40000010000 */
[----:B------:R-:W-:Y:S02]  /*a2a0*/  FADD.FTZ R197, R197, R194 ;  /* 0x000000c2c5c57221 */ /* 0x000fe40000010000 */
[----:B------:R-:W-:Y:S04]  /*a2b0*/  FADD.FTZ R199, R199, R2 ;  /* 0x00000002c7c77221 */ /* 0x000fe80000010000 */
[----:B------:R-:W-:Y:S01]  /*a2c0*/  FADD.FTZ R197, R196, R197 ;  /* 0x000000c5c4c57221 */ /* 0x000fe20000010000 */
[C---:B--2---:R-:W-:Y:S03]  /*a2d0*/  HMMA.16816.F32 R60, R168.reuse, R8, R60 ;  /* 0x00000008a83c723c */ /* 0x044fe6000000183c */
[----:B------:R-:W-:Y:S02]  /*a2e0*/  FADD.FTZ R2, R198, R199 ;  /* 0x000000c7c6027221 */ /* 0x000fe40000010000 */
        /* <DEDUP_REMOVED lines=10> */
[----:B------:R-:W5:Y:S03]  /*a390*/  LDSM.16.MT88.4 R12, [R220+0x7900] ;  /* 0x00790000dc0c783b */ /* 0x000f660000004200 */
[----:B------:R-:W-:Y:S02]  /*a3a0*/  FADD.FTZ R195, R35, R195 ;  /* 0x000000c323c37221 */ /* 0x000fe40000010000 */
[----:B------:R-:W-:Y:S01]  /*a3b0*/  FADD.FTZ R240, R186, R2 ;  /* 0x00000002baf07221 */ /* 0x000fe20000010000 */
[-C--:B------:R-:W-:Y:S01]  /*a3c0*/  MOV R2, R164.reuse ;  /* 0x000000a400027202 */ /* 0x080fe20000000f00 */
[C---:B---3--:R-:W-:Y:S04]  /*a3d0*/  HMMA.16816.F32 R76, R168.reuse, R16, R76 ;  /* 0x00000010a84c723c */ /* 0x048fe8000000184c */
[----:B------:R-:W-:Y:S04]  /*a3e0*/  FADD.FTZ R239, R165, R195 ;  /* 0x000000c3a5ef7221 */ /* 0x000fe80000010000 */
[C---:B------:R-:W-:Y:S08]  /*a3f0*/  HMMA.16816.F32 R80, R168.reuse, R18, R80 ;  /* 0x00000012a850723c */ /* 0x040ff00000001850 */
        /* <DEDUP_REMOVED lines=10> */
[C---:B-----5:R-:W-:Y:S07]  /*a4a0*/  HMMA.16816.F32 R124, R168.reuse, R12, R124 ;  /* 0x0000000ca87c723c */ /* 0x060fee000000187c */
[----:B------:R-:W-:Y:S01]  /*a4b0*/  MOV R12, R164 ;  /* 0x000000a4000c7202 */ /* 0x000fe20000000f00 */
[----:B------:R-:W-:Y:S01]  /*a4c0*/  HMMA.16816.F32 R128, R168, R14, R128 ;  /* 0x0000000ea880723c */ /* 0x000fe20000001880 */
[----:B------:R-:W-:-:S07]  /*a4d0*/  @P0 BRA `(.L_x_1079) ;  /* 0xffffbcc000000947 */ /* 0x000fce000383ffff */
.L_x_1068:
        /* <DEDUP_REMOVED lines=26> */
.L_x_1081:
[----:B------:R-:W-:Y:S02]  /*a680*/  UMOV UR5, 0x1 ;  /* 0x0000000100057882 */ /* 0x000fe40000000000 */
[----:B------:R-:W-:Y:S02]  /*a690*/  ULDC UR4, c[0x0][0x32c] ;  /* 0x0000cb0000047ab9 */ /* 0x000fe40000000800 */
[----:B------:R-:W-:-:S03]  /*a6a0*/  UISETP.NE.AND UP0, UPT, UR5, UR4, UPT ;  /* 0x000000040500728c */ /* 0x000fc6000bf05270 */
[----:B------:R-:W-:Y:S02]  /*a6b0*/  ULDC.64 UR4, c[0x0][0x330] ;  /* 0x0000cc0000047ab9 */ /* 0x000fe40000000a00 */
[----:B------:R-:W-:-:S07]  /*a6c0*/  UIMAD.WIDE.U32 UR28, UR26, UR4, URZ ;  /* 0x000000041a1c72a5 */ /* 0x000fce000f8e003f */
[----:B------:R-:W-:Y:S02]  /*a6d0*/  @UP0 UMOV UR27, UR29 ;  /* 0x0000001d001b0c82 */ /* 0x000fe40008000000 */
[----:B------:R-:W-:Y:S02]  /*a6e0*/  @UP0 USHF.R.U32.HI UR26, URZ, UR5, UR27 ;  /* 0x000000053f1a0299 */ /* 0x000fe4000801161b */
.L_x_1082:
[----:B------:R-:W-:Y:S02]  /*a6f0*/  ULDC UR4, c[0x0][0x32c] ;  /* 0x0000cb0000047ab9 */ /* 0x000fe40000000800 */
[----:B------:R-:W-:-:S04]  /*a700*/  UIMAD UR4, UR26, UR4, URZ ;  /* 0x000000041a0472a4 */ /* 0x000fc8000f8e023f */
[----:B------:R-:W-:-:S04]  /*a710*/  UISETP.LT.AND UP0, UPT, UR23, UR4, UPT ;  /* 0x000000041700728c */ /* 0x000fc8000bf01270 */
[----:B------:R-:W-:-:S04]  /*a720*/  USEL UR23, UR23, UR4, !UP0 ;  /* 0x0000000417177287 */ /* 0x000fc8000c000000 */
.L_x_1080:
        /* <DEDUP_REMOVED lines=20> */
.L_x_1086:
        /* <DEDUP_REMOVED lines=69> */
.L_x_1084:
        /* <DEDUP_REMOVED lines=273> */
.L_x_1085:
[----:B-1----:R-:W-:Y:S01]  /*bdd0*/  FMNMX.FTZ R166, R4, R3, !PT ;  /* 0x0000000304a67209 */ /* 0x002fe20007810000 */
[----:B------:R-:W-:Y:S01]  /*bde0*/  LDSM.16.MT88.4 R168, [R227+0x100] ;  /* 0x00010000e3a8783b */ /* 0x000fe20000004200 */
        /* <DEDUP_REMOVED lines=391> */
[C---:B---3--:R-:W-:Y:S01]  /*d660*/  HMMA.16816.F32 R60, R12.reuse, R160, R60 ;  /* 0x000000a00c3c723c */ /* 0x048fe2000000183c */
[----:B------:R3:W-:Y:S07]  /*d670*/  MUFU.EX2 R161, R34 ;  /* 0x0000002200a17308 */ /* 0x0007ee0000000800 */
[C---:B------:R-:W-:Y:S08]  /*d680*/  HMMA.16816.F32 R64, R12.reuse, R162, R64 ;  /* 0x000000a20c40723c */ /* 0x040ff00000001840 */
[C---:B----4-:R-:W-:Y:S08]  /*d690*/  HMMA.16816.F32 R68, R12.reuse, R24, R68 ;  /* 0x000000180c44723c */ /* 0x050ff00000001844 */
[C---:B------:R-:W-:Y:S01]  /*d6a0*/  HMMA.16816.F32 R72, R12.reuse, R26, R72 ;  /* 0x0000001a0c48723c */ /* 0x040fe20000001848 */
[----:B------:R-:W4:Y:S07]  /*d6b0*/  LDSM.16.MT88.4 R24, [R222+0x7100] ;  /* 0x00710000de18783b */ /* 0x000f2e0000004200 */
        /* <DEDUP_REMOVED lines=14> */
[----:B---3--:R-:W-:Y:S01]  /*d7a0*/  LDSM.16.MT88.4 R32, [R220+0x1900] ;  /* 0x00190000dc20783b */ /* 0x008fe20000004200 */
[----:B------:R-:W1:Y:S06]  /*d7b0*/  MUFU.EX2 R174, R174 ;  /* 0x000000ae00ae7308 */ /* 0x000e6c0000000800 */
[C---:B------:R-:W-:Y:S01]  /*d7c0*/  HMMA.16816.F32 R96, R12.reuse, R18, R96 ;  /* 0x000000120c60723c */ /* 0x040fe20000001860 */
[----:B------:R-:W2:Y:S03]  /*d7d0*/  LDSM.16.MT88.4 R16, [R220+0x7100] ;  /* 0x00710000dc10783b */ /* 0x000ea60000004200 */
[----:B------:R-:W3:Y:S04]  /*d7e0*/  MUFU.EX2 R175, R175 ;  /* 0x000000af00af7308 */ /* 0x000ee80000000800 */
[C---:B------:R-:W-:Y:S01]  /*d7f0*/  HMMA.16816.F32 R100, R12.reuse, R20, R100 ;  /* 0x000000140c64723c */ /* 0x040fe20000001864 */
[----:B------:R-:W-:Y:S05]  /*d800*/  LDSM.16.MT88.4 R168, [R227+0x3900] ;  /* 0x00390000e3a8783b */ /* 0x000fea0000004200 */
[----:B------:R-:W5:Y:S02]  /*d810*/  MUFU.EX2 R190, R190 ;  /* 0x000000be00be7308 */ /* 0x000f640000000800 */
[C---:B------:R-:W-:Y:S01]  /*d820*/  HMMA.16816.F32 R104, R12.reuse, R22, R104 ;  /* 0x000000160c68723c */ /* 0x040fe20000001868 */
[----:B------:R-:W5:Y:S03]  /*d830*/  LDSM.16.MT88.4 R20, [R227+0x1900] ;  /* 0x00190000e314783b */ /* 0x000f660000004200 */
[----:B-1----:R-:W-:Y:S04]  /*d840*/  FADD.FTZ R183, R174, R183 ;  /* 0x000000b7aeb77221 */ /* 0x002fe80000010000 */
[C---:B----4-:R-:W-:Y:S01]  /*d850*/  HMMA.16816.F32 R108, R12.reuse, R24, R108 ;  /* 0x000000180c6c723c */ /* 0x050fe2000000186c */
[----:B------:R-:W1:Y:S03]  /*d860*/  MUFU.EX2 R189, R189 ;  /* 0x000000bd00bd7308 */ /* 0x000e660000000800 */
[----:B---3--:R-:W-:Y:S04]  /*d870*/  FADD.FTZ R183, R175, R183 ;  /* 0x000000b7afb77221 */ /* 0x008fe80000010000 */
[C---:B------:R-:W-:Y:S01]  /*d880*/  HMMA.16816.F32 R112, R12.reuse, R26, R112 ;  /* 0x0000001a0c70723c */ /* 0x040fe20000001870 */
[----:B------:R-:W3:Y:S07]  /*d890*/  LDSM.16.MT88.4 R24, [R221+0x1900] ;  /* 0x00190000dd18783b */ /* 0x000eee0000004200 */
[C---:B------:R-:W-:Y:S07]  /*d8a0*/  HMMA.16816.F32 R116, R12.reuse, R156, R116 ;  /* 0x0000009c0c74723c */ /* 0x040fee0000001874 */
[----:B------:R-:W-:Y:S01]  /*d8b0*/  MOV R157, R161 ;  /* 0x000000a1009d7202 */ /* 0x000fe20000000f00 */
[C---:B------:R-:W-:Y:S08]  /*d8c0*/  HMMA.16816.F32 R120, R12.reuse, R158, R120 ;  /* 0x0000009e0c78723c */ /* 0x040ff00000001878 */
[C---:B--2---:R-:W-:Y:S08]  /*d8d0*/  HMMA.16816.F32 R124, R12.reuse, R16, R124 ;  /* 0x000000100c7c723c */ /* 0x044ff0000000187c */
[----:B------:R-:W-:Y:S01]  /*d8e0*/  HMMA.16816.F32 R128, R12, R18, R128 ;  /* 0x000000120c80723c */ /* 0x000fe20000001880 */
[----:B------:R-:W2:Y:S06]  /*d8f0*/  LDSM.16.MT88.4 R16, [R222+0x3900] ;  /* 0x00390000de10783b */ /* 0x000eac0000004200 */
[----:B------:R-:W-:Y:S01]  /*d900*/  F2FP.PACK_AB R12, R173, R172 ;  /* 0x000000acad0c723e */ /* 0x000fe200000000ff */
[----:B------:R-:W-:Y:S01]  /*d910*/  FADD.FTZ R172, R172, R180 ;  /* 0x000000b4acac7221 */ /* 0x000fe20000010000 */
[----:B------:R-:W-:Y:S03]  /*d920*/  F2FP.PACK_AB R13, R175, R174 ;  /* 0x000000aeaf0d723e */ /* 0x000fe600000000ff */
[C---:B-----5:R-:W-:Y:S01]  /*d930*/  F2FP.PACK_AB R14, R190.reuse, R199 ;  /* 0x000000c7be0e723e */ /* 0x060fe200000000ff */
[----:B------:R-:W-:Y:S01]  /*d940*/  FADD.FTZ R172, R173, R172 ;  /* 0x000000acadac7221 */ /* 0x000fe20000010000 */
[-C--:B-1----:R-:W-:Y:S03]  /*d950*/  F2FP.PACK_AB R15, R189, R157.reuse ;  /* 0x0000009dbd0f723e */ /* 0x082fe600000000ff */
[----:B------:R-:W-:Y:S04]  /*d960*/  FADD.FTZ R172, R199, R172 ;  /* 0x000000acc7ac7221 */ /* 0x000fe80000010000 */
[C---:B------:R-:W-:Y:S03]  /*d970*/  HMMA.16816.F32 R160, R12.reuse, R20, R4 ;  /* 0x000000140ca0723c */ /* 0x040fe60000001804 */
[----:B------:R-:W-:Y:S04]  /*d980*/  FADD.FTZ R240, R190, R172 ;  /* 0x000000acbef07221 */ /* 0x000fe80000010000 */
[----:B------:R-:W-:Y:S02]  /*d990*/  MOV R7, R157 ;  /* 0x0000009d00077202 */ /* 0x000fe40000000f00 */
[C---:B------:R-:W-:Y:S01]  /*d9a0*/  HMMA.16816.F32 R156, R12.reuse, R22, R8 ;  /* 0x000000160c9c723c */ /* 0x040fe20000001808 */
[----:B------:R-:W-:Y:S07]  /*d9b0*/  LDSM.16.MT88.4 R8, [R220+0x3900] ;  /* 0x00390000dc08783b */ /* 0x000fee0000004200 */
[C---:B------:R-:W-:Y:S01]  /*d9c0*/  HMMA.16816.F32 R132, R12.reuse, R28, R132 ;  /* 0x0000001c0c84723c */ /* 0x040fe20000001884 */
[----:B------:R-:W-:Y:S06]  /*d9d0*/  LDSM.16.MT88.4 R20, [R227+0x5900] ;  /* 0x00590000e314783b */ /* 0x000fec0000004200 */
[----:B------:R-:W-:Y:S01]  /*d9e0*/  MOV R29, R7 ;  /* 0x00000007001d7202 */ /* 0x000fe20000000f00 */
        /* <DEDUP_REMOVED lines=9> */
[----:B------:R-:W-:Y:S01]  /*da80*/  MOV R169, R29 ;  /* 0x0000001d00a97202 */ /* 0x000fe20000000f00 */
        /* <DEDUP_REMOVED lines=14> */
[C---:B------:R-:W-:Y:S08]  /*db70*/  HMMA.16816.F32 R72, R12.reuse, R22, R72 ;  /* 0x000000160c48723c */ /* 0x040ff00000001848 */
[C---:B---3--:R-:W-:Y:S08]  /*db80*/  HMMA.16816.F32 R76, R12.reuse, R24, R76 ;  /* 0x000000180c4c723c */ /* 0x048ff0000000184c */
[C---:B------:R-:W-:Y:S08]  /*db90*/  HMMA.16816.F32 R80, R12.reuse, R26, R80 ;  /* 0x0000001a0c50723c */ /* 0x040ff00000001850 */
[C---:B----4-:R-:W-:Y:S08]  /*dba0*/  HMMA.16816.F32 R84, R12.reuse, R28, R84 ;  /* 0x0000001c0c54723c */ /* 0x050ff00000001854 */
[C---:B------:R-:W-:Y:S08]  /*dbb0*/  HMMA.16816.F32 R88, R12.reuse, R30, R88 ;  /* 0x0000001e0c58723c */ /* 0x040ff00000001858 */
[C---:B------:R-:W-:Y:S08]  /*dbc0*/  HMMA.16816.F32 R92, R12.reuse, R32, R92 ;  /* 0x000000200c5c723c */ /* 0x040ff0000000185c */
[C---:B------:R-:W-:Y:S08]  /*dbd0*/  HMMA.16816.F32 R96, R12.reuse, R34, R96 ;  /* 0x000000220c60723c */ /* 0x040ff00000001860 */
[C---:B--2---:R-:W-:Y:S08]  /*dbe0*/  HMMA.16816.F32 R100, R12.reuse, R16, R100 ;  /* 0x000000100c64723c */ /* 0x044ff00000001864 */
[C---:B------:R-:W-:Y:S01]  /*dbf0*/  HMMA.16816.F32 R104, R12.reuse, R18, R104 ;  /* 0x000000120c68723c */ /* 0x040fe20000001868 */
[----:B------:R-:W2:Y:S07]  /*dc00*/  LDSM.16.MT88.4 R16, [R220+0x7900] ;  /* 0x00790000dc10783b */ /* 0x000eae0000004200 */
[C---:B-1----:R-:W-:Y:S08]  /*dc10*/  HMMA.16816.F32 R108, R12.reuse, R4, R108 ;  /* 0x000000040c6c723c */ /* 0x042ff0000000186c */
[C---:B------:R-:W-:Y:S08]  /*dc20*/  HMMA.16816.F32 R112, R12.reuse, R6, R112 ;  /* 0x000000060c70723c */ /* 0x040ff00000001870 */
[C---:B-----5:R-:W-:Y:S08]  /*dc30*/  HMMA.16816.F32 R116, R12.reuse, R8, R116 ;  /* 0x000000080c74723c */ /* 0x060ff00000001874 */
[C---:B------:R-:W-:Y:S08]  /*dc40*/  HMMA.16816.F32 R120, R12.reuse, R10, R120 ;  /* 0x0000000a0c78723c */ /* 0x040ff00000001878 */
[C---:B--2---:R-:W-:Y:S08]  /*dc50*/  HMMA.16816.F32 R124, R12.reuse, R16, R124 ;  /* 0x000000100c7c723c */ /* 0x044ff0000000187c */
[----:B------:R-:W-:Y:S07]  /*dc60*/  HMMA.16816.F32 R128, R12, R18, R128 ;  /* 0x000000120c80723c */ /* 0x000fee0000001880 */
[----:B------:R-:W-:Y:S01]  /*dc70*/  MOV R12, R164 ;  /* 0x000000a4000c7202 */ /* 0x000fe20000000f00 */
[----:B------:R-:W-:-:S05]  /*dc80*/  @P0 BRA `(.L_x_1086) ;  /* 0xffffcbe000000947 */ /* 0x000fca000383ffff */
.L_x_1083:
        /* <DEDUP_REMOVED lines=14> */
.L_x_1097:
[----:B------:R-:W-:Y:S04]  /*dd70*/  DEPBAR.LE SB0, 0x0 ;  /* 0x000080000000791a */ /* 0x000fe80000000000 */
[----:B------:R-:W-:Y:S01]  /*dd80*/  BAR.SYNC.DEFER_BLOCKING 0x0 ;  /* 0x0000000000007b1d */ /* 0x000fe20000010000 */
[----:B------:R-:W-:Y:S01]  /*dd90*/  SHF.R.S32.HI R0, RZ, 0x1f, R234 ;  /* 0x0000001fff007819 */ /* 0x000fe200000114ea */
[----:B------:R-:W-:Y:S01]  /*dda0*/  IMAD.WIDE.U32 R4, R234, c[0x0][0x208], RZ ;  /* 0x00008200ea047a25 */ /* 0x000fe200078e00ff */
[----:B------:R-:W-:Y:S01]  /*ddb0*/  SHF.R.S32.HI R28, RZ, 0x1f, R233 ;  /* 0x0000001fff1c7819 */ /* 0x000fe200000114e9 */
[----:B------:R-:W-:Y:S02]  /*ddc0*/  UISETP.GT.AND UP0, UPT, UR22, UR7, UPT ;  /* 0x000000071600728c */ /* 0x000fe4000bf04270 */
        /* <DEDUP_REMOVED lines=255> */
[----:B------:R-:W-:Y:S01]  /*edc0*/  ISETP.NE.AND P1, PT, R232, 0x1, PT ;  /* 0x00000001e800780c */ /* 0x000fe20003f25270 */
[----:B------:R-:W-:Y:S04]  /*edd0*/  IMAD.MOV.U32 R233, RZ, RZ, RZ ;  /* 0x000000ffffe97224 */ /* 0x000fe800078e00ff */
        /* <DEDUP_REMOVED lines=52> */
[----:B------:R1:W-:Y:S03]  /*f120*/  LDGSTS.E.BYPASS.LTC128B.128 [R231+0xf100], [R170.64], !P6 ;  /* 0x0f100000aae77fae */ /* 0x0003e6000f101d52 */
.L_x_1088:
        /* <DEDUP_REMOVED lines=33> */
.L_x_1091:
[----:B------:R-:W-:Y:S04]  /*f340*/  MOV R166, 0x1 ;  /* 0x0000000100a67802 */ /* 0x000fe80000000f00 */
[----:B------:R-:W-:Y:S11]  /*f350*/  ISETP.NE.AND P0, PT, R166, c[0x0][0x32c], PT ;  /* 0x0000cb00a6007a0c */ /* 0x000ff60003f05270 */
[----:B------:R-:W-:Y:S02]  /*f360*/  @!UPT UIADD3 URZ, URZ, URZ, URZ ;  /* 0x0000003f3f3ff290 */ /* 0x000fe4000fffe03f */
[----:B------:R-:W-:Y:S05]  /*f370*/  @P0 IMAD.HI.U32 R166, R167, c[0x0][0x330], RZ ;  /* 0x0000cc00a7a60a27 */ /* 0x000fea00078e00ff */
[----:B------:R-:W-:Y:S02]  /*f380*/  @P0 SHF.R.U32.HI R167, RZ, c[0x0][0x334], R166 ;  /* 0x0000cd00ffa70a19 */ /* 0x000fe400000116a6 */
.L_x_1092:
[----:B------:R-:W-:Y:S05]  /*f390*/  BSYNC B0 ;  /* 0x0000000000007941 */ /* 0x000fea0003800000 */
.L_x_1090:
[----:B------:R-:W-:Y:S04]  /*f3a0*/  IMAD R167, R167, c[0x0][0x32c], -R0 ;  /* 0x0000cb00a7a77a24 */ /* 0x000fe800078e0a00 */
[----:B------:R-:W-:Y:S05]  /*f3b0*/  IMAD.IADD R167, R167, 0x1, -R237 ;  /* 0x00000001a7a77824 */ /* 0x000fea00078e0aed */
[----:B------:R-:W-:Y:S02]  /*f3c0*/  IADD3 R166, R167, c[0x0][0x32c], RZ ;  /* 0x0000cb00a7a67a10 */ /* 0x000fe40007ffe0ff */
[----:B------:R-:W-:Y:S02]  /*f3d0*/  IMNMX R172, R172, R167, !PT ;  /* 0x000000a7acac7217 */ /* 0x000fe40007800200 */
[----:B------:R-:W-:Y:S02]  /*f3e0*/  IMNMX R173, R173, R166, PT ;  /* 0x000000a6adad7217 */ /* 0x000fe40003800200 */
.L_x_1089:
        /* <DEDUP_REMOVED lines=85> */
.L_x_1095:
[----:B------:R-:W-:Y:S04]  /*f940*/  MOV R12, 0x1 ;  /* 0x00000001000c7802 */ /* 0x000fe80000000f00 */
[----:B------:R-:W-:Y:S11]  /*f950*/  ISETP.NE.AND P0, PT, R12, c[0x0][0x32c], PT ;  /* 0x0000cb000c007a0c */ /* 0x000ff60003f05270 */
[----:B------:R-:W-:Y:S02]  /*f960*/  @!UPT UIADD3 URZ, URZ, URZ, URZ ;  /* 0x0000003f3f3ff290 */ /* 0x000fe4000fffe03f */
[----:B------:R-:W-:Y:S05]  /*f970*/  @P0 IMAD.HI.U32 R12, R13, c[0x0][0x330], RZ ;  /* 0x0000cc000d0c0a27 */ /* 0x000fea00078e00ff */
[----:B------:R-:W-:Y:S02]  /*f980*/  @P0 SHF.R.U32.HI R13, RZ, c[0x0][0x334], R12 ;  /* 0x0000cd00ff0d0a19 */ /* 0x000fe4000001160c */
.L_x_1096:
[----:B------:R-:W-:Y:S05]  /*f990*/  BSYNC B0 ;  /* 0x0000000000007941 */ /* 0x000fea0003800000 */
.L_x_1094:
[----:B------:R-:W-:Y:S04]  /*f9a0*/  IMAD R0, R13, c[0x0][0x32c], -R0 ;  /* 0x0000cb000d007a24 */ /* 0x000fe800078e0a00 */
[----:B------:R-:W-:Y:S05]  /*f9b0*/  IMAD.IADD R12, R0, 0x1, -R237 ;  /* 0x00000001000c7824 */ /* 0x000fea00078e0aed */
[----:B------:R-:W-:Y:S02]  /*f9c0*/  IADD3 R0, R12, c[0x0][0x32c], RZ ;  /* 0x0000cb000c007a10 */ /* 0x000fe40007ffe0ff */
[----:B------:R-:W-:Y:S02]  /*f9d0*/  IMNMX R5, R5, R12, !PT ;  /* 0x0000000c05057217 */ /* 0x000fe40007800200 */
[----:B------:R-:W-:Y:S02]  /*f9e0*/  IMNMX R4, R4, R0, PT ;  /* 0x0000000004047217 */ /* 0x000fe40003800200 */
.L_x_1093:
        /* <DEDUP_REMOVED lines=556> */
.L_x_1087:
[----:B------:R-:W1:Y:S01]  /*11cb0*/  SHFL.BFLY PT, R5, R240, 0x2, 0x1f ;  /* 0x0c401f00f0057f89 */ /* 0x000e6200000e0000 */
[----:B------:R-:W-:-:S02]  /*11cc0*/  MOV R4, RZ ;  /* 0x000000ff00047202 */ /* 0x000fc40000000f00 */
[----:B------:R-:W-:Y:S01]  /*11cd0*/  MOV R7, 0xff800000 ;  /* 0xff80000000077802 */ /* 0x000fe20000000f00 */
        /* <DEDUP_REMOVED lines=152> */
.L_x_1049:
        /* <DEDUP_REMOVED lines=66> */
[----:B------:R-:W-:Y:S01]  /*12a80*/  IMAD.IADD R16, R13, 0x1, R4 ;  /* 0x000000010d107824 */ /* 0x000fe200078e0204 */
        /* <DEDUP_REMOVED lines=99> */
[----:B------:R-:W-:Y:S04]  /*130c0*/  STS [R16+0xc000], R120 ;  /* 0x00c0007810007388 */ /* 0x000fe80000000800 */
[----:B------:R-:W-:Y:S01]  /*130d0*/  STS [R16+0xc400], R122 ;  /* 0x00c4007a10007388 */ /* 0x000fe20000000800 */
[----:B-1----:R-:W-:-:S03]  /*130e0*/  IMAD.U32 R14, RZ, RZ, UR4 ;  /* 0x00000004ff0e7e24 */ /* 0x002fc6000f8e00ff */
[----:B------:R-:W-:Y:S04]  /*130f0*/  STS [R17+0xc080], R124 ;  /* 0x00c0807c11007388 */ /* 0x000fe80000000800 */
[----:B------:R-:W-:Y:S04]  /*13100*/  STS [R17+0xc480], R126 ;  /* 0x00c4807e11007388 */ /* 0x000fe80000000800 */
[----:B------:R-:W-:Y:S04]  /*13110*/  STS [R13+0xc000], R128 ;  /* 0x00c000800d007388 */ /* 0x000fe80000000800 */
[----:B------:R1:W-:Y:S01]  /*13120*/  STS [R13+0xc400], R3 ;  /* 0x00c400030d007388 */ /* 0x0003e20000000800 */
[----:B--2---:R-:W-:Y:S01]  /*13130*/  IMAD.U32 R15, RZ, RZ, UR5 ;  /* 0x00000005ff0f7e24 */ /* 0x004fe2000f8e00ff */
[----:B------:R-:W-:-:S02]  /*13140*/  ULDC.64 UR4, c[0x0][0x508] ;  /* 0x0001420000047ab9 */ /* 0x000fc40000000a00 */
[----:B------:R-:W-:Y:S01]  /*13150*/  BAR.SYNC.DEFER_BLOCKING 0x1, 0x100 ;  /* 0x0044000000007b1d */ /* 0x000fe20000010000 */
[----:B------:R-:W-:-:S04]  /*13160*/  UISETP.NE.U32.AND UP0, UPT, URZ, UR4, UPT ;  /* 0x000000043f00728c */ /* 0x000fc8000bf05070 */
[----:B------:R-:W-:Y:S01]  /*13170*/  UISETP.NE.AND.EX UP0, UPT, URZ, UR5, UPT, UP0 ;  /* 0x000000053f00728c */ /* 0x000fe2000bf05300 */
[----:B-1----:R-:W2:Y:S02]  /*13180*/  @P0 LDG.E R3, [R14.64] ;  /* 0x000000120e030981 */ /* 0x002ea4000c1e1900 */
[----:B------:R-:W-:-:S03]  /*13190*/  ULDC.64 UR4, c[0x0][0x508] ;  /* 0x0001420000047ab9 */ /* 0x000fc60000000a00 */
[----:B------:R-:W-:-:S05]  /*131a0*/  PLOP3.LUT P1, PT, PT, PT, UP0, 0x80, 0x0 ;  /* 0x000000000000781c */ /* 0x000fca0003f2f008 */
[----:B------:R-:W-:Y:S01]  /*131b0*/  @UP0 UIMAD.WIDE UR4, UR13, UR6, UR4 ;  /* 0x000000060d0402a5 */ /* 0x000fe2000f8e0204 */
[----:B------:R-:W-:-:S05]  /*131c0*/  IMAD.MOV.U32 R4, RZ, RZ, c[0x0][0x388] ;  /* 0x0000e200ff047624 */ /* 0x000fca00078e00ff */
        /* <DEDUP_REMOVED lines=14> */
.L_x_1099:
[----:B-1----:R-:W-:Y:S01]  /*132b0*/  LOP3.LUT R3, R9, 0xffffffe0, RZ, 0xc0, !PT ;  /* 0xffffffe009037812 */ /* 0x002fe200078ec0ff */
[----:B------:R-:W-:Y:S01]  /*132c0*/  IMAD.MOV.U32 R9, RZ, RZ, c[0x0][0x4e8] ;  /* 0x00013a00ff097624 */ /* 0x000fe200078e00ff */
[----:B------:R-:W-:Y:S01]  /*132d0*/  SHF.R.S32.HI R6, RZ, 0x1f, R11 ;  /* 0x0000001fff067819 */ /* 0x000fe2000001140b */
[----:B------:R-:W1:Y:S01]  /*132e0*/  S2R R75, SR_CTAID.X ;  /* 0x00000000004b7919 */ /* 0x000e620000002500 */
[----:B------:R-:W-:Y:S01]  /*132f0*/  LEA.HI R10, R5, R5, RZ, 0x1 ;  /* 0x00000005050a7211 */ /* 0x000fe200078f08ff */
[----:B------:R-:W-:Y:S01]  /*13300*/  IMAD.IADD R3, R0, 0x1, -R3 ;  /* 0x0000000100037824 */ /* 0x000fe200078e0a03 */
[----:B------:R-:W-:Y:S01]  /*13310*/  ISETP.NE.AND P1, PT, R9, 0x1, PT ;  /* 0x000000010900780c */ /* 0x000fe20003f25270 */
[----:B------:R-:W-:Y:S01]  /*13320*/  ULDC.64 UR6, c[0x0][0x490] ;  /* 0x0001240000067ab9 */ /* 0x000fe20000000a00 */
[----:B------:R-:W-:Y:S01]  /*13330*/  LEA.HI R6, R6, R11, RZ, 0x3 ;  /* 0x0000000b06067211 */ /* 0x000fe200078f18ff */
[----:B------:R-:W-:Y:S01]  /*13340*/  USHF.R.S32.HI UR11, URZ, 0x1f, UR13 ;  /* 0x0000001f3f0b7899 */ /* 0x000fe2000801140d */
[----:B------:R-:W-:Y:S01]  /*13350*/  SHF.R.S32.HI R9, RZ, 0x1f, R3 ;  /* 0x0000001fff097819 */ /* 0x000fe20000011403 */
[----:B------:R-:W-:Y:S01]  /*13360*/  ULDC.64 UR4, c[0x0][0x3a0] ;  /* 0x0000e80000047ab9 */ /* 0x000fe20000000a00 */
[----:B------:R-:W-:Y:S01]  /*13370*/  LOP3.LUT R6, R6, 0xffffff8, RZ, 0xc0, !PT ;  /* 0x0ffffff806067812 */ /* 0x000fe200078ec0ff */
[----:B------:R-:W-:Y:S01]  /*13380*/  UIMAD UR9, UR8, UR6, URZ ;  /* 0x00000006080972a4 */ /* 0x000fe2000f8e023f */
[----:B------:R-:W-:Y:S01]  /*13390*/  LEA.HI R9, R9, R3, RZ, 0x2 ;  /* 0x0000000309097211 */ /* 0x000fe200078f10ff */
[----:B------:R-:W-:Y:S01]  /*133a0*/  UMOV UR14, UR20 ;  /* 0x00000014000e7c82 */ /* 0x000fe20008000000 */
[----:B------:R-:W-:Y:S01]  /*133b0*/  LOP3.LUT R10, R10, 0x1ffffffe, RZ, 0xc0, !PT ;  /* 0x1ffffffe0a0a7812 */ /* 0x000fe200078ec0ff */
[----:B------:R-:W-:Y:S01]  /*133c0*/  IMAD.IADD R6, R11, 0x1, -R6 ;  /* 0x000000010b067824 */ /* 0x000fe200078e0a06 */
[----:B------:R-:W-:Y:S01]  /*133d0*/  SHF.R.S32.HI R9, RZ, 0x2, R9 ;  /* 0x00000002ff097819 */ /* 0x000fe20000011409 */
[----:B------:R-:W-:Y:S01]  /*133e0*/  UMOV UR15, UR21 ;  /* 0x00000015000f7c82 */ /* 0x000fe20008000000 */
[----:B------:R-:W-:Y:S01]  /*133f0*/  LOP3.LUT P2, RZ, R3, 0x3, RZ, 0xc0, !PT ;  /* 0x0000000303ff7812 */ /* 0x000fe2000784c0ff */
[----:B------:R-:W-:Y:S01]  /*13400*/  IMAD.IADD R5, R5, 0x1, -R10 ;  /* 0x0000000105057824 */ /* 0x000fe200078e0a0a */
[----:B------:R-:W-:Y:S01]  /*13410*/  UIMAD UR12, UR21, UR4, URZ ;  /* 0x00000004150c72a4 */ /* 0x000fe2000f8e023f */
[----:B------:R-:W-:Y:S01]  /*13420*/  IMAD R6, R6, 0x10, R9 ;  /* 0x0000001006067824 */ /* 0x000fe200078e0209 */
[----:B------:R-:W-:Y:S01]  /*13430*/  USEL UR11, UR11, URZ, !UP1 ;  /* 0x0000003f0b0b7287 */ /* 0x000fe2000c800000 */
[CC--:B------:R-:W-:Y:S01]  /*13440*/  LEA.HI R3, R2.reuse, R0.reuse, RZ, 0x3 ;  /* 0x0000000002037211 */ /* 0x0c0fe200078f18ff */
[----:B------:R-:W-:Y:S01]  /*13450*/  UIMAD.WIDE.U32 UR14, UR10, UR6, UR14 ;  /* 0x000000060a0e72a5 */ /* 0x000fe2000f8e000e */
[----:B------:R-:W-:Y:S01]  /*13460*/  IMAD R5, R5, 0x8, R6 ;  /* 0x0000000805057824 */ /* 0x000fe200078e0206 */
[----:B------:R-:W-:Y:S01]  /*13470*/  UIMAD UR9, UR10, UR7, UR9 ;  /* 0x000000070a0972a4 */ /* 0x000fe2000f8e0209 */
[----:B------:R-:W-:Y:S01]  /*13480*/  LOP3.LUT R10, R3, 0xfffffff8, RZ, 0xc0, !PT ;  /* 0xfffffff8030a7812 */ /* 0x000fe200078ec0ff */
[----:B------:R-:W-:Y:S01]  /*13490*/  UIMAD.WIDE.U32 UR16, UR20, UR4, URZ ;  /* 0x00000004141072a5 */ /* 0x000fe2000f8e003f */
[----:B-1----:R-:W-:Y:S01]  /*134a0*/  IMAD R9, R75, 0x80, R5 ;  /* 0x000000804b097824 */ /* 0x002fe200078e0205 */
[----:B------:R-:W-:Y:S01]  /*134b0*/  ULDC.64 UR6, c[0x0][0x498] ;  /* 0x0001260000067ab9 */ /* 0x000fe20000000a00 */
[----:B------:R-:W-:Y:S01]  /*134c0*/  SHF.R.S32.HI R3, RZ, 0x3, R3 ;  /* 0x00000003ff037819 */ /* 0x000fe20000011403 */
[----:B------:R-:W-:Y:S01]  /*134d0*/  UIMAD UR12, UR20, UR5, UR12 ;  /* 0x00000005140c72a4 */ /* 0x000fe2000f8e020c */
[----:B------:R-:W-:Y:S01]  /*134e0*/  @P1 IMAD.HI.U32 R5, R9, c[0x0][0x4ec], RZ ;  /* 0x00013b0009051a27 */ /* 0x000fe200078e00ff */
[----:B------:R-:W-:Y:S01]  /*134f0*/  MOV R12, R9 ;  /* 0x00000009000c7202 */ /* 0x000fe20000000f00 */
[----:B------:R-:W-:Y:S01]  /*13500*/  USEL UR13, UR13, URZ, !UP1 ;  /* 0x0000003f0d0d7287 */ /* 0x000fe2000c800000 */
[----:B------:R-:W-:Y:S01]  /*13510*/  BSSY B0, `(.L_x_1100) ;  /* 0x0000078000007945 */ /* 0x000fe20003800000 */
[----:B------:R-:W-:Y:S01]  /*13520*/  UIMAD UR20, UR11, UR6, URZ ;  /* 0x000000060b1472a4 */ /* 0x000fe2000f8e023f */
[----:B------:R-:W-:Y:S01]  /*13530*/  @P1 SHF.R.U32.HI R12, RZ, c[0x0][0x4f0], R5 ;  /* 0x00013c00ff0c1a19 */ /* 0x000fe20000011605 */
[----:B------:R-:W-:Y:S01]  /*13540*/  UIADD3 UR15, UR15, UR9, URZ ;  /* 0x000000090f0f7290 */ /* 0x000fe2000fffe03f */
[----:B------:R-:W-:Y:S01]  /*13550*/  LEA.HI R5, R2, R0, RZ, 0x6 ;  /* 0x0000000002057211 */ /* 0x000fe200078f30ff */
[----:B------:R-:W-:Y:S01]  /*13560*/  UIMAD UR7, UR13, UR7, UR20 ;  /* 0x000000070d0772a4 */ /* 0x000fe2000f8e0214 */
[----:B------:R-:W-:Y:S01]  /*13570*/  IMAD.IADD R0, R0, 0x1, -R10 ;  /* 0x0000000100007824 */ /* 0x000fe200078e0a0a */
[----:B------:R-:W-:Y:S01]  /*13580*/  UIMAD.WIDE.U32 UR14, UR13, UR6, UR14 ;  /* 0x000000060d0e72a5 */ /* 0x000fe2000f8e000e */
[--C-:B------:R-:W-:Y:S01]  /*13590*/  IMAD.MOV R2, RZ, RZ, -R12.reuse ;  /* 0x000000ffff027224 */ /* 0x100fe200078e0a0c */
[----:B------:R-:W-:Y:S01]  /*135a0*/  SHF.R.S32.HI R10, RZ, 0x1f, R12 ;  /* 0x0000001fff0a7819 */ /* 0x000fe2000001140c */
[----:B------:R-:W-:Y:S01]  /*135b0*/  IMAD R15, R0, 0x20, R3 ;  /* 0x00000020000f7824 */ /* 0x000fe200078e0203 */
[----:B------:R-:W-:Y:S01]  /*135c0*/  ULDC.64 UR4, c[0x0][0x3e8] ;  /* 0x0000fa0000047ab9 */ /* 0x000fe20000000a00 */
[----:B------:R-:W-:Y:S01]  /*135d0*/  IMAD R9, R2, c[0x0][0x4e8], R9 ;  /* 0x00013a0002097a24 */ /* 0x000fe200078e0209 */
[----:B------:R-:W-:Y:S01]  /*135e0*/  IADD3 R12, P0, R12, UR14, RZ ;  /* 0x0000000e0c0c7c10 */ /* 0x000fe2000ff1e0ff */
[----:B------:R-:W-:Y:S01]  /*135f0*/  IMAD.U32 R2, RZ, RZ, UR7 ;  /* 0x00000007ff027e24 */ /* 0x000fe2000f8e00ff */
[----:B------:R-:W-:Y:S01]  /*13600*/  LEA R15, R75, R15, 0x7 ;  /* 0x0000000f4b0f7211 */ /* 0x000fe200078e38ff */
[----:B------:R-:W-:Y:S01]  /*13610*/  UIMAD UR8, UR8, UR4, URZ ;  /* 0x00000004080872a4 */ /* 0x000fe2000f8e023f */
[----:B------:R-:W-:Y:S01]  /*13620*/  SHF.R.S32.HI R11, RZ, 0x1f, R9 ;  /* 0x0000001fff0b7819 */ /* 0x000fe20000011409 */
[----:B------:R-:W-:Y:S01]  /*13630*/  UIADD3 UR17, UR17, UR12, URZ ;  /* 0x0000000c11117290 */ /* 0x000fe2000fffe03f */
[----:B------:R-:W-:Y:S01]  /*13640*/  IADD3.X R13, R10, UR15, R2, P0, !PT ;  /* 0x0000000f0a0d7c10 */ /* 0x000fe200087fe402 */
[----:B------:R-:W-:Y:S01]  /*13650*/  IMAD.SHL.U32 R2, R3, 0x40, RZ ;  /* 0x0000004003027824 */ /* 0x000fe200078e00ff */
[----:B------:R-:W-:Y:S01]  /*13660*/  UIMAD UR5, UR10, UR5, UR8 ;  /* 0x000000050a0572a4 */ /* 0x000fe2000f8e0208 */
[----:B------:R-:W-:Y:S01]  /*13670*/  IMAD R11, R11, c[0x0][0x488], RZ ;  /* 0x000122000b0b7a24 */ /* 0x000fe200078e02ff */
[----:B------:R-:W-:Y:S01]  /*13680*/  UIMAD.WIDE.U32 UR16, UR10, UR4, UR16 ;  /* 0x000000040a1072a5 */ /* 0x000fe2000f8e0010 */
[----:B------:R-:W-:Y:S01]  /*13690*/  IMAD.WIDE.U32 R12, R9, c[0x0][0x488], R12 ;  /* 0x00012200090c7a25 */ /* 0x000fe200078e000c */
[----:B------:R-:W-:Y:S01]  /*136a0*/  LOP3.LUT R2, R2, 0x1c0, RZ, 0xc0, !PT ;  /* 0x000001c002027812 */ /* 0x000fe200078ec0ff */
[----:B------:R-:W-:-:S02]  /*136b0*/  ULDC.64 UR6, c[0x0][0x3f0] ;  /* 0x0000fc0000067ab9 */ /* 0x000fc40000000a00 */
[----:B------:R-:W-:Y:S01]  /*136c0*/  IMAD R11, R9, c[0x0][0x48c], R11 ;  /* 0x00012300090b7a24 */ /* 0x000fe200078e020b */
[----:B------:R-:W-:Y:S01]  /*136d0*/  LEA R10, P0, R12, c[0x0][0x450], 0x2 ;  /* 0x000114000c0a7a11 */ /* 0x000fe200078010ff */
[----:B------:R-:W-:Y:S01]  /*136e0*/  IMAD.SHL.U32 R0, R0, 0x8, RZ ;  /* 0x0000000800007824 */ /* 0x000fe200078e00ff */
[----:B------:R-:W-:Y:S01]  /*136f0*/  SHF.R.U32.HI R9, RZ, 0x3, R2 ;  /* 0x00000003ff097819 */ /* 0x000fe20000011602 */
[----:B------:R-:W-:Y:S01]  /*13700*/  @P1 IMAD.HI.U32 R16, R15, c[0x0][0x4ec], RZ ;  /* 0x00013b000f101a27 */ /* 0x000fe200078e00ff */
[----:B------:R-:W-:Y:S02]  /*13710*/  UIMAD UR11, UR11, UR6, URZ ;  /* 0x000000060b0b72a4 */ /* 0x000fe4000f8e023f */
[----:B------:R-:W-:Y:S01]  /*13720*/  LOP3.LUT R2, R2, 0x38, R0, 0xf8, !PT ;  /* 0x0000003802027812 */ /* 0x000fe200078ef800 */
[----:B------:R-:W-:Y:S01]  /*13730*/  IMAD.IADD R11, R13, 0x1, R11 ;  /* 0x000000010d0b7824 */ /* 0x000fe200078e020b */
[----:B------:R-:W-:Y:S01]  /*13740*/  UIADD3 UR17, UR17, UR5, URZ ;  /* 0x0000000511117290 */ /* 0x000fe2000fffe03f */
[----:B------:R-:W-:Y:S01]  /*13750*/  IMAD.MOV.U32 R14, RZ, RZ, R15 ;  /* 0x000000ffff0e7224 */ /* 0x000fe200078e000f */
[----:B------:R-:W-:Y:S01]  /*13760*/  @P1 SHF.R.U32.HI R14, RZ, c[0x0][0x4f0], R16 ;  /* 0x00013c00ff0e1a19 */ /* 0x000fe20000011610 */
[----:B------:R-:W-:Y:S01]  /*13770*/  UIMAD UR7, UR13, UR7, UR11 ;  /* 0x000000070d0772a4 */ /* 0x000fe2000f8e020b */
[----:B------:R-:W-:Y:S01]  /*13780*/  LEA.HI.X R11, R12, c[0x0][0x454], R11, 0x2, P0 ;  /* 0x000115000c0b7a11 */ /* 0x000fe200000f140b */
[----:B------:R-:W-:Y:S01]  /*13790*/  UIMAD.WIDE.U32 UR16, UR13, UR6, UR16 ;  /* 0x000000060d1072a5 */ /* 0x000fe2000f8e0010 */
[----:B------:R-:W-:Y:S01]  /*137a0*/  LOP3.LUT R9, R2, R9, RZ, 0x3c, !PT ;  /* 0x0000000902097212 */ /* 0x000fe200078e3cff */
[--C-:B------:R-:W-:Y:S01]  /*137b0*/  IMAD.MOV R18, RZ, RZ, -R14.reuse ;  /* 0x000000ffff127224 */ /* 0x100fe200078e0a0e */
[----:B------:R-:W-:Y:S01]  /*137c0*/  SHF.R.S32.HI R2, RZ, 0x1f, R14 ;  /* 0x0000001fff027819 */ /* 0x000fe2000001140e */
[----:B------:R-:W-:Y:S01]  /*137d0*/  SHFL.IDX PT, R12, R10, RZ, 0x1c1f ;  /* 0x001c1fff0a0c7589 */ /* 0x000fe200000e0000 */
[----:B------:R-:W-:Y:S01]  /*137e0*/  IMAD R6, R75, 0x80, R6 ;  /* 0x000000804b067824 */ /* 0x000fe200078e0206 */
[----:B------:R-:W-:Y:S01]  /*137f0*/  UIADD3 UR7, UR17, UR7, URZ ;  /* 0x0000000711077290 */ /* 0x000fe2000fffe03f */
[----:B------:R-:W-:Y:S01]  /*13800*/  IMAD R18, R18, c[0x0][0x4e8], R15 ;  /* 0x00013a0012127a24 */ /* 0x000fe200078e020f */
[----:B------:R-:W1:Y:S01]  /*13810*/  SHFL.IDX PT, R13, R11, RZ, 0x1c1f ;  /* 0x001c1fff0b0d7589 */ /* 0x000e6200000e0000 */
[----:B------:R-:W-:Y:S01]  /*13820*/  IMAD R15, R2, c[0x0][0x3e0], RZ ;  /* 0x0000f800020f7a24 */ /* 0x000fe200078e02ff */
[----:B------:R-:W-:Y:S01]  /*13830*/  MOV R17, UR17 ;  /* 0x0000001100117c02 */ /* 0x000fe20008000f00 */
[----:B-----5:R-:W-:Y:S01]  /*13840*/  IMAD R2, R4, c[0x0][0x4e8], RZ ;  /* 0x00013a0004027a24 */ /* 0x020fe200078e02ff */
[----:B------:R-:W-:Y:S01]  /*13850*/  SHFL.IDX PT, R10, R10, 0x1, 0x1c1f ;  /* 0x003c1f000a0a7f89 */ /* 0x000fe200000e0000 */
[----:B------:R-:W-:Y:S01]  /*13860*/  IADD3 R4, R6, 0x8, RZ ;  /* 0x0000000806047810 */ /* 0x000fe20007ffe0ff */
[----:B------:R-:W-:-:S02]  /*13870*/  IMAD.U32 R16, RZ, RZ, UR16 ;  /* 0x00000010ff107e24 */ /* 0x000fc4000f8e00ff */
[----:B------:R-:W2:Y:S01]  /*13880*/  SHFL.IDX PT, R11, R11, 0x1, 0x1c1f ;  /* 0x003c1f000b0b7f89 */ /* 0x000ea200000e0000 */
[----:B------:R-:W-:Y:S01]  /*13890*/  IMAD.U32 R17, RZ, RZ, UR7 ;  /* 0x00000007ff117e24 */ /* 0x000fe2000f8e00ff */
[-C--:B------:R-:W-:Y:S01]  /*138a0*/  ISETP.GE.OR P1, PT, R6, R2.reuse, P2 ;  /* 0x000000020600720c */ /* 0x080fe20001726670 */
[----:B------:R-:W-:Y:S01]  /*138b0*/  IMAD.SHL.U32 R5, R5, 0x8, RZ ;  /* 0x0000000805057824 */ /* 0x000fe200078e00ff */
[----:B------:R-:W-:Y:S01]  /*138c0*/  ISETP.GE.OR P0, PT, R4, R2, P2 ;  /* 0x000000020400720c */ /* 0x000fe20001706670 */
[C---:B------:R-:W-:Y:S01]  /*138d0*/  IMAD.WIDE.U32 R16, R14.reuse, c[0x0][0x3e0], R16 ;  /* 0x0000f8000e107a25 */ /* 0x040fe200078e0010 */
[----:B------:R-:W-:Y:S02]  /*138e0*/  SHF.R.S32.HI R6, RZ, 0x1f, R18 ;  /* 0x0000001fff067819 */ /* 0x000fe40000011412 */
[----:B------:R-:W-:Y:S01]  /*138f0*/  LOP3.LUT R5, R9, 0x7ffffe00, R5, 0xf8, !PT ;  /* 0x7ffffe0009057812 */ /* 0x000fe200078ef805 */
[----:B------:R-:W-:Y:S01]  /*13900*/  IMAD R15, R14, c[0x0][0x3e4], R15 ;  /* 0x0000f9000e0f7a24 */ /* 0x000fe200078e020f */
[----:B------:R-:W-:Y:S01]  /*13910*/  MOV R14, R16 ;  /* 0x00000010000e7202 */ /* 0x000fe20000000f00 */
[----:B------:R-:W-:-:S02]  /*13920*/  IMAD R6, R6, c[0x0][0x3d8], RZ ;  /* 0x0000f60006067a24 */ /* 0x000fc400078e02ff */
[----:B------:R-:W-:Y:S02]  /*13930*/  IMAD.IADD R15, R17, 0x1, R15 ;  /* 0x00000001110f7824 */ /* 0x000fe400078e020f */
[----:B------:R-:W-:Y:S01]  /*13940*/  IMAD.SHL.U32 R16, R5, 0x2, RZ ;  /* 0x0000000205107824 */ /* 0x000fe200078e00ff */
[----:B-1----:R1:W-:Y:S01]  /*13950*/  @!P1 ST.E [R12.64], R7 ;  /* 0x000000070c009985 */ /* 0x0023e2000c101912 */
[C---:B------:R-:W-:Y:S02]  /*13960*/  IMAD R17, R18.reuse, c[0x0][0x3dc], R6 ;  /* 0x0000f70012117a24 */ /* 0x040fe400078e0206 */
[----:B------:R-:W-:-:S04]  /*13970*/  IMAD.WIDE.U32 R18, R18, c[0x0][0x3d8], R14 ;  /* 0x0000f60012127a25 */ /* 0x000fc800078e000e */
[----:B------:R-:W-:Y:S01]  /*13980*/  IMAD.IADD R17, R19, 0x1, R17 ;  /* 0x0000000113117824 */ /* 0x000fe200078e0211 */
[----:B--2---:R1:W-:Y:S01]  /*13990*/  @!P0 ST.E [R10.64], R8 ;  /* 0x000000080a008985 */ /* 0x0043e2000c101912 */
[C---:B------:R-:W-:Y:S01]  /*139a0*/  LEA R74, P0, R18.reuse, c[0x0][0x380], 0x1 ;  /* 0x0000e000124a7a11 */ /* 0x040fe200078008ff */
[----:B------:R-:W-:Y:S02]  /*139b0*/  IMAD R75, R75, 0x80, R3 ;  /* 0x000000804b4b7824 */ /* 0x000fe400078e0203 */
        /* <DEDUP_REMOVED lines=45> */
.L_x_1101:
[----:B--234-:R-:W-:Y:S05]  /*13c90*/  BSYNC B0 ;  /* 0x0000000000007941 */ /* 0x01cfea0003800000 */
.L_x_1100:
        /* <DEDUP_REMOVED lines=30> */
.L_x_1103:
[----:B------:R-:W-:Y:S05]  /*13e80*/  BSYNC B0 ;  /* 0x0000000000007941 */ /* 0x000fea0003800000 */
.L_x_1102:
        /* <DEDUP_REMOVED lines=30> */
.L_x_1105:
[----:B------:R-:W-:Y:S05]  /*14070*/  BSYNC B0 ;  /* 0x0000000000007941 */ /* 0x000fea0003800000 */
.L_x_1104:
        /* <DEDUP_REMOVED lines=31> */
.L_x_1098:
        /* <DEDUP_REMOVED lines=31> */
.L_x_1106:
        /* <DEDUP_REMOVED lines=43> */
.L_x_1108:
[----:B------:R-:W-:Y:S05]  /*14710*/  BSYNC B0 ;  /* 0x0000000000007941 */ /* 0x000fea0003800000 */
.L_x_1107:
        /* <DEDUP_REMOVED lines=8> */
[----:B------:R-:W-:Y:S01]  /*147a0*/  UIMAD UR7, UR14, UR5, UR7 ;  /* 0x000000050e0772a4 */ /* 0x000fe2000f8e0207 */
[----:B------:R-:W-:Y:S01]  /*147b0*/  LOP3.LUT R3, R5, 0xfffffff8, RZ, 0xc0, !PT ;  /* 0xfffffff805037812 */ /* 0x000fe200078ec0ff */
[----:B------:R-:W-:Y:S01]  /*147c0*/  BSSY B0, `(.L_x_1109) ;  /* 0x0000043000007945 */ /* 0x000fe20003800000 */
[----:B------:R-:W-:Y:S01]  /*147d0*/  ISETP.NE.AND P0, PT, R2, 0x1, PT ;  /* 0x000000010200780c */ /* 0x000fe20003f05270 */
[----:B------:R-:W-:Y:S01]  /*147e0*/  ULDC.64 UR4, c[0x0][0x3e8] ;  /* 0x0000fa0000047ab9 */ /* 0x000fe20000000a00 */
[----:B------:R-:W-:Y:S01]  /*147f0*/  SHF.R.S32.HI R5, RZ, 0x3, R5 ;  /* 0x00000003ff057819 */ /* 0x000fe20000011405 */
[----:B------:R-:W-:Y:S01]  /*14800*/  IMAD.IADD R9, R9, 0x1, -R3 ;  /* 0x0000000109097824 */ /* 0x000fe200078e0a03 */
[----:B------:R-:W-:-:S02]  /*14810*/  UIADD3 UR17, UR17, UR7, URZ ;  /* 0x0000000711117290 */ /* 0x000fc4000fffe03f */
[----:B------:R-:W-:Y:S02]  /*14820*/  UIMAD UR7, UR8, UR4, URZ ;  /* 0x00000004080772a4 */ /* 0x000fe4000f8e023f */
[C---:B------:R-:W-:Y:S02]  /*14830*/  LEA R3, R9.reuse, R5, 0x5 ;  /* 0x0000000509037211 */ /* 0x040fe400078e28ff */
[----:B------:R-:W-:Y:S01]  /*14840*/  UIMAD UR7, UR10, UR5, UR7 ;  /* 0x000000050a0772a4 */ /* 0x000fe2000f8e0207 */
[----:B------:R-:W-:Y:S01]  /*14850*/  SHF.L.U32 R9, R9, 0x3, RZ ;  /* 0x0000000309097819 */ /* 0x000fe200000006ff */
[----:B------:R-:W-:Y:S01]  /*14860*/  UIMAD.WIDE.U32 UR10, UR10, UR4, UR16 ;  /* 0x000000040a0a72a5 */ /* 0x000fe2000f8e0010 */
[C---:B-1----:R-:W-:Y:S02]  /*14870*/  IMAD R3, R0.reuse, 0x80, R3 ;  /* 0x0000008000037824 */ /* 0x042fe400078e0203 */
        /* <DEDUP_REMOVED lines=55> */
.L_x_1110:
[----:B------:R-:W-:Y:S05]  /*14bf0*/  BSYNC B0 ;  /* 0x0000000000007941 */ /* 0x000fea0003800000 */
.L_x_1109:
        /* <DEDUP_REMOVED lines=27> */
.L_x_1112:
[----:B------:R-:W-:Y:S05]  /*14db0*/  BSYNC B0 ;  /* 0x0000000000007941 */ /* 0x000fea0003800000 */
.L_x_1111:
        /* <DEDUP_REMOVED lines=27> */
.L_x_1114:
[----:B------:R-:W-:Y:S05]  /*14f70*/  BSYNC B0 ;  /* 0x0000000000007941 */ /* 0x000fea0003800000 */
.L_x_1113:
        /* <DEDUP_REMOVED lines=28> */
.L_x_1115:
        /* <DEDUP_REMOVED lines=12> */
.L_x_1784:


//--------------------- .text._ZN7cutlass13device_kernelIN5flash19enable_sm80_to_sm89INS1_16FlashAttnFwdSm80INS1_25CollectiveMainloopFwdSm80ILi8ELi1ELb0EN4cute5tupleIJNS5_1CILi128EEENS7_ILi48EEENS7_ILi256EEEEEELi256ENS_6half_tEfNS_4arch4Sm80ELb0ELb1ELb0ELb1ELb1ELb1ELb1ELb0EEENS1_21CollectiveEpilogueFwdINS6_IJS8_SA_S9_EEENS6_IJNS7_ILi1EEESI_SI_EEESC_SE_Li256ELb1ELb1ELb0ELb0EEENS1_19SingleTileSchedulerILb1ELb0ELb1ELi128EEEEEEEEEvNT_6ParamsE --------------------------
	.section	.text._ZN7cutlass13device_kernelIN5flash19enable_sm80_to_sm89INS1_16FlashAttnFwdSm80INS1_25CollectiveMainloopFwdSm80ILi8ELi1ELb0EN4cute5tupleIJNS5_1CILi128EEENS7_ILi48EEENS7_ILi256EEEEEELi256ENS_6half_tEfNS_4arch4Sm80ELb0ELb1ELb0ELb1ELb1ELb1ELb1ELb0EEENS1_21CollectiveEpilogueFwdINS6_IJS8_SA_S9_EEENS6_IJNS7_ILi1EEESI_SI_EEESC_SE_Li256ELb1ELb1ELb0ELb0EEENS1_19SingleTileSchedulerILb1ELb0ELb1ELi128EEEEEEEEEvNT_6ParamsE,"ax",@progbits
	.sectioninfo	@"SHI_REGISTERS=255"
	.align	128
.text._ZN7cutlass13device_kernelIN5flash19enable_sm80_to_sm89INS1_16FlashAttnFwdSm80INS1_25CollectiveMainloopFwdSm80ILi8ELi1ELb0EN4cute5tupleIJNS5_1CILi128EEENS7_ILi48EEENS7_ILi256EEEEEELi256ENS_6half_tEfNS_4arch4Sm80ELb0ELb1ELb0ELb1ELb1ELb1ELb1ELb0EEENS1_21CollectiveEpilogueFwdINS6_IJS8_SA_S9_EEENS6_IJNS7_ILi1EEESI_SI_EEESC_SE_Li256ELb1ELb1ELb0ELb0EEENS1_19SingleTileSchedulerILb1ELb0ELb1ELi128EEEEEEEEEvNT_6ParamsE:
        .type           _ZN7cutlass13device_kernelIN5flash19enable_sm80_to_sm89INS1_16FlashAttnFwdSm80INS1_25CollectiveMainloopFwdSm80ILi8ELi1ELb0EN4cute5tupleIJNS5_1CILi128EEENS7_ILi48EEENS7_ILi256EEEEEELi256ENS_6half_tEfNS_4arch4Sm80ELb0ELb1ELb0ELb1ELb1ELb1ELb1ELb0EEENS1_21CollectiveEpilogueFwdINS6_IJS8_SA_S9_EEENS6_IJNS7_ILi1EEESI_SI_EEESC_SE_Li256ELb1ELb1ELb0ELb0EEENS1_19SingleTileSchedulerILb1ELb0ELb1ELi128EEEEEEEEEvNT_6ParamsE,@function
        .size           _ZN7cutlass13device_kernelIN5flash19enable_sm80_to_sm89INS1_16FlashAttnFwdSm80INS1_25CollectiveMainloopFwdSm80ILi8ELi1ELb0EN4cute5tupleIJNS5_1CILi128EEENS7_ILi48EEENS7_ILi256EEEEEELi256ENS_6half_tEfNS_4arch4Sm80ELb0ELb1ELb0ELb1ELb1ELb1ELb1ELb0EEENS1_21CollectiveEpilogueFwdINS6_IJS8_SA_S9_EEENS6_IJNS7_ILi1EEESI_SI_EEESC_SE_Li256ELb1ELb1ELb0ELb0EEENS1_19SingleTileSchedulerILb1ELb0ELb1ELi128EEEEEEEEEvNT_6ParamsE,(.L_x_1785 - _ZN7cutlass13device_kernelIN5flash19enable_sm80_to_sm89INS1_16FlashAttnFwdSm80INS1_25CollectiveMainloopFwdSm80ILi8ELi1ELb0EN4cute5tupleIJNS5_1CILi128EEENS7_ILi48EEENS7_ILi256EEEEEELi256ENS_6half_tEfNS_4arch4Sm80ELb0ELb1ELb0ELb1ELb1ELb1ELb1ELb0EEENS1_21CollectiveEpilogueFwdINS6_IJS8_SA_S9_EEENS6_IJNS7_ILi1EEESI_SI_EEESC_SE_Li256ELb1ELb1ELb0ELb0EEENS1_19SingleTileSchedulerILb1ELb0ELb1ELi128EEEEEEEEEvNT_6ParamsE)
        .other          _ZN7cutlass13device_kernelIN5flash19enable_sm80_to_sm89INS1_16FlashAttnFwdSm80INS1_25CollectiveMainloopFwdSm80ILi8ELi1ELb0EN4cute5tupleIJNS5_1CILi128EEENS7_ILi48EEENS7_ILi256EEEEEELi256ENS_6half_tEfNS_4arch4Sm80ELb0ELb1ELb0ELb1ELb1ELb1ELb1ELb0EEENS1_21CollectiveEpilogueFwdINS6_IJS8_SA_S9_EEENS6_IJNS7_ILi1EEESI_SI_EEESC_SE_Li256ELb1ELb1ELb0ELb0EEENS1_19SingleTileSchedulerILb1ELb0ELb1ELi128EEEEEEEEEvNT_6ParamsE,@"STO_CUDA_ENTRY STV_DEFAULT"
_ZN7cutlass13device_kernelIN5flash19enable_sm80_to_sm89INS1_16FlashAttnFwdSm80INS1_25CollectiveMainloopFwdSm80ILi8ELi1ELb0EN4cute5tupleIJNS5_1CILi128EEENS7_ILi48EEENS7_ILi256EEEEEELi256ENS_6half_tEfNS_4arch4Sm80ELb0ELb1ELb0ELb1ELb1ELb1ELb1ELb0EEENS1_21CollectiveEpilogueFwdINS6_IJS8_SA_S9_EEENS6_IJNS7_ILi1EEESI_SI_EEESC_SE_Li256ELb1ELb1ELb0ELb0EEENS1_19SingleTileSchedulerILb1ELb0ELb1ELi128EEEEEEEEEvNT_6ParamsE:
[----:B------:R-:W-:Y:S02]  /*0000*/  MOV R1, c[0x0][0x28] ;  /* 0x00000a0000017a02 */ /* 0x000fe40000000f00 */
[----:B------:R-:W1:Y:S01]  /*0010*/  S2R R166, SR_TID.X ;  /* 0x0000000000a67919 */ /* 0x000e620000002100 */
[----:B------:R-:W-:Y:S01]  /*0020*/  IMAD.MOV.U32 R12, RZ, RZ, 0x4 ;  /* 0x00000004ff0c7424 */ /* 0x000fe200078e00ff */
[----:B------:R-:W-:Y:S01]  /*0030*/  ULDC.64 UR14, c[0x0][0x118] ;  /* 0x00004600000e7ab9 */ /* 0x000fe20000000a00 */
[----:B------:R-:W-:Y:S01]  /*0040*/  IADD3 R1, R1, -0x70, RZ ;  /* 0xffffff9001017810 */ /* 0x000fe20007ffe0ff */
        /* <DEDUP_REMOVED lines=12> */
.L_x_1117:
        /* <DEDUP_REMOVED lines=8> */
.L_x_1119:
[----:B------:R-:W-:-:S05]  /*0190*/  MOV R0, c[0x0][0x54c] ;  /* 0x0001530000007a02 */ /* 0x000fca0000000f00 */
.L_x_1118:
[----:B-----5:R-:W-:Y:S01]  /*01a0*/  IMAD R0, R0, c[0x0][0x548], RZ ;  /* 0x0001520000007a24 */ /* 0x020fe200078e02ff */
[----:B------:R-:W-:-:S04]  /*01b0*/  SHF.L.U32 R164, R167, 0x7, RZ ;  /* 0x00000007a7a47819 */ /* 0x000fc800000006ff */
[----:B------:R-:W-:-:S04]  /*01c0*/  ISETP.GE.AND P0, PT, R164, R0, PT ;  /* 0x00000000a400720c */ /* 0x000fc80003f06270 */
[----:B------:R-:W-:Y:S01]  /*01d0*/  SEL R252, R5, 0xffffffff, !P0 ;  /* 0xffffffff05fc7807 */ /* 0x000fe20004000000 */
[----:B------:R-:W-:Y:S05]  /*01e0*/  BRA `(.L_x_1120) ;  /* 0x0000012000007947 */ /* 0x000fea0003800000 */
.L_x_1116:
[----:B---3--:R-:W-:-:S04]  /*01f0*/  ISETP.NE.U32.AND P0, PT, RZ, c[0x0][0x568], PT ;  /* 0x00015a00ff007a0c */ /* 0x008fc80003f05070 */
[----:B------:R-:W-:-:S13]  /*0200*/  ISETP.NE.AND.EX P0, PT, RZ, c[0x0][0x56c], PT, P0 ;  /* 0x00015b00ff007a0c */ /* 0x000fda0003f05300 */
[----:B------:R-:W-:Y:S05]  /*0210*/  @!P0 BRA `(.L_x_1121) ;  /* 0x0000002000008947 */ /* 0x000fea0003800000 */
[----:B------:R1:W5:Y:S01]  /*0220*/  LDG.E R0, [R2.64] ;  /* 0x0000000e02007981 */ /* 0x000362000c1e1900 */
[----:B------:R-:W-:Y:S05]  /*0230*/  BRA `(.L_x_1122) ;  /* 0x0000009000007947 */ /* 0x000fea0003800000 */
.L_x_1121:
        /* <DEDUP_REMOVED lines=8> */
.L_x_1123:
[----:B------:R-:W-:-:S05]  /*02c0*/  MOV R0, c[0x0][0x54c] ;  /* 0x0001530000007a02 */ /* 0x000fca0000000f00 */
.L_x_1122:
[----:B-----5:R-:W-:Y:S01]  /*02d0*/  IMAD R0, R0, c[0x0][0x548], RZ ;  /* 0x0001520000007a24 */ /* 0x020fe200078e02ff */
[----:B------:R-:W-:-:S04]  /*02e0*/  SHF.L.U32 R164, R167, 0x7, RZ ;  /* 0x00000007a7a47819 */ /* 0x000fc800000006ff */
[----:B------:R-:W-:-:S04]  /*02f0*/  ISETP.GE.AND P0, PT, R164, R0, PT ;  /* 0x00000000a400720c */ /* 0x000fc80003f06270 */
[----:B------:R-:W-:-:S04]  /*0300*/  SEL R252, R5, 0xffffffff, !P0 ;  /* 0xffffffff05fc7807 */ /* 0x000fc80004000000 */
.L_x_1120:
[----:B------:R-:W-:-:S13]  /*0310*/  ISETP.GE.AND P0, PT, R252, RZ, PT ;  /* 0x000000fffc00720c */ /* 0x000fda0003f06270 */
[----:B------:R-:W-:Y:S05]  /*0320*/  @!P0 EXIT ;  /* 0x000000000000894d */ /* 0x000fea0003800000 */
[----:B------:R-:W-:Y:S01]  /*0330*/  ISETP.NE.U32.AND P0, PT, RZ, c[0x0][0x370], PT ;  /* 0x0000dc00ff007a0c */ /* 0x000fe20003f05070 */
[----:B------:R-:W-:Y:S01]  /*0340*/  IMAD.MOV.U32 R10, RZ, RZ, RZ ;  /* 0x000000ffff0a7224 */ /* 0x000fe200078e00ff */
[----:B------:R-:W-:Y:S01]  /*0350*/  ISETP.NE.U32.AND P1, PT, RZ, c[0x0][0x348], PT ;  /* 0x0000d200ff007a0c */ /* 0x000fe20003f25070 */
[----:B------:R-:W-:Y:S01]  /*0360*/  IMAD.MOV.U32 R13, RZ, RZ, RZ ;  /* 0x000000ffff0d7224 */ /* 0x000fe200078e00ff */
[----:B------:R-:W-:Y:S01]  /*0370*/  ISETP.NE.AND.EX P0, PT, RZ, c[0x0][0x374], PT, P0 ;  /* 0x0000dd00ff007a0c */ /* 0x000fe20003f05300 */
[----:B------:R-:W-:Y:S01]  /*0380*/  IMAD.WIDE R6, R252, R12, c[0x0][0x350] ;  /* 0x0000d400fc067625 */ /* 0x000fe200078e020c */
[----:B------:R-:W-:Y:S02]  /*0390*/  ISETP.NE.U32.AND P3, PT, RZ, c[0x0][0x358], PT ;  /* 0x0000d600ff007a0c */ /* 0x000fe40003f65070 */
[----:B------:R-:W-:Y:S02]  /*03a0*/  ISETP.NE.AND.EX P1, PT, RZ, c[0x0][0x34c], PT, P1 ;  /* 0x0000d300ff007a0c */ /* 0x000fe40003f25310 */
[----:B------:R-:W-:Y:S01]  /*03b0*/  ISETP.NE.AND.EX P3, PT, RZ, c[0x0][0x35c], PT, P3 ;  /* 0x0000d700ff007a0c */ /* 0x000fe20003f65330 */
[----:B------:R-:W-:Y:S01]  /*03c0*/  IMAD.MOV.U32 R15, RZ, RZ, RZ ;  /* 0x000000ffff0f7224 */ /* 0x000fe200078e00ff */
[----:B------:R-:W-:-:S02]  /*03d0*/  MOV R0, RZ ;  /* 0x000000ff00007202 */ /* 0x000fc40000000f00 */
[----:B------:R-:W-:-:S03]  /*03e0*/  ISETP.NE.U32.AND P2, PT, RZ, c[0x0][0x350], PT ;  /* 0x0000d400ff007a0c */ /* 0x000fc60003f45070 */
[----:B-1----:R-:W-:Y:S01]  /*03f0*/  @P0 IMAD.WIDE R2, R252, R12, c[0x0][0x370] ;  /* 0x0000dc00fc020625 */ /* 0x002fe200078e020c */
[----:B------:R-:W-:-:S03]  /*0400*/  ISETP.NE.AND.EX P2, PT, RZ, c[0x0][0x354], PT, P2 ;  /* 0x0000d500ff007a0c */ /* 0x000fc60003f45320 */
[CC--:B------:R-:W-:Y:S01]  /*0410*/  IMAD.WIDE R8, R252.reuse, R12.reuse, c[0x0][0x348] ;  /* 0x0000d200fc087625 */ /* 0x0c0fe200078e020c */
[----:B------:R1:W2:Y:S04]  /*0420*/  @P0 LDG.E R10, [R2.64] ;  /* 0x0000000e020a0981 */ /* 0x0002a8000c1e1900 */
[----:B------:R-:W3:Y:S05]  /*0430*/  @P1 LDG.E R0, [R8.64] ;  /* 0x0000000e08001981 */ /* 0x000eea000c1e1900 */
[----:B------:R-:W4:Y:S01]  /*0440*/  @P2 LDG.E R13, [R6.64] ;  /* 0x0000000e060d2981 */ /* 0x000f22000c1e1900 */
[----:B-1----:R-:W-:-:S05]  /*0450*/  IMAD.WIDE R2, R252, R12, c[0x0][0x358] ;  /* 0x0000d600fc027625 */ /* 0x002fca00078e020c */
[----:B------:R-:W4:Y:S01]  /*0460*/  @P3 LDG.E R15, [R2.64] ;  /* 0x0000000e020f3981 */ /* 0x000f22000c1e1900 */
[----:B------:R-:W-:-:S03]  /*0470*/  ISETP.NE.U32.AND P0, PT, RZ, c[0x0][0x360], PT ;  /* 0x0000d800ff007a0c */ /* 0x000fc60003f05070 */
[----:B------:R-:W1:Y:S01]  /*0480*/  S2R R30, SR_CTAID.Y ;  /* 0x00000000001e7919 */ /* 0x000e620000002600 */
[----:B------:R-:W-:Y:S01]  /*0490*/  ISETP.NE.AND.EX P0, PT, RZ, c[0x0][0x364], PT, P0 ;  /* 0x0000d900ff007a0c */ /* 0x000fe20003f05300 */
[----:B------:R-:W-:Y:S02]  /*04a0*/  IMAD.MOV.U32 R19, RZ, RZ, c[0x0][0x168] ;  /* 0x00005a00ff137624 */ /* 0x000fe400078e00ff */
[----:B------:R-:W-:-:S10]  /*04b0*/  IMAD.MOV.U32 R11, RZ, RZ, c[0x0][0x2ac] ;  /* 0x0000ab00ff0b7624 */ /* 0x000fd400078e00ff */
[----:B------:R-:W-:-:S05]  /*04c0*/  @P0 IMAD.WIDE R4, R252, R12, c[0x0][0x360] ;  /* 0x0000d800fc040625 */ /* 0x000fca00078e020c */
[----:B------:R4:W5:Y:S01]  /*04d0*/  @P0 LDG.E R19, [R4.64] ;  /* 0x0000000e04130981 */ /* 0x000962000c1e1900 */
[----:B------:R-:W-:Y:S01]  /*04e0*/  IMAD R11, R11, c[0x0][0x1d0], RZ ;  /* 0x000074000b0b7a24 */ /* 0x000fe200078e02ff */
[----:B-1----:R-:W-:Y:S02]  /*04f0*/  SHF.R.S32.HI R31, RZ, 0x1f, R30 ;  /* 0x0000001fff1f7819 */ /* 0x002fe4000001141e */
[----:B--2---:R-:W-:Y:S04]  /*0500*/  STL [R1+0x48], R10 ;  /* 0x0000480a01007387 */ /* 0x004fe80000100800 */
[----:B---3--:R-:W-:Y:S01]  /*0510*/  STL [R1+0x4c], R0 ;  /* 0x00004c0001007387 */ /* 0x008fe20000100800 */
[----:B----4-:R-:W-:-:S03]  /*0520*/  IADD3 R4, R13, R10, RZ ;  /* 0x0000000a0d047210 */ /* 0x010fc60007ffe0ff */
[----:B------:R-:W-:Y:S04]  /*0530*/  STL [R1+0x54], R15 ;  /* 0x0000540f01007387 */ /* 0x000fe80000100800 */
[----:B------:R1:W-:Y:S02]  /*0540*/  STL [R1+0x50], R4 ;  /* 0x0000500401007387 */ /* 0x0003e40000100800 */
[----:B-1----:R-:W-:Y:S01]  /*0550*/  MOV R4, c[0x0][0x228] ;  /* 0x00008a0000047a02 */ /* 0x002fe20000000f00 */
[----:B------:R-:W-:Y:S05]  /*0560*/  @P0 BRA `(.L_x_1124) ;  /* 0x0000004000000947 */ /* 0x000fea0003800000 */
[----:B------:R-:W-:Y:S05]  /*0570*/  @!P1 BRA `(.L_x_1124) ;  /* 0x0000003000009947 */ /* 0x000fea0003800000 */
[----:B------:R1:W2:Y:S04]  /*0580*/  LDG.E R0, [R8.64] ;  /* 0x0000000e08007981 */ /* 0x0002a8000c1e1900 */
[----:B-1----:R-:W2:Y:S02]  /*0590*/  LDG.E R8, [R8.64+0x4] ;  /* 0x0000040e08087981 */ /* 0x002ea4000c1e1900 */
[----:B--2--5:R-:W-:-:S05]  /*05a0*/  IADD3 R19, -R0, R8, RZ ;  /* 0x0000000800137210 */ /* 0x024fca0007ffe1ff */
.L_x_1124:
[----:B-----5:R1:W-:Y:S01]  /*05b0*/  STL [R1+0x58], R19 ;  /* 0x0000581301007387 */ /* 0x0203e20000100800 */
[----:B------:R-:W-:-:S04]  /*05c0*/  ISETP.NE.U32.AND P0, PT, RZ, c[0x0][0x368], PT ;  /* 0x0000da00ff007a0c */ /* 0x000fc80003f05070 */
[----:B------:R-:W-:-:S13]  /*05d0*/  ISETP.NE.AND.EX P0, PT, RZ, c[0x0][0x36c], PT, P0 ;  /* 0x0000db00ff007a0c */ /* 0x000fda0003f05300 */
[----:B------:R-:W-:Y:S05]  /*05e0*/  @!P0 BRA `(.L_x_1125) ;  /* 0x0000003000008947 */ /* 0x000fea0003800000 */
[----:B------:R-:W-:-:S05]  /*05f0*/  IMAD.WIDE R6, R252, R12, c[0x0][0x368] ;  /* 0x0000da00fc067625 */ /* 0x000fca00078e020c */
[----:B------:R2:W5:Y:S01]  /*0600*/  LDG.E R11, [R6.64] ;  /* 0x0000000e060b7981 */ /* 0x000562000c1e1900 */
[----:B------:R-:W-:Y:S05]  /*0610*/  BRA `(.L_x_1126) ;  /* 0x0000004000007947 */ /* 0x000fea0003800000 */
.L_x_1125:
[----:B------:R-:W-:Y:S05]  /*0620*/  @!P2 BRA `(.L_x_1126) ;  /* 0x000000300000a947 */ /* 0x000fea0003800000 */
[----:B------:R2:W3:Y:S04]  /*0630*/  LDG.E R0, [R6.64] ;  /* 0x0000000e06007981 */ /* 0x0004e8000c1e1900 */
[----:B--2---:R-:W3:Y:S02]  /*0640*/  LDG.E R6, [R6.64+0x4] ;  /* 0x0000040e06067981 */ /* 0x004ee4000c1e1900 */
[----:B---3--:R-:W-:Y:S02]  /*0650*/  IADD3 R11, -R0, R6, RZ ;  /* 0x00000006000b7210 */ /* 0x008fe40007ffe1ff */
.L_x_1126:
[----:B------:R-:W-:Y:S01]  /*0660*/  ISETP.NE.U32.AND P0, PT, RZ, c[0x0][0x378], PT ;  /* 0x0000de00ff007a0c */ /* 0x000fe20003f05070 */
[----:B------:R3:W4:Y:S03]  /*0670*/  @P3 LDG.E R5, [R2.64] ;  /* 0x0000000e02053981 */ /* 0x000726000c1e1900 */
[----:B------:R-:W-:Y:S01]  /*0680*/  ISETP.NE.AND.EX P0, PT, RZ, c[0x0][0x37c], PT, P0 ;  /* 0x0000df00ff007a0c */ /* 0x000fe20003f05300 */
[----:B------:R3:W4:Y:S01]  /*0690*/  @P3 LDG.E R0, [R2.64+0x4] ;  /* 0x0000040e02003981 */ /* 0x000722000c1e1900 */
[----:B-----5:R-:W-:-:S11]  /*06a0*/  IMAD.MOV.U32 R22, RZ, RZ, R11 ;  /* 0x000000ffff167224 */ /* 0x020fd600078e000b */
[----:B---3--:R-:W-:-:S05]  /*06b0*/  @P0 IMAD.WIDE R2, R252, R12, c[0x0][0x378] ;  /* 0x0000de00fc020625 */ /* 0x008fca00078e020c */
[----:B--2---:R3:W2:Y:S01]  /*06c0*/  @P0 LDG.E R22, [R2.64] ;  /* 0x0000000e02160981 */ /* 0x0046a2000c1e1900 */
[----:B------:R-:W-:Y:S02]  /*06d0*/  IMAD.IADD R10, R11, 0x1, -R10 ;  /* 0x000000010b0a7824 */ /* 0x000fe400078e0a0a */
[----:B------:R-:W-:-:S03]  /*06e0*/  IMAD.MOV.U32 R8, RZ, RZ, c[0x0][0x32c] ;  /* 0x0000cb00ff087624 */ /* 0x000fc600078e00ff */
[----:B------:R1:W-:Y:S01]  /*06f0*/  STL [R1+0x5c], R10 ;  /* 0x00005c0a01007387 */ /* 0x0003e20000100800 */
[----:B---3--:R-:W-:-:S05]  /*0700*/  IMAD.MOV.U32 R2, RZ, RZ, c[0x0][0x2c4] ;  /* 0x0000b100ff027624 */ /* 0x008fca00078e00ff */
[----:B------:R-:W-:Y:S02]  /*0710*/  ISETP.NE.AND P1, PT, R2, 0x1, PT ;  /* 0x000000010200780c */ /* 0x000fe40003f25270 */
[----:B------:R-:W-:Y:S01]  /*0720*/  ISETP.GE.AND P2, PT, R8, 0x1, PT ;  /* 0x000000010800780c */ /* 0x000fe20003f46270 */
[----:B----4-:R-:W-:Y:S01]  /*0730*/  @P3 IMAD.IADD R4, R0, 0x1, -R5 ;  /* 0x0000000100043824 */ /* 0x010fe200078e0a05 */
[----:B------:R-:W-:-:S03]  /*0740*/  IADD3 R0, R164, 0x7f, RZ ;  /* 0x0000007fa4007810 */ /* 0x000fc60007ffe0ff */
[----:B------:R-:W-:-:S06]  /*0750*/  IMAD.IADD R5, R10, 0x1, R4 ;  /* 0x000000010a057824 */ /* 0x000fcc00078e0204 */
[----:B------:R-:W-:Y:S01]  /*0760*/  @P1 IMAD.HI.U32 R2, R0, c[0x0][0x2c8], RZ ;  /* 0x0000b20000021a27 */ /* 0x000fe200078e00ff */
[----:B------:R1:W-:Y:S01]  /*0770*/  STL.64 [R1+0x60], R4 ;  /* 0x0000600401007387 */ /* 0x0003e20000100a00 */
[----:B------:R-:W-:-:S03]  /*0780*/  IADD3 R3, R5, 0x2f, RZ ;  /* 0x0000002f05037810 */ /* 0x000fc60007ffe0ff */
[----:B------:R-:W-:Y:S02]  /*0790*/  @P1 SHF.R.U32.HI R0, RZ, c[0x0][0x2cc], R2 ;  /* 0x0000b300ff001a19 */ /* 0x000fe40000011602 */
[----:B------:R-:W-:Y:S02]  /*07a0*/  IMAD.HI R3, R3, 0x2aaaaaab, RZ ;  /* 0x2aaaaaab03037827 */ /* 0x000fe400078e02ff */
[----:B------:R-:W-:Y:S01]  /*07b0*/  IADD3 R0, R0, 0x1, R5 ;  /* 0x0000000100007810 */ /* 0x000fe20007ffe005 */
[----:B--2---:R1:W-:Y:S02]  /*07c0*/  STL [R1+0x68], R22 ;  /* 0x0000681601007387 */ /* 0x0043e40000100800 */
[----:B------:R-:W-:Y:S02]  /*07d0*/  SHF.R.U32.HI R6, RZ, 0x1f, R3 ;  /* 0x0000001fff067819 */ /* 0x000fe40000011603 */
[----:B------:R-:W-:Y:S02]  /*07e0*/  IMAD.IADD R2, R0, 0x1, -R19 ;  /* 0x0000000100027824 */ /* 0x000fe400078e0a13 */
[----:B------:R-:W-:-:S03]  /*07f0*/  LEA.HI.SX32 R7, R3, R6, 0x1d ;  /* 0x0000000603077211 */ /* 0x000fc600078feaff */
[----:B------:R-:W-:Y:S01]  /*0800*/  IADD3 R6, R2, c[0x0][0x328], RZ ;  /* 0x0000ca0002067a10 */ /* 0x000fe20007ffe0ff */
[----:B------:R-:W-:Y:S05]  /*0810*/  @!P2 BRA `(.L_x_1127) ;  /* 0x000000e00000a947 */ /* 0x000fea0003800000 */
[C---:B------:R-:W-:Y:S02]  /*0820*/  ISETP.GT.AND P0, PT, R2.reuse, RZ, PT ;  /* 0x000000ff0200720c */ /* 0x040fe40003f04270 */
[----:B------:R-:W-:-:S11]  /*0830*/  IADD3 R0, R2, -0x1, RZ ;  /* 0xffffffff02007810 */ /* 0x000fd60007ffe0ff */
[----:B------:R-:W-:Y:S05]  /*0840*/  @P0 BRA `(.L_x_1128) ;  /* 0x0000006000000947 */ /* 0x000fea0003800000 */
[----:B------:R-:W-:Y:S01]  /*0850*/  ISETP.NE.AND P0, PT, R8, 0x1, PT ;  /* 0x000000010800780c */ /* 0x000fe20003f05270 */
[----:B------:R-:W-:-:S12]  /*0860*/  IMAD.MOV R0, RZ, RZ, -R2 ;  /* 0x000000ffff007224 */ /* 0x000fd800078e0a02 */
[----:B------:R-:W-:-:S05]  /*0870*/  @P0 IMAD.HI.U32 R2, R0, c[0x0][0x330], RZ ;  /* 0x0000cc0000020a27 */ /* 0x000fca00078e00ff */
[----:B------:R-:W-:-:S04]  /*0880*/  @P0 SHF.R.U32.HI R0, RZ, c[0x0][0x334], R2 ;  /* 0x0000cd00ff000a19 */ /* 0x000fc80000011602 */
[----:B------:R-:W-:Y:S01]  /*0890*/  LOP3.LUT R0, RZ, R0, RZ, 0x33, !PT ;  /* 0x00000000ff007212 */ /* 0x000fe200078e33ff */
[----:B------:R-:W-:Y:S05]  /*08a0*/  BRA `(.L_x_1129) ;  /* 0x0000003000007947 */ /* 0x000fea0003800000 */
.L_x_1128:
[----:B------:R-:W-:-:S13]  /*08b0*/  ISETP.NE.AND P0, PT, R8, 0x1, PT ;  /* 0x000000010800780c */ /* 0x000fda0003f05270 */
[----:B------:R-:W-:-:S05]  /*08c0*/  @P0 IMAD.HI.U32 R2, R0, c[0x0][0x330], RZ ;  /* 0x0000cc0000020a27 */ /* 0x000fca00078e00ff */
[----:B------:R-:W-:-:S05]  /*08d0*/  @P0 SHF.R.U32.HI R0, RZ, c[0x0][0x334], R2 ;  /* 0x0000cd00ff000a19 */ /* 0x000fca0000011602 */
.L_x_1129:
[----:B------:R-:W-:-:S05]  /*08e0*/  IMAD R0, R0, R8, c[0x0][0x32c] ;  /* 0x0000cb0000007624 */ /* 0x000fca00078e0208 */
[----:B------:R-:W-:Y:S02]  /*08f0*/  IMNMX R6, R6, R0, PT ;  /* 0x0000000006067217 */ /* 0x000fe40003800200 */
.L_x_1127:
[----:B------:R-:W-:-:S04]  /*0900*/  @P1 IMAD.HI.U32 R2, R164, c[0x0][0x2c8], RZ ;  /* 0x0000b200a4021a27 */ /* 0x000fc800078e00ff */
[----:B------:R-:W-:Y:S01]  /*0910*/  IMAD.MOV.U32 R0, RZ, RZ, R164 ;  /* 0x000000ffff007224 */ /* 0x000fe200078e00a4 */
[----:B------:R-:W-:-:S04]  /*0920*/  @P1 SHF.R.U32.HI R0, RZ, c[0x0][0x2cc], R2 ;  /* 0x0000b300ff001a19 */ /* 0x000fc80000011602 */
[----:B------:R-:W-:-:S04]  /*0930*/  IADD3 R0, R0, R5, -R19 ;  /* 0x0000000500007210 */ /* 0x000fc80007ffe813 */
[----:B------:R-:W-:Y:S01]  /*0940*/  IADD3 R3, R0, -c[0x0][0x324], RZ ;  /* 0x8000c90000037a10 */ /* 0x000fe20007ffe0ff */
[----:B------:R-:W-:Y:S05]  /*0950*/  @!P2 BRA `(.L_x_1130) ;  /* 0x000000d00000a947 */ /* 0x000fea0003800000 */
[----:B------:R-:W-:-:S13]  /*0960*/  ISETP.GT.AND P0, PT, R0, -0x1, PT ;  /* 0xffffffff0000780c */ /* 0x000fda0003f04270 */
[----:B------:R-:W-:Y:S05]  /*0970*/  @P0 BRA `(.L_x_1131) ;  /* 0x0000006000000947 */ /* 0x000fea0003800000 */
[----:B------:R-:W-:Y:S02]  /*0980*/  ISETP.NE.AND P0, PT, R8, 0x1, PT ;  /* 0x000000010800780c */ /* 0x000fe40003f05270 */
[----:B------:R-:W-:-:S11]  /*0990*/  LOP3.LUT R0, RZ, R0, RZ, 0x33, !PT ;  /* 0x00000000ff007212 */ /* 0x000fd600078e33ff */
[----:B------:R-:W-:-:S05]  /*09a0*/  @P0 IMAD.HI.U32 R2, R0, c[0x0][0x330], RZ ;  /* 0x0000cc0000020a27 */ /* 0x000fca00078e00ff */
[----:B------:R-:W-:-:S04]  /*09b0*/  @P0 SHF.R.U32.HI R0, RZ, c[0x0][0x334], R2 ;  /* 0x0000cd00ff000a19 */ /* 0x000fc80000011602 */
[----:B------:R-:W-:Y:S01]  /*09c0*/  LOP3.LUT R0, RZ, R0, RZ, 0x33, !PT ;  /* 0x00000000ff007212 */ /* 0x000fe200078e33ff */
[----:B------:R-:W-:Y:S05]  /*09d0*/  BRA `(.L_x_1132) ;  /* 0x0000003000007947 */ /* 0x000fea0003800000 */
.L_x_1131:
[----:B------:R-:W-:-:S13]  /*09e0*/  ISETP.NE.AND P0, PT, R8, 0x1, PT ;  /* 0x000000010800780c */ /* 0x000fda0003f05270 */
[----:B------:R-:W-:-:S05]  /*09f0*/  @P0 IMAD.HI.U32 R2, R0, c[0x0][0x330], RZ ;  /* 0x0000cc0000020a27 */ /* 0x000fca00078e00ff */
[----:B------:R-:W-:-:S05]  /*0a00*/  @P0 SHF.R.U32.HI R0, RZ, c[0x0][0x334], R2 ;  /* 0x0000cd00ff000a19 */ /* 0x000fca0000011602 */
.L_x_1132:
[----:B------:R-:W-:-:S05]  /*0a10*/  IMAD R0, R0, c[0x0][0x32c], RZ ;  /* 0x0000cb0000007a24 */ /* 0x000fca00078e02ff */
[----:B------:R-:W-:-:S04]  /*0a20*/  IMNMX R3, R3, R0, !PT ;  /* 0x0000000003037217 */ /* 0x000fc80007800200 */
.L_x_1130:
[----:B------:R-:W-:Y:S01]  /*0a30*/  IADD3 R2, R6, 0x2f, RZ ;  /* 0x0000002f06027810 */ /* 0x000fe20007ffe0ff */
[----:B------:R-:W-:-:S04]  /*0a40*/  IMAD.HI R0, R3, 0x2aaaaaab, RZ ;  /* 0x2aaaaaab03007827 */ /* 0x000fc800078e02ff */
[----:B------:R-:W-:Y:S01]  /*0a50*/  IMAD.HI R3, R2, 0x2aaaaaab, RZ ;  /* 0x2aaaaaab02037827 */ /* 0x000fe200078e02ff */
[----:B------:R-:W-:-:S04]  /*0a60*/  SHF.R.U32.HI R2, RZ, 0x1f, R0 ;  /* 0x0000001fff027819 */ /* 0x000fc80000011600 */
[----:B------:R-:W-:Y:S02]  /*0a70*/  SHF.R.U32.HI R6, RZ, 0x1f, R3 ;  /* 0x0000001fff067819 */ /* 0x000fe40000011603 */
[----:B------:R-:W-:Y:S02]  /*0a80*/  LEA.HI.SX32 R0, R0, R2, 0x1d ;  /* 0x0000000200007211 */ /* 0x000fe400078feaff */
[----:B------:R-:W-:Y:S02]  /*0a90*/  LEA.HI.SX32 R3, R3, R6, 0x1d ;  /* 0x0000000603037211 */ /* 0x000fe400078feaff */
[----:B------:R-:W-:Y:S02]  /*0aa0*/  IMNMX R2, RZ, R0, !PT ;  /* 0x00000000ff027217 */ /* 0x000fe40007800200 */
[----:B------:R-:W-:-:S03]  /*0ab0*/  IMNMX R0, R7, R3, PT ;  /* 0x0000000307007217 */ /* 0x000fc60003800200 */
[--C-:B------:R-:W-:Y:S02]  /*0ac0*/  IMAD R2, R2, 0x30, -R10.reuse ;  /* 0x0000003002027824 */ /* 0x100fe400078e0a0a */
[----:B------:R-:W-:-:S03]  /*0ad0*/  IMAD R0, R0, 0x30, -R10 ;  /* 0x0000003000007824 */ /* 0x000fc600078e0a0a */
[----:B------:R-:W-:Y:S02]  /*0ae0*/  IMNMX R2, RZ, R2, !PT ;  /* 0x00000002ff027217 */ /* 0x000fe40007800200 */
        /* <DEDUP_REMOVED lines=11> */
[----:B------:R-:W-:Y:S02]  /*0ba0*/  ISETP.NE.U32.AND P0, PT, RZ, c[0x0][0x340], PT ;  /* 0x0000d000ff007a0c */ /* 0x000fe40003f05070 */
[----:B------:R-:W-:Y:S01]  /*0bb0*/  SHF.R.S32.HI R26, RZ, 0x1f, R166 ;  /* 0x0000001fff1a7819 */ /* 0x000fe200000114a6 */
[----:B-1----:R-:W-:Y:S01]  /*0bc0*/  IMAD R5, R31, c[0x0][0x240], RZ ;  /* 0x000090001f057a24 */ /* 0x002fe200078e02ff */
[----:B------:R-:W-:Y:S01]  /*0bd0*/  ISETP.NE.AND.EX P2, PT, RZ, c[0x0][0x344], PT, P0 ;  /* 0x0000d100ff007a0c */ /* 0x000fe20003f45300 */
[----:B------:R-:W-:Y:S02]  /*0be0*/  UMOV UR7, 0x30 ;  /* 0x0000003000077882 */ /* 0x000fe40000000000 */
[----:B------:R-:W-:-:S10]  /*0bf0*/  ULDC.64 UR4, c[0x0][0x238] ;  /* 0x00008e0000047ab9 */ /* 0x000fd40000000a00 */
[----:B------:R-:W-:-:S05]  /*0c00*/  @P2 IMAD.WIDE R2, R252, R12, c[0x0][0x340] ;  /* 0x0000d000fc022625 */ /* 0x000fca00078e020c */
[----:B------:R1:W2:Y:S01]  /*0c10*/  @P2 LDG.E R14, [R2.64] ;  /* 0x0000000e020e2981 */ /* 0x0002a2000c1e1900 */
[----:B------:R-:W-:Y:S01]  /*0c20*/  LEA.HI R45, R26, R166, RZ, 0x3 ;  /* 0x000000a61a2d7211 */ /* 0x000fe200078f18ff */
[----:B------:R-:W-:Y:S01]  /*0c30*/  IMAD R5, R30, c[0x0][0x244], R5 ;  /* 0x000091001e057a24 */ /* 0x000fe200078e0205 */
[----:B------:R-:W-:Y:S01]  /*0c40*/  SHF.R.S32.HI R12, RZ, 0x1f, R252 ;  /* 0x0000001fff0c7819 */ /* 0x000fe200000114fc */
[----:B------:R-:W-:Y:S01]  /*0c50*/  UIMAD.WIDE.U32 UR10, UR7, UR4, URZ ;  /* 0x00000004070a72a5 */ /* 0x000fe2000f8e003f */
[----:B------:R-:W-:Y:S01]  /*0c60*/  LOP3.LUT R0, R45, 0xfffffff8, RZ, 0xc0, !PT ;  /* 0xfffffff82d007812 */ /* 0x000fe200078ec0ff */
[----:B------:R-:W-:Y:S01]  /*0c70*/  UIMAD UR8, UR7, UR5, URZ ;  /* 0x00000005070872a4 */ /* 0x000fe2000f8e023f */
[----:B------:R-:W-:Y:S01]  /*0c80*/  SEL R28, R12, RZ, !P3 ;  /* 0x000000ff0c1c7207 */ /* 0x000fe20005800000 */
[----:B------:R-:W-:Y:S01]  /*0c90*/  IMAD.IADD R156, R13, 0x1, R11 ;  /* 0x000000010d9c7824 */ /* 0x000fe200078e020b */
[----:B------:R-:W-:Y:S01]  /*0ca0*/  SEL R27, R252, RZ, !P3 ;  /* 0x000000fffc1b7207 */ /* 0x000fe20005800000 */
[----:B------:R-:W-:Y:S01]  /*0cb0*/  IMAD.IADD R0, R166, 0x1, -R0 ;  /* 0x00000001a6007824 */ /* 0x000fe200078e0a00 */
[----:B------:R-:W-:Y:S01]  /*0cc0*/  UIADD3 UR8, UR11, UR8, URZ ;  /* 0x000000080b087290 */ /* 0x000fe2000fffe03f */
[----:B------:R-:W-:Y:S01]  /*0cd0*/  IADD3 R48, R6, -0x1, RZ ;  /* 0xffffffff06307810 */ /* 0x000fe20007ffe0ff */
[----:B------:R-:W-:Y:S01]  /*0ce0*/  IMAD R20, R31, c[0x0][0x260], RZ ;  /* 0x000098001f147a24 */ /* 0x000fe200078e02ff */
[----:B------:R-:W-:Y:S01]  /*0cf0*/  SHF.R.S32.HI R45, RZ, 0x3, R45 ;  /* 0x00000003ff2d7819 */ /* 0x000fe2000001142d */
[----:B------:R-:W-:Y:S01]  /*0d00*/  IMAD.SHL.U32 R24, R0, 0x8, RZ ;  /* 0x0000000800187824 */ /* 0x000fe200078e00ff */
[----:B------:R-:W-:Y:S01]  /*0d10*/  SHF.R.S32.HI R8, RZ, 0x1f, R48 ;  /* 0x0000001fff087819 */ /* 0x000fe20000011430 */
[----:B------:R-:W-:Y:S01]  /*0d20*/  IMAD R7, R48, -0x30, R4 ;  /* 0xffffffd030077824 */ /* 0x000fe200078e0204 */
[----:B------:R-:W-:Y:S01]  /*0d30*/  SHF.R.S32.HI R23, RZ, 0x1f, R45 ;  /* 0x0000001fff177819 */ /* 0x000fe2000001142d */
[----:B------:R-:W-:Y:S01]  /*0d40*/  IMAD.SHL.U32 R38, R0, 0x4, RZ ;  /* 0x0000000400267824 */ /* 0x000fe200078e00ff */
[----:B------:R-:W-:Y:S01]  /*0d50*/  SHF.R.S32.HI R25, RZ, 0x1f, R24 ;  /* 0x0000001fff197819 */ /* 0x000fe20000011418 */
[C---:B------:R-:W-:Y:S01]  /*0d60*/  IMAD R20, R30.reuse, c[0x0][0x264], R20 ;  /* 0x000099001e147a24 */ /* 0x040fe200078e0214 */
[----:B------:R-:W-:Y:S01]  /*0d70*/  IADD3 R140, P0, R45, R15, RZ ;  /* 0x0000000f2d8c7210 */ /* 0x000fe20007f1e0ff */
[----:B------:R-:W-:Y:S01]  /*0d80*/  IMAD R16, R23, c[0x0][0x280], RZ ;  /* 0x0000a00017107a24 */ /* 0x000fe200078e02ff */
[----:B------:R-:W-:Y:S01]  /*0d90*/  SHF.R.S32.HI R39, RZ, 0x1f, R38 ;  /* 0x0000001fff277819 */ /* 0x000fe20000011426 */
[----:B-1----:R-:W-:Y:S01]  /*0da0*/  IMAD.WIDE.U32 R2, R30, c[0x0][0x240], R24 ;  /* 0x000090001e027a25 */ /* 0x002fe200078e0018 */
[----:B------:R-:W-:Y:S01]  /*0db0*/  LEA.HI.X.SX32 R141, R15, R23, 0x1, P0 ;  /* 0x000000170f8d7211 */ /* 0x000fe200000f0eff */
[----:B------:R-:W-:Y:S01]  /*0dc0*/  USHF.L.U32 UR9, UR4, 0x5, URZ ;  /* 0x0000000504097899 */ /* 0x000fe2000800063f */
[----:B------:R-:W-:Y:S01]  /*0dd0*/  IADD3 R40, R38, 0x40, RZ ;  /* 0x0000004026287810 */ /* 0x000fe20007ffe0ff */
[----:B------:R-:W-:Y:S01]  /*0de0*/  IMAD.IADD R3, R3, 0x1, R5 ;  /* 0x0000000103037824 */ /* 0x000fe200078e0205 */
[----:B------:R-:W-:Y:S01]  /*0df0*/  UMOV UR6, 0x5 ;  /* 0x0000000500067882 */ /* 0x000fe20000000000 */
[----:B------:R-:W-:Y:S01]  /*0e00*/  IMAD R5, R28, c[0x0][0x248], RZ ;  /* 0x000092001c057a24 */ /* 0x000fe200078e02ff */
[----:B------:R-:W-:Y:S01]  /*0e10*/  USHF.L.U64.HI UR13, UR4, UR6, UR5 ;  /* 0x00000006040d7299 */ /* 0x000fe20008010205 */
[C---:B------:R-:W-:Y:S01]  /*0e20*/  IMAD.WIDE.U32 R2, R27.reuse, c[0x0][0x248], R2 ;  /* 0x000092001b027a25 */ /* 0x040fe200078e0002 */
[C---:B------:R-:W-:Y:S01]  /*0e30*/  IADD3 R107, R24.reuse, 0x80, RZ ;  /* 0x00000080186b7810 */ /* 0x040fe20007ffe0ff */
[----:B------:R-:W-:Y:S01]  /*0e40*/  ULDC.64 UR4, c[0x0][0x290] ;  /* 0x0000a40000047ab9 */ /* 0x000fe20000000a00 */
[----:B------:R-:W-:Y:S01]  /*0e50*/  IADD3 R106, R24, 0xc0, RZ ;  /* 0x000000c0186a7810 */ /* 0x000fe20007ffe0ff */
[----:B------:R-:W-:Y:S01]  /*0e60*/  IMAD R6, R27, c[0x0][0x24c], R5 ;  /* 0x000093001b067a24 */ /* 0x000fe200078e0205 */
[----:B------:R-:W-:Y:S01]  /*0e70*/  ISETP.GE.AND P6, PT, R107, c[0x0][0x1d4], PT ;  /* 0x000075006b007a0c */ /* 0x000fe20003fc6270 */
[----:B------:R-:W-:Y:S01]  /*0e80*/  IMAD R5, R48, UR8, RZ ;  /* 0x0000000830057c24 */ /* 0x000fe2000f8e02ff */
[----:B------:R-:W-:Y:S01]  /*0e90*/  ISETP.GE.AND P5, PT, R106, c[0x0][0x1d4], PT ;  /* 0x000075006a007a0c */ /* 0x000fe20003fa6270 */
[----:B------:R-:W-:Y:S01]  /*0ea0*/  IMAD.IADD R3, R3, 0x1, R6 ;  /* 0x0000000103037824 */ /* 0x000fe200078e0206 */
[----:B------:R-:W-:Y:S01]  /*0eb0*/  IADD3 R159, R45, 0x20, RZ ;  /* 0x000000202d9f7810 */ /* 0x000fe20007ffe0ff */
[----:B------:R-:W-:Y:S01]  /*0ec0*/  IMAD R13, R8, UR10, R5 ;  /* 0x0000000a080d7c24 */ /* 0x000fe2000f8e0205 */
[----:B------:R-:W-:Y:S01]  /*0ed0*/  IMNMX R5, R7, 0x30, PT ;  /* 0x0000003007057817 */ /* 0x000fe20003800200 */
[----:B------:R-:W-:Y:S01]  /*0ee0*/  IMAD R6, R141, c[0x0][0x238], RZ ;  /* 0x00008e008d067a24 */ /* 0x000fe200078e02ff */
[----:B------:R-:W-:Y:S01]  /*0ef0*/  UIMAD.WIDE.U32 UR18, UR7, UR4, URZ ;  /* 0x00000004071272a5 */ /* 0x000fe2000f8e003f */
[C---:B------:R-:W-:Y:S01]  /*0f00*/  IMAD.WIDE.U32 R144, R140.reuse, c[0x0][0x238], R2 ;  /* 0x00008e008c907a25 */ /* 0x040fe200078e0002 */
[----:B------:R-:W-:Y:S01]  /*0f10*/  UIMAD UR12, UR7, UR5, URZ ;  /* 0x00000005070c72a4 */ /* 0x000fe2000f8e023f */
[----:B------:R-:W-:Y:S01]  /*0f20*/  P2R R139, PR, RZ, 0x40 ;  /* 0x00000040ff8b7803 */ /* 0x000fe20000000000 */
[----:B------:R-:W-:Y:S01]  /*0f30*/  USHF.L.U64.HI UR16, UR4, UR6, UR5 ;  /* 0x0000000604107299 */ /* 0x000fe20008010205 */
[----:B------:R-:W-:Y:S01]  /*0f40*/  IMAD.IADD R5, R5, 0x1, -R45 ;  /* 0x0000000105057824 */ /* 0x000fe200078e0a2d */
[----:B------:R-:W-:Y:S01]  /*0f50*/  USHF.L.U32 UR17, UR4, 0x5, URZ ;  /* 0x0000000504117899 */ /* 0x000fe2000800063f */
[----:B------:R-:W-:Y:S01]  /*0f60*/  IMAD R10, R140, c[0x0][0x23c], R6 ;  /* 0x00008f008c0a7a24 */ /* 0x000fe200078e0206 */
[----:B------:R-:W-:Y:S01]  /*0f70*/  P2R R138, PR, RZ, 0x20 ;  /* 0x00000020ff8a7803 */ /* 0x000fe20000000000 */
[----:B------:R-:W-:Y:S01]  /*0f80*/  IMAD.MOV.U32 R142, RZ, RZ, R144 ;  /* 0x000000ffff8e7224 */ /* 0x000fe200078e0090 */
[----:B------:R-:W-:Y:S01]  /*0f90*/  ISETP.GE.AND P0, PT, R5, 0x1, PT ;  /* 0x000000010500780c */ /* 0x000fe20003f06270 */
[----:B------:R-:W-:Y:S01]  /*0fa0*/  IMAD.IADD R143, R145, 0x1, R10 ;  /* 0x00000001918f7824 */ /* 0x000fe200078e020a */
[----:B------:R-:W-:Y:S01]  /*0fb0*/  ISETP.GT.AND P3, PT, R5, 0x20, PT ;  /* 0x000000200500780c */ /* 0x000fe20003f64270 */
[C---:B------:R-:W-:Y:S01]  /*0fc0*/  IMAD R16, R45.reuse, c[0x0][0x284], R16 ;  /* 0x0000a1002d107a24 */ /* 0x040fe200078e0210 */
[----:B------:R-:W-:Y:S01]  /*0fd0*/  ULDC.64 UR4, c[0x0][0x280] ;  /* 0x0000a00000047ab9 */ /* 0x000fe20000000a00 */
[C---:B------:R-:W-:Y:S01]  /*0fe0*/  IMAD.WIDE.U32 R8, R45.reuse, c[0x0][0x280], R38 ;  /* 0x0000a0002d087a25 */ /* 0x040fe200078e0026 */
[----:B------:R-:W-:Y:S01]  /*0ff0*/  USHF.L.U64.HI UR6, UR4, UR6, UR5 ;  /* 0x0000000604067299 */ /* 0x000fe20008010205 */
[C---:B------:R-:W-:Y:S01]  /*1000*/  IADD3 R114, -R45.reuse, 0x30, RZ ;  /* 0x000000302d727810 */ /* 0x040fe20007ffe1ff */
[----:B------:R-:W-:Y:S01]  /*1010*/  UIMAD.WIDE.U32 UR22, UR4, 0x30, URZ ;  /* 0x00000030041678a5 */ /* 0x000fe2000f8e003f */
[----:B------:R-:W-:Y:S01]  /*1020*/  IMAD.WIDE.U32 R10, R45, c[0x0][0x280], R24 ;  /* 0x0000a0002d0a7a25 */ /* 0x000fe200078e0018 */
[----:B------:R-:W-:Y:S01]  /*1030*/  UIMAD UR5, UR7, UR5, URZ ;  /* 0x00000005070572a4 */ /* 0x000fe2000f8e023f */
[----:B------:R-:W-:Y:S01]  /*1040*/  IADD3 R42, R38, 0x20, RZ ;  /* 0x00000020262a7810 */ /* 0x000fe20007ffe0ff */
[----:B------:R-:W-:Y:S01]  /*1050*/  USHF.L.U32 UR20, UR4, 0x5, URZ ;  /* 0x0000000504147899 */ /* 0x000fe2000800063f */
[----:B------:R-:W-:Y:S01]  /*1060*/  IMAD.WIDE.U32 R2, R48, UR10, R142 ;  /* 0x0000000a30027c25 */ /* 0x000fe2000f8e008e */
[----:B------:R-:W-:Y:S01]  /*1070*/  IADD3 R41, R38, 0x60, RZ ;  /* 0x0000006026297810 */ /* 0x000fe20007ffe0ff */
[----:B------:R-:W-:-:S02]  /*1080*/  UIADD3 UR12, UR19, UR12, URZ ;  /* 0x0000000c130c7290 */ /* 0x000fc4000fffe03f */
[----:B------:R-:W-:Y:S01]  /*1090*/  IMAD.WIDE.U32 R6, R30, c[0x0][0x260], R24 ;  /* 0x000098001e067a25 */ /* 0x000fe200078e0018 */
[----:B------:R-:W-:Y:S02]  /*10a0*/  UIADD3 UR5, UR23, UR5, URZ ;  /* 0x0000000517057290 */ /* 0x000fe4000fffe03f */
[----:B------:R-:W-:Y:S01]  /*10b0*/  ULDC.U8 UR4, c[0x0][0x298] ;  /* 0x0000a60000047ab9 */ /* 0x000fe20000000000 */
[----:B------:R-:W-:Y:S02]  /*10c0*/  IMAD.IADD R19, R9, 0x1, R16 ;  /* 0x0000000109137824 */ /* 0x000fe400078e0210 */
[----:B------:R-:W-:Y:S02]  /*10d0*/  IMAD.IADD R17, R16, 0x1, R11 ;  /* 0x0000000110117824 */ /* 0x000fe400078e020b */
[----:B------:R-:W-:Y:S01]  /*10e0*/  IMAD.MOV.U32 R18, RZ, RZ, R8 ;  /* 0x000000ffff127224 */ /* 0x000fe200078e0008 */
[----:B------:R-:W-:Y:S01]  /*10f0*/  @P0 LEA R8, P1, R2, c[0x0][0x220], 0x1 ;  /* 0x0000880002080a11 */ /* 0x000fe200078208ff */
[----:B------:R-:W-:-:S02]  /*1100*/  IMAD.IADD R5, R3, 0x1, R13 ;  /* 0x0000000103057824 */ /* 0x000fc400078e020d */
[----:B------:R-:W-:Y:S02]  /*1110*/  IMAD.MOV.U32 R16, RZ, RZ, R10 ;  /* 0x000000ffff107224 */ /* 0x000fe400078e000a */
[----:B------:R-:W-:Y:S01]  /*1120*/  IMAD.IADD R21, R7, 0x1, R20 ;  /* 0x0000000107157824 */ /* 0x000fe200078e0214 */
[----:B------:R-:W-:Y:S01]  /*1130*/  @P0 LEA.HI.X R9, R2, c[0x0][0x224], R5, 0x1, P1 ;  /* 0x0000890002090a11 */ /* 0x000fe200008f0c05 */
[----:B------:R-:W-:Y:S01]  /*1140*/  IMAD.IADD R36, R38, 0x1, R40 ;  /* 0x0000000126247824 */ /* 0x000fe200078e0228 */
[----:B------:R-:W-:Y:S01]  /*1150*/  LEA.HI R7, R26, R166, RZ, 0x6 ;  /* 0x000000a61a077211 */ /* 0x000fe200078f30ff */
[----:B------:R-:W-:Y:S01]  /*1160*/  IMAD.MOV.U32 R20, RZ, RZ, R6 ;  /* 0x000000ffff147224 */ /* 0x000fe200078e0006 */
[----:B------:R-:W-:Y:S01]  /*1170*/  @P3 IADD3 R6, P4, R2, UR9, RZ ;  /* 0x0000000902063c10 */ /* 0x000fe2000ff9e0ff */
[----:B------:R-:W-:Y:S01]  /*1180*/  IMAD.SHL.U32 R2, R45, 0x40, RZ ;  /* 0x000000402d027824 */ /* 0x000fe200078e00ff */
[----:B------:R-:W-:Y:S01]  /*1190*/  ISETP.GE.AND P1, PT, R24, c[0x0][0x27c], PT ;  /* 0x00009f0018007a0c */ /* 0x000fe20003f26270 */
[----:B------:R-:W-:-:S02]  /*11a0*/  IMAD.SHL.U32 R7, R7, 0x8, RZ ;  /* 0x0000000807077824 */ /* 0x000fc400078e00ff */
[----:B------:R-:W-:Y:S01]  /*11b0*/  IMAD R3, R23, c[0x0][0x290], RZ ;  /* 0x0000a40017037a24 */ /* 0x000fe200078e02ff */
[----:B------:R-:W-:Y:S01]  /*11c0*/  LOP3.LUT R119, R2, 0x1c0, RZ, 0xc0, !PT ;  /* 0x000001c002777812 */ /* 0x000fe200078ec0ff */
[----:B------:R-:W-:Y:S01]  /*11d0*/  IMAD.WIDE.U32 R120, R27, c[0x0][0x268], R20 ;  /* 0x00009a001b787a25 */ /* 0x000fe200078e0014 */
[----:B------:R-:W-:Y:S02]  /*11e0*/  SEL R2, RZ, c[0x0][0x27c], !P1 ;  /* 0x00009f00ff027a07 */ /* 0x000fe40004800000 */
[----:B------:R-:W-:Y:S01]  /*11f0*/  P2R R29, PR, RZ, 0x2 ;  /* 0x00000002ff1d7803 */ /* 0x000fe20000000000 */
[----:B------:R-:W-:Y:S01]  /*1200*/  IMAD R3, R45, c[0x0][0x294], R3 ;  /* 0x0000a5002d037a24 */ /* 0x000fe200078e0203 */
[----:B------:R-:W-:Y:S01]  /*1210*/  LOP3.LUT R7, R7, 0xfffffe00, RZ, 0xc0, !PT ;  /* 0xfffffe0007077812 */ /* 0x000fe200078ec0ff */
[----:B------:R-:W-:Y:S01]  /*1220*/  IMAD.IADD R2, R24, 0x1, R2 ;  /* 0x0000000118027824 */ /* 0x000fe200078e0202 */
[----:B------:R-:W-:Y:S01]  /*1230*/  LOP3.LUT R87, R119, 0x38, R24, 0xf8, !PT ;  /* 0x0000003877577812 */ /* 0x000fe200078ef818 */
[----:B------:R-:W-:Y:S01]  /*1240*/  IMAD.WIDE.U32 R124, R22, c[0x0][0x280], R16 ;  /* 0x0000a000167c7a25 */ /* 0x000fe200078e0010 */
[----:B------:R-:W-:-:S02]  /*1250*/  SHF.R.U32.HI R158, RZ, 0x3, R119 ;  /* 0x00000003ff9e7819 */ /* 0x000fc40000011677 */
[----:B------:R-:W-:Y:S01]  /*1260*/  @P3 IADD3.X R23, R5, UR13, RZ, P4, !PT ;  /* 0x0000000d05173c10 */ /* 0x000fe2000a7fe4ff */
[----:B------:R-:W-:Y:S01]  /*1270*/  IMAD.WIDE.U32 R128, R22, c[0x0][0x280], R18 ;  /* 0x0000a00016807a25 */ /* 0x000fe200078e0012 */
[----:B------:R-:W-:Y:S02]  /*1280*/  LOP3.LUT R87, R7, R87, R158, 0xf6, !PT ;  /* 0x0000005707577212 */ /* 0x000fe400078ef69e */
[----:B------:R-:W-:Y:S01]  /*1290*/  SHF.R.S32.HI R5, RZ, 0x1f, R2 ;  /* 0x0000001fff057819 */ /* 0x000fe20000011402 */
[C---:B------:R-:W-:Y:S01]  /*12a0*/  IMAD.WIDE.U32 R162, R30.reuse, c[0x0][0x1e8], RZ ;  /* 0x00007a001ea27a25 */ /* 0x040fe200078e00ff */
[----:B------:R-:W-:Y:S02]  /*12b0*/  SHF.L.U32 R87, R87, 0x1, RZ ;  /* 0x0000000157577819 */ /* 0x000fe400000006ff */
[----:B------:R-:W-:Y:S01]  /*12c0*/  LEA.HI R26, R5, R2, RZ, 0x6 ;  /* 0x00000002051a7211 */ /* 0x000fe200078f30ff */
[----:B------:R-:W-:-:S04]  /*12d0*/  IMAD.WIDE.U32 R160, R30, c[0x0][0x210], RZ ;  /* 0x000084001ea07a25 */ /* 0x000fc800078e00ff */
[----:B------:R-:W-:Y:S02]  /*12e0*/  IMAD.MOV.U32 R168, RZ, RZ, c[0x0][0x2b8] ;  /* 0x0000ae00ffa87624 */ /* 0x000fe400078e00ff */
[----:B------:R-:W-:Y:S02]  /*12f0*/  IMAD.MOV.U32 R165, RZ, RZ, c[0x0][0x27c] ;  /* 0x00009f00ffa57624 */ /* 0x000fe400078e00ff */
[----:B------:R-:W-:Y:S02]  /*1300*/  IMAD.MOV.U32 R86, RZ, RZ, c[0x0][0x27c] ;  /* 0x00009f00ff567624 */ /* 0x000fe400078e00ff */
[----:B------:R-:W-:Y:S02]  /*1310*/  IMAD R0, R0, 0x20, R45 ;  /* 0x0000002000007824 */ /* 0x000fe400078e022d */
[----:B------:R-:W-:Y:S01]  /*1320*/  IMAD.SHL.U32 R86, R86, 0x2, RZ ;  /* 0x0000000256567824 */ /* 0x000fe200078e00ff */
[--C-:B--2---:R-:W-:Y:S01]  /*1330*/  @P2 SHF.R.S32.HI R11, RZ, 0x1f, R14.reuse ;  /* 0x0000001fff0b2819 */ /* 0x104fe2000001140e */
[----:B------:R-:W-:-:S02]  /*1340*/  @P2 IMAD.MOV.U32 R10, RZ, RZ, R14 ;  /* 0x000000ffff0a2224 */ /* 0x000fc400078e000e */
[----:B------:R-:W-:Y:S02]  /*1350*/  @!P2 IMAD.MOV.U32 R10, RZ, RZ, R252 ;  /* 0x000000ffff0aa224 */ /* 0x000fe400078e00fc */
[----:B------:R-:W-:Y:S01]  /*1360*/  @!P2 IMAD.MOV.U32 R11, RZ, RZ, R12 ;  /* 0x000000ffff0ba224 */ /* 0x000fe200078e000c */
[----:B------:R-:W-:Y:S01]  /*1370*/  ISETP.GE.AND P2, PT, R24, c[0x0][0x1d4], PT ;  /* 0x0000750018007a0c */ /* 0x000fe20003f46270 */
[----:B------:R-:W-:-:S03]  /*1380*/  IMAD.WIDE.U32 R14, R45, c[0x0][0x290], R38 ;  /* 0x0000a4002d0e7a25 */ /* 0x000fc600078e0026 */
[----:B------:R-:W-:Y:S01]  /*1390*/  P2R R117, PR, RZ, 0x4 ;  /* 0x00000004ff757803 */ /* 0x000fe20000000000 */
[----:B------:R-:W-:Y:S01]  /*13a0*/  IMAD.WIDE.U32 R12, R45, c[0x0][0x290], R24 ;  /* 0x0000a4002d0c7a25 */ /* 0x000fe200078e0018 */
[----:B------:R-:W-:Y:S02]  /*13b0*/  ISETP.GE.AND P2, PT, R36, c[0x0][0x1d4], PT ;  /* 0x0000750024007a0c */ /* 0x000fe40003f46270 */
[----:B------:R-:W-:Y:S01]  /*13c0*/  ISETP.NE.AND P1, PT, R117, RZ, PT ;  /* 0x000000ff7500720c */ /* 0x000fe20003f25270 */
[----:B------:R-:W-:Y:S01]  /*13d0*/  IMAD.IADD R15, R15, 0x1, R3 ;  /* 0x000000010f0f7824 */ /* 0x000fe200078e0203 */
[----:B------:R-:W-:Y:S01]  /*13e0*/  P2R R137, PR, RZ, 0x4 ;  /* 0x00000004ff897803 */ /* 0x000fe20000000000 */
[----:B------:R-:W-:Y:S01]  /*13f0*/  IMAD.IADD R13, R3, 0x1, R13 ;  /* 0x00000001030d7824 */ /* 0x000fe200078e020d */
[----:B------:R-:W-:Y:S01]  /*1400*/  LEA.HI R3, R5, R2, RZ, 0x3 ;  /* 0x0000000205037211 */ /* 0x000fe200078f18ff */
[----:B------:R-:W-:Y:S01]  /*1410*/  IMAD R5, R28, c[0x0][0x268], RZ ;  /* 0x00009a001c057a24 */ /* 0x000fe200078e02ff */
[----:B------:R-:W-:Y:S01]  /*1420*/  ISETP.NE.AND P4, PT, R137, RZ, PT ;  /* 0x000000ff8900720c */ /* 0x000fe20003f85270 */
[----:B------:R-:W-:Y:S01]  /*1430*/  IMAD.WIDE.U32 R122, R22, c[0x0][0x290], R12 ;  /* 0x0000a400167a7a25 */ /* 0x000fe200078e000c */
[----:B------:R-:W-:-:S02]  /*1440*/  SHF.R.S32.HI R2, RZ, 0x1f, R22 ;  /* 0x0000001fff027819 */ /* 0x000fc40000011416 */
[----:B------:R-:W-:Y:S01]  /*1450*/  ISETP.GE.AND P2, PT, R36, c[0x0][0x27c], PT ;  /* 0x00009f0024007a0c */ /* 0x000fe20003f46270 */
[----:B------:R-:W-:Y:S01]  /*1460*/  IMAD R130, R27, c[0x0][0x26c], R5 ;  /* 0x00009b001b827a24 */ /* 0x000fe200078e0205 */
[----:B------:R-:W-:Y:S01]  /*1470*/  LOP3.LUT R113, R3, 0xfffffff8, RZ, 0xc0, !PT ;  /* 0xfffffff803717812 */ /* 0x000fe200078ec0ff */
[----:B------:R-:W-:Y:S01]  /*1480*/  @!PT LDS RZ, [RZ] ;  /* 0x00000000fffff984 */ /* 0x000fe20000000800 */
[----:B------:R-:W-:Y:S01]  /*1490*/  @!PT LDS RZ, [RZ] ;  /* 0x00000000fffff984 */ /* 0x000fe20000000800 */
[----:B------:R-:W-:Y:S01]  /*14a0*/  @!PT LDS RZ, [RZ] ;  /* 0x00000000fffff984 */ /* 0x000fe20000000800 */
[----:B------:R1:W-:Y:S01]  /*14b0*/  @P0 LDGSTS.E.BYPASS.LTC128B.128 [R87+0xa080], [R8.64], !P1 ;  /* 0x0a08000008570fae */ /* 0x0003e2000c901d4e */
[----:B------:R-:W-:Y:S01]  /*14c0*/  SEL R5, RZ, c[0x0][0x27c], !P2 ;  /* 0x00009f00ff057a07 */ /* 0x000fe20005000000 */
[----:B------:R-:W-:Y:S01]  /*14d0*/  IMAD.SHL.U32 R13, R159, 0x40, RZ ;  /* 0x000000409f0d7824 */ /* 0x000fe200078e00ff */
[----:B------:R-:W-:Y:S01]  /*14e0*/  SHF.R.S32.HI R84, RZ, 0x3, R3 ;  /* 0x00000003ff547819 */ /* 0x000fe20000011403 */
[----:B------:R-:W-:Y:S01]  /*14f0*/  IMAD.WIDE.U32 R126, R22, c[0x0][0x290], R14 ;  /* 0x0000a400167e7a25 */ /* 0x000fe200078e000e */
[----:B------:R-:W-:Y:S01]  /*1500*/  SHF.R.S32.HI R133, RZ, 0x1f, R113 ;  /* 0x0000001fff857819 */ /* 0x000fe20000011471 */
[----:B------:R1:W-:Y:S01]  /*1510*/  @P0 LDGSTS.E.BYPASS.LTC128B.128 [R87+0xb880], [R8.64+0x80], !P4 ;  /* 0x0b88008008570fae */ /* 0x0003e2000e101d4e */
[----:B------:R-:W-:Y:S01]  /*1520*/  LOP3.LUT R118, R13, 0x1c0, RZ, 0xc0, !PT ;  /* 0x000001c00d767812 */ /* 0x000fe200078ec0ff */
[----:B------:R-:W-:-:S02]  /*1530*/  IMAD.IADD R5, R36, 0x1, R5 ;  /* 0x0000000124057824 */ /* 0x000fc400078e0205 */
[----:B------:R1:W-:Y:S01]  /*1540*/  @P0 LDGSTS.E.BYPASS.LTC128B.128 [R87+0xd080], [R8.64+0x100], !P6 ;  /* 0x0d08010008570fae */ /* 0x0003e2000f101d4e */
[----:B------:R-:W-:Y:S01]  /*1550*/  SHF.R.U32.HI R157, RZ, 0x3, R118 ;  /* 0x00000003ff9d7819 */ /* 0x000fe20000011676 */
[----:B------:R-:W-:Y:S01]  /*1560*/  IMAD.WIDE.U32 R146, R10, c[0x0][0x2b0], RZ ;  /* 0x0000ac000a927a25 */ /* 0x000fe200078e00ff */
[----:B------:R-:W-:Y:S01]  /*1570*/  LOP3.LUT R13, R118, 0x38, R3, 0xf8, !PT ;  /* 0x00000038760d7812 */ /* 0x000fe200078ef803 */
[----:B------:R1:W-:Y:S02]  /*1580*/  @P0 LDGSTS.E.BYPASS.LTC128B.128 [R87+0xe880], [R8.64+0x180], !P5 ;  /* 0x0e88018008570fae */ /* 0x0003e4000e901d4e */
[----:B------:R-:W-:Y:S01]  /*1590*/  IMAD.IADD R130, R121, 0x1, R130 ;  /* 0x0000000179827824 */ /* 0x000fe200078e0282 */
[----:B-1----:R-:W-:-:S04]  /*15a0*/  @P3 LEA R8, P0, R6, c[0x0][0x220], 0x1 ;  /* 0x0000880006083a11 */ /* 0x002fc800078008ff */
[----:B------:R-:W-:Y:S01]  /*15b0*/  @P3 LEA.HI.X R9, R6, c[0x0][0x224], R23, 0x1, P0 ;  /* 0x0000890006093a11 */ /* 0x000fe200000f0c17 */
[C---:B------:R-:W-:Y:S01]  /*15c0*/  IMAD R6, R2.reuse, c[0x0][0x280], RZ ;  /* 0x0000a00002067a24 */ /* 0x040fe200078e02ff */
[----:B------:R-:W-:Y:S01]  /*15d0*/  ISETP.GE.AND P0, PT, R165, 0x1, PT ;  /* 0x00000001a500780c */ /* 0x000fe20003f06270 */
[----:B------:R-:W-:Y:S02]  /*15e0*/  IMAD R2, R2, c[0x0][0x290], RZ ;  /* 0x0000a40002027a24 */ /* 0x000fe400078e02ff */
[C---:B------:R-:W-:Y:S01]  /*15f0*/  IMAD R21, R22.reuse, c[0x0][0x284], R6 ;  /* 0x0000a10016157a24 */ /* 0x040fe200078e0206 */
[----:B------:R-:W-:Y:S01]  /*1600*/  SHF.R.S32.HI R6, RZ, 0x1f, R5 ;  /* 0x0000001fff067819 */ /* 0x000fe20000011405 */
[----:B------:R-:W-:Y:S01]  /*1610*/  IMAD R20, R22, c[0x0][0x294], R2 ;  /* 0x0000a50016147a24 */ /* 0x000fe200078e0202 */
[----:B------:R-:W-:Y:S01]  /*1620*/  SHF.R.S32.HI R2, RZ, 0x1f, R159 ;  /* 0x0000001fff027819 */ /* 0x000fe2000001149f */
[----:B------:R1:W-:Y:S01]  /*1630*/  @P3 LDGSTS.E.BYPASS.LTC128B.128 [R87+0xb080], [R8.64], !P1 ;  /* 0x0b08000008573fae */ /* 0x0003e2000c901d4e */
[----:B------:R-:W-:Y:S01]  /*1640*/  LEA.HI R16, R6, R5, RZ, 0x6 ;  /* 0x0000000506107211 */ /* 0x000fe200078f30ff */
[----:B------:R-:W-:Y:S01]  /*1650*/  IMAD.IADD R136, R129, 0x1, R21 ;  /* 0x0000000181887824 */ /* 0x000fe200078e0215 */
[----:B------:R-:W-:Y:S01]  /*1660*/  LEA.HI R12, R2, R159, RZ, 0x3 ;  /* 0x0000009f020c7211 */ /* 0x000fe200078f18ff */
[----:B------:R1:W-:Y:S01]  /*1670*/  @P3 LDGSTS.E.BYPASS.LTC128B.128 [R87+0xc880], [R8.64+0x80], !P4 ;  /* 0x0c88008008573fae */ /* 0x0003e2000e101d4e */
[----:B------:R-:W-:Y:S01]  /*1680*/  LEA.HI R2, R6, R5, RZ, 0x3 ;  /* 0x0000000506027211 */ /* 0x000fe200078f18ff */
[----:B------:R-:W-:Y:S01]  /*1690*/  IMAD.IADD R134, R21, 0x1, R125 ;  /* 0x0000000115867824 */ /* 0x000fe200078e027d */
[----:B------:R-:W-:Y:S01]  /*16a0*/  SHF.R.S32.HI R5, RZ, 0x6, R26 ;  /* 0x00000006ff057819 */ /* 0x000fe2000001141a */
[----:B------:R-:W-:Y:S01]  /*16b0*/  IMAD.SHL.U32 R12, R12, 0x40, RZ ;  /* 0x000000400c0c7824 */ /* 0x000fe200078e00ff */
[----:B------:R-:W-:Y:S01]  /*16c0*/  LOP3.LUT R6, R119, 0x38, R3, 0xf8, !PT ;  /* 0x0000003877067812 */ /* 0x000fe200078ef803 */
[----:B------:R1:W-:Y:S01]  /*16d0*/  @P3 LDGSTS.E.BYPASS.LTC128B.128 [R87+0xe080], [R8.64+0x100], !P6 ;  /* 0x0e08010008573fae */ /* 0x0003e2000f101d4e */
[----:B------:R-:W-:Y:S01]  /*16e0*/  LOP3.LUT R112, R2, 0xfffffff8, RZ, 0xc0, !PT ;  /* 0xfffffff802707812 */ /* 0x000fe200078ec0ff */
[----:B------:R-:W-:Y:S01]  /*16f0*/  IMAD R15, R5, 0xc00, R7 ;  /* 0x00000c00050f7824 */ /* 0x000fe200078e0207 */
[----:B------:R-:W-:Y:S01]  /*1700*/  LOP3.LUT R12, R12, 0xfffffe00, RZ, 0xc0, !PT ;  /* 0xfffffe000c0c7812 */ /* 0x000fe200078ec0ff */
[----:B------:R1:W-:Y:S01]  /*1710*/  @P3 LDGSTS.E.BYPASS.LTC128B.128 [R87+0xf880], [R8.64+0x180], !P5 ;  /* 0x0f88018008573fae */ /* 0x0003e2000e901d4e */
[-C--:B------:R-:W-:Y:S01]  /*1720*/  LOP3.LUT R14, R6, R158.reuse, RZ, 0x3c, !PT ;  /* 0x0000009e060e7212 */ /* 0x080fe200078e3cff */
[----:B------:R-:W-:Y:S01]  /*1730*/  IMAD.IADD R135, R127, 0x1, R20 ;  /* 0x000000017f877824 */ /* 0x000fe200078e0214 */
[----:B------:R-:W-:Y:S01]  /*1740*/  ISETP.NE.AND P1, PT, R29, RZ, PT ;  /* 0x000000ff1d00720c */ /* 0x000fe20003f25270 */
[----:B------:R-:W-:Y:S01]  /*1750*/  IMAD R6, R5, 0xc00, R12 ;  /* 0x00000c0005067824 */ /* 0x000fe200078e020c */
[-C--:B------:R-:W-:Y:S01]  /*1760*/  LOP3.LUT R5, R13, R157.reuse, RZ, 0x3c, !PT ;  /* 0x0000009d0d057212 */ /* 0x080fe200078e3cff */
[----:B------:R-:W-:Y:S01]  /*1770*/  IMAD.IADD R18, R15, 0x1, R14 ;  /* 0x000000010f127824 */ /* 0x000fe200078e020e */
[--C-:B------:R-:W-:Y:S01]  /*1780*/  LOP3.LUT R13, R118, 0x38, R2.reuse, 0xf8, !PT ;  /* 0x00000038760d7812 */ /* 0x100fe200078ef802 */
[----:B------:R-:W0:Y:S01]  /*1790*/  LDGDEPBAR ;  /* 0x00000000000079af */ /* 0x000e220000000000 */
[----:B------:R-:W-:Y:S01]  /*17a0*/  IMAD.IADD R132, R20, 0x1, R123 ;  /* 0x0000000114847824 */ /* 0x000fe200078e027b */
[----:B------:R-:W-:Y:S01]  /*17b0*/  SHF.R.S32.HI R83, RZ, 0x3, R2 ;  /* 0x00000003ff537819 */ /* 0x000fe20000011402 */
[----:B------:R-:W-:Y:S01]  /*17c0*/  IMAD.IADD R17, R6, 0x1, R5 ;  /* 0x0000000106117824 */ /* 0x000fe200078e0205 */
[----:B------:R-:W-:Y:S01]  /*17d0*/  SHF.R.S32.HI R5, RZ, 0x6, R16 ;  /* 0x00000006ff057819 */ /* 0x000fe20000011410 */
[----:B------:R-:W-:Y:S01]  /*17e0*/  IMAD.SHL.U32 R152, R18, 0x2, RZ ;  /* 0x0000000212987824 */ /* 0x000fe200078e00ff */
[----:B------:R-:W-:Y:S01]  /*17f0*/  LOP3.LUT R6, R119, 0x38, R2, 0xf8, !PT ;  /* 0x0000003877067812 */ /* 0x000fe200078ef802 */
[----:B------:R-:W-:Y:S01]  /*1800*/  IMAD.SHL.U32 R151, R17, 0x2, RZ ;  /* 0x0000000211977824 */ /* 0x000fe200078e00ff */
[----:B------:R-:W-:Y:S01]  /*1810*/  SHF.R.S32.HI R131, RZ, 0x1f, R112 ;  /* 0x0000001fff837819 */ /* 0x000fe20000011470 */
[C---:B------:R-:W-:Y:S01]  /*1820*/  IMAD R15, R5.reuse, 0xc00, R7 ;  /* 0x00000c00050f7824 */ /* 0x040fe200078e0207 */
[----:B------:R-:W-:Y:S01]  /*1830*/  LOP3.LUT R14, R6, R158, RZ, 0x3c, !PT ;  /* 0x0000009e060e7212 */ /* 0x000fe200078e3cff */
[----:B------:R-:W-:Y:S01]  /*1840*/  IMAD R6, R5, 0xc00, R12 ;  /* 0x00000c0005067824 */ /* 0x000fe200078e020c */
[----:B------:R-:W-:Y:S01]  /*1850*/  LOP3.LUT R5, R13, R157, RZ, 0x3c, !PT ;  /* 0x0000009d0d057212 */ /* 0x000fe200078e3cff */
[----:B------:R-:W-:Y:S01]  /*1860*/  BAR.SYNC.DEFER_BLOCKING 0x0 ;  /* 0x0000000000007b1d */ /* 0x000fe20000010000 */
[----:B------:R-:W-:Y:S01]  /*1870*/  ISETP.NE.AND P3, PT, R168, 0x1, PT ;  /* 0x00000001a800780c */ /* 0x000fe20003f65270 */
[----:B------:R-:W-:-:S02]  /*1880*/  IMAD.IADD R14, R15, 0x1, R14 ;  /* 0x000000010f0e7824 */ /* 0x000fc400078e020e */
[----:B------:R-:W-:Y:S02]  /*1890*/  IMAD.IADD R13, R6, 0x1, R5 ;  /* 0x00000001060d7824 */ /* 0x000fe400078e0205 */
[C---:B------:R-:W-:Y:S01]  /*18a0*/  IMAD R6, R31.reuse, c[0x0][0x1e8], RZ ;  /* 0x00007a001f067a24 */ /* 0x040fe200078e02ff */
[----:B-1----:R-:W-:Y:S01]  /*18b0*/  SHF.R.S32.HI R9, RZ, 0x1f, R36 ;  /* 0x0000001fff097819 */ /* 0x002fe20000011424 */
[----:B------:R-:W-:Y:S02]  /*18c0*/  IMAD R5, R31, c[0x0][0x210], RZ ;  /* 0x000084001f057a24 */ /* 0x000fe400078e02ff */
[C---:B------:R-:W-:Y:S01]  /*18d0*/  IMAD R6, R30.reuse, c[0x0][0x1ec], R6 ;  /* 0x00007b001e067a24 */ /* 0x040fe200078e0206 */
[----:B------:R-:W-:Y:S01]  /*18e0*/  LEA.HI R9, R9, R36, RZ, 0x3 ;  /* 0x0000002409097211 */ /* 0x000fe200078f18ff */
[----:B------:R-:W-:Y:S02]  /*18f0*/  IMAD R5, R30, c[0x0][0x214], R5 ;  /* 0x000085001e057a24 */ /* 0x000fe400078e0205 */
[----:B------:R-:W-:Y:S01]  /*1900*/  IMAD.IADD R155, R163, 0x1, R6 ;  /* 0x00000001a39b7824 */ /* 0x000fe200078e0206 */
[----:B------:R-:W-:Y:S01]  /*1910*/  SHF.R.S32.HI R6, RZ, 0x1f, R107 ;  /* 0x0000001fff067819 */ /* 0x000fe2000001146b */
[----:B------:R-:W-:Y:S01]  /*1920*/  IMAD.IADD R154, R161, 0x1, R5 ;  /* 0x00000001a19a7824 */ /* 0x000fe200078e0205 */
[----:B------:R-:W-:Y:S01]  /*1930*/  SHF.R.S32.HI R5, RZ, 0x1f, R106 ;  /* 0x0000001fff057819 */ /* 0x000fe2000001146a */
[----:B------:R-:W-:Y:S01]  /*1940*/  IMAD R8, R11, c[0x0][0x2b0], RZ ;  /* 0x0000ac000b087a24 */ /* 0x000fe200078e02ff */
[----:B------:R-:W-:Y:S01]  /*1950*/  LEA.HI R6, R6, R107, RZ, 0x3 ;  /* 0x0000006b06067211 */ /* 0x000fe200078f18ff */
[----:B------:R-:W-:Y:S01]  /*1960*/  IMAD.SHL.U32 R150, R14, 0x2, RZ ;  /* 0x000000020e967824 */ /* 0x000fe200078e00ff */
[----:B------:R-:W-:Y:S01]  /*1970*/  LEA.HI R5, R5, R106, RZ, 0x3 ;  /* 0x0000006a05057211 */ /* 0x000fe200078f18ff */
[----:B------:R-:W-:Y:S01]  /*1980*/  IMAD R8, R10, c[0x0][0x2b4], R8 ;  /* 0x0000ad000a087a24 */ /* 0x000fe200078e0208 */
[----:B------:R-:W-:Y:S01]  /*1990*/  LOP3.LUT R103, R6, 0xfffffff8, RZ, 0xc0, !PT ;  /* 0xfffffff806677812 */ /* 0x000fe200078ec0ff */
[----:B------:R-:W-:Y:S01]  /*19a0*/  IMAD.SHL.U32 R149, R13, 0x2, RZ ;  /* 0x000000020d957824 */ /* 0x000fe200078e00ff */
[----:B------:R-:W-:-:S02]  /*19b0*/  LOP3.LUT R102, R5, 0xfffffff8, RZ, 0xc0, !PT ;  /* 0xfffffff805667812 */ /* 0x000fc400078ec0ff */
[----:B------:R-:W-:Y:S02]  /*19c0*/  LOP3.LUT R101, R9, 0xfffffff8, RZ, 0xc0, !PT ;  /* 0xfffffff809657812 */ /* 0x000fe400078ec0ff */
[----:B------:R-:W-:Y:S02]  /*19d0*/  SHF.R.S32.HI R111, RZ, 0x1f, R103 ;  /* 0x0000001fff6f7819 */ /* 0x000fe40000011467 */
[----:B------:R-:W-:Y:S02]  /*19e0*/  SHF.R.S32.HI R110, RZ, 0x1f, R102 ;  /* 0x0000001fff6e7819 */ /* 0x000fe40000011466 */
[----:B------:R-:W-:Y:S02]  /*19f0*/  IADD3 R153, R147, R8, RZ ;  /* 0x0000000893997210 */ /* 0x000fe40007ffe0ff */
[----:B------:R-:W-:Y:S02]  /*1a00*/  SHF.R.S32.HI R109, RZ, 0x1f, R101 ;  /* 0x0000001fff6d7819 */ /* 0x000fe40000011465 */
.L_x_1173:
[----:B--23--:R-:W-:Y:S01]  /*1a10*/  IMAD R2, R48, 0x30, R0 ;  /* 0x0000003030027824 */ /* 0x00cfe200078e0200 */
[----:B------:R-:W-:Y:S01]  /*1a20*/  ISETP.NE.AND P3, PT, R168, 0x1, PT ;  /* 0x00000001a800780c */ /* 0x000fe20003f65270 */
[----:B------:R-:W-:Y:S01]  /*1a30*/  IMAD.MOV.U32 R105, RZ, RZ, RZ ;  /* 0x000000ffff697224 */ /* 0x000fe200078e00ff */
[----:B------:R-:W-:Y:S04]  /*1a40*/  DEPBAR.LE SB0, 0x0 ;  /* 0x000080000000791a */ /* 0x000fe80000000000 */
[----:B----4-:R-:W-:Y:S01]  /*1a50*/  IMAD.IADD R3, R156, 0x1, R2 ;  /* 0x000000019c037824 */ /* 0x010fe200078e0202 */
[----:B------:R-:W-:Y:S01]  /*1a60*/  ISETP.GE.AND P0, PT, R2, R4, PT ;  /* 0x000000040200720c */ /* 0x000fe20003f06270 */
[----:B------:R-:W-:Y:S01]  /*1a70*/  BSSY B2, `(.L_x_1134) ;  /* 0x000053a000027945 */ /* 0x000fe20003800000 */
[----:B------:R-:W-:Y:S01]  /*1a80*/  ISETP.GE.AND P4, PT, R165, 0x1, PT ;  /* 0x00000001a500780c */ /* 0x000fe20003f86270 */
[----:B------:R-:W-:Y:S01]  /*1a90*/  IMAD.MOV.U32 R2, RZ, RZ, R3 ;  /* 0x000000ffff027224 */ /* 0x000fe200078e0003 */
[----:B------:R-:W-:Y:S02]  /*1aa0*/  ISETP.GT.OR P0, PT, R0, 0x2f, P0 ;  /* 0x0000002f0000780c */ /* 0x000fe40000704670 */
[----:B------:R-:W-:Y:S05]  /*1ab0*/  @P3 IMAD.HI.U32 R5, R3, c[0x0][0x2bc], RZ ;  /* 0x0000af0003053a27 */ /* 0x000fea00078e00ff */
[----:B------:R-:W-:Y:S06]  /*1ac0*/  @P3 SHF.R.U32.HI R2, RZ, c[0x0][0x2c0], R5 ;  /* 0x0000b000ff023a19 */ /* 0x000fec0000011605 */
[C---:B------:R-:W-:Y:S04]  /*1ad0*/  @!P0 IADD3 R5, P3, R2.reuse, R146, RZ ;  /* 0x0000009202058210 */ /* 0x040fe80007f7e0ff */
[----:B------:R-:W-:Y:S01]  /*1ae0*/  @!P0 LEA.HI.X.SX32 R6, R2, R153, 0x1, P3 ;  /* 0x0000009902068211 */ /* 0x000fe200018f0eff */
        /* <DEDUP_REMOVED lines=9> */
[----:B------:R-:W-:Y:S04]  /*1b80*/  IMAD R5, R108, c[0x0][0x1e4], R5 ;  /* 0x000079006c057a24 */ /* 0x000fe800078e0205 */
[----:B------:R-:W-:Y:S01]  /*1b90*/  IMAD.IADD R3, R3, 0x1, R5 ;  /* 0x0000000103037824 */ /* 0x000fe200078e0205 */
[----:B--2---:R-:W-:Y:S03]  /*1ba0*/  SHF.R.S32.HI R116, RZ, 0x1f, R105 ;  /* 0x0000001fff747819 */ /* 0x004fe60000011469 */
[C---:B------:R-:W-:Y:S04]  /*1bb0*/  IMAD.WIDE.U32 R2, R105.reuse, c[0x0][0x1f0], R2 ;  /* 0x00007c0069027a25 */ /* 0x040fe800078e0002 */
[----:B------:R-:W-:Y:S01]  /*1bc0*/  IMAD R5, R116, c[0x0][0x1f0], RZ ;  /* 0x00007c0074057a24 */ /* 0x000fe200078e02ff */
[----:B------:R-:W-:Y:S03]  /*1bd0*/  IADD3 R2, P0, R162, R2, RZ ;  /* 0x00000002a2027210 */ /* 0x000fe60007f1e0ff */
[----:B------:R-:W-:Y:S05]  /*1be0*/  IMAD R5, R105, c[0x0][0x1f4], R5 ;  /* 0x00007d0069057a24 */ /* 0x000fea00078e0205 */
[----:B------:R-:W-:Y:S02]  /*1bf0*/  IADD3.X R3, R155, R3, R5, P0, !PT ;  /* 0x000000039b037210 */ /* 0x000fe400007fe405 */
[C---:B-1----:R-:W-:Y:S04]  /*1c00*/  LEA R100, P0, R2.reuse, c[0x0][0x1c8], 0x1 ;  /* 0x0000720002647a11 */ /* 0x042fe800078008ff */
        /* <DEDUP_REMOVED lines=36> */
[----:B------:R-:W-:Y:S02]  /*1e50*/  CS2R R20, SRZ ;  /* 0x0000000000147805 */ /* 0x000fe4000001ff00 */
[----:B------:R-:W-:Y:S01]  /*1e60*/  IMAD.X R6, R44, 0x1, R135, P0 ;  /* 0x000000012c067824 */ /* 0x000fe200000e0687 */
[C---:B------:R-:W-:Y:S04]  /*1e70*/  LEA R16, P0, R2.reuse, c[0x0][0x270], 0x1 ;  /* 0x00009c0002107a11 */ /* 0x040fe800078008ff */
[----:B------:R-:W-:Y:S02]  /*1e80*/  LEA.HI.X R17, R2, c[0x0][0x274], R5, 0x1, P0 ;  /* 0x00009d0002117a11 */ /* 0x000fe400000f0c05 */
[C---:B------:R-:W-:Y:S04]  /*1e90*/  LEA R10, P0, R3.reuse, c[0x0][0x288], 0x1 ;  /* 0x0000a200030a7a11 */ /* 0x040fe800078008ff */
[----:B------:R-:W-:Y:S02]  /*1ea0*/  LEA.HI.X R11, R3, c[0x0][0x28c], R6, 0x1, P0 ;  /* 0x0000a300030b7a11 */ /* 0x000fe400000f0c06 */
[----:B------:R-:W-:Y:S01]  /*1eb0*/  ISETP.GE.AND P0, PT, R38, c[0x0][0x27c], PT ;  /* 0x00009f0026007a0c */ /* 0x000fe20003f06270 */
[----:B------:R-:W-:Y:S11]  /*1ec0*/  CS2R R2, SRZ ;  /* 0x0000000000027805 */ /* 0x000ff6000001ff00 */
[----:B------:R-:W-:Y:S01]  /*1ed0*/  @!UPT UIADD3 URZ, URZ, URZ, URZ ;  /* 0x0000003f3f3ff290 */ /* 0x000fe2000fffe03f */
        /* <DEDUP_REMOVED lines=14> */
.L_x_1138:
[----:B------:R-:W-:Y:S05]  /*1fc0*/  BSYNC B0 ;  /* 0x0000000000007941 */ /* 0x000fea0003800000 */
.L_x_1137:
[----:B------:R-:W-:Y:S01]  /*1fd0*/  ISETP.GE.AND P5, PT, R159, R104, PT ;  /* 0x000000689f00720c */ /* 0x000fe20003fa6270 */
[----:B-1---5:R-:W-:Y:S01]  /*1fe0*/  IMAD.MOV.U32 R11, RZ, RZ, R58 ;  /* 0x000000ffff0b7224 */ /* 0x022fe200078e003a */
[----:B------:R-:W-:Y:S01]  /*1ff0*/  BSSY B0, `(.L_x_1139) ;  /* 0x0000042000007945 */ /* 0x000fe20003800000 */
[----:B------:R-:W-:Y:S01]  /*2000*/  IMAD.MOV.U32 R10, RZ, RZ, R59 ;  /* 0x000000ffff0a7224 */ /* 0x000fe200078e003b */
[----:B------:R-:W-:Y:S01]  /*2010*/  CS2R R64, SRZ ;  /* 0x0000000000407805 */ /* 0x000fe2000001ff00 */
[----:B------:R-:W-:Y:S01]  /*2020*/  IMAD.MOV.U32 R6, RZ, RZ, R56 ;  /* 0x000000ffff067224 */ /* 0x000fe200078e0038 */
[----:B------:R-:W-:Y:S01]  /*2030*/  CS2R R62, SRZ ;  /* 0x00000000003e7805 */ /* 0x000fe2000001ff00 */
[----:B------:R-:W-:Y:S01]  /*2040*/  IMAD.MOV.U32 R5, RZ, RZ, R57 ;  /* 0x000000ffff057224 */ /* 0x000fe200078e0039 */
[----:B------:R-:W-:Y:S01]  /*2050*/  PRMT R69, R11, 0x5410, R10 ;  /* 0x000054100b457816 */ /* 0x000fe2000000000a */
[----:B------:R-:W-:Y:S01]  /*2060*/  IMAD.MOV.U32 R10, RZ, RZ, R55 ;  /* 0x000000ffff0a7224 */ /* 0x000fe200078e0037 */
[----:B------:R-:W-:Y:S01]  /*2070*/  MOV R11, R54 ;  /* 0x00000036000b7202 */ /* 0x000fe20000000f00 */
[----:B------:R-:W-:Y:S01]  /*2080*/  CS2R R60, SRZ ;  /* 0x00000000003c7805 */ /* 0x000fe2000001ff00 */
        /* <DEDUP_REMOVED lines=9> */
[----:B------:R-:W-:Y:S01]  /*2120*/  CS2R R30, SRZ ;  /* 0x00000000001e7805 */ /* 0x000fe2000001ff00 */
[----:B------:R-:W-:Y:S01]  /*2130*/  MOV R5, R15 ;  /* 0x0000000f00057202 */ /* 0x000fe20000000f00 */
[----:B------:R-:W-:Y:S01]  /*2140*/  CS2R R28, SRZ ;  /* 0x00000000001c7805 */ /* 0x000fe2000001ff00 */
[----:B------:R-:W-:Y:S01]  /*2150*/  PRMT R34, R11, 0x7610, R34 ;  /* 0x000076100b227816 */ /* 0x000fe20000000022 */
[----:B------:R-:W-:Y:S01]  /*2160*/  IMAD.MOV.U32 R11, RZ, RZ, R8 ;  /* 0x000000ffff0b7224 */ /* 0x000fe200078e0008 */
[----:B------:R-:W-:Y:S01]  /*2170*/  PRMT R35, R10, 0x7610, R35 ;  /* 0x000076100a237816 */ /* 0x000fe20000000023 */
[----:B------:R-:W-:Y:S01]  /*2180*/  IMAD.MOV.U32 R10, RZ, RZ, R9 ;  /* 0x000000ffff0a7224 */ /* 0x000fe200078e0009 */
[----:B------:R-:W-:Y:S01]  /*2190*/  PRMT R33, R6, 0x5410, R5 ;  /* 0x0000541006217816 */ /* 0x000fe20000000005 */
[----:B------:R-:W-:Y:S01]  /*21a0*/  IMAD.MOV.U32 R5, RZ, RZ, R3 ;  /* 0x000000ffff057224 */ /* 0x000fe200078e0003 */
[----:B------:R-:W-:Y:S01]  /*21b0*/  MOV R6, R2 ;  /* 0x0000000200067202 */ /* 0x000fe20000000f00 */
[----:B------:R-:W-:Y:S01]  /*21c0*/  CS2R R26, SRZ ;  /* 0x00000000001a7805 */ /* 0x000fe2000001ff00 */
[----:B------:R-:W-:Y:S01]  /*21d0*/  PRMT R32, R11, 0x5410, R10 ;  /* 0x000054100b207816 */ /* 0x000fe2000000000a */
[----:B------:R-:W-:Y:S01]  /*21e0*/  CS2R R22, SRZ ;  /* 0x0000000000167805 */ /* 0x000fe2000001ff00 */
[----:B------:R-:W-:Y:S01]  /*21f0*/  PRMT R13, R6, 0x5410, R5 ;  /* 0x00005410060d7816 */ /* 0x000fe20000000005 */
        /* <DEDUP_REMOVED lines=33> */
.L_x_1140:
[----:B------:R-:W-:Y:S05]  /*2410*/  BSYNC B0 ;  /* 0x0000000000007941 */ /* 0x000fea0003800000 */
.L_x_1139:
[----:B-----5:R-:W-:Y:S01]  /*2420*/  IMAD.MOV.U32 R6, RZ, RZ, R66 ;  /* 0x000000ffff067224 */ /* 0x020fe200078e0042 */
[----:B------:R2:W3:Y:S01]  /*2430*/  SHFL.IDX PT, R77, R99, RZ, 0x181f ;  /* 0x00181fff634d7589 */ /* 0x0004e200000e0000 */
[----:B------:R-:W-:Y:S01]  /*2440*/  IMAD.MOV.U32 R5, RZ, RZ, R67 ;  /* 0x000000ffff057224 */ /* 0x000fe200078e0043 */
[----:B------:R-:W-:Y:S01]  /*2450*/  BSSY B1, `(.L_x_1141) ;  /* 0x0000104000017945 */ /* 0x000fe20003800000 */
[----:B-1----:R-:W-:Y:S02]  /*2460*/  IMAD.MOV.U32 R10, RZ, RZ, R64 ;  /* 0x000000ffff0a7224 */ /* 0x002fe400078e0040 */
[----:B------:R-:W-:Y:S01]  /*2470*/  IMAD.MOV.U32 R11, RZ, RZ, R62 ;  /* 0x000000ffff0b7224 */ /* 0x000fe200078e003e */
[----:B------:R-:W-:Y:S02]  /*2480*/  PRMT R73, R6, 0x5410, R5 ;  /* 0x0000541006497816 */ /* 0x000fe40000000005 */
[----:B------:R-:W-:Y:S01]  /*2490*/  MOV R5, R65 ;  /* 0x0000004100057202 */ /* 0x000fe20000000f00 */
[----:B------:R2:W1:Y:S01]  /*24a0*/  SHFL.IDX PT, R76, R100, RZ, 0x181f ;  /* 0x00181fff644c7589 */ /* 0x00046200000e0000 */
[----:B------:R-:W-:Y:S02]  /*24b0*/  MOV R6, R60 ;  /* 0x0000003c00067202 */ /* 0x000fe40000000f00 */
[----:B------:R-:W-:Y:S01]  /*24c0*/  PRMT R72, R10, 0x5410, R5 ;  /* 0x000054100a487816 */ /* 0x000fe20000000005 */
[----:B------:R-:W-:Y:S02]  /*24d0*/  IMAD.MOV.U32 R10, RZ, RZ, R63 ;  /* 0x000000ffff0a7224 */ /* 0x000fe400078e003f */
[----:B------:R-:W-:Y:S03]  /*24e0*/  IMAD.MOV.U32 R5, RZ, RZ, R61 ;  /* 0x000000ffff057224 */ /* 0x000fe600078e003d */
[----:B------:R-:W-:Y:S01]  /*24f0*/  PRMT R71, R11, 0x5410, R10 ;  /* 0x000054100b477816 */ /* 0x000fe2000000000a */
[----:B------:R-:W-:Y:S01]  /*2500*/  IMAD.MOV.U32 R11, RZ, RZ, R30 ;  /* 0x000000ffff0b7224 */ /* 0x000fe200078e001e */
[----:B------:R-:W-:Y:S01]  /*2510*/  PRMT R70, R6, 0x5410, R5 ;  /* 0x0000541006467816 */ /* 0x000fe20000000005 */
[----:B------:R-:W-:Y:S01]  /*2520*/  IMAD.MOV.U32 R6, RZ, RZ, R28 ;  /* 0x000000ffff067224 */ /* 0x000fe200078e001c */
[----:B------:R-:W-:Y:S01]  /*2530*/  MOV R10, R31 ;  /* 0x0000001f000a7202 */ /* 0x000fe20000000f00 */
[----:B------:R-:W-:Y:S03]  /*2540*/  IMAD.MOV.U32 R5, RZ, RZ, R29 ;  /* 0x000000ffff057224 */ /* 0x000fe600078e001d */
[----:B------:R-:W-:Y:S01]  /*2550*/  PRMT R44, R11, 0x5410, R10 ;  /* 0x000054100b2c7816 */ /* 0x000fe2000000000a */
[----:B------:R-:W-:Y:S01]  /*2560*/  IMAD.MOV.U32 R10, RZ, RZ, R27 ;  /* 0x000000ffff0a7224 */ /* 0x000fe200078e001b */
[----:B------:R-:W-:Y:S01]  /*2570*/  PRMT R43, R6, 0x5410, R5 ;  /* 0x00005410062b7816 */ /* 0x000fe20000000005 */
[----:B------:R-:W-:Y:S01]  /*2580*/  IMAD.MOV.U32 R6, RZ, RZ, R22 ;  /* 0x000000ffff067224 */ /* 0x000fe200078e0016 */
[----:B------:R-:W-:Y:S02]  /*2590*/  MOV R11, R26 ;  /* 0x0000001a000b7202 */ /* 0x000fe40000000f00 */
[----:B------:R-:W-:Y:S02]  /*25a0*/  MOV R5, R23 ;  /* 0x0000001700057202 */ /* 0x000fe40000000f00 */
[----:B------:R-:W-:Y:S02]  /*25b0*/  PRMT R37, R11, 0x5410, R10 ;  /* 0x000054100b257816 */ /* 0x000fe4000000000a */
[----:B------:R-:W-:Y:S02]  /*25c0*/  PRMT R34, R34, 0x5410, R6 ;  /* 0x0000541022227816 */ /* 0x000fe40000000006 */
[----:B------:R-:W-:Y:S01]  /*25d0*/  PRMT R35, R35, 0x5410, R5 ;  /* 0x0000541023237816 */ /* 0x000fe20000000005 */
[----:B------:R-:W-:-:S05]  /*25e0*/  @P4 BRA `(.L_x_1142) ;  /* 0x00000ea000004947 */ /* 0x000fca0003800000 */
[----:B-123--:R-:W-:Y:S01]  /*25f0*/  ISETP.GE.AND P0, PT, R24, c[0x0][0x1d4], PT ;  /* 0x0000750018007a0c */ /* 0x00efe20003f06270 */
[----:B------:R-:W-:Y:S01]  /*2600*/  @!UPT UIADD3 URZ, URZ, URZ, URZ ;  /* 0x0000003f3f3ff290 */ /* 0x000fe2000fffe03f */
[----:B------:R-:W-:Y:S11]  /*2610*/  BSSY B0, `(.L_x_1143) ;  /* 0x0000038000007945 */ /* 0x000ff60003800000 */
[----:B------:R-:W-:-:S05]  /*2620*/  @P0 BRA `(.L_x_1144) ;  /* 0x0000036000000947 */ /* 0x000fca0003800000 */
[C---:B------:R-:W-:Y:S01]  /*2630*/  LEA R74, P0, R24.reuse, R76, 0x1 ;  /* 0x0000004c184a7211 */ /* 0x040fe200078008ff */
[----:B------:R-:W1:Y:S03]  /*2640*/  LDS.128 R16, [R87+0xa080] ;  /* 0x00a0800057107984 */ /* 0x000e660000000c00 */
[----:B------:R-:W-:Y:S02]  /*2650*/  LEA.HI.X R75, R24, R77, R25, 0x1, P0 ;  /* 0x0000004d184b7211 */ /* 0x000fe400000f0c19 */
[----:B------:R-:W-:Y:S11]  /*2660*/  ISETP.GE.AND P0, PT, R38, c[0x0][0x27c], PT ;  /* 0x00009f0026007a0c */ /* 0x000ff60003f06270 */
[----:B------:R-:W-:Y:S02]  /*2670*/  @!UPT UIADD3 URZ, URZ, URZ, URZ ;  /* 0x0000003f3f3ff290 */ /* 0x000fe4000fffe03f */
[----:B------:R-:W-:Y:S01]  /*2680*/  @!P0 SHF.R.U64 R10, R2, 0x10, R3 ;  /* 0x00000010020a8819 */ /* 0x000fe20000001203 */
[----:B------:R-:W-:Y:S01]  /*2690*/  @!P0 HADD2.F32 R2, -RZ, R13.H0_H0 ;  /* 0x2000000dff028230 */ /* 0x000fe20000004100 */
[----:B------:R-:W-:Y:S02]  /*26a0*/  @!P0 SHF.R.U64 R50, R46, 0x10, R47 ;  /* 0x000000102e328819 */ /* 0x000fe4000000122f */
[----:B------:R-:W-:Y:S02]  /*26b0*/  @!P0 SHF.R.U32.HI R11, RZ, 0x10, R3 ;  /* 0x00000010ff0b8819 */ /* 0x000fe40000011603 */
        /* <DEDUP_REMOVED lines=8> */
[----:B------:R-:W-:Y:S01]  /*2740*/  @!P0 HADD2.F32 R6, -RZ, R10.H0_H0 ;  /* 0x2000000aff068230 */ /* 0x000fe20000004100 */
[CC--:B------:R-:W-:Y:S01]  /*2750*/  @!P0 FMUL.FTZ R78, R46.reuse, R2.reuse ;  /* 0x000000022e4e8220 */ /* 0x0c0fe20000410000 */
[--C-:B------:R-:W-:Y:S01]  /*2760*/  @!P0 HADD2.F32 R49, -RZ, R5.reuse.H1_H1 ;  /* 0x30000005ff318230 */ /* 0x100fe20000004100 */
[C---:B------:R-:W-:Y:S01]  /*2770*/  @!P0 FMUL.FTZ R2, R3.reuse, R2 ;  /* 0x0000000203028220 */ /* 0x040fe20000410000 */
[----:B------:R-:W-:Y:S01]  /*2780*/  @!P0 HADD2.F32 R5, -RZ, R5.H0_H0 ;  /* 0x20000005ff058230 */ /* 0x000fe20000004100 */
[----:B------:R-:W-:Y:S01]  /*2790*/  @!P0 FFMA.FTZ R80, R3, R47, -R78 ;  /* 0x0000002f03508223 */ /* 0x000fe2000001084e */
[----:B------:R-:W-:Y:S01]  /*27a0*/  @!P0 MOV R10, R18 ;  /* 0x00000012000a8202 */ /* 0x000fe20000000f00 */
[-C--:B------:R-:W-:Y:S02]  /*27b0*/  @!P0 FMUL.FTZ R78, R49, R6.reuse ;  /* 0x00000006314e8220 */ /* 0x080fe40000410000 */
[C---:B------:R-:W-:Y:S01]  /*27c0*/  @!P0 FMUL.FTZ R3, R5.reuse, R6 ;  /* 0x0000000605038220 */ /* 0x040fe20000410000 */
[----:B------:R-:W-:Y:S01]  /*27d0*/  @!P0 MOV R6, R19 ;  /* 0x0000001300068202 */ /* 0x000fe20000000f00 */
[----:B------:R-:W-:Y:S01]  /*27e0*/  @!P0 FFMA.FTZ R2, R46, R47, R2 ;  /* 0x0000002f2e028223 */ /* 0x000fe20000010002 */
[--C-:B------:R-:W-:Y:S01]  /*27f0*/  @!P0 HADD2.F32 R46, -RZ, R10.reuse.H1_H1 ;  /* 0x3000000aff2e8230 */ /* 0x100fe20000004100 */
[-C--:B------:R-:W-:Y:S01]  /*2800*/  @!P0 FFMA.FTZ R79, R5, R50.reuse, -R78 ;  /* 0x00000032054f8223 */ /* 0x080fe2000001084e */
[----:B------:R-:W-:Y:S01]  /*2810*/  @!P0 HADD2.F32 R5, -RZ, R13.H1_H1 ;  /* 0x3000000dff058230 */ /* 0x000fe20000004100 */
[----:B------:R-:W-:Y:S01]  /*2820*/  @!P0 FFMA.FTZ R3, R49, R50, R3 ;  /* 0x0000003231038223 */ /* 0x000fe20000010003 */
[----:B------:R-:W-:Y:S01]  /*2830*/  @!P0 F2FP.PACK_AB R2, R2, R80 ;  /* 0x000000500202823e */ /* 0x000fe200000000ff */
[----:B------:R-:W-:Y:S02]  /*2840*/  @!P0 HADD2.F32 R13, -RZ, R11.H0_H0 ;  /* 0x2000000bff0d8230 */ /* 0x000fe40000004100 */
[----:B------:R-:W-:Y:S01]  /*2850*/  @!P0 HADD2.F32 R11, -RZ, R10.H0_H0 ;  /* 0x2000000aff0b8230 */ /* 0x000fe20000004100 */
[----:B------:R-:W-:Y:S01]  /*2860*/  @!P0 F2FP.PACK_AB R3, R3, R79 ;  /* 0x0000004f0303823e */ /* 0x000fe200000000ff */
[----:B------:R-:W-:Y:S01]  /*2870*/  @!P0 HADD2.F32 R47, -RZ, R51.H0_H0 ;  /* 0x20000033ff2f8230 */ /* 0x000fe20000004100 */
[----:B------:R-:W-:Y:S01]  /*2880*/  @!P0 MOV R16, R2 ;  /* 0x0000000200108202 */ /* 0x000fe20000000f00 */
[--C-:B------:R-:W-:Y:S01]  /*2890*/  @!P0 HADD2.F32 R51, -RZ, R6.reuse.H1_H1 ;  /* 0x30000006ff338230 */ /* 0x100fe20000004100 */
[----:B------:R-:W-:Y:S01]  /*28a0*/  @!P0 MOV R17, R3 ;  /* 0x0000000300118202 */ /* 0x000fe20000000f00 */
[----:B------:R-:W-:Y:S01]  /*28b0*/  @!P0 HADD2.F32 R10, -RZ, R6.H0_H0 ;  /* 0x20000006ff0a8230 */ /* 0x000fe20000004100 */
[-C--:B------:R-:W-:Y:S02]  /*28c0*/  @!P0 FMUL.FTZ R6, R46, R5.reuse ;  /* 0x000000052e068220 */ /* 0x080fe40000410000 */
[----:B------:R-:W-:Y:S02]  /*28d0*/  @!P0 FMUL.FTZ R5, R11, R5 ;  /* 0x000000050b058220 */ /* 0x000fe40000410000 */
[----:B------:R-:W-:Y:S02]  /*28e0*/  @!P0 FMUL.FTZ R78, R51, R13 ;  /* 0x0000000d334e8220 */ /* 0x000fe40000410000 */
[----:B------:R-:W-:Y:S02]  /*28f0*/  @!P0 FFMA.FTZ R11, R11, R47, -R6 ;  /* 0x0000002f0b0b8223 */ /* 0x000fe40000010806 */
[----:B------:R-:W-:Y:S02]  /*2900*/  @!P0 FMUL.FTZ R6, R10, R13 ;  /* 0x0000000d0a068220 */ /* 0x000fe40000410000 */
[----:B------:R-:W-:Y:S02]  /*2910*/  @!P0 FFMA.FTZ R5, R46, R47, R5 ;  /* 0x0000002f2e058223 */ /* 0x000fe40000010005 */
[-C--:B------:R-:W-:Y:S02]  /*2920*/  @!P0 FFMA.FTZ R78, R10, R52.reuse, -R78 ;  /* 0x000000340a4e8223 */ /* 0x080fe4000001084e */
[----:B------:R-:W-:Y:S01]  /*2930*/  @!P0 FFMA.FTZ R6, R51, R52, R6 ;  /* 0x0000003433068223 */ /* 0x000fe20000010006 */
[----:B------:R-:W-:Y:S04]  /*2940*/  @!P0 F2FP.PACK_AB R5, R5, R11 ;  /* 0x0000000b0505823e */ /* 0x000fe800000000ff */
[----:B------:R-:W-:Y:S02]  /*2950*/  @!P0 F2FP.PACK_AB R6, R6, R78 ;  /* 0x0000004e0606823e */ /* 0x000fe400000000ff */
[----:B------:R-:W-:Y:S02]  /*2960*/  @!P0 MOV R18, R5 ;  /* 0x0000000500128202 */ /* 0x000fe40000000f00 */
[----:B------:R-:W-:Y:S05]  /*2970*/  @!P0 MOV R19, R6 ;  /* 0x0000000600138202 */ /* 0x000fea0000000f00 */
[----:B------:R1:W-:Y:S02]  /*2980*/  ST.E.128 [R74.64], R16 ;  /* 0x000000104a007985 */ /* 0x0003e4000c101d0e */
.L_x_1144:
[----:B------:R-:W-:Y:S05]  /*2990*/  BSYNC B0 ;  /* 0x0000000000007941 */ /* 0x000fea0003800000 */
.L_x_1143:
[----:B------:R-:W-:Y:S01]  /*29a0*/  ISETP.GE.AND P0, PT, R36, c[0x0][0x1d4], PT ;  /* 0x0000750024007a0c */ /* 0x000fe20003f06270 */
[----:B------:R-:W-:Y:S01]  /*29b0*/  @!UPT UIADD3 URZ, URZ, URZ, URZ ;  /* 0x0000003f3f3ff290 */ /* 0x000fe2000fffe03f */
[----:B------:R-:W-:Y:S11]  /*29c0*/  BSSY B0, `(.L_x_1145) ;  /* 0x0000038000007945 */ /* 0x000ff60003800000 */
[----:B------:R-:W-:-:S05]  /*29d0*/  @P0 BRA `(.L_x_1146) ;  /* 0x0000036000000947 */ /* 0x000fca0003800000 */
[C---:B------:R-:W-:Y:S01]  /*29e0*/  LEA R50, P0, R101.reuse, R76, 0x1 ;  /* 0x0000004c65327211 */ /* 0x040fe200078008ff */
[----:B-1----:R-:W1:Y:S03]  /*29f0*/  LDS.128 R16, [R87+0xb880] ;  /* 0x00b8800057107984 */ /* 0x002e660000000c00 */
[----:B------:R-:W-:Y:S02]  /*2a00*/  LEA.HI.X R51, R101, R77, R109, 0x1, P0 ;  /* 0x0000004d65337211 */ /* 0x000fe400000f0c6d */
[----:B------:R-:W-:Y:S11]  /*2a10*/  ISETP.GE.AND P0, PT, R42, c[0x0][0x27c], PT ;  /* 0x00009f002a007a0c */ /* 0x000ff60003f06270 */
[----:B------:R-:W-:Y:S02]  /*2a20*/  @!UPT UIADD3 URZ, URZ, URZ, URZ ;  /* 0x0000003f3f3ff290 */ /* 0x000fe4000fffe03f */
[----:B------:R-:W-:Y:S01]  /*2a30*/  @!P0 HADD2.F32 R2, -RZ, R32.H0_H0 ;  /* 0x20000020ff028230 */ /* 0x000fe20000004100 */
[----:B------:R-:W-:Y:S01]  /*2a40*/  @!P0 SHF.R.U64 R6, R8, 0x10, R9 ;  /* 0x0000001008068819 */ /* 0x000fe20000001209 */
[----:B------:R-:W-:Y:S01]  /*2a50*/  @!P0 HADD2.F32 R10, -RZ, R53.H0_H0 ;  /* 0x20000035ff0a8230 */ /* 0x000fe20000004100 */
[--C-:B------:R-:W-:Y:S02]  /*2a60*/  @!P0 SHF.R.U64 R13, R54, 0x10, R55.reuse ;  /* 0x00000010360d8819 */ /* 0x100fe40000001237 */
[----:B------:R-:W-:Y:S01]  /*2a70*/  @!P0 SHF.R.U32.HI R49, RZ, 0x10, R55 ;  /* 0x00000010ff318819 */ /* 0x000fe20000011637 */
[----:B------:R-:W-:Y:S01]  /*2a80*/  @!P0 HADD2.F32 R6, -RZ, R6.H0_H0 ;  /* 0x20000006ff068230 */ /* 0x000fe20000004100 */
[----:B------:R-:W-:Y:S01]  /*2a90*/  @!P0 SHF.R.U32.HI R9, RZ, 0x10, R9 ;  /* 0x00000010ff098819 */ /* 0x000fe20000011609 */
        /* <DEDUP_REMOVED lines=10> */
[-C--:B------:R-:W-:Y:S02]  /*2b40*/  @!P0 FFMA.FTZ R55, R3, R10.reuse, -R46 ;  /* 0x0000000a03378223 */ /* 0x080fe4000001082e */
[----:B------:R-:W-:Y:S01]  /*2b50*/  @!P0 FFMA.FTZ R2, R8, R10, R2 ;  /* 0x0000000a08028223 */ /* 0x000fe20000010002 */
[----:B------:R-:W-:Y:S01]  /*2b60*/  @!P0 MOV R8, R18 ;  /* 0x0000001200088202 */ /* 0x000fe20000000f00 */
[-C--:B------:R-:W-:Y:S01]  /*2b70*/  @!P0 FMUL.FTZ R46, R11, R6.reuse ;  /* 0x000000060b2e8220 */ /* 0x080fe20000410000 */
[----:B------:R-:W-:Y:S01]  /*2b80*/  @!P0 HADD2.F32 R10, -RZ, R9.H0_H0 ;  /* 0x20000009ff0a8230 */ /* 0x000fe20000004100 */
[C---:B------:R-:W-:Y:S01]  /*2b90*/  @!P0 FMUL.FTZ R3, R5.reuse, R6 ;  /* 0x0000000605038220 */ /* 0x040fe20000410000 */
[----:B------:R-:W-:Y:S01]  /*2ba0*/  @!P0 MOV R6, R19 ;  /* 0x0000001300068202 */ /* 0x000fe20000000f00 */
[-C--:B------:R-:W-:Y:S01]  /*2bb0*/  @!P0 FFMA.FTZ R54, R5, R13.reuse, -R46 ;  /* 0x0000000d05368223 */ /* 0x080fe2000001082e */
[----:B------:R-:W-:Y:S01]  /*2bc0*/  @!P0 HADD2.F32 R5, -RZ, R32.H1_H1 ;  /* 0x30000020ff058230 */ /* 0x000fe20000004100 */
[----:B------:R-:W-:Y:S01]  /*2bd0*/  @!P0 FFMA.FTZ R3, R11, R13, R3 ;  /* 0x0000000d0b038223 */ /* 0x000fe20000010003 */
[----:B------:R-:W-:Y:S01]  /*2be0*/  @!P0 F2FP.PACK_AB R2, R2, R55 ;  /* 0x000000370202823e */ /* 0x000fe200000000ff */
[--C-:B------:R-:W-:Y:S02]  /*2bf0*/  @!P0 HADD2.F32 R32, -RZ, R8.reuse.H1_H1 ;  /* 0x30000008ff208230 */ /* 0x100fe40000004100 */
[----:B------:R-:W-:Y:S01]  /*2c00*/  @!P0 HADD2.F32 R9, -RZ, R8.H0_H0 ;  /* 0x20000008ff098230 */ /* 0x000fe20000004100 */
[----:B------:R-:W-:Y:S01]  /*2c10*/  @!P0 F2FP.PACK_AB R3, R3, R54 ;  /* 0x000000360303823e */ /* 0x000fe200000000ff */
[----:B------:R-:W-:Y:S01]  /*2c20*/  @!P0 HADD2.F32 R46, -RZ, R53.H1_H1 ;  /* 0x30000035ff2e8230 */ /* 0x000fe20000004100 */
        /* <DEDUP_REMOVED lines=17> */
.L_x_1146:
[----:B------:R-:W-:Y:S05]  /*2d40*/  BSYNC B0 ;  /* 0x0000000000007941 */ /* 0x000fea0003800000 */
.L_x_1145:
[----:B------:R-:W-:Y:S01]  /*2d50*/  ISETP.GE.AND P0, PT, R107, c[0x0][0x1d4], PT ;  /* 0x000075006b007a0c */ /* 0x000fe20003f06270 */
[----:B------:R-:W-:Y:S01]  /*2d60*/  @!UPT UIADD3 URZ, URZ, URZ, URZ ;  /* 0x0000003f3f3ff290 */ /* 0x000fe2000fffe03f */
[----:B------:R-:W-:Y:S11]  /*2d70*/  BSSY B0, `(.L_x_1147) ;  /* 0x0000038000007945 */ /* 0x000ff60003800000 */
[----:B------:R-:W-:-:S05]  /*2d80*/  @P0 BRA `(.L_x_1148) ;  /* 0x0000036000000947 */ /* 0x000fca0003800000 */
[C---:B------:R-:W-:Y:S01]  /*2d90*/  LEA R46, P0, R103.reuse, R76, 0x1 ;  /* 0x0000004c672e7211 */ /* 0x040fe200078008ff */
[----:B------:R-:W2:Y:S03]  /*2da0*/  LDS.128 R8, [R87+0xd080] ;  /* 0x00d0800057087984 */ /* 0x000ea60000000c00 */
[----:B------:R-:W-:Y:S02]  /*2db0*/  LEA.HI.X R47, R103, R77, R111, 0x1, P0 ;  /* 0x0000004d672f7211 */ /* 0x000fe400000f0c6f */
[----:B------:R-:W-:Y:S11]  /*2dc0*/  ISETP.GE.AND P0, PT, R40, c[0x0][0x27c], PT ;  /* 0x00009f0028007a0c */ /* 0x000ff60003f06270 */
[----:B------:R-:W-:Y:S02]  /*2dd0*/  @!UPT UIADD3 URZ, URZ, URZ, URZ ;  /* 0x0000003f3f3ff290 */ /* 0x000fe4000fffe03f */
[----:B------:R-:W-:Y:S01]  /*2de0*/  @!P0 HADD2.F32 R2, -RZ, R33.H0_H0 ;  /* 0x20000021ff028230 */ /* 0x000fe20000004100 */
[--C-:B------:R-:W-:Y:S01]  /*2df0*/  @!P0 SHF.R.U64 R6, R14, 0x10, R15.reuse ;  /* 0x000000100e068819 */ /* 0x100fe2000000120f */
[--C-:B-1----:R-:W-:Y:S01]  /*2e00*/  @!P0 HADD2.F32 R19, -RZ, R68.reuse.H1_H1 ;  /* 0x30000044ff138230 */ /* 0x102fe20000004100 */
[----:B------:R-:W-:Y:S01]  /*2e10*/  @!P0 SHF.R.U32.HI R14, RZ, 0x10, R15 ;  /* 0x00000010ff0e8819 */ /* 0x000fe2000001160f */
[----:B------:R-:W-:Y:S01]  /*2e20*/  @!P0 HADD2.F32 R15, -RZ, R68.H0_H0 ;  /* 0x20000044ff0f8230 */ /* 0x000fe20000004100 */
[--C-:B------:R-:W-:Y:S01]  /*2e30*/  @!P0 SHF.R.U64 R17, R56, 0x10, R57.reuse ;  /* 0x0000001038118819 */ /* 0x100fe20000001239 */
[----:B------:R-:W-:Y:S01]  /*2e40*/  @!P0 HADD2.F32 R6, -RZ, R6.H0_H0 ;  /* 0x20000006ff068230 */ /* 0x000fe20000004100 */
[----:B------:R-:W-:Y:S03]  /*2e50*/  @!P0 SHF.R.U32.HI R56, RZ, 0x10, R57 ;  /* 0x00000010ff388819 */ /* 0x000fe60000011639 */
        /* <DEDUP_REMOVED lines=9> */
[-C--:B------:R-:W-:Y:S02]  /*2ef0*/  @!P0 FFMA.FTZ R51, R3, R15.reuse, -R18 ;  /* 0x0000000f03338223 */ /* 0x080fe40000010812 */
[----:B------:R-:W-:Y:S01]  /*2f00*/  @!P0 FFMA.FTZ R2, R13, R15, R2 ;  /* 0x0000000f0d028223 */ /* 0x000fe20000010002 */
[----:B------:R-:W-:Y:S01]  /*2f10*/  @!P0 MOV R13, R10 ;  /* 0x0000000a000d8202 */ /* 0x000fe20000000f00 */
[CC--:B------:R-:W-:Y:S01]  /*2f20*/  @!P0 FMUL.FTZ R18, R16.reuse, R6.reuse ;  /* 0x0000000610128220 */ /* 0x0c0fe20000410000 */
[----:B------:R-:W-:Y:S01]  /*2f30*/  @!P0 HADD2.F32 R15, -RZ, R14.H0_H0 ;  /* 0x2000000eff0f8230 */ /* 0x000fe20000004100 */
[C---:B------:R-:W-:Y:S01]  /*2f40*/  @!P0 FMUL.FTZ R3, R5.reuse, R6 ;  /* 0x0000000605038220 */ /* 0x040fe20000410000 */
[----:B------:R-:W-:Y:S01]  /*2f50*/  @!P0 MOV R6, R11 ;  /* 0x0000000b00068202 */ /* 0x000fe20000000f00 */
[-C--:B------:R-:W-:Y:S01]  /*2f60*/  @!P0 FFMA.FTZ R50, R5, R17.reuse, -R18 ;  /* 0x0000001105328223 */ /* 0x080fe20000010812 */
[----:B------:R-:W-:Y:S01]  /*2f70*/  @!P0 HADD2.F32 R18, -RZ, R13.H1_H1 ;  /* 0x3000000dff128230 */ /* 0x000fe20000004100 */
[----:B------:R-:W-:Y:S01]  /*2f80*/  @!P0 FFMA.FTZ R3, R16, R17, R3 ;  /* 0x0000001110038223 */ /* 0x000fe20000010003 */
[----:B------:R-:W-:Y:S01]  /*2f90*/  @!P0 F2FP.PACK_AB R2, R2, R51 ;  /* 0x000000330202823e */ /* 0x000fe200000000ff */
[----:B------:R-:W-:Y:S02]  /*2fa0*/  @!P0 HADD2.F32 R5, -RZ, R33.H1_H1 ;  /* 0x30000021ff058230 */ /* 0x000fe40000004100 */
[----:B------:R-:W-:Y:S01]  /*2fb0*/  @!P0 HADD2.F32 R14, -RZ, R13.H0_H0 ;  /* 0x2000000dff0e8230 */ /* 0x000fe20000004100 */
[----:B------:R-:W-:Y:S01]  /*2fc0*/  @!P0 F2FP.PACK_AB R3, R3, R50 ;  /* 0x000000320303823e */ /* 0x000fe200000000ff */
[--C-:B------:R-:W-:Y:S01]  /*2fd0*/  @!P0 HADD2.F32 R32, -RZ, R6.reuse.H1_H1 ;  /* 0x30000006ff208230 */ /* 0x100fe20000004100 */
[----:B------:R-:W-:Y:S01]  /*2fe0*/  @!P0 MOV R8, R2 ;  /* 0x0000000200088202 */ /* 0x000fe20000000f00 */
[----:B------:R-:W-:Y:S01]  /*2ff0*/  @!P0 HADD2.F32 R13, -RZ, R6.H0_H0 ;  /* 0x20000006ff0d8230 */ /* 0x000fe20000004100 */
[----:B------:R-:W-:Y:S01]  /*3000*/  @!P0 FMUL.FTZ R6, R18, R5 ;  /* 0x0000000512068220 */ /* 0x000fe20000410000 */
[----:B------:R-:W-:Y:S01]  /*3010*/  @!P0 MOV R9, R3 ;  /* 0x0000000300098202 */ /* 0x000fe20000000f00 */
[----:B------:R-:W-:Y:S01]  /*3020*/  @!P0 FMUL.FTZ R5, R14, R5 ;  /* 0x000000050e058220 */ /* 0x000fe20000410000 */
[----:B------:R-:W-:Y:S01]  /*3030*/  @!P0 HADD2.F32 R33, -RZ, R56.H0_H0 ;  /* 0x20000038ff218230 */ /* 0x000fe20000004100 */
[----:B------:R-:W-:Y:S02]  /*3040*/  @!P0 FMUL.FTZ R49, R32, R15 ;  /* 0x0000000f20318220 */ /* 0x000fe40000410000 */
[----:B------:R-:W-:Y:S02]  /*3050*/  @!P0 FFMA.FTZ R14, R14, R19, -R6 ;  /* 0x000000130e0e8223 */ /* 0x000fe40000010806 */
[C---:B------:R-:W-:Y:S02]  /*3060*/  @!P0 FMUL.FTZ R6, R13.reuse, R15 ;  /* 0x0000000f0d068220 */ /* 0x040fe40000410000 */
        /* <DEDUP_REMOVED lines=8> */
.L_x_1148:
[----:B------:R-:W-:Y:S05]  /*30f0*/  BSYNC B0 ;  /* 0x0000000000007941 */ /* 0x000fea0003800000 */
.L_x_1147:
[----:B------:R-:W-:Y:S11]  /*3100*/  ISETP.GE.AND P0, PT, R106, c[0x0][0x1d4], PT ;  /* 0x000075006a007a0c */ /* 0x000ff60003f06270 */
[----:B------:R-:W-:Y:S02]  /*3110*/  @!UPT UIADD3 URZ, URZ, URZ, URZ ;  /* 0x0000003f3f3ff290 */ /* 0x000fe4000fffe03f */
        /* <DEDUP_REMOVED lines=8> */
[--C-:B------:R-:W-:Y:S01]  /*31a0*/  @!P0 HADD2.F32 R15, -RZ, R69.reuse.H0_H0 ;  /* 0x20000045ff0f8230 */ /* 0x100fe20000004100 */
[----:B------:R-:W-:Y:S01]  /*31b0*/  @!P0 SHF.R.U64 R17, R58, 0x10, R59 ;  /* 0x000000103a118819 */ /* 0x000fe2000000123b */
[----:B------:R-:W-:Y:S01]  /*31c0*/  @!P0 HADD2.F32 R19, -RZ, R69.H1_H1 ;  /* 0x30000045ff138230 */ /* 0x000fe20000004100 */
[----:B------:R-:W-:Y:S01]  /*31d0*/  @!P0 SHF.R.U32.HI R14, RZ, 0x10, R21 ;  /* 0x00000010ff0e8819 */ /* 0x000fe20000011615 */
[----:B------:R-:W-:Y:S01]  /*31e0*/  @!P0 HADD2.F32 R6, -RZ, R6.H0_H0 ;  /* 0x20000006ff068230 */ /* 0x000fe20000004100 */
[----:B------:R-:W-:Y:S01]  /*31f0*/  @!P0 SHF.R.U32.HI R21, RZ, 0x10, R59 ;  /* 0x00000010ff158819 */ /* 0x000fe2000001163b */
[----:B------:R-:W-:Y:S04]  /*3200*/  @!P0 HADD2.F32 R17, -RZ, R17.H0_H0 ;  /* 0x20000011ff118230 */ /* 0x000fe80000004100 */
        /* <DEDUP_REMOVED lines=20> */
[----:B------:R-:W-:Y:S02]  /*3350*/  @!P0 HADD2.F32 R5, -RZ, R35.H0_H0 ;  /* 0x20000023ff058230 */ /* 0x000fe40000004100 */
[----:B------:R-:W-:Y:S01]  /*3360*/  @!P0 HADD2.F32 R14, -RZ, R13.H0_H0 ;  /* 0x2000000dff0e8230 */ /* 0x000fe20000004100 */
[----:B------:R-:W-:Y:S01]  /*3370*/  @!P0 F2FP.PACK_AB R3, R3, R47 ;  /* 0x0000002f0303823e */ /* 0x000fe200000000ff */
[--C-:B------:R-:W-:Y:S01]  /*3380*/  @!P0 HADD2.F32 R20, -RZ, R6.reuse.H1_H1 ;  /* 0x30000006ff148230 */ /* 0x100fe20000004100 */
[----:B------:R-:W-:Y:S01]  /*3390*/  @!P0 MOV R8, R2 ;  /* 0x0000000200088202 */ /* 0x000fe20000000f00 */
[----:B------:R-:W-:Y:S01]  /*33a0*/  @!P0 HADD2.F32 R13, -RZ, R6.H0_H0 ;  /* 0x20000006ff0d8230 */ /* 0x000fe20000004100 */
[----:B------:R-:W-:Y:S01]  /*33b0*/  @!P0 FMUL.FTZ R6, R18, R5 ;  /* 0x0000000512068220 */ /* 0x000fe20000410000 */
[----:B------:R-:W-:Y:S01]  /*33c0*/  @!P0 MOV R9, R3 ;  /* 0x0000000300098202 */ /* 0x000fe20000000f00 */
[----:B------:R-:W-:Y:S02]  /*33d0*/  @!P0 FMUL.FTZ R5, R14, R5 ;  /* 0x000000050e058220 */ /* 0x000fe40000410000 */
        /* <DEDUP_REMOVED lines=11> */
.L_x_1142:
[----:B-123--:R-:W-:Y:S05]  /*3490*/  BSYNC B1 ;  /* 0x0000000000017941 */ /* 0x00efea0003800000 */
.L_x_1141:
[----:B------:R1:W2:Y:S04]  /*34a0*/  SHFL.IDX PT, R47, R99, 0x1, 0x181f ;  /* 0x00381f00632f7f89 */ /* 0x0002a800000e0000 */
[----:B------:R1:W3:Y:S01]  /*34b0*/  SHFL.IDX PT, R46, R100, 0x1, 0x181f ;  /* 0x00381f00642e7f89 */ /* 0x0002e200000e0000 */
[----:B------:R-:W-:-:S05]  /*34c0*/  @P5 BRA `(.L_x_1149) ;  /* 0x0000394000005947 */ /* 0x000fca0003800000 */
[----:B------:R-:W-:Y:S01]  /*34d0*/  ISETP.GE.AND P0, PT, R24, c[0x0][0x1d4], PT ;  /* 0x0000750018007a0c */ /* 0x000fe20003f06270 */
[----:B------:R-:W-:Y:S01]  /*34e0*/  @!UPT UIADD3 URZ, URZ, URZ, URZ ;  /* 0x0000003f3f3ff290 */ /* 0x000fe2000fffe03f */
[----:B------:R-:W-:Y:S11]  /*34f0*/  BSSY B0, `(.L_x_1150) ;  /* 0x0000038000007945 */ /* 0x000ff60003800000 */
[----:B------:R-:W-:-:S05]  /*3500*/  @P0 BRA `(.L_x_1151) ;  /* 0x0000036000000947 */ /* 0x000fca0003800000 */
[C---:B---3--:R-:W-:Y:S01]  /*3510*/  LEA R32, P0, R24.reuse, R46, 0x1 ;  /* 0x0000002e18207211 */ /* 0x048fe200078008ff */
[----:B------:R-:W3:Y:S03]  /*3520*/  LDS.128 R8, [R87+0xb080] ;  /* 0x00b0800057087984 */ /* 0x000ee60000000c00 */
[----:B--2---:R-:W-:Y:S02]  /*3530*/  LEA.HI.X R33, R24, R47, R25, 0x1, P0 ;  /* 0x0000002f18217211 */ /* 0x004fe400000f0c19 */
[----:B------:R-:W-:Y:S11]  /*3540*/  ISETP.GE.AND P0, PT, R38, c[0x0][0x27c], PT ;  /* 0x00009f0026007a0c */ /* 0x000ff60003f06270 */
[----:B------:R-:W-:Y:S02]  /*3550*/  @!UPT UIADD3 URZ, URZ, URZ, URZ ;  /* 0x0000003f3f3ff290 */ /* 0x000fe4000fffe03f */
[----:B------:R-:W-:Y:S01]  /*3560*/  @!P0 HADD2.F32 R2, -RZ, R34.H1_H1 ;  /* 0x30000022ff028230 */ /* 0x000fe20000004100 */
        /* <DEDUP_REMOVED lines=9> */
[----:B---3--:R-:W-:Y:S02]  /*3600*/  @!P0 MOV R3, R8 ;  /* 0x0000000800038202 */ /* 0x008fe40000000f00 */
        /* <DEDUP_REMOVED lines=38> */
.L_x_1151:
[----:B------:R-:W-:Y:S05]  /*3870*/  BSYNC B0 ;  /* 0x0000000000007941 */ /* 0x000fea0003800000 */
.L_x_1150:
        /* <DEDUP_REMOVED lines=58> */
.L_x_1153:
[----:B------:R-:W-:Y:S05]  /*3c20*/  BSYNC B0 ;  /* 0x0000000000007941 */ /* 0x000fea0003800000 */
.L_x_1152:
[----:B------:R-:W-:Y:S01]  /*3c30*/  ISETP.GE.AND P0, PT, R107, c[0x0][0x1d4], PT ;  /* 0x000075006b007a0c */ /* 0x000fe20003f06270 */
[----:B------:R-:W-:Y:S01]  /*3c40*/  @!UPT UIADD3 URZ, URZ, URZ, URZ ;  /* 0x0000003f3f3ff290 */ /* 0x000fe2000fffe03f */
[----:B------:R-:W-:Y:S11]  /*3c50*/  BSSY B0, `(.L_x_1154) ;  /* 0x0000038000007945 */ /* 0x000ff60003800000 */
[----:B------:R-:W-:-:S05]  /*3c60*/  @P0 BRA `(.L_x_1155) ;  /* 0x0000036000000947 */ /* 0x000fca0003800000 */
[C---:B--23--:R-:W-:Y:S01]  /*3c70*/  LEA R22, P0, R103.reuse, R46, 0x1 ;  /* 0x0000002e67167211 */ /* 0x04cfe200078008ff */
[----:B------:R-:W2:Y:S03]  /*3c80*/  LDS.128 R8, [R87+0xe080] ;  /* 0x00e0800057087984 */ /* 0x000ea60000000c00 */
        /* <DEDUP_REMOVED lines=52> */
.L_x_1155:
[----:B------:R-:W-:Y:S05]  /*3fd0*/  BSYNC B0 ;  /* 0x0000000000007941 */ /* 0x000fea0003800000 */
.L_x_1154:
        /* <DEDUP_REMOVED lines=34> */
[--C-:B------:R-:W-:Y:S01]  /*4200*/  @!P0 HADD2.F32 R18, -RZ, R13.reuse.H1_H1 ;  /* 0x3000000dff128230 */ /* 0x100fe20000004100 */
        /* <DEDUP_REMOVED lines=21> */
[----:B------:R2:W-:Y:S01]  /*4360*/  ST.E.128 [R26.64], R8 ;  /* 0x000000081a007985 */ /* 0x0005e2000c101d0e */
[----:B------:R-:W-:-:S05]  /*4370*/  BRA `(.L_x_1149) ;  /* 0x00002a9000007947 */ /* 0x000fca0003800000 */
.L_x_1136:
        /* <DEDUP_REMOVED lines=36> */
.L_x_1157:
[----:B------:R-:W-:Y:S05]  /*45c0*/  BSYNC B0 ;  /* 0x0000000000007941 */ /* 0x000fea0003800000 */
.L_x_1156:
[----:B------:R-:W-:Y:S01]  /*45d0*/  ISETP.GE.AND P5, PT, R159, R104, PT ;  /* 0x000000689f00720c */ /* 0x000fe20003fa6270 */
[----:B-----5:R-:W-:Y:S01]  /*45e0*/  IMAD.MOV.U32 R5, RZ, RZ, R63 ;  /* 0x000000ffff057224 */ /* 0x020fe200078e003f */
[----:B------:R-:W-:Y:S01]  /*45f0*/  BSSY B0, `(.L_x_1158) ;  /* 0x000003a000007945 */ /* 0x000fe20003800000 */
[----:B-1----:R-:W-:Y:S01]  /*4600*/  IMAD.MOV.U32 R3, RZ, RZ, R60 ;  /* 0x000000ffff037224 */ /* 0x002fe200078e003c */
[----:B------:R-:W-:Y:S01]  /*4610*/  CS2R R72, SRZ ;  /* 0x0000000000487805 */ /* 0x000fe2000001ff00 */
[----:B------:R-:W-:Y:S01]  /*4620*/  IMAD.MOV.U32 R2, RZ, RZ, R61 ;  /* 0x000000ffff027224 */ /* 0x000fe200078e003d */
[----:B------:R-:W-:Y:S01]  /*4630*/  CS2R R70, SRZ ;  /* 0x0000000000467805 */ /* 0x000fe2000001ff00 */
        /* <DEDUP_REMOVED lines=13> */
[----:B------:R-:W-:Y:S01]  /*4710*/  PRMT R76, R6, 0x7610, R76 ;  /* 0x00007610064c7816 */ /* 0x000fe2000000004c */
[----:B------:R-:W-:Y:S01]  /*4720*/  CS2R R34, SRZ ;  /* 0x0000000000227805 */ /* 0x000fe2000001ff00 */
[----:B------:R-:W-:Y:S01]  /*4730*/  MOV R6, R18 ;  /* 0x0000001200067202 */ /* 0x000fe20000000f00 */
[----:B------:R-:W-:Y:S01]  /*4740*/  CS2R R32, SRZ ;  /* 0x0000000000207805 */ /* 0x000fe2000001ff00 */
        /* <DEDUP_REMOVED lines=8> */
[----:B------:R-:W-:Y:S02]  /*47d0*/  CS2R R28, SRZ ;  /* 0x00000000001c7805 */ /* 0x000fe4000001ff00 */
[----:B------:R-:W-:Y:S02]  /*47e0*/  PRMT R26, R5, 0x5410, R6 ;  /* 0x00005410051a7816 */ /* 0x000fe40000000006 */
        /* <DEDUP_REMOVED lines=26> */
.L_x_1159:
[----:B------:R-:W-:Y:S05]  /*4990*/  BSYNC B0 ;  /* 0x0000000000007941 */ /* 0x000fea0003800000 */
.L_x_1158:
[----:B------:R-:W-:Y:S01]  /*49a0*/  IADD3 R85, -R86, c[0x0][0x1d4], RZ ;  /* 0x0000750056557a10 */ /* 0x000fe20007ffe1ff */
[----:B-----5:R-:W-:Y:S01]  /*49b0*/  IMAD.MOV.U32 R5, RZ, RZ, R75 ;  /* 0x000000ffff057224 */ /* 0x020fe200078e004b */
[----:B------:R2:W3:Y:S01]  /*49c0*/  SHFL.IDX PT, R89, R99, RZ, 0x181f ;  /* 0x00181fff63597589 */ /* 0x0004e200000e0000 */
[----:B-1----:R-:W-:Y:S01]  /*49d0*/  IMAD.MOV.U32 R3, RZ, RZ, R72 ;  /* 0x000000ffff037224 */ /* 0x002fe200078e0048 */
[----:B------:R-:W-:Y:S01]  /*49e0*/  BSSY B1, `(.L_x_1160) ;  /* 0x000010f000017945 */ /* 0x000fe20003800000 */
[----:B------:R-:W-:Y:S02]  /*49f0*/  IMAD.MOV.U32 R2, RZ, RZ, R73 ;  /* 0x000000ffff027224 */ /* 0x000fe400078e0049 */
[----:B------:R-:W-:Y:S01]  /*4a00*/  IMAD.MOV.U32 R6, RZ, RZ, R74 ;  /* 0x000000ffff067224 */ /* 0x000fe200078e004a */
[----:B------:R-:W-:Y:S01]  /*4a10*/  PRMT R80, R80, 0x5410, R3 ;  /* 0x0000541050507816 */ /* 0x000fe20000000003 */
[----:B------:R-:W-:Y:S01]  /*4a20*/  IMAD.MOV.U32 R3, RZ, RZ, R68 ;  /* 0x000000ffff037224 */ /* 0x000fe200078e0044 */
[----:B------:R-:W-:Y:S01]  /*4a30*/  PRMT R81, R2, 0x5410, R5 ;  /* 0x0000541002517816 */ /* 0x000fe20000000005 */
[----:B------:R2:W1:Y:S01]  /*4a40*/  SHFL.IDX PT, R88, R100, RZ, 0x181f ;  /* 0x00181fff64587589 */ /* 0x00046200000e0000 */
[----:B------:R-:W-:Y:S01]  /*4a50*/  PRMT R82, R6, 0x7610, R82 ;  /* 0x0000761006527816 */ /* 0x000fe20000000052 */
[----:B------:R-:W-:Y:S01]  /*4a60*/  IMAD.MOV.U32 R5, RZ, RZ, R71 ;  /* 0x000000ffff057224 */ /* 0x000fe200078e0047 */
[----:B------:R-:W-:Y:S01]  /*4a70*/  MOV R6, R70 ;  /* 0x0000004600067202 */ /* 0x000fe20000000f00 */
[----:B------:R-:W-:Y:S01]  /*4a80*/  IMAD.MOV.U32 R2, RZ, RZ, R69 ;  /* 0x000000ffff027224 */ /* 0x000fe200078e0045 */
[----:B------:R-:W-:Y:S01]  /*4a90*/  PRMT R78, R78, 0x5410, R3 ;  /* 0x000054104e4e7816 */ /* 0x000fe20000000003 */
[----:B------:R-:W-:Y:S01]  /*4aa0*/  IMAD.MOV.U32 R3, RZ, RZ, R32 ;  /* 0x000000ffff037224 */ /* 0x000fe200078e0020 */
[----:B------:R-:W-:Y:S02]  /*4ab0*/  PRMT R80, R6, 0x7610, R80 ;  /* 0x0000761006507816 */ /* 0x000fe40000000050 */
[----:B------:R-:W-:Y:S01]  /*4ac0*/  PRMT R79, R2, 0x5410, R5 ;  /* 0x00005410024f7816 */ /* 0x000fe20000000005 */
[----:B------:R-:W-:Y:S01]  /*4ad0*/  IMAD.MOV.U32 R5, RZ, RZ, R35 ;  /* 0x000000ffff057224 */ /* 0x000fe200078e0023 */
[----:B------:R-:W-:Y:S02]  /*4ae0*/  MOV R6, R34 ;  /* 0x0000002200067202 */ /* 0x000fe40000000f00 */
[----:B------:R-:W-:Y:S02]  /*4af0*/  MOV R2, R33 ;  /* 0x0000002100027202 */ /* 0x000fe40000000f00 */
[----:B------:R-:W-:Y:S01]  /*4b00*/  PRMT R47, R5, 0x5410, R6 ;  /* 0x00005410052f7816 */ /* 0x000fe20000000006 */
[----:B------:R-:W-:Y:S01]  /*4b10*/  IMAD.MOV.U32 R6, RZ, RZ, R30 ;  /* 0x000000ffff067224 */ /* 0x000fe200078e001e */
[----:B------:R-:W-:Y:S01]  /*4b20*/  PRMT R46, R3, 0x5410, R2 ;  /* 0x00005410032e7816 */ /* 0x000fe20000000002 */
[----:B------:R-:W-:Y:S01]  /*4b30*/  IMAD.MOV.U32 R5, RZ, RZ, R31 ;  /* 0x000000ffff057224 */ /* 0x000fe200078e001f */
[----:B------:R-:W-:Y:S01]  /*4b40*/  MOV R3, R28 ;  /* 0x0000001c00037202 */ /* 0x000fe20000000f00 */
[----:B------:R-:W-:Y:S03]  /*4b50*/  IMAD.MOV.U32 R2, RZ, RZ, R29 ;  /* 0x000000ffff027224 */ /* 0x000fe600078e001d */
[----:B------:R-:W-:Y:S02]  /*4b60*/  PRMT R44, R5, 0x5410, R6 ;  /* 0x00005410052c7816 */ /* 0x000fe40000000006 */
[----:B------:R-:W-:Y:S01]  /*4b70*/  PRMT R43, R3, 0x5410, R2 ;  /* 0x00005410032b7816 */ /* 0x000fe20000000002 */
[----:B------:R-:W-:-:S05]  /*4b80*/  @P4 BRA `(.L_x_1161) ;  /* 0x00000f4000004947 */ /* 0x000fca0003800000 */
[----:B-123--:R-:W-:Y:S01]  /*4b90*/  ISETP.GE.AND P0, PT, R24, c[0x0][0x1d4], PT ;  /* 0x0000750018007a0c */ /* 0x00efe20003f06270 */
[----:B------:R-:W-:Y:S01]  /*4ba0*/  @!UPT UIADD3 URZ, URZ, URZ, URZ ;  /* 0x0000003f3f3ff290 */ /* 0x000fe2000fffe03f */
[----:B------:R-:W-:Y:S11]  /*4bb0*/  BSSY B0, `(.L_x_1162) ;  /* 0x0000078000007945 */ /* 0x000ff60003800000 */
[----:B------:R-:W-:-:S05]  /*4bc0*/  @P0 BRA `(.L_x_1163) ;  /* 0x0000076000000947 */ /* 0x000fca0003800000 */
[----:B------:R-:W-:Y:S01]  /*4bd0*/  SEL R2, R86, R85, !P1 ;  /* 0x0000005556027207 */ /* 0x000fe20004800000 */
[----:B------:R-:W1:Y:S01]  /*4be0*/  LDS.128 R20, [R152+0xa080] ;  /* 0x00a0800098147984 */ /* 0x000e620000000c00 */
[----:B------:R-:W-:Y:S02]  /*4bf0*/  ISETP.GE.AND P0, PT, R24, c[0x0][0x27c], PT ;  /* 0x00009f0018007a0c */ /* 0x000fe40003f06270 */
[----:B------:R-:W-:Y:S04]  /*4c00*/  SHF.R.S32.HI R3, RZ, 0x1f, R2 ;  /* 0x0000001fff037819 */ /* 0x000fe80000011402 */
[----:B------:R-:W-:Y:S04]  /*4c10*/  LEA.HI R2, R3, R2, RZ, 0x4 ;  /* 0x0000000203027211 */ /* 0x000fe800078f20ff */
[----:B------:R-:W-:Y:S03]  /*4c20*/  LEA.HI.SX32 R2, R2, R84, 0x1c ;  /* 0x0000005402027211 */ /* 0x000fe600078fe2ff */
[----:B------:R-:W-:Y:S01]  /*4c30*/  @!P0 SHF.R.U64 R5, R8, 0x10, R9 ;  /* 0x0000001008058819 */ /* 0x000fe20000001209 */
[----:B------:R-:W-:Y:S01]  /*4c40*/  @!P0 HADD2.F32 R57, -RZ, R57.H0_H0 ;  /* 0x20000039ff398230 */ /* 0x000fe20000004100 */
[----:B------:R-:W-:Y:S02]  /*4c50*/  SHF.R.S32.HI R3, RZ, 0x1f, R2 ;  /* 0x0000001fff037819 */ /* 0x000fe40000011402 */
[----:B------:R-:W-:Y:S02]  /*4c60*/  SHF.L.U32 R90, R2, 0x3, RZ ;  /* 0x00000003025a7819 */ /* 0x000fe400000006ff */
[----:B------:R-:W-:Y:S02]  /*4c70*/  LEA.HI R3, R3, R2, RZ, 0x3 ;  /* 0x0000000203037211 */ /* 0x000fe400078f18ff */
[----:B------:R-:W-:Y:S02]  /*4c80*/  @!P0 SHF.R.U64 R15, R10, 0x10, R11 ;  /* 0x000000100a0f8819 */ /* 0x000fe4000000120b */
[----:B------:R-:W-:Y:S02]  /*4c90*/  SHF.R.S32.HI R2, RZ, 0x3, R3 ;  /* 0x00000003ff027819 */ /* 0x000fe40000011403 */
[----:B------:R-:W-:Y:S01]  /*4ca0*/  LOP3.LUT R3, R119, 0x38, R90, 0xf8, !PT ;  /* 0x0000003877037812 */ /* 0x000fe200078ef85a */
[----:B------:R-:W-:Y:S01]  /*4cb0*/  @!P0 HADD2.F32 R15, -RZ, R15.H0_H0 ;  /* 0x2000000fff0f8230 */ /* 0x000fe20000004100 */
[----:B------:R-:W-:Y:S01]  /*4cc0*/  @!P0 SHF.R.U64 R50, R52, 0x10, R53 ;  /* 0x0000001034328819 */ /* 0x000fe20000001235 */
[----:B------:R-:W-:Y:S01]  /*4cd0*/  IMAD R2, R2, 0xc00, R7 ;  /* 0x00000c0002027824 */ /* 0x000fe200078e0207 */
[----:B------:R-:W-:Y:S02]  /*4ce0*/  LOP3.LUT R3, R3, R158, RZ, 0x3c, !PT ;  /* 0x0000009e03037212 */ /* 0x000fe400078e3cff */
[----:B------:R-:W-:Y:S01]  /*4cf0*/  @!P0 SHF.R.U32.HI R14, RZ, 0x10, R11 ;  /* 0x00000010ff0e8819 */ /* 0x000fe2000001160b */
[----:B------:R-:W-:Y:S01]  /*4d00*/  @!P0 HADD2.F32 R11, -RZ, R51.H0_H0 ;  /* 0x20000033ff0b8230 */ /* 0x000fe20000004100 */
[----:B------:R-:W-:Y:S01]  /*4d10*/  @!P0 SHF.R.U32.HI R8, RZ, 0x10, R9 ;  /* 0x00000010ff088819 */ /* 0x000fe20000011609 */
[----:B------:R-:W-:Y:S01]  /*4d20*/  IMAD.IADD R2, R2, 0x1, R3 ;  /* 0x0000000102027824 */ /* 0x000fe200078e0203 */
[----:B------:R-:W-:Y:S01]  /*4d30*/  @!P0 HADD2.F32 R3, -RZ, R13.H0_H0 ;  /* 0x2000000dff038230 */ /* 0x000fe20000004100 */
[--C-:B------:R-:W-:Y:S01]  /*4d40*/  @!P0 SHF.R.U32.HI R59, RZ, 0x10, R55.reuse ;  /* 0x00000010ff3b8819 */ /* 0x100fe20000011637 */
[----:B------:R-:W-:Y:S01]  /*4d50*/  @!P0 HADD2.F32 R9, -RZ, R5.H0_H0 ;  /* 0x20000005ff098230 */ /* 0x000fe20000004100 */
[----:B------:R-:W-:Y:S01]  /*4d60*/  @!P0 SHF.R.U64 R55, R54, 0x10, R55 ;  /* 0x0000001036378819 */ /* 0x000fe20000001237 */
[----:B------:R-:W-:Y:S01]  /*4d70*/  @!P0 HADD2.F32 R50, -RZ, R50.H0_H0 ;  /* 0x20000032ff328230 */ /* 0x000fe20000004100 */
[----:B------:R-:W-:Y:S01]  /*4d80*/  SHF.L.U32 R2, R2, 0x1, RZ ;  /* 0x0000000102027819 */ /* 0x000fe200000006ff */
[----:B------:R-:W-:Y:S01]  /*4d90*/  @!P0 HADD2.F32 R59, -RZ, R59.H0_H0 ;  /* 0x2000003bff3b8230 */ /* 0x000fe20000004100 */
[----:B------:R-:W-:Y:S01]  /*4da0*/  @!P0 SHF.R.U32.HI R52, RZ, 0x10, R53 ;  /* 0x00000010ff348819 */ /* 0x000fe20000011635 */
[----:B------:R-:W-:Y:S02]  /*4db0*/  @!P0 HADD2.F32 R55, -RZ, R55.H0_H0 ;  /* 0x20000037ff378230 */ /* 0x000fe40000004100 */
[----:B------:R1:W2:Y:S02]  /*4dc0*/  LDS.128 R64, [R2+0xa080] ;  /* 0x00a0800002407984 */ /* 0x0002a40000000c00 */
[----:B------:R-:W-:Y:S01]  /*4dd0*/  @!P0 HADD2.F32 R52, -RZ, R52.H0_H0 ;  /* 0x20000034ff348230 */ /* 0x000fe20000004100 */
[----:B-1----:R-:W-:Y:S05]  /*4de0*/  @!P0 IMAD.MOV.U32 R2, RZ, RZ, R20 ;  /* 0x000000ffff028224 */ /* 0x002fea00078e0014 */
[--C-:B------:R-:W-:Y:S02]  /*4df0*/  @!P0 HADD2.F32 R6, -RZ, R2.reuse.H0_H0 ;  /* 0x20000002ff068230 */ /* 0x100fe40000004100 */
[----:B------:R-:W-:Y:S03]  /*4e00*/  @!P0 HADD2.F32 R5, -RZ, R2.H1_H1 ;  /* 0x30000002ff058230 */ /* 0x000fe60000004100 */
[-C--:B------:R-:W-:Y:S01]  /*4e10*/  @!P0 FMUL.FTZ R2, R6, R3.reuse ;  /* 0x0000000306028220 */ /* 0x080fe20000410000 */
[----:B--2---:R-:W-:Y:S05]  /*4e20*/  @!P0 MOV R49, R64 ;  /* 0x0000004000318202 */ /* 0x004fea0000000f00 */
[--C-:B------:R-:W-:Y:S02]  /*4e30*/  @!P0 HADD2.F32 R10, -RZ, R49.reuse.H0_H0 ;  /* 0x20000031ff0a8230 */ /* 0x100fe40000004100 */
[----:B------:R-:W-:Y:S03]  /*4e40*/  @!P0 HADD2.F32 R49, -RZ, R49.H1_H1 ;  /* 0x30000031ff318230 */ /* 0x000fe60000004100 */
[C---:B------:R-:W-:Y:S02]  /*4e50*/  @!P0 FMUL.FTZ R54, R10.reuse, R3 ;  /* 0x000000030a368220 */ /* 0x040fe40000410000 */
[-C--:B------:R-:W-:Y:S01]  /*4e60*/  @!P0 FFMA.FTZ R2, R10, R11.reuse, R2 ;  /* 0x0000000b0a028223 */ /* 0x080fe20000010002 */
[----:B------:R-:W-:Y:S01]  /*4e70*/  @!P0 HADD2.F32 R10, -RZ, R8.H0_H0 ;  /* 0x20000008ff0a8230 */ /* 0x000fe20000004100 */
[----:B------:R-:W-:Y:S01]  /*4e80*/  @!P0 FFMA.FTZ R98, R6, R11, -R54 ;  /* 0x0000000b06628223 */ /* 0x000fe20000010836 */
[----:B------:R-:W-:Y:S01]  /*4e90*/  @!P0 MOV R6, R21 ;  /* 0x0000001500068202 */ /* 0x000fe20000000f00 */
[----:B------:R-:W-:Y:S02]  /*4ea0*/  @!P0 IMAD.MOV.U32 R11, RZ, RZ, R65 ;  /* 0x000000ffff0b8224 */ /* 0x000fe400078e0041 */
[-C--:B------:R-:W-:Y:S02]  /*4eb0*/  @!P0 FMUL.FTZ R53, R49, R9.reuse ;  /* 0x0000000931358220 */ /* 0x080fe40000410000 */
[C---:B------:R-:W-:Y:S01]  /*4ec0*/  @!P0 FMUL.FTZ R3, R5.reuse, R9 ;  /* 0x0000000905038220 */ /* 0x040fe20000410000 */
[--C-:B------:R-:W-:Y:S01]  /*4ed0*/  @!P0 HADD2.F32 R9, -RZ, R6.reuse.H0_H0 ;  /* 0x20000006ff098230 */ /* 0x100fe20000004100 */
[-C--:B------:R-:W-:Y:S01]  /*4ee0*/  @!P0 FFMA.FTZ R97, R5, R50.reuse, -R53 ;  /* 0x0000003205618223 */ /* 0x080fe20000010835 */
[----:B------:R-:W-:Y:S01]  /*4ef0*/  @!P0 HADD2.F32 R5, -RZ, R13.H1_H1 ;  /* 0x3000000dff058230 */ /* 0x000fe20000004100 */
[----:B------:R-:W-:Y:S01]  /*4f00*/  @!P0 FFMA.FTZ R3, R49, R50, R3 ;  /* 0x0000003231038223 */ /* 0x000fe20000010003 */
[----:B------:R-:W-:Y:S01]  /*4f10*/  @!P0 HADD2.F32 R50, -RZ, R51.H1_H1 ;  /* 0x30000033ff328230 */ /* 0x000fe20000004100 */
[----:B------:R-:W-:Y:S01]  /*4f20*/  @!P0 IMAD.MOV.U32 R13, RZ, RZ, R67 ;  /* 0x000000ffff0d8224 */ /* 0x000fe200078e0043 */
[--C-:B------:R-:W-:Y:S02]  /*4f30*/  @!P0 HADD2.F32 R49, -RZ, R11.reuse.H0_H0 ;  /* 0x2000000bff318230 */ /* 0x100fe40000004100 */
[----:B------:R-:W-:Y:S01]  /*4f40*/  @!P0 HADD2.F32 R51, -RZ, R11.H1_H1 ;  /* 0x3000000bff338230 */ /* 0x000fe20000004100 */
[----:B------:R-:W-:Y:S01]  /*4f50*/  @!P0 F2FP.PACK_AB R2, R3, R2 ;  /* 0x000000020302823e */ /* 0x000fe200000000ff */
[----:B------:R-:W-:Y:S01]  /*4f60*/  @!P0 HADD2.F32 R8, -RZ, R6.H1_H1 ;  /* 0x30000006ff088230 */ /* 0x000fe20000004100 */
[----:B------:R-:W-:Y:S01]  /*4f70*/  @!P0 FMUL.FTZ R6, R49, R5 ;  /* 0x0000000531068220 */ /* 0x000fe20000410000 */
[--C-:B------:R-:W-:Y:S01]  /*4f80*/  @!P0 HADD2.F32 R56, -RZ, R13.reuse.H0_H0 ;  /* 0x2000000dff388230 */ /* 0x100fe20000004100 */
[----:B------:R-:W-:Y:S01]  /*4f90*/  @!P0 FMUL.FTZ R11, R51, R10 ;  /* 0x0000000a330b8220 */ /* 0x000fe20000410000 */
[----:B------:R-:W-:Y:S01]  /*4fa0*/  @!P0 MOV R64, R2 ;  /* 0x0000000200408202 */ /* 0x000fe20000000f00 */
[C---:B------:R-:W-:Y:S01]  /*4fb0*/  @!P0 FFMA.FTZ R96, R9.reuse, R50, -R6 ;  /* 0x0000003209608223 */ /* 0x040fe20000010806 */
[----:B------:R-:W-:Y:S01]  /*4fc0*/  @!P0 HADD2.F32 R58, -RZ, R13.H1_H1 ;  /* 0x3000000dff3a8230 */ /* 0x000fe20000004100 */
[C---:B------:R-:W-:Y:S01]  /*4fd0*/  @!P0 FMUL.FTZ R6, R8.reuse, R10 ;  /* 0x0000000a08068220 */ /* 0x040fe20000410000 */
[----:B------:R-:W-:Y:S01]  /*4fe0*/  @!P0 HADD2.F32 R10, -RZ, R26.H0_H0 ;  /* 0x2000001aff0a8230 */ /* 0x000fe20000004100 */
[----:B------:R-:W-:Y:S01]  /*4ff0*/  @!P0 FFMA.FTZ R95, R8, R52, -R11 ;  /* 0x00000034085f8223 */ /* 0x000fe2000001080b */
[----:B------:R-:W-:Y:S01]  /*5000*/  @!P0 MOV R8, R23 ;  /* 0x0000001700088202 */ /* 0x000fe20000000f00 */
[----:B------:R-:W-:Y:S01]  /*5010*/  @!P0 FMUL.FTZ R5, R9, R5 ;  /* 0x0000000509058220 */ /* 0x000fe20000410000 */
[----:B------:R-:W-:Y:S01]  /*5020*/  @!P0 HADD2.F32 R11, -RZ, R14.H0_H0 ;  /* 0x2000000eff0b8230 */ /* 0x000fe20000004100 */
[----:B------:R-:W-:Y:S01]  /*5030*/  @!P0 FMUL.FTZ R13, R56, R10 ;  /* 0x0000000a380d8220 */ /* 0x000fe20000410000 */
[----:B------:R-:W-:Y:S01]  /*5040*/  @!P0 HADD2.F32 R53, -RZ, R76.H0_H0 ;  /* 0x2000004cff358230 */ /* 0x000fe20000004100 */
[----:B------:R-:W-:Y:S01]  /*5050*/  @!P0 FFMA.FTZ R5, R49, R50, R5 ;  /* 0x0000003231058223 */ /* 0x000fe20000010005 */
[--C-:B------:R-:W-:Y:S01]  /*5060*/  @!P0 HADD2.F32 R9, -RZ, R8.reuse.H0_H0 ;  /* 0x20000008ff098230 */ /* 0x100fe20000004100 */
[----:B------:R-:W-:Y:S01]  /*5070*/  @!P0 FMUL.FTZ R14, R58, R11 ;  /* 0x0000000b3a0e8220 */ /* 0x000fe20000410000 */
[----:B------:R-:W-:Y:S01]  /*5080*/  @!P0 HADD2.F32 R8, -RZ, R8.H1_H1 ;  /* 0x30000008ff088230 */ /* 0x000fe20000004100 */
[----:B------:R-:W-:Y:S01]  /*5090*/  @!P0 FFMA.FTZ R6, R51, R52, R6 ;  /* 0x0000003433068223 */ /* 0x000fe20000010006 */
[----:B------:R-:W-:Y:S01]  /*50a0*/  @!P0 F2FP.PACK_AB R49, R95, R96 ;  /* 0x000000605f31823e */ /* 0x000fe200000000ff */
[C---:B------:R-:W-:Y:S01]  /*50b0*/  @!P0 FFMA.FTZ R94, R9.reuse, R57, -R13 ;  /* 0x00000039095e8223 */ /* 0x040fe2000001080d */
[----:B------:R-:W-:Y:S01]  /*50c0*/  @!P0 MOV R13, R66 ;  /* 0x00000042000d8202 */ /* 0x000fe20000000f00 */
[----:B------:R-:W-:Y:S01]  /*50d0*/  @!P0 FMUL.FTZ R10, R9, R10 ;  /* 0x0000000a090a8220 */ /* 0x000fe20000410000 */
[----:B------:R-:W-:Y:S01]  /*50e0*/  @!P0 MOV R21, R49 ;  /* 0x0000003100158202 */ /* 0x000fe20000000f00 */
[----:B------:R-:W-:Y:S01]  /*50f0*/  @!P0 IMAD.MOV.U32 R9, RZ, RZ, R22 ;  /* 0x000000ffff098224 */ /* 0x000fe200078e0016 */
[----:B------:R-:W-:Y:S01]  /*5100*/  @!P0 F2FP.PACK_AB R5, R6, R5 ;  /* 0x000000050605823e */ /* 0x000fe200000000ff */
[C---:B------:R-:W-:Y:S01]  /*5110*/  @!P0 FMUL.FTZ R11, R8.reuse, R11 ;  /* 0x0000000b080b8220 */ /* 0x040fe20000410000 */
[--C-:B------:R-:W-:Y:S01]  /*5120*/  @!P0 HADD2.F32 R54, -RZ, R13.reuse.H1_H1 ;  /* 0x3000000dff368230 */ /* 0x100fe20000004100 */
[----:B------:R-:W-:Y:S01]  /*5130*/  @!P0 FFMA.FTZ R93, R8, R59, -R14 ;  /* 0x0000003b085d8223 */ /* 0x000fe2000001080e */
[----:B------:R-:W-:Y:S01]  /*5140*/  @!P0 HADD2.F32 R8, -RZ, R26.H1_H1 ;  /* 0x3000001aff088230 */ /* 0x000fe20000004100 */
[----:B------:R-:W-:Y:S01]  /*5150*/  @!P0 IMAD.MOV.U32 R65, RZ, RZ, R5 ;  /* 0x000000ffff418224 */ /* 0x000fe200078e0005 */
[----:B------:R-:W-:Y:S01]  /*5160*/  @!P0 HADD2.F32 R26, -RZ, R13.H0_H0 ;  /* 0x2000000dff1a8230 */ /* 0x000fe20000004100 */
[----:B------:R-:W-:Y:S01]  /*5170*/  @!P0 FMUL.FTZ R91, R54, R15 ;  /* 0x0000000f365b8220 */ /* 0x000fe20000410000 */
[--C-:B------:R-:W-:Y:S02]  /*5180*/  @!P0 HADD2.F32 R14, -RZ, R9.reuse.H0_H0 ;  /* 0x20000009ff0e8230 */ /* 0x100fe40000004100 */
[----:B------:R-:W-:Y:S01]  /*5190*/  @!P0 HADD2.F32 R13, -RZ, R9.H1_H1 ;  /* 0x30000009ff0d8230 */ /* 0x000fe20000004100 */
[-C--:B------:R-:W-:Y:S02]  /*51a0*/  @!P0 FMUL.FTZ R9, R26, R8.reuse ;  /* 0x000000081a098220 */ /* 0x080fe40000410000 */
[C---:B------:R-:W-:Y:S02]  /*51b0*/  @!P0 FMUL.FTZ R8, R14.reuse, R8 ;  /* 0x000000080e088220 */ /* 0x040fe40000410000 */
[----:B------:R-:W-:Y:S01]  /*51c0*/  @!P0 FFMA.FTZ R92, R14, R53, -R9 ;  /* 0x000000350e5c8223 */ /* 0x000fe20000010809 */
[----:B------:R-:W-:Y:S01]  /*51d0*/  @!P0 F2FP.PACK_AB R14, R93, R94 ;  /* 0x0000005e5d0e823e */ /* 0x000fe200000000ff */
[----:B------:R-:W-:Y:S01]  /*51e0*/  @!P0 FMUL.FTZ R9, R13, R15 ;  /* 0x0000000f0d098220 */ /* 0x000fe20000410000 */
[----:B------:R-:W-:Y:S01]  /*51f0*/  @!P0 F2FP.PACK_AB R15, R97, R98 ;  /* 0x00000062610f823e */ /* 0x000fe200000000ff */
[----:B------:R-:W-:Y:S01]  /*5200*/  @!P0 FFMA.FTZ R8, R26, R53, R8 ;  /* 0x000000351a088223 */ /* 0x000fe20000010008 */
[----:B------:R-:W-:Y:S01]  /*5210*/  @!P0 MOV R23, R14 ;  /* 0x0000000e00178202 */ /* 0x000fe20000000f00 */
[----:B------:R-:W-:Y:S01]  /*5220*/  @!P0 FFMA.FTZ R9, R54, R55, R9 ;  /* 0x0000003736098223 */ /* 0x000fe20000010009 */
[----:B------:R-:W-:Y:S01]  /*5230*/  @!P0 MOV R20, R15 ;  /* 0x0000000f00148202 */ /* 0x000fe20000000f00 */
[----:B------:R-:W-:Y:S02]  /*5240*/  @!P0 FFMA.FTZ R10, R56, R57, R10 ;  /* 0x00000039380a8223 */ /* 0x000fe4000001000a */
[----:B------:R-:W-:Y:S01]  /*5250*/  @!P0 FFMA.FTZ R91, R13, R55, -R91 ;  /* 0x000000370d5b8223 */ /* 0x000fe2000001085b */
[----:B------:R-:W-:Y:S01]  /*5260*/  @!P0 F2FP.PACK_AB R8, R9, R8 ;  /* 0x000000080908823e */ /* 0x000fe200000000ff */
[----:B------:R-:W-:Y:S03]  /*5270*/  @!P0 FFMA.FTZ R11, R58, R59, R11 ;  /* 0x0000003b3a0b8223 */ /* 0x000fe6000001000b */
[----:B------:R-:W-:Y:S02]  /*5280*/  @!P0 F2FP.PACK_AB R13, R91, R92 ;  /* 0x0000005c5b0d823e */ /* 0x000fe400000000ff */
[----:B------:R-:W-:Y:S02]  /*5290*/  @!P0 F2FP.PACK_AB R10, R11, R10 ;  /* 0x0000000a0b0a823e */ /* 0x000fe400000000ff */
[----:B------:R-:W-:Y:S01]  /*52a0*/  @!P0 MOV R66, R8 ;  /* 0x0000000800428202 */ /* 0x000fe20000000f00 */
[----:B------:R-:W-:Y:S01]  /*52b0*/  @!P0 IMAD.MOV.U32 R22, RZ, RZ, R13 ;  /* 0x000000ffff168224 */ /* 0x000fe200078e000d */
[----:B------:R-:W-:Y:S02]  /*52c0*/  @!P0 MOV R67, R10 ;  /* 0x0000000a00438202 */ /* 0x000fe40000000f00 */
[C---:B------:R-:W-:Y:S04]  /*52d0*/  LEA R2, P0, R113.reuse, R88, 0x1 ;  /* 0x0000005871027211 */ /* 0x040fe800078008ff */
[----:B------:R-:W-:Y:S02]  /*52e0*/  LEA.HI.X R3, R113, R89, R133, 0x1, P0 ;  /* 0x0000005971037211 */ /* 0x000fe400000f0c85 */
[C---:B------:R-:W-:Y:S03]  /*52f0*/  ISETP.GE.AND P0, PT, R90.reuse, c[0x0][0x1d4], PT ;  /* 0x000075005a007a0c */ /* 0x040fe60003f06270 */
[----:B------:R1:W-:Y:S10]  /*5300*/  ST.E.128 [R2.64], R20 ;  /* 0x0000001402007985 */ /* 0x0003f4000c101d0e */
[----:B------:R-:W-:Y:S05]  /*5310*/  @!P0 IMAD.WIDE R8, R90, 0x2, R88 ;  /* 0x000000025a088825 */ /* 0x000fea00078e0258 */
[----:B------:R1:W-:Y:S02]  /*5320*/  @!P0 ST.E.128 [R8.64], R64 ;  /* 0x0000004008008985 */ /* 0x0003e4000c101d0e */
.L_x_1163:
[----:B------:R-:W-:Y:S05]  /*5330*/  BSYNC B0 ;  /* 0x0000000000007941 */ /* 0x000fea0003800000 */
.L_x_1162:
[----:B------:R-:W-:Y:S11]  /*5340*/  ISETP.GE.AND P0, PT, R36, c[0x0][0x1d4], PT ;  /* 0x0000750024007a0c */ /* 0x000ff60003f06270 */
[----:B------:R-:W-:Y:S02]  /*5350*/  @!UPT UIADD3 URZ, URZ, URZ, URZ ;  /* 0x0000003f3f3ff290 */ /* 0x000fe4000fffe03f */
[----:B------:R-:W-:-:S05]  /*5360*/  @P0 BRA `(.L_x_1161) ;  /* 0x0000076000000947 */ /* 0x000fca0003800000 */
[----:B-1----:R-:W-:Y:S01]  /*5370*/  SEL R2, R86, R85, !P2 ;  /* 0x0000005556027207 */ /* 0x002fe20005000000 */
[----:B------:R-:W1:Y:S01]  /*5380*/  LDS.128 R20, [R150+0xa080] ;  /* 0x00a0800096147984 */ /* 0x000e620000000c00 */
[----:B------:R-:W-:Y:S02]  /*5390*/  ISETP.GE.AND P0, PT, R36, c[0x0][0x27c], PT ;  /* 0x00009f0024007a0c */ /* 0x000fe40003f06270 */
[----:B------:R-:W-:Y:S04]  /*53a0*/  SHF.R.S32.HI R3, RZ, 0x1f, R2 ;  /* 0x0000001fff037819 */ /* 0x000fe80000011402 */
[----:B------:R-:W-:Y:S04]  /*53b0*/  LEA.HI R2, R3, R2, RZ, 0x4 ;  /* 0x0000000203027211 */ /* 0x000fe800078f20ff */
[----:B------:R-:W-:Y:S03]  /*53c0*/  LEA.HI.SX32 R2, R2, R83, 0x1c ;  /* 0x0000005302027211 */ /* 0x000fe600078fe2ff */
[----:B------:R-:W-:Y:S01]  /*53d0*/  @!P0 SHF.R.U64 R5, R16, 0x10, R17 ;  /* 0x0000001010058819 */ /* 0x000fe20000001211 */
[----:B------:R-:W-:Y:S01]  /*53e0*/  @!P0 HADD2.F32 R13, -RZ, R76.H1_H1 ;  /* 0x3000004cff0d8230 */ /* 0x000fe20000004100 */
[----:B------:R-:W-:Y:S01]  /*53f0*/  SHF.R.S32.HI R3, RZ, 0x1f, R2 ;  /* 0x0000001fff037819 */ /* 0x000fe20000011402 */
[----:B------:R-:W-:Y:S01]  /*5400*/  @!P0 HADD2.F32 R51, -RZ, R77.H1_H1 ;  /* 0x3000004dff338230 */ /* 0x000fe20000004100 */
[----:B------:R-:W-:Y:S01]  /*5410*/  SHF.L.U32 R54, R2, 0x3, RZ ;  /* 0x0000000302367819 */ /* 0x000fe200000006ff */
[----:B------:R-:W-:Y:S01]  /*5420*/  @!P0 HADD2.F32 R9, -RZ, R5.H0_H0 ;  /* 0x20000005ff098230 */ /* 0x000fe20000004100 */
        /* <DEDUP_REMOVED lines=13> */
[----:B------:R-:W-:Y:S02]  /*5500*/  @!P0 SHF.R.U32.HI R11, RZ, 0x10, R19 ;  /* 0x00000010ff0b8819 */ /* 0x000fe40000011613 */
[----:B------:R-:W-:Y:S01]  /*5510*/  @!P0 HADD2.F32 R19, -RZ, R26.H0_H0 ;  /* 0x2000001aff138230 */ /* 0x000fe20000004100 */
[----:B------:R-:W-:Y:S02]  /*5520*/  SHF.L.U32 R2, R2, 0x1, RZ ;  /* 0x0000000102027819 */ /* 0x000fe400000006ff */
[--C-:B------:R-:W-:Y:S01]  /*5530*/  @!P0 SHF.R.U32.HI R53, RZ, 0x10, R63.reuse ;  /* 0x00000010ff358819 */ /* 0x100fe2000001163f */
[----:B------:R-:W-:Y:S01]  /*5540*/  @!P0 HADD2.F32 R11, -RZ, R11.H0_H0 ;  /* 0x2000000bff0b8230 */ /* 0x000fe20000004100 */
[----:B------:R-:W-:Y:S01]  /*5550*/  @!P0 SHF.R.U64 R49, R62, 0x10, R63 ;  /* 0x000000103e318819 */ /* 0x000fe2000000123f */
[----:B------:R1:W2:Y:S02]  /*5560*/  LDS.128 R56, [R2+0xa080] ;  /* 0x00a0800002387984 */ /* 0x0002a40000000c00 */
[----:B------:R-:W-:Y:S02]  /*5570*/  @!P0 HADD2.F32 R53, -RZ, R53.H0_H0 ;  /* 0x20000035ff358230 */ /* 0x000fe40000004100 */
        /* <DEDUP_REMOVED lines=14> */
[CC--:B------:R-:W-:Y:S02]  /*5660*/  @!P0 FMUL.FTZ R17, R14.reuse, R9.reuse ;  /* 0x000000090e118220 */ /* 0x0c0fe40000410000 */
[C---:B------:R-:W-:Y:S01]  /*5670*/  @!P0 FMUL.FTZ R3, R5.reuse, R9 ;  /* 0x0000000905038220 */ /* 0x040fe20000410000 */
[----:B------:R-:W-:Y:S01]  /*5680*/  @!P0 HADD2.F32 R18, -RZ, R13.H1_H1 ;  /* 0x3000000dff128230 */ /* 0x000fe20000004100 */
[-C--:B------:R-:W-:Y:S01]  /*5690*/  @!P0 FFMA.FTZ R65, R5, R16.reuse, -R17 ;  /* 0x0000001005418223 */ /* 0x080fe20000010811 */
[----:B------:R-:W-:Y:S01]  /*56a0*/  @!P0 HADD2.F32 R5, -RZ, R27.H1_H1 ;  /* 0x3000001bff058230 */ /* 0x000fe20000004100 */
[----:B------:R-:W-:Y:S01]  /*56b0*/  @!P0 FFMA.FTZ R3, R14, R16, R3 ;  /* 0x000000100e038223 */ /* 0x000fe20000010003 */
[----:B------:R-:W-:Y:S01]  /*56c0*/  @!P0 HADD2.F32 R16, -RZ, R13.H0_H0 ;  /* 0x2000000dff108230 */ /* 0x000fe20000004100 */
[----:B------:R-:W-:Y:S01]  /*56d0*/  @!P0 FMUL.FTZ R14, R18, R10 ;  /* 0x0000000a120e8220 */ /* 0x000fe20000410000 */
[----:B------:R-:W-:Y:S01]  /*56e0*/  @!P0 HADD2.F32 R17, -RZ, R77.H0_H0 ;  /* 0x2000004dff118230 */ /* 0x000fe20000004100 */
[----:B------:R-:W-:Y:S01]  /*56f0*/  @!P0 IMAD.MOV.U32 R13, RZ, RZ, R59 ;  /* 0x000000ffff0d8224 */ /* 0x000fe200078e003b */
[--C-:B------:R-:W-:Y:S01]  /*5700*/  @!P0 HADD2.F32 R9, -RZ, R6.reuse.H0_H0 ;  /* 0x20000006ff098230 */ /* 0x100fe20000004100 */
[----:B------:R-:W-:Y:S01]  /*5710*/  @!P0 F2FP.PACK_AB R2, R3, R2 ;  /* 0x000000020302823e */ /* 0x000fe200000000ff */
[----:B------:R-:W-:Y:S01]  /*5720*/  @!P0 HADD2.F32 R8, -RZ, R6.H1_H1 ;  /* 0x30000006ff088230 */ /* 0x000fe20000004100 */
[-C--:B------:R-:W-:Y:S01]  /*5730*/  @!P0 FMUL.FTZ R6, R16, R5.reuse ;  /* 0x0000000510068220 */ /* 0x080fe20000410000 */
[--C-:B------:R-:W-:Y:S01]  /*5740*/  @!P0 HADD2.F32 R50, -RZ, R13.reuse.H0_H0 ;  /* 0x2000000dff328230 */ /* 0x100fe20000004100 */
[C---:B------:R-:W-:Y:S01]  /*5750*/  @!P0 FMUL.FTZ R5, R9.reuse, R5 ;  /* 0x0000000509058220 */ /* 0x040fe20000410000 */
[----:B------:R-:W-:Y:S01]  /*5760*/  @!P0 MOV R56, R2 ;  /* 0x0000000200388202 */ /* 0x000fe20000000f00 */
[----:B------:R-:W-:Y:S01]  /*5770*/  @!P0 FFMA.FTZ R64, R9, R17, -R6 ;  /* 0x0000001109408223 */ /* 0x000fe20000010806 */
[----:B------:R-:W-:Y:S01]  /*5780*/  @!P0 HADD2.F32 R52, -RZ, R13.H1_H1 ;  /* 0x3000000dff348230 */ /* 0x000fe20000004100 */
[C---:B------:R-:W-:Y:S01]  /*5790*/  @!P0 FMUL.FTZ R6, R8.reuse, R10 ;  /* 0x0000000a08068220 */ /* 0x040fe20000410000 */
[----:B------:R-:W-:Y:S01]  /*57a0*/  @!P0 HADD2.F32 R10, -RZ, R37.H0_H0 ;  /* 0x20000025ff0a8230 */ /* 0x000fe20000004100 */
[----:B------:R-:W-:Y:S01]  /*57b0*/  @!P0 FFMA.FTZ R63, R8, R19, -R14 ;  /* 0x00000013083f8223 */ /* 0x000fe2000001080e */
[----:B------:R-:W-:Y:S01]  /*57c0*/  @!P0 MOV R8, R23 ;  /* 0x0000001700088202 */ /* 0x000fe20000000f00 */
[----:B------:R-:W-:Y:S01]  /*57d0*/  @!P0 FMUL.FTZ R14, R52, R11 ;  /* 0x0000000b340e8220 */ /* 0x000fe20000410000 */
[----:B------:R-:W-:Y:S01]  /*57e0*/  @!P0 HADD2.F32 R27, -RZ, R78.H0_H0 ;  /* 0x2000004eff1b8230 */ /* 0x000fe20000004100 */
[----:B------:R-:W-:Y:S02]  /*57f0*/  @!P0 FMUL.FTZ R13, R50, R10 ;  /* 0x0000000a320d8220 */ /* 0x000fe40000410000 */
[----:B------:R-:W-:Y:S01]  /*5800*/  @!P0 FFMA.FTZ R5, R16, R17, R5 ;  /* 0x0000001110058223 */ /* 0x000fe20000010005 */
[--C-:B------:R-:W-:Y:S01]  /*5810*/  @!P0 HADD2.F32 R9, -RZ, R8.reuse.H0_H0 ;  /* 0x20000008ff098230 */ /* 0x100fe20000004100 */
[----:B------:R-:W-:Y:S01]  /*5820*/  @!P0 FFMA.FTZ R6, R18, R19, R6 ;  /* 0x0000001312068223 */ /* 0x000fe20000010006 */
[----:B------:R-:W-:Y:S01]  /*5830*/  @!P0 HADD2.F32 R8, -RZ, R8.H1_H1 ;  /* 0x30000008ff088230 */ /* 0x000fe20000004100 */
[----:B------:R-:W-:Y:S02]  /*5840*/  @!P0 F2FP.PACK_AB R16, R63, R64 ;  /* 0x000000403f10823e */ /* 0x000fe400000000ff */
[C---:B------:R-:W-:Y:S01]  /*5850*/  @!P0 FFMA.FTZ R62, R9.reuse, R51, -R13 ;  /* 0x00000033093e8223 */ /* 0x040fe2000001080d */
[----:B------:R-:W-:Y:S01]  /*5860*/  @!P0 MOV R13, R58 ;  /* 0x0000003a000d8202 */ /* 0x000fe20000000f00 */
[----:B------:R-:W-:Y:S01]  /*5870*/  @!P0 FMUL.FTZ R10, R9, R10 ;  /* 0x0000000a090a8220 */ /* 0x000fe20000410000 */
[----:B------:R-:W-:Y:S01]  /*5880*/  @!P0 MOV R21, R16 ;  /* 0x0000001000158202 */ /* 0x000fe20000000f00 */
[----:B------:R-:W-:Y:S01]  /*5890*/  @!P0 IMAD.MOV.U32 R9, RZ, RZ, R22 ;  /* 0x000000ffff098224 */ /* 0x000fe200078e0016 */
[----:B------:R-:W-:Y:S01]  /*58a0*/  @!P0 F2FP.PACK_AB R5, R6, R5 ;  /* 0x000000050605823e */ /* 0x000fe200000000ff */
[C---:B------:R-:W-:Y:S01]  /*58b0*/  @!P0 FMUL.FTZ R11, R8.reuse, R11 ;  /* 0x0000000b080b8220 */ /* 0x040fe20000410000 */
[----:B------:R-:W-:Y:S01]  /*58c0*/  @!P0 HADD2.F32 R26, -RZ, R13.H0_H0 ;  /* 0x2000000dff1a8230 */ /* 0x000fe20000004100 */
[----:B------:R-:W-:Y:S01]  /*58d0*/  @!P0 FFMA.FTZ R61, R8, R53, -R14 ;  /* 0x00000035083d8223 */ /* 0x000fe2000001080e */
[----:B------:R-:W-:Y:S01]  /*58e0*/  @!P0 HADD2.F32 R8, -RZ, R37.H1_H1 ;  /* 0x30000025ff088230 */ /* 0x000fe20000004100 */
[----:B------:R-:W-:Y:S01]  /*58f0*/  @!P0 IMAD.MOV.U32 R57, RZ, RZ, R5 ;  /* 0x000000ffff398224 */ /* 0x000fe200078e0005 */
[----:B------:R-:W-:Y:S02]  /*5900*/  @!P0 HADD2.F32 R14, -RZ, R9.H0_H0 ;  /* 0x20000009ff0e8230 */ /* 0x000fe40000004100 */
[----:B------:R-:W-:Y:S02]  /*5910*/  @!P0 HADD2.F32 R37, -RZ, R13.H1_H1 ;  /* 0x3000000dff258230 */ /* 0x000fe40000004100 */
[----:B------:R-:W-:Y:S01]  /*5920*/  @!P0 HADD2.F32 R13, -RZ, R9.H1_H1 ;  /* 0x30000009ff0d8230 */ /* 0x000fe20000004100 */
[-C--:B------:R-:W-:Y:S02]  /*5930*/  @!P0 FMUL.FTZ R9, R26, R8.reuse ;  /* 0x000000081a098220 */ /* 0x080fe40000410000 */
[C---:B------:R-:W-:Y:S02]  /*5940*/  @!P0 FMUL.FTZ R8, R14.reuse, R8 ;  /* 0x000000080e088220 */ /* 0x040fe40000410000 */
[----:B------:R-:W-:Y:S01]  /*5950*/  @!P0 FFMA.FTZ R60, R14, R27, -R9 ;  /* 0x0000001b0e3c8223 */ /* 0x000fe20000010809 */
[----:B------:R-:W-:Y:S01]  /*5960*/  @!P0 F2FP.PACK_AB R14, R61, R62 ;  /* 0x0000003e3d0e823e */ /* 0x000fe200000000ff */
[----:B------:R-:W-:Y:S02]  /*5970*/  @!P0 FMUL.FTZ R9, R13, R15 ;  /* 0x0000000f0d098220 */ /* 0x000fe40000410000 */
[----:B------:R-:W-:Y:S01]  /*5980*/  @!P0 FFMA.FTZ R8, R26, R27, R8 ;  /* 0x0000001b1a088223 */ /* 0x000fe20000010008 */
[----:B------:R-:W-:Y:S01]  /*5990*/  @!P0 MOV R23, R14 ;  /* 0x0000000e00178202 */ /* 0x000fe20000000f00 */
[----:B------:R-:W-:Y:S01]  /*59a0*/  @!P0 FMUL.FTZ R55, R37, R15 ;  /* 0x0000000f25378220 */ /* 0x000fe20000410000 */
[----:B------:R-:W-:Y:S01]  /*59b0*/  @!P0 F2FP.PACK_AB R15, R65, R66 ;  /* 0x00000042410f823e */ /* 0x000fe200000000ff */
[----:B------:R-:W-:Y:S02]  /*59c0*/  @!P0 FFMA.FTZ R9, R37, R49, R9 ;  /* 0x0000003125098223 */ /* 0x000fe40000010009 */
[----:B------:R-:W-:Y:S01]  /*59d0*/  @!P0 FFMA.FTZ R10, R50, R51, R10 ;  /* 0x00000033320a8223 */ /* 0x000fe2000001000a */
[----:B------:R-:W-:Y:S01]  /*59e0*/  @!P0 MOV R20, R15 ;  /* 0x0000000f00148202 */ /* 0x000fe20000000f00 */
        /* <DEDUP_REMOVED lines=14> */
.L_x_1161:
[----:B-123--:R-:W-:Y:S05]  /*5ad0*/  BSYNC B1 ;  /* 0x0000000000017941 */ /* 0x00efea0003800000 */
.L_x_1160:
[----:B------:R1:W2:Y:S04]  /*5ae0*/  SHFL.IDX PT, R51, R99, 0x1, 0x181f ;  /* 0x00381f0063337f89 */ /* 0x0002a800000e0000 */
[----:B------:R1:W3:Y:S01]  /*5af0*/  SHFL.IDX PT, R50, R100, 0x1, 0x181f ;  /* 0x00381f0064327f89 */ /* 0x0002e200000e0000 */
[----:B------:R-:W-:-:S05]  /*5b00*/  @P5 BRA `(.L_x_1149) ;  /* 0x0000130000005947 */ /* 0x000fca0003800000 */
[----:B------:R-:W-:Y:S01]  /*5b10*/  ISETP.GE.AND P0, PT, R24, c[0x0][0x1d4], PT ;  /* 0x0000750018007a0c */ /* 0x000fe20003f06270 */
[----:B------:R-:W-:Y:S01]  /*5b20*/  @!UPT UIADD3 URZ, URZ, URZ, URZ ;  /* 0x0000003f3f3ff290 */ /* 0x000fe2000fffe03f */
[----:B------:R-:W-:Y:S11]  /*5b30*/  BSSY B0, `(.L_x_1164) ;  /* 0x0000078000007945 */ /* 0x000ff60003800000 */
[----:B------:R-:W-:-:S05]  /*5b40*/  @P0 BRA `(.L_x_1165) ;  /* 0x0000076000000947 */ /* 0x000fca0003800000 */
[----:B------:R-:W-:Y:S01]  /*5b50*/  SEL R2, R86, R85, !P1 ;  /* 0x0000005556027207 */ /* 0x000fe20004800000 */
[----:B------:R-:W4:Y:S01]  /*5b60*/  LDS.128 R16, [R151+0xa080] ;  /* 0x00a0800097107984 */ /* 0x000f220000000c00 */
        /* <DEDUP_REMOVED lines=10> */
[----:B------:R-:W-:Y:S02]  /*5c10*/  LEA.HI R3, R3, R2, RZ, 0x3 ;  /* 0x0000000203037211 */ /* 0x000fe400078f18ff */
[----:B------:R-:W-:Y:S02]  /*5c20*/  @!P0 SHF.R.U64 R20, R68, 0x10, R69 ;  /* 0x0000001044148819 */ /* 0x000fe40000001245 */
[----:B------:R-:W-:Y:S02]  /*5c30*/  SHF.R.S32.HI R2, RZ, 0x3, R3 ;  /* 0x00000003ff027819 */ /* 0x000fe40000011403 */
[----:B------:R-:W-:Y:S01]  /*5c40*/  LOP3.LUT R3, R118, 0x38, R49, 0xf8, !PT ;  /* 0x0000003876037812 */ /* 0x000fe200078ef831 */
[----:B------:R-:W-:Y:S01]  /*5c50*/  @!P0 HADD2.F32 R20, -RZ, R20.H0_H0 ;  /* 0x20000014ff148230 */ /* 0x000fe20000004100 */
[----:B------:R-:W-:Y:S01]  /*5c60*/  @!P0 SHF.R.U32.HI R10, RZ, 0x10, R29 ;  /* 0x00000010ff0a8819 */ /* 0x000fe2000001161d */
[----:B------:R-:W-:Y:S01]  /*5c70*/  IMAD R2, R2, 0xc00, R12 ;  /* 0x00000c0002027824 */ /* 0x000fe200078e020c */
[----:B------:R-:W-:Y:S02]  /*5c80*/  LOP3.LUT R3, R3, R157, RZ, 0x3c, !PT ;  /* 0x0000009d03037212 */ /* 0x000fe400078e3cff */
[----:B------:R-:W-:Y:S01]  /*5c90*/  @!P0 SHF.R.U32.HI R23, RZ, 0x10, R69 ;  /* 0x00000010ff178819 */ /* 0x000fe20000011645 */
[----:B------:R-:W-:Y:S01]  /*5ca0*/  @!P0 HADD2.F32 R10, -RZ, R10.H0_H0 ;  /* 0x2000000aff0a8230 */ /* 0x000fe20000004100 */
[----:B------:R-:W-:Y:S01]  /*5cb0*/  @!P0 SHF.R.U32.HI R11, RZ, 0x10, R31 ;  /* 0x00000010ff0b8819 */ /* 0x000fe2000001161f */
[----:B------:R-:W-:Y:S01]  /*5cc0*/  IMAD.IADD R2, R2, 0x1, R3 ;  /* 0x0000000102027824 */ /* 0x000fe200078e0203 */
[----:B------:R-:W-:Y:S01]  /*5cd0*/  @!P0 HADD2.F32 R3, -RZ, R43.H0_H0 ;  /* 0x2000002bff038230 */ /* 0x000fe20000004100 */
[----:B------:R-:W-:Y:S01]  /*5ce0*/  @!P0 SHF.R.U64 R15, R30, 0x10, R31 ;  /* 0x000000101e0f8819 */ /* 0x000fe2000000121f */
[----:B------:R-:W-:Y:S01]  /*5cf0*/  @!P0 HADD2.F32 R23, -RZ, R23.H0_H0 ;  /* 0x20000017ff178230 */ /* 0x000fe20000004100 */
[--C-:B------:R-:W-:Y:S01]  /*5d00*/  @!P0 SHF.R.U32.HI R26, RZ, 0x10, R71.reuse ;  /* 0x00000010ff1a8819 */ /* 0x100fe20000011647 */
[----:B------:R-:W-:Y:S01]  /*5d10*/  @!P0 HADD2.F32 R31, -RZ, R79.H1_H1 ;  /* 0x3000004fff1f8230 */ /* 0x000fe20000004100 */
[----:B------:R-:W-:Y:S01]  /*5d20*/  SHF.L.U32 R2, R2, 0x1, RZ ;  /* 0x0000000102027819 */ /* 0x000fe200000006ff */
[----:B------:R-:W-:Y:S01]  /*5d30*/  @!P0 HADD2.F32 R11, -RZ, R11.H0_H0 ;  /* 0x2000000bff0b8230 */ /* 0x000fe20000004100 */
[----:B------:R-:W-:Y:S01]  /*5d40*/  @!P0 SHF.R.U64 R29, R70, 0x10, R71 ;  /* 0x00000010461d8819 */ /* 0x000fe20000001247 */
[----:B------:R-:W-:Y:S02]  /*5d50*/  @!P0 HADD2.F32 R15, -RZ, R15.H0_H0 ;  /* 0x2000000fff0f8230 */ /* 0x000fe40000004100 */
[----:B------:R4:W5:Y:S02]  /*5d60*/  LDS.128 R52, [R2+0xa080] ;  /* 0x00a0800002347984 */ /* 0x0009640000000c00 */
[----:B------:R-:W-:Y:S01]  /*5d70*/  @!P0 HADD2.F32 R29, -RZ, R29.H0_H0 ;  /* 0x2000001dff1d8230 */ /* 0x000fe20000004100 */
[----:B----4-:R-:W-:Y:S05]  /*5d80*/  @!P0 IMAD.MOV.U32 R2, RZ, RZ, R16 ;  /* 0x000000ffff028224 */ /* 0x010fea00078e0010 */
[--C-:B------:R-:W-:Y:S02]  /*5d90*/  @!P0 HADD2.F32 R6, -RZ, R2.reuse.H0_H0 ;  /* 0x20000002ff068230 */ /* 0x100fe40000004100 */
[----:B------:R-:W-:Y:S03]  /*5da0*/  @!P0 HADD2.F32 R5, -RZ, R2.H1_H1 ;  /* 0x30000002ff058230 */ /* 0x000fe60000004100 */
[-C--:B------:R-:W-:Y:S01]  /*5db0*/  @!P0 FMUL.FTZ R2, R6, R3.reuse ;  /* 0x0000000306028220 */ /* 0x080fe20000410000 */
[----:B-----5:R-:W-:Y:S05]  /*5dc0*/  @!P0 MOV R14, R52 ;  /* 0x00000034000e8202 */ /* 0x020fea0000000f00 */
[--C-:B------:R-:W-:Y:S02]  /*5dd0*/  @!P0 HADD2.F32 R9, -RZ, R14.reuse.H0_H0 ;  /* 0x2000000eff098230 */ /* 0x100fe40000004100 */
[----:B------:R-:W-:Y:S03]  /*5de0*/  @!P0 HADD2.F32 R14, -RZ, R14.H1_H1 ;  /* 0x3000000eff0e8230 */ /* 0x000fe60000004100 */
[----:B------:R-:W-:Y:S02]  /*5df0*/  @!P0 FMUL.FTZ R22, R9, R3 ;  /* 0x0000000309168220 */ /* 0x000fe40000410000 */
[-C--:B------:R-:W-:Y:S02]  /*5e00*/  @!P0 FMUL.FTZ R21, R14, R8.reuse ;  /* 0x000000080e158220 */ /* 0x080fe40000410000 */
[----:B------:R-:W-:Y:S02]  /*5e10*/  @!P0 FMUL.FTZ R3, R5, R8 ;  /* 0x0000000805038220 */ /* 0x000fe40000410000 */
[----:B------:R-:W-:Y:S02]  /*5e20*/  @!P0 IMAD.MOV.U32 R8, RZ, RZ, R53 ;  /* 0x000000ffff088224 */ /* 0x000fe400078e0035 */
[-C--:B------:R-:W-:Y:S02]  /*5e30*/  @!P0 FFMA.FTZ R2, R9, R13.reuse, R2 ;  /* 0x0000000d09028223 */ /* 0x080fe40000010002 */
[----:B------:R-:W-:Y:S01]  /*5e40*/  @!P0 FFMA.FTZ R62, R6, R13, -R22 ;  /* 0x0000000d063e8223 */ /* 0x000fe20000010816 */
[----:B------:R-:W-:Y:S01]  /*5e50*/  @!P0 MOV R6, R17 ;  /* 0x0000001100068202 */ /* 0x000fe20000000f00 */
[-C--:B------:R-:W-:Y:S01]  /*5e60*/  @!P0 FFMA.FTZ R61, R5, R20.reuse, -R21 ;  /* 0x00000014053d8223 */ /* 0x080fe20000010815 */
[----:B------:R-:W-:Y:S01]  /*5e70*/  @!P0 HADD2.F32 R5, -RZ, R43.H1_H1 ;  /* 0x3000002bff058230 */ /* 0x000fe20000004100 */
[----:B------:R-:W-:Y:S01]  /*5e80*/  @!P0 FFMA.FTZ R3, R14, R20, R3 ;  /* 0x000000140e038223 */ /* 0x000fe20000010003 */
[--C-:B------:R-:W-:Y:S01]  /*5e90*/  @!P0 HADD2.F32 R20, -RZ, R8.reuse.H0_H0 ;  /* 0x20000008ff148230 */ /* 0x100fe20000004100 */
[----:B------:R-:W-:Y:S01]  /*5ea0*/  @!P0 IMAD.MOV.U32 R13, RZ, RZ, R55 ;  /* 0x000000ffff0d8224 */ /* 0x000fe200078e0037 */
[----:B------:R-:W-:Y:S02]  /*5eb0*/  @!P0 HADD2.F32 R22, -RZ, R8.H1_H1 ;  /* 0x30000008ff168230 */ /* 0x000fe40000004100 */
[----:B------:R-:W-:Y:S01]  /*5ec0*/  @!P0 HADD2.F32 R21, -RZ, R79.H0_H0 ;  /* 0x2000004fff158230 */ /* 0x000fe20000004100 */
[----:B------:R-:W-:Y:S01]  /*5ed0*/  @!P0 F2FP.PACK_AB R2, R3, R2 ;  /* 0x000000020302823e */ /* 0x000fe200000000ff */
[--C-:B------:R-:W-:Y:S01]  /*5ee0*/  @!P0 HADD2.F32 R9, -RZ, R6.reuse.H0_H0 ;  /* 0x20000006ff098230 */ /* 0x100fe20000004100 */
[----:B------:R-:W-:Y:S01]  /*5ef0*/  @!P0 FMUL.FTZ R14, R22, R10 ;  /* 0x0000000a160e8220 */ /* 0x000fe20000410000 */
[----:B------:R-:W-:Y:S01]  /*5f00*/  @!P0 HADD2.F32 R8, -RZ, R6.H1_H1 ;  /* 0x30000006ff088230 */ /* 0x000fe20000004100 */
[-C--:B------:R-:W-:Y:S01]  /*5f10*/  @!P0 FMUL.FTZ R6, R20, R5.reuse ;  /* 0x0000000514068220 */ /* 0x080fe20000410000 */
[----:B------:R-:W-:Y:S01]  /*5f20*/  @!P0 MOV R52, R2 ;  /* 0x0000000200348202 */ /* 0x000fe20000000f00 */
[C---:B------:R-:W-:Y:S01]  /*5f30*/  @!P0 FMUL.FTZ R5, R9.reuse, R5 ;  /* 0x0000000509058220 */ /* 0x040fe20000410000 */
[--C-:B------:R-:W-:Y:S01]  /*5f40*/  @!P0 HADD2.F32 R30, -RZ, R13.reuse.H0_H0 ;  /* 0x2000000dff1e8230 */ /* 0x100fe20000004100 */
        /* <DEDUP_REMOVED lines=35> */
[C---:B------:R-:W-:Y:S01]  /*6180*/  @!P0 FMUL.FTZ R44, R28.reuse, R15 ;  /* 0x0000000f1c2c8220 */ /* 0x040fe20000410000 */
        /* <DEDUP_REMOVED lines=12> */
[C---:B---3--:R-:W-:Y:S04]  /*6250*/  LEA R2, P0, R113.reuse, R50, 0x1 ;  /* 0x0000003271027211 */ /* 0x048fe800078008ff */
[----:B--2---:R-:W-:Y:S02]  /*6260*/  LEA.HI.X R3, R113, R51, R133, 0x1, P0 ;  /* 0x0000003371037211 */ /* 0x004fe400000f0c85 */
[C---:B------:R-:W-:Y:S03]  /*6270*/  ISETP.GE.AND P0, PT, R49.reuse, c[0x0][0x1d4], PT ;  /* 0x0000750031007a0c */ /* 0x040fe60003f06270 */
[----:B------:R2:W-:Y:S10]  /*6280*/  ST.E.128 [R2.64], R16 ;  /* 0x0000001002007985 */ /* 0x0005f4000c101d0e */
[----:B------:R-:W-:Y:S05]  /*6290*/  @!P0 IMAD.WIDE R8, R49, 0x2, R50 ;  /* 0x0000000231088825 */ /* 0x000fea00078e0232 */
[----:B------:R2:W-:Y:S02]  /*62a0*/  @!P0 ST.E.128 [R8.64], R52 ;  /* 0x0000003408008985 */ /* 0x0005e4000c101d0e */
.L_x_1165:
[----:B------:R-:W-:Y:S05]  /*62b0*/  BSYNC B0 ;  /* 0x0000000000007941 */ /* 0x000fea0003800000 */
.L_x_1164:
[----:B------:R-:W-:Y:S11]  /*62c0*/  ISETP.GE.AND P0, PT, R36, c[0x0][0x1d4], PT ;  /* 0x0000750024007a0c */ /* 0x000ff60003f06270 */
[----:B------:R-:W-:Y:S02]  /*62d0*/  @!UPT UIADD3 URZ, URZ, URZ, URZ ;  /* 0x0000003f3f3ff290 */ /* 0x000fe4000fffe03f */
[----:B------:R-:W-:-:S05]  /*62e0*/  @P0 BRA `(.L_x_1149) ;  /* 0x00000b2000000947 */ /* 0x000fca0003800000 */
[----:B--2---:R-:W-:Y:S01]  /*62f0*/  SEL R2, R86, R85, !P2 ;  /* 0x0000005556027207 */ /* 0x004fe20005000000 */
[----:B------:R-:W2:Y:S01]  /*6300*/  LDS.128 R16, [R149+0xa080] ;  /* 0x00a0800095107984 */ /* 0x000ea20000000c00 */
[C---:B---3--:R-:W-:Y:S02]  /*6310*/  LEA R56, P0, R112.reuse, R50, 0x1 ;  /* 0x0000003270387211 */ /* 0x048fe400078008ff */
[----:B------:R-:W-:Y:S02]  /*6320*/  SHF.R.S32.HI R3, RZ, 0x1f, R2 ;  /* 0x0000001fff037819 */ /* 0x000fe40000011402 */
[----:B------:R-:W-:Y:S02]  /*6330*/  LEA.HI.X R57, R112, R51, R131, 0x1, P0 ;  /* 0x0000003370397211 */ /* 0x000fe400000f0c83 */
[----:B------:R-:W-:Y:S02]  /*6340*/  LEA.HI R2, R3, R2, RZ, 0x4 ;  /* 0x0000000203027211 */ /* 0x000fe400078f20ff */
[----:B------:R-:W-:Y:S02]  /*6350*/  ISETP.GE.AND P0, PT, R36, c[0x0][0x27c], PT ;  /* 0x00009f0024007a0c */ /* 0x000fe40003f06270 */
[----:B------:R-:W-:Y:S04]  /*6360*/  LEA.HI.SX32 R2, R2, R83, 0x1c ;  /* 0x0000005302027211 */ /* 0x000fe800078fe2ff */
[----:B------:R-:W-:Y:S02]  /*6370*/  SHF.R.S32.HI R3, RZ, 0x1f, R2 ;  /* 0x0000001fff037819 */ /* 0x000fe40000011402 */
[----:B------:R-:W-:Y:S02]  /*6380*/  SHF.L.U32 R37, R2, 0x3, RZ ;  /* 0x0000000302257819 */ /* 0x000fe400000006ff */
[----:B------:R-:W-:Y:S03]  /*6390*/  LEA.HI R3, R3, R2, RZ, 0x3 ;  /* 0x0000000203037211 */ /* 0x000fe600078f18ff */
[----:B------:R-:W-:Y:S01]  /*63a0*/  @!P0 SHF.R.U64 R5, R32, 0x10, R33 ;  /* 0x0000001020058819 */ /* 0x000fe20000001221 */
[----:B------:R-:W-:Y:S01]  /*63b0*/  @!P0 HADD2.F32 R13, -RZ, R80.H1_H1 ;  /* 0x30000050ff0d8230 */ /* 0x000fe20000004100 */
[----:B------:R-:W-:Y:S01]  /*63c0*/  SHF.R.S32.HI R2, RZ, 0x3, R3 ;  /* 0x00000003ff027819 */ /* 0x000fe20000011403 */
[----:B------:R-:W-:Y:S01]  /*63d0*/  @!P0 HADD2.F32 R31, -RZ, R81.H1_H1 ;  /* 0x30000051ff1f8230 */ /* 0x000fe20000004100 */
[----:B------:R-:W-:Y:S01]  /*63e0*/  LOP3.LUT R3, R118, 0x38, R37, 0xf8, !PT ;  /* 0x0000003876037812 */ /* 0x000fe200078ef825 */
[----:B------:R-:W-:Y:S01]  /*63f0*/  @!P0 HADD2.F32 R27, -RZ, R82.H0_H0 ;  /* 0x20000052ff1b8230 */ /* 0x000fe20000004100 */
[----:B------:R-:W-:Y:S01]  /*6400*/  @!P0 SHF.R.U32.HI R8, RZ, 0x10, R33 ;  /* 0x00000010ff088819 */ /* 0x000fe20000011621 */
[----:B------:R-:W-:Y:S01]  /*6410*/  IMAD R2, R2, 0xc00, R12 ;  /* 0x00000c0002027824 */ /* 0x000fe200078e020c */
[----:B------:R-:W-:Y:S01]  /*6420*/  LOP3.LUT R3, R3, R157, RZ, 0x3c, !PT ;  /* 0x0000009d03037212 */ /* 0x000fe200078e3cff */
[----:B------:R-:W-:Y:S01]  /*6430*/  @!P0 HADD2.F32 R9, -RZ, R5.H0_H0 ;  /* 0x20000005ff098230 */ /* 0x000fe20000004100 */
[--C-:B------:R-:W-:Y:S02]  /*6440*/  @!P0 SHF.R.U32.HI R11, RZ, 0x10, R35.reuse ;  /* 0x00000010ff0b8819 */ /* 0x100fe40000011623 */
[----:B------:R-:W-:Y:S01]  /*6450*/  @!P0 SHF.R.U64 R15, R34, 0x10, R35 ;  /* 0x00000010220f8819 */ /* 0x000fe20000001223 */
[----:B------:R-:W-:Y:S01]  /*6460*/  IMAD.IADD R2, R2, 0x1, R3 ;  /* 0x0000000102027824 */ /* 0x000fe200078e0203 */
[----:B------:R-:W-:Y:S01]  /*6470*/  @!P0 HADD2.F32 R3, -RZ, R46.H0_H0 ;  /* 0x2000002eff038230 */ /* 0x000fe20000004100 */
[--C-:B------:R-:W-:Y:S01]  /*6480*/  @!P0 SHF.R.U64 R20, R72, 0x10, R73.reuse ;  /* 0x0000001048148819 */ /* 0x100fe20000001249 */
[----:B------:R-:W-:Y:S01]  /*6490*/  @!P0 HADD2.F32 R11, -RZ, R11.H0_H0 ;  /* 0x2000000bff0b8230 */ /* 0x000fe20000004100 */
[----:B------:R-:W-:Y:S01]  /*64a0*/  @!P0 SHF.R.U32.HI R23, RZ, 0x10, R73 ;  /* 0x00000010ff178819 */ /* 0x000fe20000011649 */
[----:B------:R-:W-:Y:S01]  /*64b0*/  @!P0 HADD2.F32 R15, -RZ, R15.H0_H0 ;  /* 0x2000000fff0f8230 */ /* 0x000fe20000004100 */
[----:B------:R-:W-:Y:S01]  /*64c0*/  SHF.L.U32 R2, R2, 0x1, RZ ;  /* 0x0000000102027819 */ /* 0x000fe200000006ff */
[----:B------:R-:W-:Y:S01]  /*64d0*/  @!P0 HADD2.F32 R20, -RZ, R20.H0_H0 ;  /* 0x20000014ff148230 */ /* 0x000fe20000004100 */
[--C-:B------:R-:W-:Y:S01]  /*64e0*/  @!P0 SHF.R.U32.HI R33, RZ, 0x10, R75.reuse ;  /* 0x00000010ff218819 */ /* 0x100fe2000001164b */
[----:B------:R-:W-:Y:S01]  /*64f0*/  @!P0 HADD2.F32 R23, -RZ, R23.H0_H0 ;  /* 0x20000017ff178230 */ /* 0x000fe20000004100 */
[----:B------:R-:W-:Y:S01]  /*6500*/  @!P0 SHF.R.U64 R29, R74, 0x10, R75 ;  /* 0x000000104a1d8819 */ /* 0x000fe2000000124b */
[----:B------:R2:W3:Y:S02]  /*6510*/  LDS.128 R52, [R2+0xa080] ;  /* 0x00a0800002347984 */ /* 0x0004e40000000c00 */
[----:B------:R-:W-:Y:S02]  /*6520*/  @!P0 HADD2.F32 R33, -RZ, R33.H0_H0 ;  /* 0x20000021ff218230 */ /* 0x000fe40000004100 */
[----:B------:R-:W-:Y:S01]  /*6530*/  @!P0 HADD2.F32 R29, -RZ, R29.H0_H0 ;  /* 0x2000001dff1d8230 */ /* 0x000fe20000004100 */
[----:B--2---:R-:W-:Y:S05]  /*6540*/  @!P0 IMAD.MOV.U32 R2, RZ, RZ, R16 ;  /* 0x000000ffff028224 */ /* 0x004fea00078e0010 */
[--C-:B------:R-:W-:Y:S02]  /*6550*/  @!P0 HADD2.F32 R6, -RZ, R2.reuse.H0_H0 ;  /* 0x20000002ff068230 */ /* 0x100fe40000004100 */
[----:B------:R-:W-:Y:S03]  /*6560*/  @!P0 HADD2.F32 R5, -RZ, R2.H1_H1 ;  /* 0x30000002ff058230 */ /* 0x000fe60000004100 */
[-C--:B------:R-:W-:Y:S01]  /*6570*/  @!P0 FMUL.FTZ R2, R6, R3.reuse ;  /* 0x0000000306028220 */ /* 0x080fe20000410000 */
[----:B---3--:R-:W-:Y:S05]  /*6580*/  @!P0 MOV R14, R52 ;  /* 0x00000034000e8202 */ /* 0x008fea0000000f00 */
        /* <DEDUP_REMOVED lines=14> */
[--C-:B------:R-:W-:Y:S02]  /*6670*/  @!P0 HADD2.F32 R20, -RZ, R13.reuse.H0_H0 ;  /* 0x2000000dff148230 */ /* 0x100fe40000004100 */
[----:B------:R-:W-:Y:S01]  /*6680*/  @!P0 HADD2.F32 R22, -RZ, R13.H1_H1 ;  /* 0x3000000dff168230 */ /* 0x000fe20000004100 */
[----:B------:R-:W-:Y:S01]  /*6690*/  @!P0 IMAD.MOV.U32 R13, RZ, RZ, R55 ;  /* 0x000000ffff0d8224 */ /* 0x000fe200078e0037 */
[----:B------:R-:W-:Y:S01]  /*66a0*/  @!P0 HADD2.F32 R21, -RZ, R81.H0_H0 ;  /* 0x20000051ff158230 */ /* 0x000fe20000004100 */
[----:B------:R-:W-:Y:S01]  /*66b0*/  @!P0 F2FP.PACK_AB R2, R3, R2 ;  /* 0x000000020302823e */ /* 0x000fe200000000ff */
[----:B------:R-:W-:Y:S01]  /*66c0*/  @!P0 HADD2.F32 R9, -RZ, R6.H0_H0 ;  /* 0x20000006ff098230 */ /* 0x000fe20000004100 */
[----:B------:R-:W-:Y:S01]  /*66d0*/  @!P0 FMUL.FTZ R6, R20, R5 ;  /* 0x0000000514068220 */ /* 0x000fe20000410000 */
[--C-:B------:R-:W-:Y:S01]  /*66e0*/  @!P0 HADD2.F32 R30, -RZ, R13.reuse.H0_H0 ;  /* 0x2000000dff1e8230 */ /* 0x100fe20000004100 */
[----:B------:R-:W-:Y:S01]  /*66f0*/  @!P0 FMUL.FTZ R14, R22, R10 ;  /* 0x0000000a160e8220 */ /* 0x000fe20000410000 */
[----:B------:R-:W-:Y:S01]  /*6700*/  @!P0 HADD2.F32 R32, -RZ, R13.H1_H1 ;  /* 0x3000000dff208230 */ /* 0x000fe20000004100 */
[C---:B------:R-:W-:Y:S01]  /*6710*/  @!P0 FFMA.FTZ R49, R9.reuse, R21, -R6 ;  /* 0x0000001509318223 */ /* 0x040fe20000010806 */
[----:B------:R-:W-:Y:S01]  /*6720*/  @!P0 MOV R52, R2 ;  /* 0x0000000200348202 */ /* 0x000fe20000000f00 */
[C---:B------:R-:W-:Y:S01]  /*6730*/  @!P0 FMUL.FTZ R6, R8.reuse, R10 ;  /* 0x0000000a08068220 */ /* 0x040fe20000410000 */
[----:B------:R-:W-:Y:S01]  /*6740*/  @!P0 HADD2.F32 R10, -RZ, R47.H0_H0 ;  /* 0x2000002fff0a8230 */ /* 0x000fe20000004100 */
[----:B------:R-:W-:Y:S01]  /*6750*/  @!P0 FFMA.FTZ R46, R8, R23, -R14 ;  /* 0x00000017082e8223 */ /* 0x000fe2000001080e */
[----:B------:R-:W-:Y:S01]  /*6760*/  @!P0 MOV R8, R19 ;  /* 0x0000001300088202 */ /* 0x000fe20000000f00 */
[----:B------:R-:W-:Y:S02]  /*6770*/  @!P0 FMUL.FTZ R5, R9, R5 ;  /* 0x0000000509058220 */ /* 0x000fe40000410000 */
[----:B------:R-:W-:Y:S02]  /*6780*/  @!P0 FMUL.FTZ R13, R30, R10 ;  /* 0x0000000a1e0d8220 */ /* 0x000fe40000410000 */
[----:B------:R-:W-:Y:S01]  /*6790*/  @!P0 FMUL.FTZ R14, R32, R11 ;  /* 0x0000000b200e8220 */ /* 0x000fe20000410000 */
[--C-:B------:R-:W-:Y:S01]  /*67a0*/  @!P0 HADD2.F32 R9, -RZ, R8.reuse.H0_H0 ;  /* 0x20000008ff098230 */ /* 0x100fe20000004100 */
[----:B------:R-:W-:Y:S01]  /*67b0*/  @!P0 FFMA.FTZ R5, R20, R21, R5 ;  /* 0x0000001514058223 */ /* 0x000fe20000010005 */
[----:B------:R-:W-:Y:S01]  /*67c0*/  @!P0 F2FP.PACK_AB R20, R46, R49 ;  /* 0x000000312e14823e */ /* 0x000fe200000000ff */
[----:B------:R-:W-:Y:S01]  /*67d0*/  @!P0 FFMA.FTZ R6, R22, R23, R6 ;  /* 0x0000001716068223 */ /* 0x000fe20000010006 */
[----:B------:R-:W-:Y:S01]  /*67e0*/  @!P0 HADD2.F32 R8, -RZ, R8.H1_H1 ;  /* 0x30000008ff088230 */ /* 0x000fe20000004100 */
        /* <DEDUP_REMOVED lines=11> */
[----:B------:R-:W-:Y:S02]  /*68a0*/  @!P0 HADD2.F32 R28, -RZ, R13.H1_H1 ;  /* 0x3000000dff1c8230 */ /* 0x000fe40000004100 */
[--C-:B------:R-:W-:Y:S02]  /*68b0*/  @!P0 HADD2.F32 R14, -RZ, R9.reuse.H0_H0 ;  /* 0x20000009ff0e8230 */ /* 0x100fe40000004100 */
[----:B------:R-:W-:Y:S01]  /*68c0*/  @!P0 HADD2.F32 R13, -RZ, R9.H1_H1 ;  /* 0x30000009ff0d8230 */ /* 0x000fe20000004100 */
[-C--:B------:R-:W-:Y:S02]  /*68d0*/  @!P0 FMUL.FTZ R9, R26, R8.reuse ;  /* 0x000000081a098220 */ /* 0x080fe40000410000 */
[----:B------:R-:W-:Y:S02]  /*68e0*/  @!P0 FMUL.FTZ R34, R28, R15 ;  /* 0x0000000f1c228220 */ /* 0x000fe40000410000 */
[C---:B------:R-:W-:Y:S02]  /*68f0*/  @!P0 FFMA.FTZ R35, R14.reuse, R27, -R9 ;  /* 0x0000001b0e238223 */ /* 0x040fe40000010809 */
[----:B------:R-:W-:Y:S02]  /*6900*/  @!P0 FFMA.FTZ R34, R13, R29, -R34 ;  /* 0x0000001d0d228223 */ /* 0x000fe40000010822 */
[----:B------:R-:W-:Y:S01]  /*6910*/  @!P0 FMUL.FTZ R8, R14, R8 ;  /* 0x000000080e088220 */ /* 0x000fe20000410000 */
[----:B------:R-:W-:Y:S01]  /*6920*/  @!P0 F2FP.PACK_AB R14, R43, R44 ;  /* 0x0000002c2b0e823e */ /* 0x000fe200000000ff */
[----:B------:R-:W-:Y:S01]  /*6930*/  @!P0 FMUL.FTZ R9, R13, R15 ;  /* 0x0000000f0d098220 */ /* 0x000fe20000410000 */
[----:B------:R-:W-:Y:S01]  /*6940*/  @!P0 F2FP.PACK_AB R13, R34, R35 ;  /* 0x00000023220d823e */ /* 0x000fe200000000ff */
[----:B------:R-:W-:Y:S01]  /*6950*/  @!P0 FFMA.FTZ R8, R26, R27, R8 ;  /* 0x0000001b1a088223 */ /* 0x000fe20000010008 */
[----:B------:R-:W-:Y:S01]  /*6960*/  @!P0 F2FP.PACK_AB R15, R58, R59 ;  /* 0x0000003b3a0f823e */ /* 0x000fe200000000ff */
[----:B------:R-:W-:Y:S01]  /*6970*/  @!P0 FFMA.FTZ R9, R28, R29, R9 ;  /* 0x0000001d1c098223 */ /* 0x000fe20000010009 */
[----:B------:R-:W-:Y:S01]  /*6980*/  @!P0 MOV R19, R14 ;  /* 0x0000000e00138202 */ /* 0x000fe20000000f00 */
[----:B------:R-:W-:Y:S01]  /*6990*/  @!P0 FFMA.FTZ R10, R30, R31, R10 ;  /* 0x0000001f1e0a8223 */ /* 0x000fe2000001000a */
[----:B------:R-:W-:Y:S01]  /*69a0*/  @!P0 MOV R16, R15 ;  /* 0x0000000f00108202 */ /* 0x000fe20000000f00 */
[----:B------:R-:W-:Y:S01]  /*69b0*/  @!P0 IMAD.MOV.U32 R18, RZ, RZ, R13 ;  /* 0x000000ffff128224 */ /* 0x000fe200078e000d */
[----:B------:R-:W-:Y:S01]  /*69c0*/  @!P0 F2FP.PACK_AB R8, R9, R8 ;  /* 0x000000080908823e */ /* 0x000fe200000000ff */
[----:B------:R-:W-:Y:S03]  /*69d0*/  @!P0 FFMA.FTZ R11, R32, R33, R11 ;  /* 0x00000021200b8223 */ /* 0x000fe6000001000b */
        /* <DEDUP_REMOVED lines=11> */
.L_x_1135:
        /* <DEDUP_REMOVED lines=9> */
[----:B-12---:R-:W-:Y:S02]  /*6b20*/  ISETP.GE.AND P0, PT, R24, c[0x0][0x1d4], PT ;  /* 0x0000750018007a0c */ /* 0x006fe40003f06270 */
        /* <DEDUP_REMOVED lines=20> */
.L_x_1167:
[----:B-12---:R-:W-:Y:S05]  /*6c70*/  BSYNC B0 ;  /* 0x0000000000007941 */ /* 0x006fea0003800000 */
.L_x_1166:
[----:B---3--:R1:W2:Y:S01]  /*6c80*/  SHFL.IDX PT, R3, R99, 0x1, 0x181f ;  /* 0x00381f0063037f89 */ /* 0x0082a200000e0000 */
[----:B------:R-:W-:Y:S03]  /*6c90*/  ISETP.GE.AND P0, PT, R6, 0x21, PT ;  /* 0x000000210600780c */ /* 0x000fe60003f06270 */
[----:B------:R1:W3:Y:S10]  /*6ca0*/  SHFL.IDX PT, R2, R100, 0x1, 0x181f ;  /* 0x00381f0064027f89 */ /* 0x0002f400000e0000 */
[----:B------:R-:W-:-:S05]  /*6cb0*/  @!P0 BRA `(.L_x_1149) ;  /* 0x0000015000008947 */ /* 0x000fca0003800000 */
[----:B------:R-:W-:Y:S02]  /*6cc0*/  ISETP.GE.AND P0, PT, R24, c[0x0][0x1d4], PT ;  /* 0x0000750018007a0c */ /* 0x000fe40003f06270 */
[----:B------:R-:W-:Y:S11]  /*6cd0*/  ISETP.GE.AND P4, PT, R36, c[0x0][0x1d4], PT ;  /* 0x0000750024007a0c */ /* 0x000ff60003f86270 */
[----:B------:R-:W4:Y:S01]  /*6ce0*/  @!P0 LDS.128 R20, [R87+0xb080] ;  /* 0x00b0800057148984 */ /* 0x000f220000000c00 */
[CC--:B---3--:R-:W-:Y:S04]  /*6cf0*/  @!P0 LEA R8, P3, R24.reuse, R2.reuse, 0x1 ;  /* 0x0000000218088211 */ /* 0x0c8fe800078608ff */
[-C--:B--2---:R-:W-:Y:S02]  /*6d00*/  @!P0 LEA.HI.X R9, R24, R3.reuse, R25, 0x1, P3 ;  /* 0x0000000318098211 */ /* 0x084fe400018f0c19 */
        /* <DEDUP_REMOVED lines=8> */
[----:B------:R-:W2:Y:S10]  /*6d90*/  @!P4 LDS.128 R16, [R87+0xc880] ;  /* 0x00c880005710c984 */ /* 0x000eb40000000c00 */
[C---:B------:R-:W-:Y:S04]  /*6da0*/  @!P0 LEA R2, P5, R102.reuse, R2, 0x1 ;  /* 0x0000000266028211 */ /* 0x040fe800078a08ff */
[----:B------:R-:W-:Y:S01]  /*6db0*/  @!P0 LEA.HI.X R3, R102, R3, R110, 0x1, P5 ;  /* 0x0000000366038211 */ /* 0x000fe200028f0c6e */
[----:B--2---:R-:W-:Y:S04]  /*6dc0*/  @!P4 ST.E.128 [R14.64], R16 ;  /* 0x000000100e00c985 */ /* 0x004fe8000c101d0e */
[----:B------:R-:W2:Y:S04]  /*6dd0*/  @!P3 LDS.128 R16, [R87+0xe080] ;  /* 0x00e080005710b984 */ /* 0x000ea80000000c00 */
[----:B--2---:R-:W-:Y:S04]  /*6de0*/  @!P3 ST.E.128 [R10.64], R16 ;  /* 0x000000100a00b985 */ /* 0x004fe8000c101d0e */
[----:B------:R-:W2:Y:S04]  /*6df0*/  @!P0 LDS.128 R8, [R87+0xf880] ;  /* 0x00f8800057088984 */ /* 0x000ea80000000c00 */
[----:B--2---:R2:W-:Y:S02]  /*6e00*/  @!P0 ST.E.128 [R2.64], R8 ;  /* 0x0000000802008985 */ /* 0x0045e4000c101d0e */
.L_x_1149:
[----:B------:R-:W-:Y:S05]  /*6e10*/  BSYNC B2 ;  /* 0x0000000000027941 */ /* 0x000fea0003800000 */
.L_x_1134:
[----:B--23--:R-:W-:Y:S01]  /*6e20*/  IMAD.IADD R2, R104, 0x1, -R45 ;  /* 0x0000000168027824 */ /* 0x00cfe200078e0a2d */
[----:B------:R-:W-:Y:S01]  /*6e30*/  P2R R14, PR, RZ, 0x2 ;  /* 0x00000002ff0e7803 */ /* 0x000fe20000000000 */
[----:B------:R-:W-:Y:S01]  /*6e40*/  IMAD.WIDE R8, R48, 0x30, R140 ;  /* 0x0000003030087825 */ /* 0x000fe200078e028c */
[----:B------:R-:W-:Y:S01]  /*6e50*/  ISETP.NE.AND P1, PT, R117, RZ, PT ;  /* 0x000000ff7500720c */ /* 0x000fe20003f25270 */
[----:B------:R-:W-:Y:S01]  /*6e60*/  BSSY B0, `(.L_x_1168) ;  /* 0x000004c000007945 */ /* 0x000fe20003800000 */
[----:B------:R-:W-:Y:S01]  /*6e70*/  ISETP.GE.AND P3, PT, R2, 0x21, PT ;  /* 0x000000210200780c */ /* 0x000fe20003f66270 */
[----:B------:R-:W-:Y:S01]  /*6e80*/  IMAD R6, R116, c[0x0][0x218], RZ ;  /* 0x0000860074067a24 */ /* 0x000fe200078e02ff */
[----:B------:R-:W-:Y:S02]  /*6e90*/  ISETP.NE.AND P6, PT, R139, RZ, PT ;  /* 0x000000ff8b00720c */ /* 0x000fe40003fc5270 */
[----:B------:R-:W-:Y:S01]  /*6ea0*/  ISETP.NE.AND P5, PT, R138, RZ, PT ;  /* 0x000000ff8a00720c */ /* 0x000fe20003fa5270 */
[----:B------:R-:W-:Y:S08]  /*6eb0*/  IMAD R6, R105, c[0x0][0x21c], R6 ;  /* 0x0000870069067a24 */ /* 0x000ff000078e0206 */
[----:B------:R-:W-:Y:S01]  /*6ec0*/  @P3 IADD3 R13, P0, R8, 0x20, RZ ;  /* 0x00000020080d3810 */ /* 0x000fe20007f1e0ff */
[--C-:B------:R-:W-:Y:S04]  /*6ed0*/  @P3 IMAD.MOV.U32 R11, RZ, RZ, R130.reuse ;  /* 0x000000ffff0b3224 */ /* 0x100fe800078e0082 */
[----:B------:R-:W-:Y:S01]  /*6ee0*/  @P3 IMAD.X R10, RZ, RZ, R9, P0 ;  /* 0x000000ffff0a3224 */ /* 0x000fe200000e0609 */
[----:B------:R-:W-:Y:S11]  /*6ef0*/  ISETP.GE.AND P0, PT, R2, 0x1, PT ;  /* 0x000000010200780c */ /* 0x000ff60003f06270 */
[----:B------:R-:W-:Y:S02]  /*6f00*/  @!UPT UIADD3 URZ, URZ, URZ, URZ ;  /* 0x0000003f3f3ff290 */ /* 0x000fe4000fffe03f */
[----:B------:R-:W-:Y:S01]  /*6f10*/  @P0 MOV R2, R120 ;  /* 0x0000007800020202 */ /* 0x000fe20000000f00 */
[----:B------:R-:W-:Y:S02]  /*6f20*/  @P0 IMAD R5, R9, c[0x0][0x258], RZ ;  /* 0x0000960009050a24 */ /* 0x000fe400078e02ff */
[----:B------:R-:W-:Y:S04]  /*6f30*/  @P0 IMAD.MOV.U32 R3, RZ, RZ, R130 ;  /* 0x000000ffff030224 */ /* 0x000fe800078e0082 */
[C---:B------:R-:W-:Y:S04]  /*6f40*/  @P0 IMAD.WIDE.U32 R2, R8.reuse, c[0x0][0x258], R2 ;  /* 0x0000960008020a25 */ /* 0x040fe800078e0002 */
[----:B------:R-:W-:Y:S05]  /*6f50*/  @P0 IMAD R8, R8, c[0x0][0x25c], R5 ;  /* 0x0000970008080a24 */ /* 0x000fea00078e0205 */
[----:B------:R-:W-:Y:S02]  /*6f60*/  @P0 IADD3 R3, R3, R8, RZ ;  /* 0x0000000803030210 */ /* 0x000fe40007ffe0ff */
[C---:B------:R-:W-:Y:S04]  /*6f70*/  @P0 LEA R8, P4, R2.reuse, c[0x0][0x250], 0x1 ;  /* 0x0000940002080a11 */ /* 0x040fe800078808ff */
[----:B------:R-:W-:Y:S01]  /*6f80*/  @P0 LEA.HI.X R9, R2, c[0x0][0x254], R3, 0x1, P4 ;  /* 0x0000950002090a11 */ /* 0x000fe200020f0c03 */
[----:B------:R-:W-:Y:S04]  /*6f90*/  IMAD R2, R115, c[0x0][0x208], RZ ;  /* 0x0000820073027a24 */ /* 0x000fe800078e02ff */
[----:B------:R-:W-:Y:S01]  /*6fa0*/  @!PT LDS RZ, [RZ] ;  /* 0x00000000fffff984 */ /* 0x000fe20000000800 */
[----:B------:R-:W-:Y:S01]  /*6fb0*/  @!PT LDS RZ, [RZ] ;  /* 0x00000000fffff984 */ /* 0x000fe20000000800 */
[----:B------:R-:W-:Y:S01]  /*6fc0*/  @!PT LDS RZ, [RZ] ;  /* 0x00000000fffff984 */ /* 0x000fe20000000800 */
[----:B------:R2:W-:Y:S01]  /*6fd0*/  @P0 LDGSTS.E.BYPASS.LTC128B.128 [R87+0x4080], [R8.64], !P1 ;  /* 0x0408000008570fae */ /* 0x0005e2000c901d4e */
[C---:B------:R-:W-:Y:S02]  /*6fe0*/  IMAD R5, R108.reuse, c[0x0][0x20c], R2 ;  /* 0x000083006c057a24 */ /* 0x040fe400078e0202 */
[----:B------:R-:W-:Y:S04]  /*6ff0*/  IMAD.WIDE.U32 R2, R108, c[0x0][0x208], RZ ;  /* 0x000082006c027a25 */ /* 0x000fe800078e00ff */
[----:B------:R-:W-:Y:S04]  /*7000*/  IMAD.IADD R3, R3, 0x1, R5 ;  /* 0x0000000103037824 */ /* 0x000fe800078e0205 */
[----:B------:R-:W-:Y:S05]  /*7010*/  IMAD.WIDE.U32 R2, R105, c[0x0][0x218], R2 ;  /* 0x0000860069027a25 */ /* 0x000fea00078e0002 */
[----:B------:R-:W-:Y:S01]  /*7020*/  IADD3 R5, P4, R160, R2, RZ ;  /* 0x00000002a0057210 */ /* 0x000fe20007f9e0ff */
[----:B------:R-:W-:Y:S01]  /*7030*/  @P3 IMAD R2, R10, c[0x0][0x258], RZ ;  /* 0x000096000a023a24 */ /* 0x000fe200078e02ff */
[----:B------:R-:W-:Y:S02]  /*7040*/  @P3 MOV R10, R120 ;  /* 0x00000078000a3202 */ /* 0x000fe40000000f00 */
[----:B------:R-:W-:Y:S01]  /*7050*/  IADD3.X R6, R154, R3, R6, P4, !PT ;  /* 0x000000039a067210 */ /* 0x000fe200027fe406 */
[C---:B------:R-:W-:Y:S02]  /*7060*/  @P3 IMAD R2, R13.reuse, c[0x0][0x25c], R2 ;  /* 0x000097000d023a24 */ /* 0x040fe400078e0202 */
[----:B------:R-:W-:Y:S05]  /*7070*/  @P3 IMAD.WIDE.U32 R10, R13, c[0x0][0x258], R10 ;  /* 0x000096000d0a3a25 */ /* 0x000fea00078e000a */
[----:B------:R-:W-:Y:S02]  /*7080*/  @P3 IADD3 R3, R11, R2, RZ ;  /* 0x000000020b033210 */ /* 0x000fe40007ffe0ff */
[C---:B------:R-:W-:Y:S04]  /*7090*/  @P3 LEA R2, P4, R10.reuse, c[0x0][0x250], 0x1 ;  /* 0x000094000a023a11 */ /* 0x040fe800078808ff */
[----:B------:R-:W-:Y:S02]  /*70a0*/  @P3 LEA.HI.X R3, R10, c[0x0][0x254], R3, 0x1, P4 ;  /* 0x000095000a033a11 */ /* 0x000fe400020f0c03 */
[C---:B------:R-:W-:Y:S04]  /*70b0*/  LEA R13, P4, R5.reuse, c[0x0][0x1f8], 0x1 ;  /* 0x00007e00050d7a11 */ /* 0x040fe800078808ff */
[----:B------:R-:W-:Y:S02]  /*70c0*/  LEA.HI.X R6, R5, c[0x0][0x1fc], R6, 0x1, P4 ;  /* 0x00007f0005067a11 */ /* 0x000fe400020f0c06 */
[----:B------:R-:W-:Y:S11]  /*70d0*/  ISETP.NE.AND P4, PT, R137, RZ, PT ;  /* 0x000000ff8900720c */ /* 0x000ff60003f85270 */
[----:B------:R-:W-:Y:S02]  /*70e0*/  @!UPT UIADD3 URZ, URZ, URZ, URZ ;  /* 0x0000003f3f3ff290 */ /* 0x000fe4000fffe03f */
        /* <DEDUP_REMOVED lines=9> */
[----:B---3--:R2:W3:Y:S01]  /*7180*/  SHFL.IDX PT, R2, R13, RZ, 0x181f ;  /* 0x00181fff0d027589 */ /* 0x0084e200000e0000 */
[----:B------:R-:W-:Y:S04]  /*7190*/  DEPBAR.LE SB0, 0x0 ;  /* 0x000080000000791a */ /* 0x000fe80000000000 */
[----:B------:R2:W4:Y:S04]  /*71a0*/  SHFL.IDX PT, R3, R6, RZ, 0x181f ;  /* 0x00181fff06037589 */ /* 0x00052800000e0000 */
[----:B------:R-:W-:Y:S06]  /*71b0*/  BAR.SYNC.DEFER_BLOCKING 0x0 ;  /* 0x0000000000007b1d */ /* 0x000fec0000010000 */
[----:B------:R-:W-:-:S05]  /*71c0*/  @!P0 BRA `(.L_x_1169) ;  /* 0x0000015000008947 */ /* 0x000fca0003800000 */
[----:B------:R-:W-:Y:S02]  /*71d0*/  ISETP.GE.AND P0, PT, R24, c[0x0][0x1d4], PT ;  /* 0x0000750018007a0c */ /* 0x000fe40003f06270 */
[----:B------:R-:W-:Y:S11]  /*71e0*/  ISETP.GE.AND P5, PT, R36, c[0x0][0x1d4], PT ;  /* 0x0000750024007a0c */ /* 0x000ff60003fa6270 */
[----:B------:R-:W5:Y:S01]  /*71f0*/  @!P0 LDS.128 R20, [R87+0x4080] ;  /* 0x0040800057148984 */ /* 0x000f620000000c00 */
[CC--:B--23--:R-:W-:Y:S04]  /*7200*/  @!P0 LEA R8, P4, R24.reuse, R2.reuse, 0x1 ;  /* 0x0000000218088211 */ /* 0x0ccfe800078808ff */
[-C--:B----4-:R-:W-:Y:S02]  /*7210*/  @!P0 LEA.HI.X R9, R24, R3.reuse, R25, 0x1, P4 ;  /* 0x0000000318098211 */ /* 0x090fe400020f0c19 */
[CC--:B------:R-:W-:Y:S04]  /*7220*/  @!P5 LEA R14, P4, R101.reuse, R2.reuse, 0x1 ;  /* 0x00000002650ed211 */ /* 0x0c0fe800078808ff */
[-C--:B------:R-:W-:Y:S02]  /*7230*/  @!P5 LEA.HI.X R15, R101, R3.reuse, R109, 0x1, P4 ;  /* 0x00000003650fd211 */ /* 0x080fe400020f0c6d */
[----:B------:R-:W-:Y:S11]  /*7240*/  ISETP.GE.AND P4, PT, R107, c[0x0][0x1d4], PT ;  /* 0x000075006b007a0c */ /* 0x000ff60003f86270 */
[----:B------:R-:W-:Y:S02]  /*7250*/  @!UPT UIADD3 URZ, URZ, URZ, URZ ;  /* 0x0000003f3f3ff290 */ /* 0x000fe4000fffe03f */
[CC--:B------:R-:W-:Y:S04]  /*7260*/  @!P4 LEA R10, P6, R103.reuse, R2.reuse, 0x1 ;  /* 0x00000002670ac211 */ /* 0x0c0fe800078c08ff */
[-C--:B------:R-:W-:Y:S01]  /*7270*/  @!P4 LEA.HI.X R11, R103, R3.reuse, R111, 0x1, P6 ;  /* 0x00000003670bc211 */ /* 0x080fe200030f0c6f */
[----:B-----5:R-:W-:Y:S01]  /*7280*/  @!P0 ST.E.128 [R8.64], R20 ;  /* 0x0000001408008985 */ /* 0x020fe2000c101d0e */
        /* <DEDUP_REMOVED lines=9> */
.L_x_1169:
[----:B------:R-:W-:Y:S05]  /*7320*/  BSYNC B0 ;  /* 0x0000000000007941 */ /* 0x000fea0003800000 */
.L_x_1168:
[----:B--2-4-:R2:W4:Y:S01]  /*7330*/  SHFL.IDX PT, R3, R6, 0x1, 0x181f ;  /* 0x00381f0006037f89 */ /* 0x01452200000e0000 */
[----:B------:R-:W-:Y:S03]  /*7340*/  BSSY B0, `(.L_x_1170) ;  /* 0x0000018000007945 */ /* 0x000fe60003800000 */
[----:B---3--:R2:W3:Y:S01]  /*7350*/  SHFL.IDX PT, R2, R13, 0x1, 0x181f ;  /* 0x00381f000d027f89 */ /* 0x0084e200000e0000 */
[----:B------:R-:W-:-:S05]  /*7360*/  @!P3 BRA `(.L_x_1171) ;  /* 0x000001500000b947 */ /* 0x000fca0003800000 */
[----:B------:R-:W-:Y:S02]  /*7370*/  ISETP.GE.AND P0, PT, R24, c[0x0][0x1d4], PT ;  /* 0x0000750018007a0c */ /* 0x000fe40003f06270 */
[----:B------:R-:W-:Y:S11]  /*7380*/  ISETP.GE.AND P4, PT, R36, c[0x0][0x1d4], PT ;  /* 0x0000750024007a0c */ /* 0x000ff60003f86270 */
[----:B------:R-:W5:Y:S01]  /*7390*/  @!P0 LDS.128 R20, [R87+0x5080] ;  /* 0x0050800057148984 */ /* 0x000f620000000c00 */
[CC--:B---3--:R-:W-:Y:S04]  /*73a0*/  @!P0 LEA R8, P3, R24.reuse, R2.reuse, 0x1 ;  /* 0x0000000218088211 */ /* 0x0c8fe800078608ff */
        /* <DEDUP_REMOVED lines=9> */
[----:B------:R-:W3:Y:S10]  /*7440*/  @!P4 LDS.128 R16, [R87+0x6880] ;  /* 0x006880005710c984 */ /* 0x000ef40000000c00 */
[C---:B------:R-:W-:Y:S04]  /*7450*/  @!P0 LEA R2, P5, R102.reuse, R2, 0x1 ;  /* 0x0000000266028211 */ /* 0x040fe800078a08ff */
[----:B------:R-:W-:Y:S01]  /*7460*/  @!P0 LEA.HI.X R3, R102, R3, R110, 0x1, P5 ;  /* 0x0000000366038211 */ /* 0x000fe200028f0c6e */
[----:B---3--:R-:W-:Y:S04]  /*7470*/  @!P4 ST.E.128 [R14.64], R16 ;  /* 0x000000100e00c985 */ /* 0x008fe8000c101d0e */
[----:B------:R-:W3:Y:S04]  /*7480*/  @!P3 LDS.128 R16, [R87+0x8080] ;  /* 0x008080005710b984 */ /* 0x000ee80000000c00 */
[----:B---3--:R-:W-:Y:S04]  /*7490*/  @!P3 ST.E.128 [R10.64], R16 ;  /* 0x000000100a00b985 */ /* 0x008fe8000c101d0e */
[----:B------:R-:W3:Y:S04]  /*74a0*/  @!P0 LDS.128 R8, [R87+0x9880] ;  /* 0x0098800057088984 */ /* 0x000ee80000000c00 */
[----:B---3--:R3:W-:Y:S02]  /*74b0*/  @!P0 ST.E.128 [R2.64], R8 ;  /* 0x0000000802008985 */ /* 0x0087e4000c101d0e */
.L_x_1171:
[----:B------:R-:W-:Y:S05]  /*74c0*/  BSYNC B0 ;  /* 0x0000000000007941 */ /* 0x000fea0003800000 */
.L_x_1170:
[----:B------:R-:W-:Y:S11]  /*74d0*/  ISETP.GT.AND P5, PT, R48, R148, PT ;  /* 0x000000943000720c */ /* 0x000ff60003fa4270 */
[----:B------:R-:W-:Y:S02]  /*74e0*/  @!UPT UIADD3 URZ, URZ, URZ, URZ ;  /* 0x0000003f3f3ff290 */ /* 0x000fe4000fffe03f */
[----:B------:R-:W-:-:S05]  /*74f0*/  @!P5 BRA `(.L_x_1172) ;  /* 0x000002600000d947 */ /* 0x000fca0003800000 */
[----:B------:R-:W-:Y:S01]  /*7500*/  IADD3 R5, R48, -0x1, RZ ;  /* 0xffffffff30057810 */ /* 0x000fe20007ffe0ff */
[----:B---3--:R-:W-:Y:S01]  /*7510*/  IMAD.MOV.U32 R2, RZ, RZ, R144 ;  /* 0x000000ffff027224 */ /* 0x008fe200078e0090 */
[----:B------:R-:W-:Y:S01]  /*7520*/  ISETP.GE.AND P3, PT, R114, 0x1, PT ;  /* 0x000000017200780c */ /* 0x000fe20003f66270 */
[----:B----4-:R-:W-:Y:S01]  /*7530*/  IMAD.MOV.U32 R3, RZ, RZ, R143 ;  /* 0x000000ffff037224 */ /* 0x010fe200078e008f */
[----:B------:R-:W-:Y:S01]  /*7540*/  SHF.R.S32.HI R8, RZ, 0x1f, R5 ;  /* 0x0000001fff087819 */ /* 0x000fe20000011405 */
[C---:B--2---:R-:W-:Y:S01]  /*7550*/  IMAD R6, R5.reuse, UR8, RZ ;  /* 0x0000000805067c24 */ /* 0x044fe2000f8e02ff */
        /* <DEDUP_REMOVED lines=32> */
.L_x_1172:
[----:B------:R-:W0:Y:S01]  /*7760*/  LDGDEPBAR ;  /* 0x00000000000079af */ /* 0x000e220000000000 */
[----:B------:R-:W-:Y:S01]  /*7770*/  IADD3 R48, R48, -0x1, RZ ;  /* 0xffffffff30307810 */ /* 0x000fe20007ffe0ff */
[----:B------:R-:W-:-:S05]  /*7780*/  @P5 BRA `(.L_x_1173) ;  /* 0xffffa28000005947 */ /* 0x000fca000383ffff */
[----:B--2---:R-:W2:Y:S04]  /*7790*/  LDL R5, [R1+0x64] ;  /* 0x0000640001057983 */ /* 0x004ea80000100800 */
[----:B------:R1:W5:Y:S04]  /*77a0*/  LDL R19, [R1+0x58] ;  /* 0x0000580001137983 */ /* 0x0003680000100800 */
[----:B------:R-:W-:Y:S01]  /*77b0*/  BAR.SYNC.DEFER_BLOCKING 0x0 ;  /* 0x0000000000007b1d */ /* 0x000fe20000010000 */
[----:B--2---:R-:W-:-:S05]  /*77c0*/  IADD3 R0, R5, 0x2f, RZ ;  /* 0x0000002f05007810 */ /* 0x004fca0007ffe0ff */
[----:B------:R-:W-:-:S05]  /*77d0*/  IMAD.HI R0, R0, 0x2aaaaaab, RZ ;  /* 0x2aaaaaab00007827 */ /* 0x000fca00078e02ff */
[----:B---3--:R-:W-:-:S04]  /*77e0*/  SHF.R.U32.HI R2, RZ, 0x1f, R0 ;  /* 0x0000001fff027819 */ /* 0x008fc80000011600 */
[----:B------:R-:W-:Y:S02]  /*77f0*/  LEA.HI.SX32 R7, R0, R2, 0x1d ;  /* 0x0000000200077211 */ /* 0x000fe400078feaff */
.L_x_1133:
[----:B-1----:R-:W-:Y:S01]  /*7800*/  IMAD.MOV.U32 R0, RZ, RZ, c[0x0][0x2c4] ;  /* 0x0000b100ff007624 */ /* 0x002fe200078e00ff */
[----:B------:R1:W-:Y:S01]  /*7810*/  STL.64 [R1], R166 ;  /* 0x000000a601007387 */ /* 0x0003e20000100a00 */
[----:B------:R-:W-:-:S03]  /*7820*/  IMAD.MOV.U32 R4, RZ, RZ, c[0x0][0x32c] ;  /* 0x0000cb00ff047624 */ /* 0x000fc600078e00ff */
[----:B------:R-:W-:Y:S02]  /*7830*/  ISETP.NE.AND P2, PT, R0, 0x1, PT ;  /* 0x000000010000780c */ /* 0x000fe40003f45270 */
[----:B------:R-:W-:Y:S02]  /*7840*/  IADD3 R0, R164, 0x7f, RZ ;  /* 0x0000007fa4007810 */ /* 0x000fe40007ffe0ff */
[----:B------:R-:W-:-:S09]  /*7850*/  ISETP.GE.AND P1, PT, R4, 0x1, PT ;  /* 0x000000010400780c */ /* 0x000fd20003f26270 */
[----:B------:R-:W-:-:S05]  /*7860*/  @P2 IMAD.HI.U32 R2, R0, c[0x0][0x2c8], RZ ;  /* 0x0000b20000022a27 */ /* 0x000fca00078e00ff */
[----:B------:R-:W-:-:S04]  /*7870*/  @P2 SHF.R.U32.HI R0, RZ, c[0x0][0x2cc], R2 ;  /* 0x0000b300ff002a19 */ /* 0x000fc80000011602 */
[----:B------:R-:W-:-:S05]  /*7880*/  IADD3 R0, R0, 0x1, R5 ;  /* 0x0000000100007810 */ /* 0x000fca0007ffe005 */
[----:B-----5:R-:W-:-:S05]  /*7890*/  IMAD.IADD R2, R0, 0x1, -R19 ;  /* 0x0000000100027824 */ /* 0x020fca00078e0a13 */
[----:B----4-:R-:W-:Y:S01]  /*78a0*/  IADD3 R3, R2, c[0x0][0x328], RZ ;  /* 0x0000ca0002037a10 */ /* 0x010fe20007ffe0ff */
[----:B------:R-:W-:Y:S05]  /*78b0*/  @!P1 BRA `(.L_x_1174) ;  /* 0x0000010000009947 */ /* 0x000fea0003800000 */
[C---:B-1----:R-:W-:Y:S01]  /*78c0*/  ISETP.GT.AND P0, PT, R2.reuse, RZ, PT ;  /* 0x000000ff0200720c */ /* 0x042fe20003f04270 */
[----:B------:R-:W-:Y:S01]  /*78d0*/  BSSY B0, `(.L_x_1175) ;  /* 0x000000c000007945 */ /* 0x000fe20003800000 */
        /* <DEDUP_REMOVED lines=8> */
.L_x_1176:
[----:B------:R-:W-:-:S13]  /*7960*/  ISETP.NE.AND P0, PT, R4, 0x1, PT ;  /* 0x000000010400780c */ /* 0x000fda0003f05270 */
[----:B------:R-:W-:-:S05]  /*7970*/  @P0 IMAD.HI.U32 R2, R0, c[0x0][0x330], RZ ;  /* 0x0000cc0000020a27 */ /* 0x000fca00078e00ff */
[----:B------:R-:W-:Y:S02]  /*7980*/  @P0 SHF.R.U32.HI R0, RZ, c[0x0][0x334], R2 ;  /* 0x0000cd00ff000a19 */ /* 0x000fe40000011602 */
.L_x_1177:
[----:B------:R-:W-:Y:S05]  /*7990*/  BSYNC B0 ;  /* 0x0000000000007941 */ /* 0x000fea0003800000 */
.L_x_1175:
[----:B------:R-:W-:-:S05]  /*79a0*/  IMAD R0, R0, R4, c[0x0][0x32c] ;  /* 0x0000cb0000007624 */ /* 0x000fca00078e0204 */
[----:B------:R-:W-:-:S04]  /*79b0*/  IMNMX R3, R3, R0, PT ;  /* 0x0000000003037217 */ /* 0x000fc80003800200 */
.L_x_1174:
[----:B-1----:R-:W-:Y:S01]  /*79c0*/  IADD3 R3, R3, 0x2f, RZ ;  /* 0x0000002f03037810 */ /* 0x002fe20007ffe0ff */
[----:B------:R-:W-:-:S04]  /*79d0*/  @P2 IMAD.HI.U32 R2, R164, c[0x0][0x2c8], RZ ;  /* 0x0000b200a4022a27 */ /* 0x000fc800078e00ff */
[----:B------:R-:W-:-:S04]  /*79e0*/  IMAD.HI R3, R3, 0x2aaaaaab, RZ ;  /* 0x2aaaaaab03037827 */ /* 0x000fc800078e02ff */
[----:B------:R-:W-:Y:S01]  /*79f0*/  IMAD.MOV.U32 R0, RZ, RZ, R164 ;  /* 0x000000ffff007224 */ /* 0x000fe200078e00a4 */
[----:B------:R-:W-:Y:S02]  /*7a00*/  @P2 SHF.R.U32.HI R0, RZ, c[0x0][0x2cc], R2 ;  /* 0x0000b300ff002a19 */ /* 0x000fe40000011602 */
[----:B------:R-:W-:Y:S02]  /*7a10*/  SHF.R.U32.HI R2, RZ, 0x1f, R3 ;  /* 0x0000001fff027819 */ /* 0x000fe40000011603 */
[----:B------:R-:W-:Y:S02]  /*7a20*/  IADD3 R0, R0, R5, -R19 ;  /* 0x0000000500007210 */ /* 0x000fe40007ffe813 */
[----:B------:R-:W-:Y:S02]  /*7a30*/  LEA.HI.SX32 R2, R3, R2, 0x1d ;  /* 0x0000000203027211 */ /* 0x000fe400078feaff */
[----:B------:R-:W-:Y:S02]  /*7a40*/  IADD3 R3, R0, -c[0x0][0x324], RZ ;  /* 0x8000c90000037a10 */ /* 0x000fe40007ffe0ff */
[----:B------:R-:W-:Y:S01]  /*7a50*/  IMNMX R218, R2, R7, PT ;  /* 0x0000000702da7217 */ /* 0x000fe20003800200 */
[----:B------:R-:W-:Y:S05]  /*7a60*/  @!P1 BRA `(.L_x_1178) ;  /* 0x000000f000009947 */ /* 0x000fea0003800000 */
[----:B------:R-:W-:Y:S01]  /*7a70*/  ISETP.GT.AND P0, PT, R0, -0x1, PT ;  /* 0xffffffff0000780c */ /* 0x000fe20003f04270 */
[----:B------:R-:W-:-:S12]  /*7a80*/  BSSY B0, `(.L_x_1179) ;  /* 0x000000b000007945 */ /* 0x000fd80003800000 */
[----:B------:R-:W-:Y:S05]  /*7a90*/  @P0 BRA `(.L_x_1180) ;  /* 0x0000006000000947 */ /* 0x000fea0003800000 */
[----:B------:R-:W-:Y:S02]  /*7aa0*/  ISETP.NE.AND P0, PT, R4, 0x1, PT ;  /* 0x000000010400780c */ /* 0x000fe40003f05270 */
[----:B------:R-:W-:-:S11]  /*7ab0*/  LOP3.LUT R0, RZ, R0, RZ, 0x33, !PT ;  /* 0x00000000ff007212 */ /* 0x000fd600078e33ff */
[----:B------:R-:W-:-:S05]  /*7ac0*/  @P0 IMAD.HI.U32 R2, R0, c[0x0][0x330], RZ ;  /* 0x0000cc0000020a27 */ /* 0x000fca00078e00ff */
[----:B------:R-:W-:-:S04]  /*7ad0*/  @P0 SHF.R.U32.HI R0, RZ, c[0x0][0x334], R2 ;  /* 0x0000cd00ff000a19 */ /* 0x000fc80000011602 */
[----:B------:R-:W-:Y:S01]  /*7ae0*/  LOP3.LUT R0, RZ, R0, RZ, 0x33, !PT ;  /* 0x00000000ff007212 */ /* 0x000fe200078e33ff */
[----:B------:R-:W-:Y:S05]  /*7af0*/  BRA `(.L_x_1181) ;  /* 0x0000003000007947 */ /* 0x000fea0003800000 */
.L_x_1180:
[----:B------:R-:W-:-:S13]  /*7b00*/  ISETP.NE.AND P0, PT, R4, 0x1, PT ;  /* 0x000000010400780c */ /* 0x000fda0003f05270 */
[----:B------:R-:W-:-:S05]  /*7b10*/  @P0 IMAD.HI.U32 R2, R0, c[0x0][0x330], RZ ;  /* 0x0000cc0000020a27 */ /* 0x000fca00078e00ff */
[----:B------:R-:W-:Y:S02]  /*7b20*/  @P0 SHF.R.U32.HI R0, RZ, c[0x0][0x334], R2 ;  /* 0x0000cd00ff000a19 */ /* 0x000fe40000011602 */
.L_x_1181:
[----:B------:R-:W-:Y:S05]  /*7b30*/  BSYNC B0 ;  /* 0x0000000000007941 */ /* 0x000fea0003800000 */
.L_x_1179:
[----:B------:R-:W-:-:S05]  /*7b40*/  IMAD R0, R0, c[0x0][0x32c], RZ ;  /* 0x0000cb0000007a24 */ /* 0x000fca00078e02ff */
[----:B------:R-:W-:-:S05]  /*7b50*/  IMNMX R3, R3, R0, !PT ;  /* 0x0000000003037217 */ /* 0x000fca0007800200 */
.L_x_1178:
[----:B------:R-:W-:Y:S01]  /*7b60*/  IMAD.HI R0, R3, 0x2aaaaaab, RZ ;  /* 0x2aaaaaab03007827 */ /* 0x000fe200078e02ff */
[----:B------:R-:W-:Y:S01]  /*7b70*/  PLOP3.LUT P1, PT, PT, PT, PT, 0x80, 0x0 ;  /* 0x000000000000781c */ /* 0x000fe20003f2f070 */
[----:B------:R-:W-:Y:S01]  /*7b80*/  CS2R R12, SRZ ;  /* 0x00000000000c7805 */ /* 0x000fe2000001ff00 */
[----:B------:R-:W-:Y:S01]  /*7b90*/  CS2R R132, SRZ ;  /* 0x0000000000847805 */ /* 0x000fe2000001ff00 */
[----:B------:R-:W-:Y:S01]  /*7ba0*/  IMAD.MOV.U32 R135, RZ, RZ, RZ ;  /* 0x000000ffff877224 */ /* 0x000fe200078e00ff */
[----:B------:R-:W-:Y:S01]  /*7bb0*/  SHF.R.U32.HI R2, RZ, 0x1f, R0 ;  /* 0x0000001fff027819 */ /* 0x000fe20000011600 */
[----:B------:R-:W-:Y:S01]  /*7bc0*/  CS2R R14, SRZ ;  /* 0x00000000000e7805 */ /* 0x000fe2000001ff00 */
[----:B------:R-:W-:Y:S01]  /*7bd0*/  IMAD.MOV.U32 R130, RZ, RZ, RZ ;  /* 0x000000ffff827224 */ /* 0x000fe200078e00ff */
[----:B------:R-:W-:Y:S01]  /*7be0*/  CS2R R128, SRZ ;  /* 0x0000000000807805 */ /* 0x000fe2000001ff00 */
[----:B------:R-:W-:Y:S01]  /*7bf0*/  LEA.HI.SX32 R0, R0, R2, 0x1d ;  /* 0x0000000200007211 */ /* 0x000fe200078feaff */
[----:B------:R-:W-:Y:S01]  /*7c00*/  CS2R R10, SRZ ;  /* 0x00000000000a7805 */ /* 0x000fe2000001ff00 */
[----:B------:R-:W-:Y:S01]  /*7c10*/  MOV R126, RZ ;  /* 0x000000ff007e7202 */ /* 0x000fe20000000f00 */
[----:B------:R-:W-:Y:S01]  /*7c20*/  CS2R R124, SRZ ;  /* 0x00000000007c7805 */ /* 0x000fe2000001ff00 */
[----:B------:R-:W-:Y:S01]  /*7c30*/  IMNMX R233, RZ, R0, !PT ;  /* 0x00000000ffe97217 */ /* 0x000fe20007800200 */
[----:B------:R-:W-:Y:S01]  /*7c40*/  IMAD.MOV.U32 R122, RZ, RZ, RZ ;  /* 0x000000ffff7a7224 */ /* 0x000fe200078e00ff */
[----:B------:R-:W-:Y:S01]  /*7c50*/  CS2R R120, SRZ ;  /* 0x0000000000787805 */ /* 0x000fe2000001ff00 */
[----:B------:R-:W-:Y:S01]  /*7c60*/  CS2R R16, SRZ ;  /* 0x0000000000107805 */ /* 0x000fe2000001ff00 */
[----:B------:R-:W-:Y:S01]  /*7c70*/  ISETP.GT.AND P0, PT, R218, R233, PT ;  /* 0x000000e9da00720c */ /* 0x000fe20003f04270 */
        /* <DEDUP_REMOVED lines=57> */
[----:B------:R-:W-:Y:S01]  /*8010*/  MOV R136, RZ ;  /* 0x000000ff00887202 */ /* 0x000fe20000000f00 */
[----:B------:R-:W-:Y:S01]  /*8020*/  CS2R R162, SRZ ;  /* 0x0000000000a27805 */ /* 0x000fe2000001ff00 */
[----:B------:R-:W-:Y:S01]  /*8030*/  CS2R R160, SRZ ;  /* 0x0000000000a07805 */ /* 0x000fe2000001ff00 */
[----:B------:R-:W-:Y:S01]  /*8040*/  CS2R R158, SRZ ;  /* 0x00000000009e7805 */ /* 0x000fe2000001ff00 */
[----:B------:R-:W-:Y:S01]  /*8050*/  CS2R R156, SRZ ;  /* 0x00000000009c7805 */ /* 0x000fe2000001ff00 */
[----:B------:R-:W-:Y:S01]  /*8060*/  IMAD.MOV.U32 R49, RZ, RZ, RZ ;  /* 0x000000ffff317224 */ /* 0x000fe200078e00ff */
[----:B------:R-:W-:Y:S01]  /*8070*/  MOV R153, RZ ;  /* 0x000000ff00997202 */ /* 0x000fe20000000f00 */
[----:B------:R-:W-:Y:S05]  /*8080*/  @!P0 BRA `(.L_x_1182) ;  /* 0x0000fec000008947 */ /* 0x000fea0003800000 */
[----:B------:R-:W2:Y:S01]  /*8090*/  LDL R0, [R1+0x4c] ;  /* 0x00004c0001007983 */ /* 0x000ea20000100800 */
[----:B------:R-:W-:Y:S01]  /*80a0*/  ISETP.NE.U32.AND P0, PT, RZ, c[0x0][0x340], PT ;  /* 0x0000d000ff007a0c */ /* 0x000fe20003f05070 */
[----:B------:R-:W-:-:S03]  /*80b0*/  ULDC.64 UR4, c[0x0][0x18] ;  /* 0x0000060000047ab9 */ /* 0x000fc60000000a00 */
[----:B------:R-:W-:Y:S01]  /*80c0*/  ISETP.NE.AND.EX P1, PT, RZ, c[0x0][0x344], PT, P0 ;  /* 0x0000d100ff007a0c */ /* 0x000fe20003f25300 */
[----:B------:R-:W1:Y:S01]  /*80d0*/  S2R R7, SR_CTAID.Y ;  /* 0x0000000000077919 */ /* 0x000e620000002600 */
[----:B------:R-:W-:Y:S02]  /*80e0*/  SHF.R.S32.HI R32, RZ, 0x1f, R166 ;  /* 0x0000001fff207819 */ /* 0x000fe400000114a6 */
[----:B------:R-:W-:-:S09]  /*80f0*/  ISETP.NE.U32.AND P0, PT, RZ, c[0x0][0x348], PT ;  /* 0x0000d200ff007a0c */ /* 0x000fd20003f05070 */
[----:B------:R-:W-:Y:S01]  /*8100*/  @P1 IMAD.MOV.U32 R2, RZ, RZ, 0x4 ;  /* 0x00000004ff021424 */ /* 0x000fe200078e00ff */
[----:B------:R-:W-:Y:S01]  /*8110*/  UIADD3 UR4, UP0, UR4, 0x10080, URZ ;  /* 0x0001008004047890 */ /* 0x000fe2000ff1e03f */
[----:B------:R-:W-:Y:S01]  /*8120*/  STL [R1+0x10], R19 ;  /* 0x0000101301007387 */ /* 0x000fe20000100800 */
[----:B------:R-:W-:Y:S01]  /*8130*/  P2R R13, PR, RZ, 0x2 ;  /* 0x00000002ff0d7803 */ /* 0x000fe20000000000 */
[----:B------:R-:W-:-:S05]  /*8140*/  @P1 IMAD.WIDE R2, R252, R2, c[0x0][0x340] ;  /* 0x0000d000fc021625 */ /* 0x000fca00078e0202 */
[----:B------:R2:W3:Y:S01]  /*8150*/  @P1 LDG.E R27, [R2.64] ;  /* 0x0000000e021b1981 */ /* 0x0004e2000c1e1900 */
[CC--:B------:R-:W-:Y:S01]  /*8160*/  LEA.HI R6, R32.reuse, R166.reuse, RZ, 0x3 ;  /* 0x000000a620067211 */ /* 0x0c0fe200078f18ff */
[----:B------:R-:W-:Y:S01]  /*8170*/  UIADD3.X UR5, URZ, UR5, URZ, UP0, !UPT ;  /* 0x000000053f057290 */ /* 0x000fe200087fe43f */
[----:B-1----:R-:W-:Y:S02]  /*8180*/  SHF.R.S32.HI R7, RZ, 0x1f, R7 ;  /* 0x0000001fff077819 */ /* 0x002fe40000011407 */
[----:B------:R-:W-:Y:S02]  /*8190*/  SHF.R.S32.HI R29, RZ, 0x3, R6 ;  /* 0x00000003ff1d7819 */ /* 0x000fe40000011406 */
[----:B------:R-:W-:Y:S02]  /*81a0*/  ISETP.NE.AND.EX P0, PT, RZ, c[0x0][0x34c], PT, P0 ;  /* 0x0000d300ff007a0c */ /* 0x000fe40003f05300 */
[CC--:B------:R-:W-:Y:S02]  /*81b0*/  LEA.HI R31, R32.reuse, R166.reuse, RZ, 0x4 ;  /* 0x000000a6201f7211 */ /* 0x0c0fe400078f20ff */
[----:B------:R-:W-:-:S02]  /*81c0*/  LEA.HI R12, R32, R166, RZ, 0x6 ;  /* 0x000000a6200c7211 */ /* 0x000fc400078f30ff */
[----:B------:R-:W-:Y:S02]  /*81d0*/  IADD3 R145, R218, -0x1, RZ ;  /* 0xffffffffda917810 */ /* 0x000fe40007ffe0ff */
[----:B--2---:R-:W-:-:S05]  /*81e0*/  SHF.R.S32.HI R2, RZ, 0x1f, R0 ;  /* 0x0000001fff027819 */ /* 0x004fca0000011400 */
[----:B------:R-:W-:-:S04]  /*81f0*/  IMAD R2, R2, c[0x0][0x178], RZ ;  /* 0x00005e0002027a24 */ /* 0x000fc800078e02ff */
[C---:B------:R-:W-:Y:S02]  /*8200*/  IMAD R4, R0.reuse, c[0x0][0x17c], R2 ;  /* 0x00005f0000047a24 */ /* 0x040fe400078e0202 */
[----:B------:R-:W-:Y:S01]  /*8210*/  IMAD.WIDE.U32 R2, R0, c[0x0][0x178], RZ ;  /* 0x00005e0000027a25 */ /* 0x000fe200078e00ff */
[----:B------:R-:W-:-:S03]  /*8220*/  LOP3.LUT R0, R6, 0xfffffff8, RZ, 0xc0, !PT ;  /* 0xfffffff806007812 */ /* 0x000fc600078ec0ff */
[----:B------:R-:W-:Y:S02]  /*8230*/  IMAD.IADD R3, R3, 0x1, R4 ;  /* 0x0000000103037824 */ /* 0x000fe400078e0204 */
[----:B------:R-:W-:Y:S02]  /*8240*/  IMAD R4, R7, c[0x0][0x1b8], RZ ;  /* 0x00006e0007047a24 */ /* 0x000fe400078e02ff */
[----:B------:R-:W1:Y:S01]  /*8250*/  S2R R7, SR_CTAID.Y ;  /* 0x0000000000077919 */ /* 0x000e620000002600 */
[----:B------:R-:W-:Y:S01]  /*8260*/  IMAD.IADD R25, R166, 0x1, -R0 ;  /* 0x00000001a6197824 */ /* 0x000fe200078e0a00 */
[----:B------:R-:W-:-:S03]  /*8270*/  SHF.R.S32.HI R0, RZ, 0x1f, R252 ;  /* 0x0000001fff007819 */ /* 0x000fc600000114fc */
[----:B------:R-:W-:Y:S01]  /*8280*/  IMAD R8, R25, 0x20, R29 ;  /* 0x0000002019087824 */ /* 0x000fe200078e021d */
[----:B------:R-:W-:-:S03]  /*8290*/  SEL R6, R0, RZ, !P0 ;  /* 0x000000ff00067207 */ /* 0x000fc60004000000 */
[----:B------:R-:W-:Y:S02]  /*82a0*/  IMAD.IADD R8, R164, 0x1, R8 ;  /* 0x00000001a4087824 */ /* 0x000fe400078e0208 */
[----:B------:R-:W-:Y:S02]  /*82b0*/  IMAD R6, R6, c[0x0][0x1c0], RZ ;  /* 0x0000700006067a24 */ /* 0x000fe400078e02ff */
[----:B------:R-:W-:Y:S02]  /*82c0*/  IMAD.MOV.U32 R0, RZ, RZ, R8 ;  /* 0x000000ffff007224 */ /* 0x000fe400078e0008 */
[C---:B-1----:R-:W-:Y:S02]  /*82d0*/  IMAD R4, R7.reuse, c[0x0][0x1bc], R4 ;  /* 0x00006f0007047a24 */ /* 0x042fe400078e0204 */
[----:B------:R-:W-:-:S04]  /*82e0*/  IMAD.WIDE.U32 R2, R7, c[0x0][0x1b8], R2 ;  /* 0x00006e0007027a25 */ /* 0x000fc800078e0002 */
[----:B------:R-:W-:-:S04]  /*82f0*/  @P2 IMAD.HI.U32 R7, R8, c[0x0][0x2c8], RZ ;  /* 0x0000b20008072a27 */ /* 0x000fc800078e00ff */
[----:B------:R-:W-:Y:S01]  /*8300*/  IMAD.IADD R3, R3, 0x1, R4 ;  /* 0x0000000103037824 */ /* 0x000fe200078e0204 */
[----:B------:R-:W-:Y:S02]  /*8310*/  SEL R4, R252, RZ, !P0 ;  /* 0x000000fffc047207 */ /* 0x000fe40004000000 */
[----:B------:R-:W-:-:S03]  /*8320*/  @P2 SHF.R.U32.HI R0, RZ, c[0x0][0x2cc], R7 ;  /* 0x0000b300ff002a19 */ /* 0x000fc60000011607 */
[C---:B------:R-:W-:Y:S01]  /*8330*/  IMAD R7, R4.reuse, c[0x0][0x1c4], R6 ;  /* 0x0000710004077a24 */ /* 0x040fe200078e0206 */
[----:B------:R-:W-:Y:S01]  /*8340*/  SHF.R.S32.HI R6, RZ, 0x1f, R0 ;  /* 0x0000001fff067819 */ /* 0x000fe20000011400 */
[----:B------:R-:W-:-:S04]  /*8350*/  IMAD.WIDE.U32 R2, R4, c[0x0][0x1c0], R2 ;  /* 0x0000700004027a25 */ /* 0x000fc800078e0002 */
[----:B------:R-:W-:Y:S02]  /*8360*/  IMAD.MOV R4, RZ, RZ, -R0 ;  /* 0x000000ffff047224 */ /* 0x000fe400078e0a00 */
[----:B------:R-:W-:Y:S01]  /*8370*/  IMAD.IADD R3, R3, 0x1, R7 ;  /* 0x0000000103037824 */ /* 0x000fe200078e0207 */
[----:B------:R-:W-:Y:S01]  /*8380*/  LOP3.LUT R7, R31, 0xfffffff0, RZ, 0xc0, !PT ;  /* 0xfffffff01f077812 */ /* 0x000fe200078ec0ff */
[----:B------:R-:W-:Y:S02]  /*8390*/  IMAD R6, R6, c[0x0][0x1b0], RZ ;  /* 0x00006c0006067a24 */ /* 0x000fe400078e02ff */
[----:B------:R-:W-:Y:S02]  /*83a0*/  IMAD R4, R4, c[0x0][0x2c4], R8 ;  /* 0x0000b10004047a24 */ /* 0x000fe400078e0208 */
[C---:B------:R-:W-:Y:S02]  /*83b0*/  IMAD R6, R0.reuse, c[0x0][0x1b4], R6 ;  /* 0x00006d0000067a24 */ /* 0x040fe400078e0206 */
[----:B------:R-:W-:Y:S01]  /*83c0*/  IMAD.WIDE.U32 R2, R0, c[0x0][0x1b0], R2 ;  /* 0x00006c0000027a25 */ /* 0x000fe200078e0002 */
[----:B------:R-:W-:-:S03]  /*83d0*/  SHF.R.S32.HI R0, RZ, 0x1f, R4 ;  /* 0x0000001fff007819 */ /* 0x000fc60000011404 */
[----:B------:R-:W-:Y:S02]  /*83e0*/  IMAD.IADD R3, R3, 0x1, R6 ;  /* 0x0000000103037824 */ /* 0x000fe400078e0206 */
[----:B------:R-:W-:Y:S02]  /*83f0*/  IMAD R0, R0, c[0x0][0x1a8], RZ ;  /* 0x00006a0000007a24 */ /* 0x000fe400078e02ff */
[----:B------:R-:W-:-:S04]  /*8400*/  IMAD.WIDE.U32 R2, R4, c[0x0][0x1a8], R2 ;  /* 0x00006a0004027a25 */ /* 0x000fc800078e0002 */
[----:B------:R-:W-:Y:S01]  /*8410*/  IMAD R10, R4, c[0x0][0x1ac], R0 ;  /* 0x00006b00040a7a24 */ /* 0x000fe200078e0200 */
[----:B------:R-:W-:Y:S01]  /*8420*/  LEA R20, P0, R2, c[0x0][0x160], 0x1 ;  /* 0x0000580002147a11 */ /* 0x000fe200078008ff */
[----:B------:R-:W-:Y:S02]  /*8430*/  IMAD.IADD R0, R166, 0x1, -R7 ;  /* 0x00000001a6007824 */ /* 0x000fe400078e0a07 */
[----:B------:R-:W-:Y:S02]  /*8440*/  IMAD.SHL.U32 R4, R29, 0x40, RZ ;  /* 0x000000401d047824 */ /* 0x000fe400078e00ff */
[----:B------:R-:W-:Y:S01]  /*8450*/  IMAD.U32 R6, RZ, RZ, UR4 ;  /* 0x00000004ff067e24 */ /* 0x000fe2000f8e00ff */
[----:B------:R-:W-:Y:S01]  /*8460*/  SHF.R.S32.HI R11, RZ, 0x1f, R0 ;  /* 0x0000001fff0b7819 */ /* 0x000fe20000011400 */
[----:B------:R-:W-:Y:S01]  /*8470*/  IMAD.U32 R7, RZ, RZ, UR5 ;  /* 0x00000005ff077e24 */ /* 0x000fe2000f8e00ff */
[----:B------:R-:W-:Y:S01]  /*8480*/  LOP3.LUT R4, R4, 0x1c0, RZ, 0xc0, !PT ;  /* 0x000001c004047812 */ /* 0x000fe200078ec0ff */
[----:B------:R-:W-:Y:S01]  /*8490*/  IMAD.SHL.U32 R8, R25, 0x8, RZ ;  /* 0x0000000819087824 */ /* 0x000fe200078e00ff */
[----:B------:R-:W-:Y:S01]  /*84a0*/  LEA.HI R30, R11, R0, RZ, 0x3 ;  /* 0x000000000b1e7211 */ /* 0x000fe200078f18ff */
[----:B------:R-:W-:Y:S01]  /*84b0*/  IMAD.IADD R3, R3, 0x1, R10 ;  /* 0x0000000103037824 */ /* 0x000fe200078e020a */
[----:B------:R1:W-:Y:S01]  /*84c0*/  STL.64 [R1+0x8], R6 ;  /* 0x0000080601007387 */ /* 0x0003e20000100a00 */
[----:B------:R-:W-:-:S02]  /*84d0*/  SHF.R.U32.HI R9, RZ, 0x3, R4 ;  /* 0x00000003ff097819 */ /* 0x000fc40000011604 */
[----:B------:R-:W-:Y:S02]  /*84e0*/  LOP3.LUT R4, R4, 0x38, R8, 0xf8, !PT ;  /* 0x0000003804047812 */ /* 0x000fe400078ef808 */
[----:B------:R-:W-:Y:S02]  /*84f0*/  LEA.HI.X R18, R2, c[0x0][0x164], R3, 0x1, P0 ;  /* 0x0000590002127a11 */ /* 0x000fe400000f0c03 */
[----:B------:R-:W-:Y:S02]  /*8500*/  ISETP.NE.AND P0, PT, R13, RZ, PT ;  /* 0x000000ff0d00720c */ /* 0x000fe40003f05270 */
[C---:B------:R-:W-:Y:S02]  /*8510*/  IADD3 R22, R8.reuse, 0x40, RZ ;  /* 0x0000004008167810 */ /* 0x040fe40007ffe0ff */
[C---:B------:R-:W-:Y:S02]  /*8520*/  IADD3 R23, R8.reuse, 0x80, RZ ;  /* 0x0000008008177810 */ /* 0x040fe40007ffe0ff */
[----:B------:R-:W-:-:S02]  /*8530*/  IADD3 R24, R8, 0xc0, RZ ;  /* 0x000000c008187810 */ /* 0x000fc40007ffe0ff */
[----:B------:R-:W-:Y:S01]  /*8540*/  LOP3.LUT R4, R4, R9, RZ, 0x3c, !PT ;  /* 0x0000000904047212 */ /* 0x000fe200078e3cff */
[----:B------:R-:W-:Y:S01]  /*8550*/  IMAD.MOV.U32 R9, RZ, RZ, 0x10 ;  /* 0x00000010ff097424 */ /* 0x000fe200078e00ff */
[----:B------:R-:W-:Y:S02]  /*8560*/  ISETP.GE.AND P3, PT, R8, c[0x0][0x198], PT ;  /* 0x0000660008007a0c */ /* 0x000fe40003f66270 */
[----:B------:R-:W-:Y:S01]  /*8570*/  ISETP.GE.AND P6, PT, R22, c[0x0][0x198], PT ;  /* 0x0000660016007a0c */ /* 0x000fe20003fc6270 */
[----:B---3--:R-:W-:Y:S01]  /*8580*/  @!P0 IMAD.MOV.U32 R27, RZ, RZ, R252 ;  /* 0x000000ffff1b8224 */ /* 0x008fe200078e00fc */
[----:B------:R-:W-:Y:S02]  /*8590*/  ISETP.GE.AND P5, PT, R23, c[0x0][0x198], PT ;  /* 0x0000660017007a0c */ /* 0x000fe40003fa6270 */
[----:B------:R-:W-:Y:S02]  /*85a0*/  ISETP.GE.AND P4, PT, R24, c[0x0][0x198], PT ;  /* 0x0000660018007a0c */ /* 0x000fe40003f86270 */
[----:B-1----:R-:W-:Y:S01]  /*85b0*/  LOP3.LUT R7, R30, 0xfffffff8, RZ, 0xc0, !PT ;  /* 0xfffffff81e077812 */ /* 0x002fe200078ec0ff */
[----:B------:R-:W-:-:S04]  /*85c0*/  IMAD.SHL.U32 R6, R12, 0x8, RZ ;  /* 0x000000080c067824 */ /* 0x000fc800078e00ff */
[----:B------:R-:W-:Y:S01]  /*85d0*/  IMAD.IADD R28, R0, 0x1, -R7 ;  /* 0x00000001001c7824 */ /* 0x000fe200078e0a07 */
[----:B------:R-:W-:Y:S01]  /*85e0*/  LOP3.LUT R21, R4, 0xfffffe00, R6, 0xf8, !PT ;  /* 0xfffffe0004157812 */ /* 0x000fe200078ef806 */
[----:B------:R-:W-:-:S03]  /*85f0*/  IMAD.MOV.U32 R6, RZ, RZ, 0x20 ;  /* 0x00000020ff067424 */ /* 0x000fc600078e00ff */
[----:B------:R-:W-:-:S05]  /*8600*/  R2P PR, R28, 0x6 ;  /* 0x000000061c007804 */ /* 0x000fca0000000000 */
[----:B------:R-:W-:Y:S02]  /*8610*/  SEL R9, R9, 0xfffffff0, !P1 ;  /* 0xfffffff009097807 */ /* 0x000fe40004800000 */
[----:B------:R-:W-:Y:S01]  /*8620*/  SEL R6, R6, 0xffffffe0, !P2 ;  /* 0xffffffe006067807 */ /* 0x000fe20005000000 */
[----:B------:R-:W-:Y:S05]  /*8630*/  BRA.DIV ~URZ, `(.L_x_1183) ;  /* 0x000122027f007947 */ /* 0x000fea000b800000 */
[----:B------:R1:W2:Y:S02]  /*8640*/  SHFL.IDX PT, R0, R18, RZ, 0x181f ;  /* 0x00181fff12007589 */ /* 0x0002a400000e0000 */
.L_x_1313:
[----:B------:R-:W-:Y:S05]  /*8650*/  BRA.DIV ~URZ, `(.L_x_1184) ;  /* 0x000122627f007947 */ /* 0x000fea000b800000 */
[----:B------:R3:W4:Y:S02]  /*8660*/  SHFL.IDX PT, R2, R20, RZ, 0x181f ;  /* 0x00181fff14027589 */ /* 0x00072400000e0000 */
.L_x_1314:
[----:B------:R-:W-:Y:S01]  /*8670*/  IMAD R19, R19, c[0x0][0x2c4], RZ ;  /* 0x0000b10013137a24 */ /* 0x000fe200078e02ff */
[----:B------:R-:W-:Y:S01]  /*8680*/  IADD3 R17, R164, R29, RZ ;  /* 0x0000001da4117210 */ /* 0x000fe20007ffe0ff */
[----:B------:R-:W-:Y:S01]  /*8690*/  BSSY B0, `(.L_x_1185) ;  /* 0x0000019000007945 */ /* 0x000fe20003800000 */
[----:B--2---:R-:W-:Y:S02]  /*86a0*/  MOV R3, R0 ;  /* 0x0000000000037202 */ /* 0x004fe40000000f00 */
[----:B------:R-:W-:-:S13]  /*86b0*/  ISETP.GE.AND P0, PT, R17, R19, PT ;  /* 0x000000131100720c */ /* 0x000fda0003f06270 */
[----:B------:R-:W-:Y:S05]  /*86c0*/  @P0 BRA `(.L_x_1186) ;  /* 0x0000015000000947 */ /* 0x000fea0003800000 */
[----:B------:R-:W-:Y:S01]  /*86d0*/  SHF.R.S32.HI R7, RZ, 0x1f, R22 ;  /* 0x0000001fff077819 */ /* 0x000fe20000011416 */
[----:B----4-:R-:W-:Y:S01]  /*86e0*/  IMAD.WIDE R14, R8, 0x2, R2 ;  /* 0x00000002080e7825 */ /* 0x010fe200078e0202 */
[----:B------:R-:W-:Y:S02]  /*86f0*/  SHF.R.S32.HI R4, RZ, 0x1f, R23 ;  /* 0x0000001fff047819 */ /* 0x000fe40000011417 */
[----:B------:R-:W-:Y:S02]  /*8700*/  SHF.R.S32.HI R0, RZ, 0x1f, R24 ;  /* 0x0000001fff007819 */ /* 0x000fe40000011418 */
[----:B------:R-:W-:Y:S02]  /*8710*/  LEA.HI R7, R7, R22, RZ, 0x3 ;  /* 0x0000001607077211 */ /* 0x000fe400078f18ff */
[----:B------:R-:W-:Y:S02]  /*8720*/  LEA.HI R4, R4, R23, RZ, 0x3 ;  /* 0x0000001704047211 */ /* 0x000fe400078f18ff */
[----:B------:R-:W-:-:S02]  /*8730*/  LEA.HI R0, R0, R24, RZ, 0x3 ;  /* 0x0000001800007211 */ /* 0x000fc400078f18ff */
[----:B------:R-:W-:Y:S02]  /*8740*/  LOP3.LUT R7, R7, 0xfffffff8, RZ, 0xc0, !PT ;  /* 0xfffffff807077812 */ /* 0x000fe400078ec0ff */
[----:B------:R-:W-:Y:S02]  /*8750*/  LOP3.LUT R4, R4, 0xfffffff8, RZ, 0xc0, !PT ;  /* 0xfffffff804047812 */ /* 0x000fe400078ec0ff */
[----:B------:R-:W-:Y:S01]  /*8760*/  LOP3.LUT R16, R0, 0xfffffff8, RZ, 0xc0, !PT ;  /* 0xfffffff800107812 */ /* 0x000fe200078ec0ff */
[----:B------:R-:W-:Y:S02]  /*8770*/  IMAD.SHL.U32 R0, R21, 0x2, RZ ;  /* 0x0000000215007824 */ /* 0x000fe400078e00ff */
[----:B------:R-:W-:-:S03]  /*8780*/  IMAD.WIDE R12, R7, 0x2, R2 ;  /* 0x00000002070c7825 */ /* 0x000fc600078e0202 */
[----:B------:R-:W-:Y:S01]  /*8790*/  @!PT LDS RZ, [RZ] ;  /* 0x00000000fffff984 */ /* 0x000fe20000000800 */
[----:B------:R-:W-:Y:S01]  /*87a0*/  @!PT LDS RZ, [RZ] ;  /* 0x00000000fffff984 */ /* 0x000fe20000000800 */
[----:B------:R-:W-:Y:S01]  /*87b0*/  @!PT LDS RZ, [RZ] ;  /* 0x00000000fffff984 */ /* 0x000fe20000000800 */
[----:B------:R2:W-:Y:S01]  /*87c0*/  LDGSTS.E.BYPASS.LTC128B.128 [R0+0x10080], [R14.64], !P3 ;  /* 0x100800000e007fae */ /* 0x0005e2000d901d4e */
[----:B------:R-:W-:-:S03]  /*87d0*/  IMAD.WIDE R10, R4, 0x2, R2 ;  /* 0x00000002040a7825 */ /* 0x000fc600078e0202 */
[----:B------:R2:W-:Y:S01]  /*87e0*/  LDGSTS.E.BYPASS.LTC128B.128 [R0+0x14080], [R12.64], !P6 ;  /* 0x140800000c007fae */ /* 0x0005e2000f101d4e */
[----:B------:R-:W-:-:S03]  /*87f0*/  IMAD.WIDE R2, R16, 0x2, R2 ;  /* 0x0000000210027825 */ /* 0x000fc600078e0202 */
[----:B------:R2:W-:Y:S04]  /*8800*/  LDGSTS.E.BYPASS.LTC128B.128 [R0+0x18080], [R10.64], !P5 ;  /* 0x180800000a007fae */ /* 0x0005e8000e901d4e */
[----:B------:R2:W-:Y:S02]  /*8810*/  LDGSTS.E.BYPASS.LTC128B.128 [R0+0x1c080], [R2.64], !P4 ;  /* 0x1c08000002007fae */ /* 0x0005e4000e101d4e */
.L_x_1186:
[----:B------:R-:W-:Y:S05]  /*8820*/  BSYNC B0 ;  /* 0x0000000000007941 */ /* 0x000fea0003800000 */
.L_x_1185:
[----:B------:R-:W-:Y:S05]  /*8830*/  BRA.DIV ~URZ, `(.L_x_1187) ;  /* 0x000121027f007947 */ /* 0x000fea000b800000 */
[----:B------:R1:W2:Y:S04]  /*8840*/  SHFL.IDX PT, R4, R18, 0x1, 0x181f ;  /* 0x00381f0012047f89 */ /* 0x0002a800000e0000 */
[----:B--2-4-:R1:W2:Y:S02]  /*8850*/  SHFL.IDX PT, R2, R20, 0x1, 0x181f ;  /* 0x00381f0014027f89 */ /* 0x0142a400000e0000 */
.L_x_1315:
[----:B------:R-:W-:Y:S01]  /*8860*/  IADD3 R0, R17, 0x20, RZ ;  /* 0x0000002011007810 */ /* 0x000fe20007ffe0ff */
[----:B------:R-:W-:Y:S01]  /*8870*/  BSSY B0, `(.L_x_1188) ;  /* 0x0000019000007945 */ /* 0x000fe20003800000 */
[----:B------:R-:W-:-:S02]  /*8880*/  IMAD.MOV.U32 R3, RZ, RZ, R4 ;  /* 0x000000ffff037224 */ /* 0x000fc400078e0004 */
[----:B------:R-:W-:-:S13]  /*8890*/  ISETP.GE.AND P0, PT, R0, R19, PT ;  /* 0x000000130000720c */ /* 0x000fda0003f06270 */
[----:B------:R-:W-:Y:S05]  /*88a0*/  @P0 BRA `(.L_x_1189) ;  /* 0x0000015000000947 */ /* 0x000fea0003800000 */
[----:B------:R-:W-:Y:S01]  /*88b0*/  SHF.R.S32.HI R7, RZ, 0x1f, R22 ;  /* 0x0000001fff077819 */ /* 0x000fe20000011416 */
[----:B--2---:R-:W-:Y:S01]  /*88c0*/  IMAD.WIDE R14, R8, 0x2, R2 ;  /* 0x00000002080e7825 */ /* 0x004fe200078e0202 */
        /* <DEDUP_REMOVED lines=19> */
.L_x_1189:
[----:B------:R-:W-:Y:S05]  /*8a00*/  BSYNC B0 ;  /* 0x0000000000007941 */ /* 0x000fea0003800000 */
.L_x_1188:
[----:B------:R-:W-:Y:S05]  /*8a10*/  BRA.DIV ~URZ, `(.L_x_1190) ;  /* 0x000120127f007947 */ /* 0x000fea000b800000 */
[----:B------:R4:W1:Y:S02]  /*8a20*/  SHFL.IDX PT, R4, R18, 0x2, 0x181f ;  /* 0x00581f0012047f89 */ /* 0x00086400000e0000 */
.L_x_1316:
[----:B------:R-:W-:Y:S05]  /*8a30*/  BRA.DIV ~URZ, `(.L_x_1191) ;  /* 0x000120727f007947 */ /* 0x000fea000b800000 */
[----:B--2---:R2:W3:Y:S02]  /*8a40*/  SHFL.IDX PT, R2, R20, 0x2, 0x181f ;  /* 0x00581f0014027f89 */ /* 0x0044e400000e0000 */
.L_x_1317:
[----:B------:R-:W-:Y:S01]  /*8a50*/  IADD3 R0, R17, 0x40, RZ ;  /* 0x0000004011007810 */ /* 0x000fe20007ffe0ff */
[----:B------:R-:W-:Y:S01]  /*8a60*/  BSSY B0, `(.L_x_1192) ;  /* 0x0000019000007945 */ /* 0x000fe20003800000 */
[----:B-1----:R-:W-:Y:S02]  /*8a70*/  IMAD.MOV.U32 R3, RZ, RZ, R4 ;  /* 0x000000ffff037224 */ /* 0x002fe400078e0004 */
[----:B------:R-:W-:-:S13]  /*8a80*/  ISETP.GE.AND P0, PT, R0, R19, PT ;  /* 0x000000130000720c */ /* 0x000fda0003f06270 */
[----:B------:R-:W-:Y:S05]  /*8a90*/  @P0 BRA `(.L_x_1193) ;  /* 0x0000015000000947 */ /* 0x000fea0003800000 */
[----:B------:R-:W-:Y:S01]  /*8aa0*/  SHF.R.S32.HI R7, RZ, 0x1f, R22 ;  /* 0x0000001fff077819 */ /* 0x000fe20000011416 */
[----:B---3--:R-:W-:Y:S01]  /*8ab0*/  IMAD.WIDE R14, R8, 0x2, R2 ;  /* 0x00000002080e7825 */ /* 0x008fe200078e0202 */
        /* <DEDUP_REMOVED lines=19> */
.L_x_1193:
[----:B------:R-:W-:Y:S05]  /*8bf0*/  BSYNC B0 ;  /* 0x0000000000007941 */ /* 0x000fea0003800000 */
.L_x_1192:
[----:B------:R-:W-:Y:S05]  /*8c00*/  BRA.DIV ~URZ, `(.L_x_1194) ;  /* 0x00011f227f007947 */ /* 0x000fea000b800000 */
[----:B-1----:R1:W2:Y:S04]  /*8c10*/  SHFL.IDX PT, R11, R18, 0x3, 0x181f ;  /* 0x00781f00120b7f89 */ /* 0x0022a800000e0000 */
[----:B------:R1:W4:Y:S02]  /*8c20*/  SHFL.IDX PT, R10, R20, 0x3, 0x181f ;  /* 0x00781f00140a7f89 */ /* 0x00032400000e0000 */
.L_x_1318:
[----:B----4-:R-:W4:Y:S04]  /*8c30*/  LDL R129, [R1] ;  /* 0x0000000001817983 */ /* 0x010f280000100800 */
[----:B------:R1:W5:Y:S04]  /*8c40*/  LDL R26, [R1+0x64] ;  /* 0x00006400011a7983 */ /* 0x0003680000100800 */
[----:B------:R1:W5:Y:S01]  /*8c50*/  LDL R242, [R1+0x48] ;  /* 0x0000480001f27983 */ /* 0x0003620000100800 */
[----:B------:R-:W-:Y:S01]  /*8c60*/  IADD3 R0, R17, 0x60, RZ ;  /* 0x0000006011007810 */ /* 0x000fe20007ffe0ff */
[----:B------:R-:W-:Y:S01]  /*8c70*/  ULDC.64 UR4, c[0x0][0x40] ;  /* 0x0000100000047ab9 */ /* 0x000fe20000000a00 */
[----:B---3--:R-:W-:Y:S01]  /*8c80*/  IADD3 R2, P1, R1, c[0x0][0x20], RZ ;  /* 0x0000080001027a10 */ /* 0x008fe20007f3e0ff */
[----:B------:R-:W-:Y:S01]  /*8c90*/  UIADD3 UR4, UP0, UR4, 0x160, URZ ;  /* 0x0000016004047890 */ /* 0x000fe2000ff1e03f */
[----:B------:R-:W-:Y:S01]  /*8ca0*/  ISETP.GE.AND P0, PT, R0, R19, PT ;  /* 0x000000130000720c */ /* 0x000fe20003f06270 */
[----:B-12---:R-:W1:Y:S01]  /*8cb0*/  S2R R20, SR_CTAID.Y ;  /* 0x0000000000147919 */ /* 0x006e620000002600 */
[----:B------:R-:W-:Y:S01]  /*8cc0*/  SHF.R.S32.HI R15, RZ, 0x4, R31 ;  /* 0x00000004ff0f7819 */ /* 0x000fe2000001141f */
[----:B------:R-:W-:Y:S01]  /*8cd0*/  IMAD.X R3, RZ, RZ, c[0x0][0x24], P1 ;  /* 0x00000900ff037624 */ /* 0x000fe200008e06ff */
[----:B------:R-:W-:Y:S01]  /*8ce0*/  UIADD3.X UR5, URZ, UR5, URZ, UP0, !UPT ;  /* 0x000000053f057290 */ /* 0x000fe200087fe43f */
[----:B------:R-:W-:Y:S01]  /*8cf0*/  IADD3 R16, P2, R2, 0x8, RZ ;  /* 0x0000000802107810 */ /* 0x000fe20007f5e0ff */
[----:B------:R-:W-:Y:S01]  /*8d00*/  IMAD.WIDE.U32 R240, R27, c[0x0][0x2b0], RZ ;  /* 0x0000ac001bf07a25 */ /* 0x000fe200078e00ff */
[----:B------:R-:W-:Y:S01]  /*8d10*/  LOP3.LUT R208, R208, 0xfffffeff, RZ, 0xc0, !PT ;  /* 0xfffffeffd0d07812 */ /* 0x000fe200078ec0ff */
[----:B------:R-:W-:Y:S02]  /*8d20*/  STL.64 [R1+0x20], R2 ;  /* 0x0000200201007387 */ /* 0x000fe40000100a00 */
[----:B------:R-:W-:-:S03]  /*8d30*/  IMAD.X R17, RZ, RZ, R3, P2 ;  /* 0x000000ffff117224 */ /* 0x000fc600010e0603 */
[----:B------:R-:W-:Y:S01]  /*8d40*/  @!P0 IMAD.SHL.U32 R18, R21, 0x2, RZ ;  /* 0x0000000215128824 */ /* 0x000fe200078e00ff */
[----:B------:R-:W-:Y:S01]  /*8d50*/  @!P0 SHF.R.S32.HI R0, RZ, 0x1f, R24 ;  /* 0x0000001fff008819 */ /* 0x000fe20000011418 */
[----:B------:R-:W-:Y:S01]  /*8d60*/  @!P0 IMAD.WIDE R12, R8, 0x2, R10 ;  /* 0x00000002080c8825 */ /* 0x000fe200078e020a */
[----:B------:R-:W-:Y:S01]  /*8d70*/  @!P0 SHF.R.S32.HI R4, RZ, 0x1f, R23 ;  /* 0x0000001fff048819 */ /* 0x000fe20000011417 */
[----:B------:R-:W-:Y:S01]  /*8d80*/  STL.64 [R1+0x40], R16 ;  /* 0x0000401001007387 */ /* 0x000fe20000100a00 */
[----:B------:R-:W-:Y:S02]  /*8d90*/  @!P0 LEA.HI R8, R0, R24, RZ, 0x3 ;  /* 0x0000001800088211 */ /* 0x000fe400078f18ff */
[----:B------:R-:W-:Y:S01]  /*8da0*/  @!P0 SHF.R.S32.HI R7, RZ, 0x1f, R22 ;  /* 0x0000001fff078819 */ /* 0x000fe20000011416 */
[----:B------:R-:W-:Y:S01]  /*8db0*/  @!PT LDS RZ, [RZ] ;  /* 0x00000000fffff984 */ /* 0x000fe20000000800 */
[----:B------:R-:W-:Y:S01]  /*8dc0*/  @!PT LDS RZ, [RZ] ;  /* 0x00000000fffff984 */ /* 0x000fe20000000800 */
[----:B------:R-:W-:Y:S01]  /*8dd0*/  @!PT LDS RZ, [RZ] ;  /* 0x00000000fffff984 */ /* 0x000fe20000000800 */
[----:B------:R2:W-:Y:S01]  /*8de0*/  @!P0 LDGSTS.E.BYPASS.LTC128B.128 [R18+0x13080], [R12.64], !P3 ;  /* 0x130800000c128fae */ /* 0x0005e2000d901d4e */
[----:B------:R-:W-:Y:S02]  /*8df0*/  IADD3 R14, P3, R2, 0x10, RZ ;  /* 0x00000010020e7810 */ /* 0x000fe40007f7e0ff */
[----:B------:R-:W-:-:S02]  /*8e00*/  @!P0 LEA.HI R19, R4, R23, RZ, 0x3 ;  /* 0x0000001704138211 */ /* 0x000fc400078f18ff */
[----:B------:R-:W-:Y:S02]  /*8e10*/  @!P0 LEA.HI R7, R7, R22, RZ, 0x3 ;  /* 0x0000001607078211 */ /* 0x000fe400078f18ff */
[----:B------:R-:W-:Y:S02]  /*8e20*/  @!P0 LOP3.LUT R8, R8, 0xfffffff8, RZ, 0xc0, !PT ;  /* 0xfffffff808088812 */ /* 0x000fe400078ec0ff */
[----:B------:R-:W-:Y:S02]  /*8e30*/  @!P0 LOP3.LUT R4, R7, 0xfffffff8, RZ, 0xc0, !PT ;  /* 0xfffffff807048812 */ /* 0x000fe400078ec0ff */
[----:B-1----:R-:W-:Y:S02]  /*8e40*/  SHF.R.S32.HI R33, RZ, 0x1f, R20 ;  /* 0x0000001fff217819 */ /* 0x002fe40000011414 */
[----:B------:R-:W1:Y:S01]  /*8e50*/  S2R R20, SR_CTAID.Y ;  /* 0x0000000000147919 */ /* 0x000e620000002600 */
[----:B--2---:R-:W-:Y:S02]  /*8e60*/  LEA.HI R13, R31, R15, RZ, 0x1 ;  /* 0x0000000f1f0d7211 */ /* 0x004fe400078f08ff */
[----:B------:R-:W-:-:S02]  /*8e70*/  IADD3 R12, P1, R2, 0x4, RZ ;  /* 0x00000004020c7810 */ /* 0x000fc40007f3e0ff */
[----:B------:R-:W-:-:S03]  /*8e80*/  LOP3.LUT R0, R13, 0xfffffffe, RZ, 0xc0, !PT ;  /* 0xfffffffe0d007812 */ /* 0x000fc600078ec0ff */
[--C-:B------:R-:W-:Y:S02]  /*8e90*/  IMAD.X R13, RZ, RZ, R3.reuse, P1 ;  /* 0x000000ffff0d7224 */ /* 0x100fe400008e0603 */
[----:B------:R-:W-:Y:S02]  /*8ea0*/  IMAD.IADD R23, R15, 0x1, -R0 ;  /* 0x000000010f177824 */ /* 0x000fe400078e0a00 */
[----:B------:R-:W-:Y:S01]  /*8eb0*/  IMAD.X R15, RZ, RZ, R3, P3 ;  /* 0x000000ffff0f7224 */ /* 0x000fe200018e0603 */
[----:B------:R2:W-:Y:S01]  /*8ec0*/  STL.64 [R1+0x38], R12 ;  /* 0x0000380c01007387 */ /* 0x0005e20000100a00 */
[----:B------:R-:W-:Y:S02]  /*8ed0*/  IMAD.SHL.U32 R0, R28, 0x40, RZ ;  /* 0x000000401c007824 */ /* 0x000fe400078e00ff */
[----:B------:R-:W-:Y:S01]  /*8ee0*/  IMAD.SHL.U32 R7, R23, 0x8, RZ ;  /* 0x0000000817077824 */ /* 0x000fe200078e00ff */
[----:B------:R3:W-:Y:S02]  /*8ef0*/  STL.64 [R1+0x28], R14 ;  /* 0x0000280e01007387 */ /* 0x0007e40000100a00 */
[----:B------:R-:W-:-:S04]  /*8f00*/  LOP3.LUT R0, R0, 0x1c0, RZ, 0xc0, !PT ;  /* 0x000001c000007812 */ /* 0x000fc800078ec0ff */
[----:B------:R-:W-:Y:S02]  /*8f10*/  LOP3.LUT R7, R0, 0x8, R7, 0xf8, !PT ;  /* 0x0000000800077812 */ /* 0x000fe400078ef807 */
[----:B------:R-:W-:-:S04]  /*8f20*/  SHF.R.U32.HI R0, RZ, 0x3, R0 ;  /* 0x00000003ff007819 */ /* 0x000fc80000011600 */
[----:B------:R-:W-:Y:S01]  /*8f30*/  LOP3.LUT R22, R7, R0, RZ, 0x3c, !PT ;  /* 0x0000000007167212 */ /* 0x000fe200078e3cff */
[----:B------:R-:W-:Y:S01]  /*8f40*/  IMAD.SHL.U32 R7, R30, 0x40, RZ ;  /* 0x000000401e077824 */ /* 0x000fe200078e00ff */
[----:B------:R-:W-:Y:S01]  /*8f50*/  SHF.R.S32.HI R0, RZ, 0x1f, R27 ;  /* 0x0000001fff007819 */ /* 0x000fe2000001141b */
[----:B-1----:R-:W-:-:S03]  /*8f60*/  IMAD.WIDE.U32 R30, R20, c[0x0][0x210], RZ ;  /* 0x00008400141e7a25 */ /* 0x002fc600078e00ff */
[----:B------:R-:W-:Y:S01]  /*8f70*/  LOP3.LUT R21, R7, 0xfffffe00, RZ, 0xc0, !PT ;  /* 0xfffffe0007157812 */ /* 0x000fe200078ec0ff */
[----:B------:R-:W-:Y:S01]  /*8f80*/  IMAD R0, R0, c[0x0][0x2b0], RZ ;  /* 0x0000ac0000007a24 */ /* 0x000fe200078e02ff */
[----:B--2---:R-:W-:Y:S01]  /*8f90*/  IADD3 R12, P1, R2, 0x48, RZ ;  /* 0x00000048020c7810 */ /* 0x004fe20007f3e0ff */
[----:B---3--:R-:W-:Y:S02]  /*8fa0*/  IMAD.U32 R14, RZ, RZ, UR4 ;  /* 0x00000004ff0e7e24 */ /* 0x008fe4000f8e00ff */
[----:B------:R-:W-:Y:S02]  /*8fb0*/  IMAD.U32 R15, RZ, RZ, UR5 ;  /* 0x00000005ff0f7e24 */ /* 0x000fe4000f8e00ff */
[----:B------:R-:W-:-:S03]  /*8fc0*/  IMAD.X R13, RZ, RZ, R3, P1 ;  /* 0x000000ffff0d7224 */ /* 0x000fc600008e0603 */
[----:B------:R1:W-:Y:S04]  /*8fd0*/  STL.64 [R1+0x18], R14 ;  /* 0x0000180e01007387 */ /* 0x0003e80000100a00 */
[----:B------:R2:W-:Y:S01]  /*8fe0*/  STL.64 [R1+0x30], R12 ;  /* 0x0000300c01007387 */ /* 0x0005e20000100a00 */
[----:B-1----:R-:W-:Y:S01]  /*8ff0*/  @!P0 IMAD.WIDE R14, R4, 0x2, R10 ;  /* 0x00000002040e8825 */ /* 0x002fe200078e020a */
[----:B--2---:R-:W-:-:S04]  /*9000*/  @!P0 LOP3.LUT R12, R19, 0xfffffff8, RZ, 0xc0, !PT ;  /* 0xfffffff8130c8812 */ /* 0x004fc800078ec0ff */
[----:B------:R1:W-:Y:S01]  /*9010*/  @!P0 LDGSTS.E.BYPASS.LTC128B.128 [R18+0x17080], [R14.64], !P6 ;  /* 0x170800000e128fae */ /* 0x0003e2000f101d4e */
[----:B------:R-:W-:-:S04]  /*9020*/  @!P0 IMAD.WIDE R12, R12, 0x2, R10 ;  /* 0x000000020c0c8825 */ /* 0x000fc800078e020a */
[----:B------:R-:W-:Y:S01]  /*9030*/  @!P0 IMAD.WIDE R10, R8, 0x2, R10 ;  /* 0x00000002080a8825 */ /* 0x000fe200078e020a */
[----:B------:R2:W-:Y:S03]  /*9040*/  @!P0 LDGSTS.E.BYPASS.LTC128B.128 [R18+0x1b080], [R12.64], !P5 ;  /* 0x1b0800000c128fae */ /* 0x0005e6000e901d4e */
[----:B------:R-:W-:Y:S01]  /*9050*/  IMAD R8, R33, c[0x0][0x210], RZ ;  /* 0x0000840021087a24 */ /* 0x000fe200078e02ff */
[----:B------:R3:W-:Y:S01]  /*9060*/  @!P0 LDGSTS.E.BYPASS.LTC128B.128 [R18+0x1f080], [R10.64], !P4 ;  /* 0x1f0800000a128fae */ /* 0x0007e2000e101d4e */
[----:B------:R-:W-:Y:S02]  /*9070*/  LOP3.LUT P0, RZ, R25, 0x4, RZ, 0xc0, !PT ;  /* 0x0000000419ff7812 */ /* 0x000fe4000780c0ff */
[----:B------:R-:W-:Y:S01]  /*9080*/  IMAD R8, R20, c[0x0][0x214], R8 ;  /* 0x0000850014087a24 */ /* 0x000fe200078e0208 */
[----:B------:R-:W0:Y:S01]  /*9090*/  LDGDEPBAR ;  /* 0x00000000000079af */ /* 0x000e220000000000 */
[----:B------:R-:W-:Y:S02]  /*90a0*/  WARPSYNC 0xffffffff ;  /* 0xffffffff00007948 */ /* 0x000fe40003800000 */
[----:B------:R-:W-:-:S02]  /*90b0*/  IMAD.IADD R245, R31, 0x1, R8 ;  /* 0x000000011ff57824 */ /* 0x000fc400078e0208 */
[----:B--2---:R-:W-:Y:S02]  /*90c0*/  IMAD.MOV.U32 R13, RZ, RZ, 0x20 ;  /* 0x00000020ff0d7424 */ /* 0x004fe400078e00ff */
[----:B------:R-:W-:Y:S02]  /*90d0*/  IMAD.SHL.U32 R12, R25, 0x40, RZ ;  /* 0x00000040190c7824 */ /* 0x000fe400078e00ff */
[----:B---3--:R-:W-:Y:S01]  /*90e0*/  IMAD R11, R27, c[0x0][0x2b4], R0 ;  /* 0x0000ad001b0b7a24 */ /* 0x008fe200078e0200 */
[----:B------:R-:W-:Y:S01]  /*90f0*/  SEL R7, R13, 0xffffffe0, !P0 ;  /* 0xffffffe00d077807 */ /* 0x000fe20004000000 */
[----:B------:R-:W-:Y:S02]  /*9100*/  IMAD R10, R33, c[0x0][0x1e8], RZ ;  /* 0x00007a00210a7a24 */ /* 0x000fe400078e02ff */
[----:B-1----:R-:W-:-:S04]  /*9110*/  IMAD.WIDE.U32 R18, R20, c[0x0][0x1e8], RZ ;  /* 0x00007a0014127a25 */ /* 0x002fc800078e00ff */
[----:B------:R-:W-:Y:S01]  /*9120*/  IMAD R10, R20, c[0x0][0x1ec], R10 ;  /* 0x00007b00140a7a24 */ /* 0x000fe200078e020a */
[----:B------:R-:W-:Y:S01]  /*9130*/  LOP3.LUT R20, R12, 0x1c0, RZ, 0xc0, !PT ;  /* 0x000001c00c147812 */ /* 0x000fe200078ec0ff */
[----:B------:R-:W-:Y:S02]  /*9140*/  IMAD.IADD R243, R241, 0x1, R11 ;  /* 0x00000001f1f37824 */ /* 0x000fe400078e020b */
[----:B------:R-:W-:Y:S01]  /*9150*/  IMAD.IADD R244, R19, 0x1, R10 ;  /* 0x0000000113f47824 */ /* 0x000fe200078e020a */
[----:B----4-:R-:W-:-:S04]  /*9160*/  SHF.R.S32.HI R14, RZ, 0x1f, R129 ;  /* 0x0000001fff0e7819 */ /* 0x010fc80000011481 */
[----:B------:R-:W-:-:S04]  /*9170*/  LEA.HI R4, R14, R129, RZ, 0x3 ;  /* 0x000000810e047211 */ /* 0x000fc800078f18ff */
[----:B------:R-:W-:-:S05]  /*9180*/  LOP3.LUT R0, R4, 0xfffffff8, RZ, 0xc0, !PT ;  /* 0xfffffff804007812 */ /* 0x000fca00078ec0ff */
[----:B------:R-:W-:-:S04]  /*9190*/  IMAD.IADD R0, R129, 0x1, -R0 ;  /* 0x0000000181007824 */ /* 0x000fc800078e0a00 */
[----:B------:R-:W-:-:S05]  /*91a0*/  IMAD.SHL.U32 R219, R0, 0x8, RZ ;  /* 0x0000000800db7824 */ /* 0x000fca00078e00ff */
[C---:B------:R-:W-:Y:S02]  /*91b0*/  ISETP.GE.AND P5, PT, R219.reuse, c[0x0][0x1d4], PT ;  /* 0x00007500db007a0c */ /* 0x040fe40003fa6270 */
[C---:B------:R-:W-:Y:S02]  /*91c0*/  IADD3 R17, R219.reuse, 0x40, RZ ;  /* 0x00000040db117810 */ /* 0x040fe40007ffe0ff */
[----:B------:R-:W-:Y:S02]  /*91d0*/  IADD3 R16, R219, 0x80, RZ ;  /* 0x00000080db107810 */ /* 0x000fe40007ffe0ff */
[----:B------:R-:W-:Y:S02]  /*91e0*/  ISETP.GE.AND P6, PT, R17, c[0x0][0x1d4], PT ;  /* 0x0000750011007a0c */ /* 0x000fe40003fc6270 */
[----:B------:R-:W-:Y:S02]  /*91f0*/  ISETP.GE.AND P2, PT, R16, c[0x0][0x1d4], PT ;  /* 0x0000750010007a0c */ /* 0x000fe40003f46270 */
[----:B------:R-:W-:-:S03]  /*9200*/  IADD3 R15, R219, 0xc0, RZ ;  /* 0x000000c0db0f7810 */ /* 0x000fc60007ffe0ff */
[----:B------:R-:W-:Y:S02]  /*9210*/  @P5 LOP3.LUT R208, R208, 0x100, RZ, 0xfc, !PT ;  /* 0x00000100d0d05812 */ /* 0x000fe400078efcff */
[----:B------:R-:W-:Y:S02]  /*9220*/  ISETP.GE.AND P3, PT, R15, c[0x0][0x1d4], PT ;  /* 0x000075000f007a0c */ /* 0x000fe40003f66270 */
[----:B------:R-:W-:-:S04]  /*9230*/  LOP3.LUT R208, R208, 0xffffff7f, RZ, 0xc0, !PT ;  /* 0xffffff7fd0d07812 */ /* 0x000fc800078ec0ff */
[----:B------:R-:W-:-:S04]  /*9240*/  @P6 LOP3.LUT R208, R208, 0x80, RZ, 0xfc, !PT ;  /* 0x00000080d0d06812 */ /* 0x000fc800078efcff */
[----:B------:R-:W-:-:S04]  /*9250*/  LOP3.LUT R208, R208, 0xffffffbf, RZ, 0xc0, !PT ;  /* 0xffffffbfd0d07812 */ /* 0x000fc800078ec0ff */
[----:B------:R-:W-:-:S04]  /*9260*/  @P2 LOP3.LUT R208, R208, 0x40, RZ, 0xfc, !PT ;  /* 0x00000040d0d02812 */ /* 0x000fc800078efcff */
[----:B------:R-:W-:-:S04]  /*9270*/  LOP3.LUT R208, R208, 0xfffffbff, RZ, 0xc0, !PT ;  /* 0xfffffbffd0d07812 */ /* 0x000fc800078ec0ff */
[----:B------:R-:W-:Y:S02]  /*9280*/  @P3 LOP3.LUT R208, R208, 0x400, RZ, 0xfc, !PT ;  /* 0x00000400d0d03812 */ /* 0x000fe400078efcff */
[----:B------:R-:W-:Y:S01]  /*9290*/  SHF.R.S32.HI R236, RZ, 0x3, R4 ;  /* 0x00000003ffec7819 */ /* 0x000fe20000011404 */
[----:B------:R-:W-:Y:S01]  /*92a0*/  IMAD.MOV.U32 R112, RZ, RZ, 0x30 ;  /* 0x00000030ff707424 */ /* 0x000fe200078e00ff */
[----:B------:R-:W-:Y:S01]  /*92b0*/  BAR.SYNC.DEFER_BLOCKING 0x0 ;  /* 0x0000000000007b1d */ /* 0x000fe20000010000 */
[----:B------:R-:W-:Y:S02]  /*92c0*/  IMAD.MOV.U32 R3, RZ, RZ, c[0x0][0x2b8] ;  /* 0x0000ae00ff037624 */ /* 0x000fe400078e00ff */
[----:B------:R-:W-:Y:S02]  /*92d0*/  IMAD R144, R218, R112, -0x30 ;  /* 0xffffffd0da907424 */ /* 0x000fe400078e0270 */
[----:B------:R-:W-:Y:S01]  /*92e0*/  IMAD R234, R0, 0x20, R236 ;  /* 0x0000002000ea7824 */ /* 0x000fe200078e02ec */
[----:B------:R-:W-:Y:S01]  /*92f0*/  ISETP.NE.AND P1, PT, R3, 0x1, PT ;  /* 0x000000010300780c */ /* 0x000fe20003f25270 */
[----:B------:R-:W-:Y:S02]  /*9300*/  IMAD.MOV.U32 R220, RZ, RZ, RZ ;  /* 0x000000ffffdc7224 */ /* 0x000fe400078e00ff */
[----:B------:R-:W-:-:S05]  /*9310*/  IMAD.IADD R3, R234, 0x1, R144 ;  /* 0x00000001ea037824 */ /* 0x000fca00078e0290 */
[----:B-----5:R-:W-:Y:S01]  /*9320*/  ISETP.GE.AND P0, PT, R3, R26, PT ;  /* 0x0000001a0300720c */ /* 0x020fe20003f06270 */
[----:B------:R-:W-:-:S03]  /*9330*/  IMAD.IADD R3, R242, 0x1, R3 ;  /* 0x00000001f2037824 */ /* 0x000fc600078e0203 */
[----:B------:R-:W-:Y:S01]  /*9340*/  ISETP.GT.OR P0, PT, R234, 0x2f, P0 ;  /* 0x0000002fea00780c */ /* 0x000fe20000704670 */
[----:B------:R-:W-:-:S04]  /*9350*/  @P1 IMAD.HI.U32 R4, R3, c[0x0][0x2bc], RZ ;  /* 0x0000af0003041a27 */ /* 0x000fc800078e00ff */
[----:B------:R-:W-:Y:S01]  /*9360*/  IMAD.MOV.U32 R0, RZ, RZ, R3 ;  /* 0x000000ffff007224 */ /* 0x000fe200078e0003 */
[----:B------:R-:W-:-:S07]  /*9370*/  @P1 SHF.R.U32.HI R0, RZ, c[0x0][0x2c0], R4 ;  /* 0x0000b000ff001a19 */ /* 0x000fce0000011604 */
[----:B------:R-:W-:-:S04]  /*9380*/  @!P0 IADD3 R4, P1, R0, R240, RZ ;  /* 0x000000f000048210 */ /* 0x000fc80007f3e0ff */
[----:B------:R-:W-:Y:S02]  /*9390*/  @!P0 LEA.HI.X.SX32 R8, R0, R243, 0x1, P1 ;  /* 0x000000f300088211 */ /* 0x000fe400008f0eff */
[----:B------:R-:W-:-:S04]  /*93a0*/  @!P0 LEA R10, P1, R4, c[0x0][0x2a0], 0x2 ;  /* 0x0000a800040a8a11 */ /* 0x000fc800078210ff */
[----:B------:R-:W-:-:S05]  /*93b0*/  @!P0 LEA.HI.X R11, R4, c[0x0][0x2a4], R8, 0x2, P1 ;  /* 0x0000a900040b8a11 */ /* 0x000fca00008f1408 */
[----:B------:R1:W2:Y:S01]  /*93c0*/  @!P0 LDG.E R220, [R10.64] ;  /* 0x0000000e0adc8981 */ /* 0x0002a2000c1e1900 */
[----:B------:R-:W-:Y:S01]  /*93d0*/  IMAD.MOV R0, RZ, RZ, -R0 ;  /* 0x000000ffff007224 */ /* 0x000fe200078e0a00 */
[----:B------:R-:W-:Y:S01]  /*93e0*/  LEA.HI R14, R14, R129, RZ, 0x6 ;  /* 0x000000810e0e7211 */ /* 0x000fe200078f30ff */
[----:B------:R-:W-:Y:S01]  /*93f0*/  IMAD.SHL.U32 R4, R236, 0x40, RZ ;  /* 0x00000040ec047824 */ /* 0x000fe200078e00ff */
[----:B------:R-:W-:Y:S01]  /*9400*/  LOP3.LUT R208, R208, 0xfffffdff, RZ, 0xc0, !PT ;  /* 0xfffffdffd0d07812 */ /* 0x000fe200078ec0ff */
[----:B------:R-:W-:Y:S01]  /*9410*/  IMAD R221, R0, c[0x0][0x2b8], R3 ;  /* 0x0000ae0000dd7a24 */ /* 0x000fe200078e0203 */
[----:B------:R-:W-:Y:S01]  /*9420*/  BSSY B2, `(.L_x_1195) ;  /* 0x000004f000027945 */ /* 0x000fe20003800000 */
[----:B------:R-:W-:Y:S01]  /*9430*/  IMAD R112, R218, -0x30, R112 ;  /* 0xffffffd0da707824 */ /* 0x000fe200078e0270 */
[----:B------:R-:W-:Y:S02]  /*9440*/  IADD3 R101, R2, 0x18, RZ ;  /* 0x0000001802657810 */ /* 0x000fe40007ffe0ff */
[----:B------:R-:W-:Y:S01]  /*9450*/  SHF.R.S32.HI R141, RZ, 0x1f, R221 ;  /* 0x0000001fff8d7819 */ /* 0x000fe200000114dd */
[----:B------:R-:W-:Y:S01]  /*9460*/  IMAD.IADD R142, R26, 0x1, R112 ;  /* 0x000000011a8e7824 */ /* 0x000fe200078e0270 */
[----:B------:R-:W-:-:S03]  /*9470*/  MOV R146, 0x9910 ;  /* 0x0000991000927802 */ /* 0x000fc60000000f00 */
[----:B------:R-:W-:-:S04]  /*9480*/  IMAD R0, R141, c[0x0][0x1e0], RZ ;  /* 0x000078008d007a24 */ /* 0x000fc800078e02ff */
[C---:B------:R-:W-:Y:S02]  /*9490*/  IMAD R0, R221.reuse, c[0x0][0x1e4], R0 ;  /* 0x00007900dd007a24 */ /* 0x040fe400078e0200 */
[----:B-1----:R-:W-:-:S04]  /*94a0*/  IMAD.WIDE.U32 R10, R221, c[0x0][0x1e0], RZ ;  /* 0x00007800dd0a7a25 */ /* 0x002fc800078e00ff */
[----:B------:R-:W-:Y:S01]  /*94b0*/  IMAD.IADD R11, R11, 0x1, R0 ;  /* 0x000000010b0b7824 */ /* 0x000fe200078e0200 */
[----:B--2---:R-:W-:-:S03]  /*94c0*/  SHF.R.S32.HI R143, RZ, 0x1f, R220 ;  /* 0x0000001fff8f7819 */ /* 0x004fc600000114dc */
        /* <DEDUP_REMOVED lines=8> */
[----:B------:R-:W-:Y:S02]  /*9550*/  LOP3.LUT R0, R4, 0x1c0, RZ, 0xc0, !PT ;  /* 0x000001c004007812 */ /* 0x000fe400078ec0ff */
[----:B------:R-:W-:Y:S01]  /*9560*/  IMNMX R4, R142, 0x30, PT ;  /* 0x000000308e047817 */ /* 0x000fe20003800200 */
[----:B------:R-:W1:Y:S01]  /*9570*/  SHFL.IDX PT, R11, R3, RZ, 0x181f ;  /* 0x00181fff030b7589 */ /* 0x000e6200000e0000 */
[----:B------:R-:W-:Y:S02]  /*9580*/  LOP3.LUT R13, R0, 0x38, R219, 0xf8, !PT ;  /* 0x00000038000d7812 */ /* 0x000fe400078ef8db */
[----:B------:R-:W-:Y:S01]  /*9590*/  SHF.R.U32.HI R8, RZ, 0x3, R0 ;  /* 0x00000003ff087819 */ /* 0x000fe20000011600 */
[----:B------:R-:W-:Y:S01]  /*95a0*/  IMAD.IADD R0, R4, 0x1, -R236 ;  /* 0x0000000104007824 */ /* 0x000fe200078e0aec */
[----:B------:R-:W-:Y:S01]  /*95b0*/  SHFL.IDX PT, R12, R12, 0x1, 0x181f ;  /* 0x00381f000c0c7f89 */ /* 0x000fe200000e0000 */
[----:B------:R-:W-:Y:S01]  /*95c0*/  IMAD.SHL.U32 R4, R14, 0x8, RZ ;  /* 0x000000080e047824 */ /* 0x000fe200078e00ff */
[----:B------:R-:W-:-:S02]  /*95d0*/  LOP3.LUT R8, R13, R8, RZ, 0x3c, !PT ;  /* 0x000000080d087212 */ /* 0x000fc400078e3cff */
[----:B------:R2:W3:Y:S01]  /*95e0*/  SHFL.IDX PT, R13, R3, 0x1, 0x181f ;  /* 0x00381f00030d7f89 */ /* 0x0004e200000e0000 */
[----:B------:R-:W-:Y:S02]  /*95f0*/  ISETP.GE.AND P1, PT, R0, 0x1, PT ;  /* 0x000000010000780c */ /* 0x000fe40003f26270 */
[----:B------:R-:W-:Y:S02]  /*9600*/  SHF.R.S32.HI R14, RZ, 0x1f, R16 ;  /* 0x0000001fff0e7819 */ /* 0x000fe40000011410 */
[----:B------:R-:W-:Y:S02]  /*9610*/  LOP3.LUT R209, R8, 0xfffffe00, R4, 0xf8, !PT ;  /* 0xfffffe0008d17812 */ /* 0x000fe400078ef804 */
[----:B------:R-:W-:Y:S02]  /*9620*/  SHF.R.S32.HI R8, RZ, 0x1f, R15 ;  /* 0x0000001fff087819 */ /* 0x000fe4000001140f */
[----:B------:R-:W-:Y:S02]  /*9630*/  ISETP.GT.AND P0, PT, R0, 0x20, PT ;  /* 0x000000200000780c */ /* 0x000fe40003f04270 */
[----:B------:R-:W-:-:S03]  /*9640*/  LEA.HI R0, R8, R15, RZ, 0x3 ;  /* 0x0000000f08007211 */ /* 0x000fc600078f18ff */
[----:B-1----:R-:W-:Y:S01]  /*9650*/  @P1 IMAD.WIDE R18, R219, 0x2, R10 ;  /* 0x00000002db121825 */ /* 0x002fe200078e020a */
[----:B------:R-:W-:-:S04]  /*9660*/  LOP3.LUT R246, R0, 0xfffffff8, RZ, 0xc0, !PT ;  /* 0xfffffff800f67812 */ /* 0x000fc800078ec0ff */
[----:B------:R-:W-:-:S03]  /*9670*/  SHF.R.S32.HI R249, RZ, 0x1f, R246 ;  /* 0x0000001ffff97819 */ /* 0x000fc600000114f6 */
[----:B------:R-:W-:Y:S01]  /*9680*/  @P0 IMAD.SHL.U32 R0, R209, 0x2, RZ ;  /* 0x00000002d1000824 */ /* 0x000fe200078e00ff */
[----:B--2---:R-:W-:-:S04]  /*9690*/  SHF.R.S32.HI R3, RZ, 0x1f, R17 ;  /* 0x0000001fff037819 */ /* 0x004fc80000011411 */
[----:B------:R-:W-:Y:S02]  /*96a0*/  LEA.HI R4, R3, R17, RZ, 0x3 ;  /* 0x0000001103047211 */ /* 0x000fe400078f18ff */
[----:B------:R-:W-:Y:S02]  /*96b0*/  LEA.HI R3, R14, R16, RZ, 0x3 ;  /* 0x000000100e037211 */ /* 0x000fe400078f18ff */
[----:B------:R-:W-:Y:S02]  /*96c0*/  LOP3.LUT R248, R4, 0xfffffff8, RZ, 0xc0, !PT ;  /* 0xfffffff804f87812 */ /* 0x000fe400078ec0ff */
[----:B------:R-:W-:Y:S01]  /*96d0*/  LOP3.LUT R247, R3, 0xfffffff8, RZ, 0xc0, !PT ;  /* 0xfffffff803f77812 */ /* 0x000fe200078ec0ff */
[----:B------:R-:W-:Y:S01]  /*96e0*/  @P1 IMAD.SHL.U32 R3, R209, 0x2, RZ ;  /* 0x00000002d1031824 */ /* 0x000fe200078e00ff */
[----:B------:R-:W-:Y:S01]  /*96f0*/  LEA.HI R4, R32, R166, RZ, 0x5 ;  /* 0x000000a620047211 */ /* 0x000fe200078f28ff */
[----:B------:R-:W-:Y:S01]  /*9700*/  @P1 IMAD.WIDE R16, R248, 0x2, R10 ;  /* 0x00000002f8101825 */ /* 0x000fe200078e020a */
[----:B------:R-:W-:-:S02]  /*9710*/  SHF.R.S32.HI R251, RZ, 0x1f, R248 ;  /* 0x0000001ffffb7819 */ /* 0x000fc400000114f8 */
[----:B------:R3:W-:Y:S01]  /*9720*/  @P1 LDGSTS.E.BYPASS.LTC128B.128 [R3+0xa080], [R18.64], !P5 ;  /* 0x0a08000012031fae */ /* 0x0007e2000e901d4e */
[----:B------:R-:W-:Y:S01]  /*9730*/  @P1 IMAD.WIDE R14, R247, 0x2, R10 ;  /* 0x00000002f70e1825 */ /* 0x000fe200078e020a */
[----:B------:R-:W-:Y:S02]  /*9740*/  SHF.R.S32.HI R250, RZ, 0x1f, R247 ;  /* 0x0000001ffffa7819 */ /* 0x000fe400000114f7 */
[----:B------:R1:W-:Y:S01]  /*9750*/  @P1 LDGSTS.E.BYPASS.LTC128B.128 [R3+0xb880], [R16.64], !P6 ;  /* 0x0b88000010031fae */ /* 0x0003e2000f101d4e */
[----:B------:R-:W-:-:S03]  /*9760*/  @P1 IMAD.WIDE R10, R246, 0x2, R10 ;  /* 0x00000002f60a1825 */ /* 0x000fc600078e020a */
[----:B------:R2:W-:Y:S04]  /*9770*/  @P1 LDGSTS.E.BYPASS.LTC128B.128 [R3+0xd080], [R14.64], !P2 ;  /* 0x0d0800000e031fae */ /* 0x0005e8000d101d4e */
[----:B------:R4:W-:Y:S01]  /*9780*/  @P1 LDGSTS.E.BYPASS.LTC128B.128 [R3+0xe880], [R10.64], !P3 ;  /* 0x0e8800000a031fae */ /* 0x0009e2000d901d4e */
[----:B------:R-:W-:-:S13]  /*9790*/  ISETP.GT.AND P1, PT, R234, 0x2f, PT ;  /* 0x0000002fea00780c */ /* 0x000fda0003f24270 */
[----:B------:R-:W-:Y:S01]  /*97a0*/  @P1 LOP3.LUT R208, R208, 0x200, RZ, 0xfc, !PT ;  /* 0x00000200d0d01812 */ /* 0x000fe200078efcff */
[----:B---3--:R-:W-:-:S04]  /*97b0*/  @P0 IMAD.WIDE R18, R219, 0x2, R12 ;  /* 0x00000002db120825 */ /* 0x008fc800078e020c */
[--C-:B-1----:R-:W-:Y:S01]  /*97c0*/  @P0 IMAD.WIDE R16, R248, 0x2, R12.reuse ;  /* 0x00000002f8100825 */ /* 0x102fe200078e020c */
[----:B------:R1:W-:Y:S03]  /*97d0*/  @P0 LDGSTS.E.BYPASS.LTC128B.128 [R0+0xb080], [R18.64], !P5 ;  /* 0x0b08000012000fae */ /* 0x0003e6000e901d4e */
[--C-:B--2---:R-:W-:Y:S01]  /*97e0*/  @P0 IMAD.WIDE R14, R247, 0x2, R12.reuse ;  /* 0x00000002f70e0825 */ /* 0x104fe200078e020c */
[----:B------:R1:W-:Y:S03]  /*97f0*/  @P0 LDGSTS.E.BYPASS.LTC128B.128 [R0+0xc880], [R16.64], !P6 ;  /* 0x0c88000010000fae */ /* 0x0003e6000f101d4e */
[----:B------:R-:W-:Y:S01]  /*9800*/  @P0 IMAD.WIDE R12, R246, 0x2, R12 ;  /* 0x00000002f60c0825 */ /* 0x000fe200078e020c */
[----:B------:R1:W-:Y:S01]  /*9810*/  @P0 LDGSTS.E.BYPASS.LTC128B.128 [R0+0xe080], [R14.64], !P2 ;  /* 0x0e0800000e000fae */ /* 0x0003e2000d101d4e */
[----:B----4-:R-:W-:-:S02]  /*9820*/  LOP3.LUT R10, R22, R21, RZ, 0xfc, !PT ;  /* 0x00000015160a7212 */ /* 0x010fc400078efcff */
[----:B------:R-:W-:Y:S01]  /*9830*/  IMAD.SHL.U32 R3, R29, 0x8, RZ ;  /* 0x000000081d037824 */ /* 0x000fe200078e00ff */
[----:B------:R1:W-:Y:S01]  /*9840*/  @P0 LDGSTS.E.BYPASS.LTC128B.128 [R0+0xf880], [R12.64], !P3 ;  /* 0x0f8800000c000fae */ /* 0x0003e2000d901d4e */
[----:B------:R-:W-:-:S03]  /*9850*/  LOP3.LUT P0, RZ, R25, 0x2, RZ, 0xc0, !PT ;  /* 0x0000000219ff7812 */ /* 0x000fc6000780c0ff */
[----:B------:R-:W0:Y:S01]  /*9860*/  LDGDEPBAR ;  /* 0x00000000000079af */ /* 0x000e220000000000 */
[----:B------:R-:W-:Y:S01]  /*9870*/  LOP3.LUT R3, R20, 0x8, R3, 0xf8, !PT ;  /* 0x0000000814037812 */ /* 0x000fe200078ef803 */
[----:B-1----:R-:W-:Y:S01]  /*9880*/  IMAD.SHL.U32 R0, R4, 0x20, RZ ;  /* 0x0000002004007824 */ /* 0x002fe200078e00ff */
[----:B------:R-:W-:-:S04]  /*9890*/  SHF.R.U32.HI R4, RZ, 0x3, R20 ;  /* 0x00000003ff047819 */ /* 0x000fc80000011614 */
[----:B------:R-:W-:Y:S01]  /*98a0*/  LOP3.LUT R3, R3, R4, RZ, 0x3c, !PT ;  /* 0x0000000403037212 */ /* 0x000fe200078e3cff */
[----:B------:R-:W-:Y:S01]  /*98b0*/  IMAD.MOV.U32 R4, RZ, RZ, 0x10 ;  /* 0x00000010ff047424 */ /* 0x000fe200078e00ff */
[----:B------:R-:W-:-:S03]  /*98c0*/  LOP3.LUT R0, R0, 0xfffffc00, RZ, 0xc0, !PT ;  /* 0xfffffc0000007812 */ /* 0x000fc600078ec0ff */
[----:B------:R-:W-:Y:S01]  /*98d0*/  IMAD R8, R23, 0x200, R3 ;  /* 0x0000020017087824 */ /* 0x000fe200078e0203 */
[----:B------:R-:W-:Y:S02]  /*98e0*/  IADD3 R0, R22, R21, R0 ;  /* 0x0000001516007210 */ /* 0x000fe40007ffe000 */
[----:B------:R-:W-:Y:S02]  /*98f0*/  SEL R4, R4, 0xfffffff0, !P0 ;  /* 0xfffffff004047807 */ /* 0x000fe40004000000 */
[----:B------:R-:W-:Y:S05]  /*9900*/  CALL.REL.NOINC `($_ZN7cutlass13device_kernelIN5flash19enable_sm80_to_sm89INS1_16FlashAttnFwdSm80INS1_25CollectiveMainloopFwdSm80ILi8ELi1ELb0EN4cute5tupleIJNS5_1CILi128EEENS7_ILi48EEENS7_ILi256EEEEEELi256ENS_6half_tEfNS_4arch4Sm80ELb0ELb1ELb0ELb1ELb1ELb1ELb1ELb0EEENS1_21CollectiveEpilogueFwdINS6_IJS8_SA_S9_EEENS6_IJNS7_ILi1EEESI_SI_EEESC_SE_Li256ELb1ELb1ELb0ELb0EEENS1_19SingleTileSchedulerILb1ELb0ELb1ELi128EEEEEEEEEvNT_6ParamsE$_ZZN5flash25CollectiveMainloopFwdSm80ILi8ELi1ELb0EN4cute5tupleIJNS1_1CILi128EEENS3_ILi48EEENS3_ILi256EEEEEELi256EN7cutlass6half_tEfNS8_4arch4Sm80ELb0ELb1ELb0ELb1ELb1ELb1ELb1ELb0EE3mmaINS_16FlashAttnFwdSm80ISC_NS_21CollectiveEpilogueFwdINS2_IJS4_S6_S5_EEENS2_IJNS3_ILi1EEESH_SH_EEES9_SB_Li256ELb1ELb1ELb0ELb0EEENS_19SingleTileSchedulerILb1ELb0ELb1ELi128EEEE13SharedStorageENS1_6TensorINS1_11ArrayEngineIfLm128EEENS1_6LayoutINS2_IJNS2_IJNS3_ILi2EEESS_EEESH_NS3_ILi32EEEEEENS2_IJNS2_IJSH_SS_EEENS3_ILi0EEENS3_ILi4EEEEEEEEEENS_7SoftmaxILi2ELi0EEEEEbRKNSC_6ParamsERT0_RT1_iRKNS_16SeqlenInfoQKNewKILb1ELb1EEENS2_IJiiiiEEERT_ENKUlvE_clEv) ;  /* 0x00012e6000007944 */ /* 0x000fea0003c00000 */
[----:B------:R-:W-:Y:S05]  /*9910*/  BSYNC B2 ;  /* 0x0000000000027941 */ /* 0x000fea0003800000 */
.L_x_1195:
[----:B------:R2:W5:Y:S01]  /*9920*/  LDL R76, [R1] ;  /* 0x00000000014c7983 */ /* 0x0005620000100800 */
[----:B------:R-:W-:-:S04]  /*9930*/  DEPBAR.LE SB0, 0x0 ;  /* 0x000080000000791a */ /* 0x000fc80000000000 */
[----:B------:R2:W5:Y:S01]  /*9940*/  LDL R231, [R1+0x10] ;  /* 0x0000100001e77983 */ /* 0x0005620000100800 */
[----:B------:R-:W-:Y:S01]  /*9950*/  WARPSYNC 0xffffffff ;  /* 0xffffffff00007948 */ /* 0x000fe20003800000 */
[----:B------:R-:W-:Y:S01]  /*9960*/  SHF.L.U32 R196, R8, 0x1, RZ ;  /* 0x0000000108c47819 */ /* 0x000fe200000006ff */
[----:B------:R-:W-:Y:S01]  /*9970*/  IMAD.WIDE.U32 R2, R221, c[0x0][0x208], RZ ;  /* 0x00008200dd027a25 */ /* 0x000fe200078e00ff */
[----:B------:R-:W-:Y:S01]  /*9980*/  BAR.SYNC.DEFER_BLOCKING 0x0 ;  /* 0x0000000000007b1d */ /* 0x000fe20000010000 */
[C---:B------:R-:W-:Y:S02]  /*9990*/  LEA R205, R0.reuse, 0x10080, 0x1 ;  /* 0x0001008000cd7811 */ /* 0x040fe400078e08ff */
[----:B-1----:R-:W-:Y:S01]  /*99a0*/  SHF.L.U32 R12, R0, 0x1, RZ ;  /* 0x00000001000c7819 */ /* 0x002fe200000006ff */
[----:B------:R-:W-:Y:S01]  /*99b0*/  IMAD R0, R4, 0x2, R196 ;  /* 0x0000000204007824 */ /* 0x000fe200078e02c4 */
[----:B------:R-:W-:Y:S01]  /*99c0*/  LEA R204, R9, R205, 0x1 ;  /* 0x000000cd09cc7211 */ /* 0x000fe200078e08ff */
[----:B------:R-:W1:Y:S04]  /*99d0*/  S2R R11, SR_CTAID.Y ;  /* 0x00000000000b7919 */ /* 0x000e680000002600 */
[----:B------:R-:W3:Y:S04]  /*99e0*/  LDSM.16.M88.4 R40, [R0+0xa080] ;  /* 0x00a080000028783b */ /* 0x000ee80000000200 */
[----:B------:R-:W4:Y:S01]  /*99f0*/  LDSM.16.M88.4 R56, [R0+0xa880] ;  /* 0x00a880000038783b */ /* 0x000f220000000200 */
[----:B-1----:R-:W-:-:S03]  /*9a00*/  IMAD.WIDE.U32 R20, R11, c[0x0][0x210], RZ ;  /* 0x000084000b147a25 */ /* 0x002fc600078e00ff */
[----:B------:R1:W2:Y:S04]  /*9a10*/  LDSM.16.M88.4 R64, [R0+0xb080] ;  /* 0x00b080000040783b */ /* 0x0002a80000000200 */
[----:B------:R-:W2:Y:S04]  /*9a20*/  LDSM.16.M88.4 R12, [R12+0x10080] ;  /* 0x010080000c0c783b */ /* 0x000ea80000000200 */
[----:B------:R2:W2:Y:S04]  /*9a30*/  LDSM.16.M88.4 R28, [R196+0xa080] ;  /* 0x00a08000c41c783b */ /* 0x0004a80000000200 */
[----:B------:R2:W2:Y:S04]  /*9a40*/  LDSM.16.M88.4 R36, [R196+0xa880] ;  /* 0x00a88000c424783b */ /* 0x0004a80000000200 */
[----:B------:R2:W2:Y:S04]  /*9a50*/  LDSM.16.M88.4 R44, [R196+0xb080] ;  /* 0x00b08000c42c783b */ /* 0x0004a80000000200 */
[----:B------:R2:W2:Y:S01]  /*9a60*/  LDSM.16.M88.4 R16, [R204] ;  /* 0x00000000cc10783b */ /* 0x0004a20000000200 */
[----:B-1----:R-:W-:-:S04]  /*9a70*/  IMAD R0, R141, c[0x0][0x208], RZ ;  /* 0x000082008d007a24 */ /* 0x002fc800078e02ff */
[----:B------:R-:W-:-:S04]  /*9a80*/  IMAD R0, R221, c[0x0][0x20c], R0 ;  /* 0x00008300dd007a24 */ /* 0x000fc800078e0200 */
[----:B------:R-:W-:Y:S02]  /*9a90*/  IMAD.IADD R3, R3, 0x1, R0 ;  /* 0x0000000103037824 */ /* 0x000fe400078e0200 */
[----:B------:R-:W-:Y:S02]  /*9aa0*/  IMAD R0, R143, c[0x0][0x218], RZ ;  /* 0x000086008f007a24 */ /* 0x000fe400078e02ff */
[----:B------:R-:W-:-:S04]  /*9ab0*/  IMAD.WIDE.U32 R2, R220, c[0x0][0x218], R2 ;  /* 0x00008600dc027a25 */ /* 0x000fc800078e0002 */
[----:B------:R-:W-:Y:S01]  /*9ac0*/  IMAD R8, R220, c[0x0][0x21c], R0 ;  /* 0x00008700dc087a24 */ /* 0x000fe200078e0200 */
[----:B------:R-:W-:Y:S02]  /*9ad0*/  IADD3 R2, P1, R20, R2, RZ ;  /* 0x0000000214027210 */ /* 0x000fe40007f3e0ff */
[----:B------:R-:W-:Y:S02]  /*9ae0*/  IADD3 R0, R196, 0xa080, RZ ;  /* 0x0000a080c4007810 */ /* 0x000fe40007ffe0ff */
[----:B------:R-:W-:Y:S02]  /*9af0*/  LEA R11, P0, R2, c[0x0][0x1f8], 0x1 ;  /* 0x00007e00020b7a11 */ /* 0x000fe400078008ff */
[----:B------:R-:W-:Y:S02]  /*9b00*/  IADD3.X R3, R245, R3, R8, P1, !PT ;  /* 0x00000003f5037210 */ /* 0x000fe40000ffe408 */
[----:B------:R-:W-:Y:S01]  /*9b10*/  LEA R203, R4, R0, 0x1 ;  /* 0x0000000004cb7211 */ /* 0x000fe200078e08ff */
[----:B------:R-:W-:Y:S01]  /*9b20*/  IMAD.IADD R0, R142, 0x1, -R236 ;  /* 0x000000018e007824 */ /* 0x000fe200078e0aec */
[----:B------:R-:W-:Y:S01]  /*9b30*/  LEA.HI.X R4, R2, c[0x0][0x1fc], R3, 0x1, P0 ;  /* 0x00007f0002047a11 */ /* 0x000fe200000f0c03 */
[----:B------:R-:W-:Y:S05]  /*9b40*/  BRA.DIV ~URZ, `(.L_x_1196) ;  /* 0x000110d27f007947 */ /* 0x000fea000b800000 */
[----:B---34-:R1:W3:Y:S02]  /*9b50*/  SHFL.IDX PT, R3, R4, RZ, 0x181f ;  /* 0x00181fff04037589 */ /* 0x0182e400000e0000 */
.L_x_1319:
[----:B------:R-:W4:Y:S01]  /*9b60*/  SHFL.IDX PT, R2, R11, RZ, 0x181f ;  /* 0x00181fff0b027589 */ /* 0x000f2200000e0000 */
[----:B------:R-:W-:Y:S01]  /*9b70*/  ISETP.GE.AND P1, PT, R219, c[0x0][0x1d4], PT ;  /* 0x00007500db007a0c */ /* 0x000fe20003f26270 */
[----:B------:R-:W-:Y:S01]  /*9b80*/  IMAD.SHL.U32 R209, R209, 0x2, RZ ;  /* 0x00000002d1d17824 */ /* 0x000fe200078e00ff */
[----:B------:R-:W-:Y:S01]  /*9b90*/  IADD3 R8, R219, 0x40, RZ ;  /* 0x00000040db087810 */ /* 0x000fe20007ffe0ff */
[----:B------:R-:W-:Y:S01]  /*9ba0*/  BSSY B0, `(.L_x_1197) ;  /* 0x0000030000007945 */ /* 0x000fe20003800000 */
[----:B------:R-:W-:-:S02]  /*9bb0*/  ISETP.LT.OR P0, PT, R0, 0x1, P1 ;  /* 0x000000010000780c */ /* 0x000fc40000f01670 */
[----:B------:R-:W-:Y:S02]  /*9bc0*/  ISETP.GE.AND P4, PT, R8, c[0x0][0x1d4], PT ;  /* 0x0000750008007a0c */ /* 0x000fe40003f86270 */
[----:B------:R-:W-:Y:S02]  /*9bd0*/  IADD3 R8, R219, 0x80, RZ ;  /* 0x00000080db087810 */ /* 0x000fe40007ffe0ff */
[----:B------:R-:W-:Y:S02]  /*9be0*/  ISETP.GT.AND P5, PT, R129, 0x7f, PT ;  /* 0x0000007f8100780c */ /* 0x000fe40003fa4270 */
[----:B------:R-:W-:Y:S02]  /*9bf0*/  ISETP.GE.AND P3, PT, R8, c[0x0][0x1d4], PT ;  /* 0x0000750008007a0c */ /* 0x000fe40003f66270 */
[----:B------:R-:W-:Y:S02]  /*9c00*/  IADD3 R8, R219, 0xc0, RZ ;  /* 0x000000c0db087810 */ /* 0x000fe40007ffe0ff */
[----:B------:R-:W-:-:S02]  /*9c10*/  LOP3.LUT R208, R208, 0xfffff7ff, RZ, 0xc0, !PT ;  /* 0xfffff7ffd0d07812 */ /* 0x000fc400078ec0ff */
[----:B------:R-:W-:Y:S01]  /*9c20*/  ISETP.GE.AND P2, PT, R8, c[0x0][0x1d4], PT ;  /* 0x0000750008007a0c */ /* 0x000fe20003f46270 */
[----:B---34-:R-:W-:-:S04]  /*9c30*/  IMAD.WIDE R20, R219, 0x2, R2 ;  /* 0x00000002db147825 */ /* 0x018fc800078e0202 */
[----:B------:R-:W-:Y:S01]  /*9c40*/  @P5 LOP3.LUT R208, R208, 0x800, RZ, 0xfc, !PT ;  /* 0x00000800d0d05812 */ /* 0x000fe200078efcff */
[----:B------:R-:W-:Y:S01]  /*9c50*/  @!PT LDS RZ, [RZ] ;  /* 0x00000000fffff984 */ /* 0x000fe20000000800 */
[----:B------:R-:W-:Y:S01]  /*9c60*/  @!PT LDS RZ, [RZ] ;  /* 0x00000000fffff984 */ /* 0x000fe20000000800 */
[----:B------:R3:W-:Y:S01]  /*9c70*/  LDGSTS.E.BYPASS.LTC128B.128 [R209+0x4080], [R20.64], !P0 ;  /* 0x0408000014d17fae */ /* 0x0007e2000c101d4e */
[----:B------:R-:W-:Y:S01]  /*9c80*/  ISETP.LT.OR P0, PT, R0, 0x1, P4 ;  /* 0x000000010000780c */ /* 0x000fe20002701670 */
[----:B---3--:R-:W-:-:S12]  /*9c90*/  IMAD.WIDE R20, R248, 0x2, R2 ;  /* 0x00000002f8147825 */ /* 0x008fd800078e0202 */
[----:B------:R3:W-:Y:S01]  /*9ca0*/  LDGSTS.E.BYPASS.LTC128B.128 [R209+0x5880], [R20.64], !P0 ;  /* 0x0588000014d17fae */ /* 0x0007e2000c101d4e */
[----:B------:R-:W-:Y:S01]  /*9cb0*/  ISETP.LT.OR P0, PT, R0, 0x1, P3 ;  /* 0x000000010000780c */ /* 0x000fe20001f01670 */
[----:B---3--:R-:W-:-:S04]  /*9cc0*/  IMAD.WIDE R20, R247, 0x2, R2 ;  /* 0x00000002f7147825 */ /* 0x008fc800078e0202 */
[----:B------:R-:W-:-:S08]  /*9cd0*/  IMAD.WIDE R2, R246, 0x2, R2 ;  /* 0x00000002f6027825 */ /* 0x000fd000078e0202 */
[----:B------:R3:W-:Y:S01]  /*9ce0*/  LDGSTS.E.BYPASS.LTC128B.128 [R209+0x7080], [R20.64], !P0 ;  /* 0x0708000014d17fae */ /* 0x0007e2000c101d4e */
[----:B------:R-:W-:-:S13]  /*9cf0*/  ISETP.LT.OR P0, PT, R0, 0x1, P2 ;  /* 0x000000010000780c */ /* 0x000fda0001701670 */
[----:B------:R4:W-:Y:S02]  /*9d00*/  LDGSTS.E.BYPASS.LTC128B.128 [R209+0x8880], [R2.64], !P0 ;  /* 0x0888000002d17fae */ /* 0x0009e4000c101d4e */
[----:B----4-:R-:W-:Y:S01]  /*9d10*/  SHF.R.S32.HI R2, RZ, 0x1f, R219 ;  /* 0x0000001fff027819 */ /* 0x010fe200000114db */
[----:B------:R-:W-:Y:S05]  /*9d20*/  @P5 BRA `(.L_x_1198) ;  /* 0x0000017000005947 */ /* 0x000fea0003800000 */
[----:B---3--:R-:W-:Y:S05]  /*9d30*/  BRA.DIV ~URZ, `(.L_x_1199) ;  /* 0x00010f627f007947 */ /* 0x008fea000b800000 */
[----:B-1----:R-:W1:Y:S04]  /*9d40*/  SHFL.IDX PT, R4, R4, 0x1, 0x181f ;  /* 0x00381f0004047f89 */ /* 0x002e6800000e0000 */
[----:B------:R3:W4:Y:S02]  /*9d50*/  SHFL.IDX PT, R2, R11, 0x1, 0x181f ;  /* 0x00381f000b027f89 */ /* 0x00072400000e0000 */
.L_x_1320:
[C---:B----4-:R-:W-:Y:S02]  /*9d60*/  LEA R24, P0, R248.reuse, R2, 0x1 ;  /* 0x00000002f8187211 */ /* 0x050fe400078008ff */
[----:B------:R-:W-:Y:S02]  /*9d70*/  SHF.R.S32.HI R3, RZ, 0x1f, R219 ;  /* 0x0000001fff037819 */ /* 0x000fe400000114db */
[----:B-1----:R-:W-:-:S02]  /*9d80*/  LEA.HI.X R25, R248, R4, R251, 0x1, P0 ;  /* 0x00000004f8197211 */ /* 0x002fc400000f0cfb */
[----:B------:R-:W-:-:S04]  /*9d90*/  LEA R22, P0, R247, R2, 0x1 ;  /* 0x00000002f7167211 */ /* 0x000fc800078008ff */
[----:B------:R-:W-:Y:S02]  /*9da0*/  LEA.HI.X R23, R247, R4, R250, 0x1, P0 ;  /* 0x00000004f7177211 */ /* 0x000fe400000f0cfa */
[----:B------:R-:W-:-:S04]  /*9db0*/  LEA R20, P0, R219, R2, 0x1 ;  /* 0x00000002db147211 */ /* 0x000fc800078008ff */
[----:B------:R-:W-:Y:S02]  /*9dc0*/  LEA.HI.X R21, R219, R4, R3, 0x1, P0 ;  /* 0x00000004db157211 */ /* 0x000fe400000f0c03 */
[----:B------:R-:W-:-:S13]  /*9dd0*/  ISETP.LT.OR P0, PT, R0, 0x21, P1 ;  /* 0x000000210000780c */ /* 0x000fda0000f01670 */
[----:B------:R-:W-:Y:S01]  /*9de0*/  @!PT LDS RZ, [RZ] ;  /* 0x00000000fffff984 */ /* 0x000fe20000000800 */
[----:B------:R-:W-:Y:S01]  /*9df0*/  @!PT LDS RZ, [RZ] ;  /* 0x00000000fffff984 */ /* 0x000fe20000000800 */
[----:B------:R-:W-:Y:S01]  /*9e00*/  @!PT LDS RZ, [RZ] ;  /* 0x00000000fffff984 */ /* 0x000fe20000000800 */
[----:B------:R1:W-:Y:S01]  /*9e10*/  LDGSTS.E.BYPASS.LTC128B.128 [R209+0x5080], [R20.64], !P0 ;  /* 0x0508000014d17fae */ /* 0x0003e2000c101d4e */
[----:B------:R-:W-:-:S04]  /*9e20*/  LEA R2, P0, R246, R2, 0x1 ;  /* 0x00000002f6027211 */ /* 0x000fc800078008ff */
[----:B------:R-:W-:Y:S02]  /*9e30*/  LEA.HI.X R3, R246, R4, R249, 0x1, P0 ;  /* 0x00000004f6037211 */ /* 0x000fe400000f0cf9 */
[----:B------:R-:W-:-:S13]  /*9e40*/  ISETP.LT.OR P0, PT, R0, 0x21, P4 ;  /* 0x000000210000780c */ /* 0x000fda0002701670 */
[----:B------:R1:W-:Y:S01]  /*9e50*/  LDGSTS.E.BYPASS.LTC128B.128 [R209+0x6880], [R24.64], !P0 ;  /* 0x0688000018d17fae */ /* 0x0003e2000c101d4e */
[----:B------:R-:W-:-:S13]  /*9e60*/  ISETP.LT.OR P0, PT, R0, 0x21, P3 ;  /* 0x000000210000780c */ /* 0x000fda0001f01670 */
[----:B------:R1:W-:Y:S01]  /*9e70*/  LDGSTS.E.BYPASS.LTC128B.128 [R209+0x8080], [R22.64], !P0 ;  /* 0x0808000016d17fae */ /* 0x0003e2000c101d4e */
[----:B------:R-:W-:-:S13]  /*9e80*/  ISETP.LT.OR P0, PT, R0, 0x21, P2 ;  /* 0x000000210000780c */ /* 0x000fda0001701670 */
[----:B------:R1:W-:Y:S02]  /*9e90*/  LDGSTS.E.BYPASS.LTC128B.128 [R209+0x9880], [R2.64], !P0 ;  /* 0x0988000002d17fae */ /* 0x0003e4000c101d4e */
.L_x_1198:
[----:B---3--:R-:W-:Y:S05]  /*9ea0*/  BSYNC B0 ;  /* 0x0000000000007941 */ /* 0x008fea0003800000 */
.L_x_1197:
[----:B------:R-:W0:Y:S01]  /*9eb0*/  LDGDEPBAR ;  /* 0x00000000000079af */ /* 0x000e220000000000 */
[----:B------:R-:W-:Y:S01]  /*9ec0*/  WARPSYNC 0xffffffff ;  /* 0xffffffff00007948 */ /* 0x000fe20003800000 */
[C---:B--2---:R-:W-:Y:S01]  /*9ed0*/  HMMA.16816.F32 R32, R12.reuse, R28, RZ ;  /* 0x0000001c0c20723c */ /* 0x044fe200000018ff */
[C---:B------:R-:W-:Y:S01]  /*9ee0*/  IMAD R207, R6.reuse, 0x2, R205 ;  /* 0x0000000206cf7824 */ /* 0x040fe200078e02cd */
[----:B------:R-:W-:Y:S01]  /*9ef0*/  LEA R206, R6, R204, 0x1 ;  /* 0x000000cc06ce7211 */ /* 0x000fe200078e08ff */
[C---:B------:R-:W-:Y:S01]  /*9f00*/  IMAD R202, R7.reuse, 0x2, R196 ;  /* 0x0000000207ca7824 */ /* 0x040fe200078e02c4 */
[----:B------:R-:W-:Y:S01]  /*9f10*/  LEA R201, R7, R203, 0x1 ;  /* 0x000000cb07c97211 */ /* 0x000fe200078e08ff */
[----:B------:R-:W-:Y:S01]  /*9f20*/  BSSY B1, `(.L_x_1200) ;  /* 0x00000f8000017945 */ /* 0x000fe20003800000 */
[----:B------:R-:W-:Y:S02]  /*9f30*/  ISETP.GT.AND P0, PT, R145, R233, PT ;  /* 0x000000e99100720c */ /* 0x000fe40003f04270 */
[C---:B------:R-:W-:Y:S01]  /*9f40*/  HMMA.16816.F32 R28, R12.reuse, R30, RZ ;  /* 0x0000001e0c1c723c */ /* 0x040fe200000018ff */
[----:B------:R-:W-:Y:S04]  /*9f50*/  LDSM.16.M88.4 R52, [R202+0xa080] ;  /* 0x00a08000ca34783b */ /* 0x000fe80000000200 */
[----:B------:R-:W-:Y:S03]  /*9f60*/  LDSM.16.M88.4 R60, [R202+0xa880] ;  /* 0x00a88000ca3c783b */ /* 0x000fe60000000200 */
[C---:B-1----:R-:W-:Y:S01]  /*9f70*/  HMMA.16816.F32 R24, R12.reuse, R36, RZ ;  /* 0x000000240c18723c */ /* 0x042fe200000018ff */
[----:B------:R-:W-:Y:S04]  /*9f80*/  LDSM.16.M88.4 R68, [R202+0xb080] ;  /* 0x00b08000ca44783b */ /* 0x000fe80000000200 */
[----:B------:R-:W-:Y:S03]  /*9f90*/  LDSM.16.M88.4 R72, [R201+0x1000] ;  /* 0x00100000c948783b */ /* 0x000fe60000000200 */
[C---:B------:R-:W-:Y:S08]  /*9fa0*/  HMMA.16816.F32 R20, R12.reuse, R38, RZ ;  /* 0x000000260c14723c */ /* 0x040ff000000018ff */
[C---:B------:R-:W-:Y:S08]  /*9fb0*/  HMMA.16816.F32 R36, R12.reuse, R44, RZ ;  /* 0x0000002c0c24723c */ /* 0x040ff000000018ff */
[----:B------:R-:W-:Y:S01]  /*9fc0*/  HMMA.16816.F32 R44, R12, R46, RZ ;  /* 0x0000002e0c2c723c */ /* 0x000fe200000018ff */
[----:B------:R-:W1:Y:S07]  /*9fd0*/  LDSM.16.M88.4 R12, [R207] ;  /* 0x00000000cf0c783b */ /* 0x000e6e0000000200 */
[C---:B-----5:R-:W-:Y:S08]  /*9fe0*/  HMMA.16816.F32 R48, R16.reuse, R40, R32 ;  /* 0x000000281030723c */ /* 0x060ff00000001820 */
[C---:B------:R-:W-:Y:S08]  /*9ff0*/  HMMA.16816.F32 R40, R16.reuse, R42, R28 ;  /* 0x0000002a1028723c */ /* 0x040ff0000000181c */
[C---:B------:R-:W-:Y:S08]  /*a000*/  HMMA.16816.F32 R32, R16.reuse, R56, R24 ;  /* 0x000000381020723c */ /* 0x040ff00000001818 */
[C---:B------:R-:W-:Y:S01]  /*a010*/  HMMA.16816.F32 R28, R16.reuse, R58, R20 ;  /* 0x0000003a101c723c */ /* 0x040fe20000001814 */
[----:B------:R-:W-:Y:S07]  /*a020*/  LDSM.16.M88.4 R56, [R201] ;  /* 0x00000000c938783b */ /* 0x000fee0000000200 */
[C---:B------:R-:W-:Y:S08]  /*a030*/  HMMA.16816.F32 R24, R16.reuse, R64, R36 ;  /* 0x000000401018723c */ /* 0x040ff00000001824 */
[----:B------:R-:W-:Y:S01]  /*a040*/  HMMA.16816.F32 R20, R16, R66, R44 ;  /* 0x000000421014723c */ /* 0x000fe2000000182c */
[----:B------:R-:W2:Y:S04]  /*a050*/  LDSM.16.M88.4 R16, [R206] ;  /* 0x00000000ce10783b */ /* 0x000ea80000000200 */
[----:B------:R-:W3:Y:S03]  /*a060*/  LDSM.16.M88.4 R64, [R201+0x800] ;  /* 0x00080000c940783b */ /* 0x000ee60000000200 */
[C---:B-1----:R-:W-:Y:S01]  /*a070*/  HMMA.16816.F32 R44, R12.reuse, R52, R48 ;  /* 0x000000340c2c723c */ /* 0x042fe20000001830 */
[----:B------:R-:W-:Y:S07]  /*a080*/  LDSM.16.M88.4 R48, [R196+0xb880] ;  /* 0x00b88000c430783b */ /* 0x000fee0000000200 */
        /* <DEDUP_REMOVED lines=9> */
[C---:B--2---:R-:W-:Y:S01]  /*a120*/  HMMA.16816.F32 R40, R16.reuse, R56, R44 ;  /* 0x000000381028723c */ /* 0x044fe2000000182c */
[----:B------:R-:W-:Y:S07]  /*a130*/  LDSM.16.M88.4 R44, [R202+0xb880] ;  /* 0x00b88000ca2c783b */ /* 0x000fee0000000200 */
[C---:B------:R-:W-:Y:S01]  /*a140*/  HMMA.16816.F32 R36, R16.reuse, R58, R36 ;  /* 0x0000003a1024723c */ /* 0x040fe20000001824 */
[----:B------:R-:W-:Y:S07]  /*a150*/  LDSM.16.M88.4 R56, [R202+0xc080] ;  /* 0x00c08000ca38783b */ /* 0x000fee0000000200 */
[C---:B---3--:R-:W-:Y:S08]  /*a160*/  HMMA.16816.F32 R32, R16.reuse, R64, R32 ;  /* 0x000000401020723c */ /* 0x048ff00000001820 */
[C---:B------:R-:W-:Y:S01]  /*a170*/  HMMA.16816.F32 R28, R16.reuse, R66, R28 ;  /* 0x00000042101c723c */ /* 0x040fe2000000181c */
[----:B------:R-:W-:Y:S07]  /*a180*/  LDSM.16.M88.4 R64, [R203+0x2000] ;  /* 0x00200000cb40783b */ /* 0x000fee0000000200 */
        /* <DEDUP_REMOVED lines=22> */
[----:B------:R-:W2:Y:S07]  /*a2f0*/  LDSM.16.M88.4 R16, [R206+0x4000] ;  /* 0x00400000ce10783b */ /* 0x000eae0000000200 */
        /* <DEDUP_REMOVED lines=9> */
[----:B------:R-:W-:Y:S03]  /*a390*/  LDSM.16.M88.4 R68, [R203+0x4000] ;  /* 0x00400000cb44783b */ /* 0x000fe60000000200 */
[C---:B--2---:R-:W-:Y:S08]  /*a3a0*/  HMMA.16816.F32 R40, R16.reuse, R48, R40 ;  /* 0x000000301028723c */ /* 0x044ff00000001828 */
[C---:B------:R-:W-:Y:S01]  /*a3b0*/  HMMA.16816.F32 R36, R16.reuse, R50, R36 ;  /* 0x000000321024723c */ /* 0x040fe20000001824 */
[----:B------:R-:W-:Y:S07]  /*a3c0*/  LDSM.16.M88.4 R48, [R203+0x3000] ;  /* 0x00300000cb30783b */ /* 0x000fee0000000200 */
[C---:B------:R-:W-:Y:S08]  /*a3d0*/  HMMA.16816.F32 R32, R16.reuse, R60, R32 ;  /* 0x0000003c1020723c */ /* 0x040ff00000001820 */
[C---:B------:R-:W-:Y:S01]  /*a3e0*/  HMMA.16816.F32 R28, R16.reuse, R62, R28 ;  /* 0x0000003e101c723c */ /* 0x040fe2000000181c */
[----:B------:R-:W-:Y:S07]  /*a3f0*/  LDSM.16.M88.4 R60, [R203+0x3800] ;  /* 0x00380000cb3c783b */ /* 0x000fee0000000200 */
[C---:B------:R-:W-:Y:S08]  /*a400*/  HMMA.16816.F32 R24, R16.reuse, R64, R24 ;  /* 0x000000401018723c */ /* 0x040ff00000001818 */
[----:B------:R-:W-:Y:S01]  /*a410*/  HMMA.16816.F32 R20, R16, R66, R20 ;  /* 0x000000421014723c */ /* 0x000fe20000001814 */
[----:B------:R-:W2:Y:S04]  /*a420*/  LDSM.16.M88.4 R16, [R204+0x8000] ;  /* 0x00800000cc10783b */ /* 0x000ea80000000200 */
        /* <DEDUP_REMOVED lines=10> */
[----:B------:R-:W3:Y:S03]  /*a4d0*/  LDSM.16.M88.4 R56, [R202+0xd880] ;  /* 0x00d88000ca38783b */ /* 0x000ee60000000200 */
        /* <DEDUP_REMOVED lines=9> */
[----:B------:R-:W4:Y:S03]  /*a570*/  LDSM.16.M88.4 R68, [R201+0x4000] ;  /* 0x00400000c944783b */ /* 0x000f260000000200 */
[C---:B-1----:R-:W-:Y:S08]  /*a580*/  HMMA.16816.F32 R40, R12.reuse, R44, R40 ;  /* 0x0000002c0c28723c */ /* 0x042ff00000001828 */
[C---:B------:R-:W-:Y:S01]  /*a590*/  HMMA.16816.F32 R36, R12.reuse, R46, R36 ;  /* 0x0000002e0c24723c */ /* 0x040fe20000001824 */
[----:B------:R-:W-:Y:S07]  /*a5a0*/  LDSM.16.M88.4 R44, [R203+0x4800] ;  /* 0x00480000cb2c783b */ /* 0x000fee0000000200 */
[C---:B---3--:R-:W-:Y:S08]  /*a5b0*/  HMMA.16816.F32 R32, R12.reuse, R56, R32 ;  /* 0x000000380c20723c */ /* 0x048ff00000001820 */
        /* <DEDUP_REMOVED lines=12> */
[C---:B----4-:R-:W-:Y:S08]  /*a680*/  HMMA.16816.F32 R24, R16.reuse, R68, R24 ;  /* 0x000000441018723c */ /* 0x050ff00000001818 */
[----:B------:R-:W-:Y:S01]  /*a690*/  HMMA.16816.F32 R16, R16, R70, R20 ;  /* 0x000000461010723c */ /* 0x000fe20000001814 */
[----:B------:R-:W2:Y:S04]  /*a6a0*/  LDSM.16.M88.4 R20, [R204+0xc000] ;  /* 0x00c00000cc14783b */ /* 0x000ea80000000200 */
[----:B------:R-:W4:Y:S03]  /*a6b0*/  LDSM.16.M88.4 R68, [R203+0x5800] ;  /* 0x00580000cb44783b */ /* 0x000f260000000200 */
[C---:B-1----:R-:W-:Y:S08]  /*a6c0*/  HMMA.16816.F32 R40, R12.reuse, R48, R40 ;  /* 0x000000300c28723c */ /* 0x042ff00000001828 */
[C---:B------:R-:W-:Y:S01]  /*a6d0*/  HMMA.16816.F32 R36, R12.reuse, R50, R36 ;  /* 0x000000320c24723c */ /* 0x040fe20000001824 */
[----:B------:R-:W-:Y:S07]  /*a6e0*/  LDSM.16.M88.4 R48, [R201+0x5000] ;  /* 0x00500000c930783b */ /* 0x000fee0000000200 */
[C---:B------:R-:W-:Y:S08]  /*a6f0*/  HMMA.16816.F32 R32, R12.reuse, R56, R32 ;  /* 0x000000380c20723c */ /* 0x040ff00000001820 */
        /* <DEDUP_REMOVED lines=14> */
[----:B------:R-:W2:Y:S01]  /*a7e0*/  LDSM.16.M88.4 R12, [R206+0xc000] ;  /* 0x00c00000ce0c783b */ /* 0x000ea20000000200 */
[----:B------:R-:W-:-:S06]  /*a7f0*/  DEPBAR.LE SB0, 0x0 ;  /* 0x000080000000791a */ /* 0x000fcc0000000000 */
[C---:B-1----:R-:W-:Y:S08]  /*a800*/  HMMA.16816.F32 R40, R16.reuse, R56, R40 ;  /* 0x000000381028723c */ /* 0x042ff00000001828 */
[C---:B------:R-:W-:Y:S08]  /*a810*/  HMMA.16816.F32 R36, R16.reuse, R58, R36 ;  /* 0x0000003a1024723c */ /* 0x040ff00000001824 */
[C---:B------:R-:W-:Y:S08]  /*a820*/  HMMA.16816.F32 R32, R16.reuse, R60, R32 ;  /* 0x0000003c1020723c */ /* 0x040ff00000001820 */
[C---:B------:R-:W-:Y:S08]  /*a830*/  HMMA.16816.F32 R28, R16.reuse, R62, R28 ;  /* 0x0000003e101c723c */ /* 0x040ff0000000181c */
[C---:B---3--:R-:W-:Y:S08]  /*a840*/  HMMA.16816.F32 R24, R16.reuse, R64, R24 ;  /* 0x000000401018723c */ /* 0x048ff00000001818 */
        /* <DEDUP_REMOVED lines=8> */
[----:B------:R-:W-:Y:S01]  /*a8d0*/  @!UPT UIADD3 URZ, URZ, URZ, URZ ;  /* 0x0000003f3f3ff290 */ /* 0x000fe2000fffe03f */
[----:B------:R-:W-:Y:S11]  /*a8e0*/  @!P0 BRA `(.L_x_1201) ;  /* 0x000005b000008947 */ /* 0x000ff60003800000 */
[----:B------:R-:W-:Y:S01]  /*a8f0*/  IMAD.MOV.U32 R0, RZ, RZ, 0x1 ;  /* 0x00000001ff007424 */ /* 0x000fe200078e00ff */
[C---:B------:R-:W-:Y:S01]  /*a900*/  IADD3 R2, R234.reuse, R144, R242 ;  /* 0x00000090ea027210 */ /* 0x040fe20007ffe0f2 */
[----:B------:R-:W-:Y:S01]  /*a910*/  IMAD.MOV.U32 R220, RZ, RZ, RZ ;  /* 0x000000ffffdc7224 */ /* 0x000fe200078e00ff */
[----:B------:R-:W-:-:S02]  /*a920*/  ISETP.GT.AND P1, PT, R234, 0x2f, PT ;  /* 0x0000002fea00780c */ /* 0x000fc40003f24270 */
[----:B------:R-:W-:Y:S02]  /*a930*/  ISETP.NE.AND P0, PT, R0, c[0x0][0x2b8], PT ;  /* 0x0000ae0000007a0c */ /* 0x000fe40003f05270 */
[----:B------:R-:W-:-:S05]  /*a940*/  IADD3 R2, R2, -0x30, RZ ;  /* 0xffffffd002027810 */ /* 0x000fca0007ffe0ff */
[----:B------:R-:W-:-:S06]  /*a950*/  IMAD.MOV.U32 R0, RZ, RZ, R2 ;  /* 0x000000ffff007224 */ /* 0x000fcc00078e0002 */
        /* <DEDUP_REMOVED lines=8> */
[----:B------:R-:W-:Y:S02]  /*a9e0*/  IADD3 R11, -R236, 0x30, RZ ;  /* 0x00000030ec0b7810 */ /* 0x000fe40007ffe1ff */
[----:B------:R-:W1:Y:S01]  /*a9f0*/  S2R R8, SR_CTAID.Y ;  /* 0x0000000000087919 */ /* 0x000e620000002600 */
[----:B------:R-:W-:-:S04]  /*aa00*/  IMAD R221, R0, c[0x0][0x2b8], R2 ;  /* 0x0000ae0000dd7a24 */ /* 0x000fc800078e0202 */
[----:B------:R-:W-:Y:S01]  /*aa10*/  IMAD.WIDE.U32 R2, R221, c[0x0][0x1e0], RZ ;  /* 0x00007800dd027a25 */ /* 0x000fe200078e00ff */
[----:B------:R-:W-:-:S05]  /*aa20*/  SHF.R.S32.HI R0, RZ, 0x1f, R221 ;  /* 0x0000001fff007819 */ /* 0x000fca00000114dd */
[----:B------:R-:W-:-:S04]  /*aa30*/  IMAD R0, R0, c[0x0][0x1e0], RZ ;  /* 0x0000780000007a24 */ /* 0x000fc800078e02ff */
[----:B------:R-:W-:-:S04]  /*aa40*/  IMAD R0, R221, c[0x0][0x1e4], R0 ;  /* 0x00007900dd007a24 */ /* 0x000fc800078e0200 */
[----:B------:R-:W-:Y:S02]  /*aa50*/  IMAD.IADD R3, R3, 0x1, R0 ;  /* 0x0000000103037824 */ /* 0x000fe400078e0200 */
[----:B-1----:R-:W-:Y:S01]  /*aa60*/  IMAD.WIDE.U32 R78, R8, c[0x0][0x1e8], RZ ;  /* 0x00007a00084e7a25 */ /* 0x002fe200078e00ff */
[----:B--2---:R-:W-:-:S03]  /*aa70*/  SHF.R.S32.HI R0, RZ, 0x1f, R220 ;  /* 0x0000001fff007819 */ /* 0x004fc600000114dc */
[----:B------:R-:W-:-:S04]  /*aa80*/  IMAD.WIDE.U32 R2, R220, c[0x0][0x1f0], R2 ;  /* 0x00007c00dc027a25 */ /* 0x000fc800078e0002 */
[----:B------:R-:W-:-:S04]  /*aa90*/  IMAD R0, R0, c[0x0][0x1f0], RZ ;  /* 0x00007c0000007a24 */ /* 0x000fc800078e02ff */
[----:B------:R-:W-:Y:S01]  /*aaa0*/  IMAD R4, R220, c[0x0][0x1f4], R0 ;  /* 0x00007d00dc047a24 */ /* 0x000fe200078e0200 */
[----:B------:R-:W-:-:S04]  /*aab0*/  IADD3 R0, P0, R78, R2, RZ ;  /* 0x000000024e007210 */ /* 0x000fc80007f1e0ff */
[----:B------:R-:W-:Y:S02]  /*aac0*/  IADD3.X R2, R244, R3, R4, P0, !PT ;  /* 0x00000003f4027210 */ /* 0x000fe400007fe404 */
[----:B------:R-:W-:-:S04]  /*aad0*/  LEA R8, P0, R0, c[0x0][0x1c8], 0x1 ;  /* 0x0000720000087a11 */ /* 0x000fc800078008ff */
[----:B------:R-:W-:Y:S02]  /*aae0*/  LEA.HI.X R7, R0, c[0x0][0x1cc], R2, 0x1, P0 ;  /* 0x0000730000077a11 */ /* 0x000fe400000f0c02 */
[----:B------:R-:W-:Y:S01]  /*aaf0*/  ISETP.GE.AND P0, PT, R11, 0x1, PT ;  /* 0x000000010b00780c */ /* 0x000fe20003f06270 */
[----:B------:R-:W-:Y:S10]  /*ab00*/  BRA.DIV ~URZ, `(.L_x_1202) ;  /* 0x000102827f007947 */ /* 0x000ff4000b800000 */
[----:B------:R1:W2:Y:S02]  /*ab10*/  SHFL.IDX PT, R4, R7, RZ, 0x181f ;  /* 0x00181fff07047589 */ /* 0x0002a400000e0000 */
.L_x_1321:
[----:B------:R-:W-:Y:S05]  /*ab20*/  BRA.DIV ~URZ, `(.L_x_1203) ;  /* 0x000102e27f007947 */ /* 0x000fea000b800000 */
[----:B------:R3:W4:Y:S02]  /*ab30*/  SHFL.IDX PT, R0, R8, RZ, 0x181f ;  /* 0x00181fff08007589 */ /* 0x00072400000e0000 */
.L_x_1322:
[----:B------:R-:W-:Y:S01]  /*ab40*/  BSSY B0, `(.L_x_1204) ;  /* 0x0000019000007945 */ /* 0x000fe20003800000 */
[----:B------:R-:W-:Y:S05]  /*ab50*/  @!P0 BRA `(.L_x_1205) ;  /* 0x0000017000008947 */ /* 0x000fea0003800000 */
[----:B------:R-:W-:Y:S02]  /*ab60*/  SHF.R.S32.HI R2, RZ, 0x1f, R219 ;  /* 0x0000001fff027819 */ /* 0x000fe400000114db */
[C---:B----4-:R-:W-:Y:S02]  /*ab70*/  LEA R16, P0, R219.reuse, R0, 0x1 ;  /* 0x00000000db107211 */ /* 0x050fe400078008ff */
[C---:B------:R-:W-:Y:S02]  /*ab80*/  IADD3 R20, R219.reuse, 0x40, RZ ;  /* 0x00000040db147810 */ /* 0x040fe40007ffe0ff */
[----:B--2---:R-:W-:-:S02]  /*ab90*/  LEA.HI.X R17, R219, R4, R2, 0x1, P0 ;  /* 0x00000004db117211 */ /* 0x004fc400000f0c02 */
[C---:B------:R-:W-:Y:S02]  /*aba0*/  LEA R14, P0, R248.reuse, R0, 0x1 ;  /* 0x00000000f80e7211 */ /* 0x040fe400078008ff */
[C---:B------:R-:W-:Y:S02]  /*abb0*/  IADD3 R19, R219.reuse, 0x80, RZ ;  /* 0x00000080db137810 */ /* 0x040fe40007ffe0ff */
[C---:B------:R-:W-:Y:S02]  /*abc0*/  IADD3 R18, R219.reuse, 0xc0, RZ ;  /* 0x000000c0db127810 */ /* 0x040fe40007ffe0ff */
[----:B------:R-:W-:Y:S02]  /*abd0*/  ISETP.GE.AND P4, PT, R219, c[0x0][0x1d4], PT ;  /* 0x00007500db007a0c */ /* 0x000fe40003f86270 */
[----:B------:R-:W-:Y:S02]  /*abe0*/  LEA.HI.X R15, R248, R4, R251, 0x1, P0 ;  /* 0x00000004f80f7211 */ /* 0x000fe400000f0cfb */
[----:B------:R-:W-:-:S02]  /*abf0*/  ISETP.GE.AND P3, PT, R20, c[0x0][0x1d4], PT ;  /* 0x0000750014007a0c */ /* 0x000fc40003f66270 */
[----:B------:R-:W-:Y:S02]  /*ac00*/  LEA R12, P0, R247, R0, 0x1 ;  /* 0x00000000f70c7211 */ /* 0x000fe400078008ff */
[----:B------:R-:W-:Y:S02]  /*ac10*/  ISETP.GE.AND P2, PT, R19, c[0x0][0x1d4], PT ;  /* 0x0000750013007a0c */ /* 0x000fe40003f46270 */
[----:B------:R-:W-:Y:S02]  /*ac20*/  ISETP.GE.AND P1, PT, R18, c[0x0][0x1d4], PT ;  /* 0x0000750012007a0c */ /* 0x000fe40003f26270 */
[----:B------:R-:W-:Y:S01]  /*ac30*/  LEA.HI.X R13, R247, R4, R250, 0x1, P0 ;  /* 0x00000004f70d7211 */ /* 0x000fe200000f0cfa */
[----:B------:R-:W-:Y:S01]  /*ac40*/  @!PT LDS RZ, [RZ] ;  /* 0x00000000fffff984 */ /* 0x000fe20000000800 */
[----:B------:R-:W-:Y:S01]  /*ac50*/  @!PT LDS RZ, [RZ] ;  /* 0x00000000fffff984 */ /* 0x000fe20000000800 */
[----:B------:R-:W-:Y:S01]  /*ac60*/  @!PT LDS RZ, [RZ] ;  /* 0x00000000fffff984 */ /* 0x000fe20000000800 */
[----:B------:R2:W-:Y:S01]  /*ac70*/  LDGSTS.E.BYPASS.LTC128B.128 [R209+0xa080], [R16.64], !P4 ;  /* 0x0a08000010d17fae */ /* 0x0005e2000e101d4e */
[----:B------:R-:W-:-:S03]  /*ac80*/  LEA R2, P0, R246, R0, 0x1 ;  /* 0x00000000f6027211 */ /* 0x000fc600078008ff */
[----:B------:R2:W-:Y:S01]  /*ac90*/  LDGSTS.E.BYPASS.LTC128B.128 [R209+0xb880], [R14.64], !P3 ;  /* 0x0b8800000ed17fae */ /* 0x0005e2000d901d4e */
[----:B------:R-:W-:-:S03]  /*aca0*/  LEA.HI.X R3, R246, R4, R249, 0x1, P0 ;  /* 0x00000004f6037211 */ /* 0x000fc600000f0cf9 */
[----:B------:R2:W-:Y:S04]  /*acb0*/  LDGSTS.E.BYPASS.LTC128B.128 [R209+0xd080], [R12.64], !P2 ;  /* 0x0d0800000cd17fae */ /* 0x0005e8000d101d4e */
[----:B------:R2:W-:Y:S02]  /*acc0*/  LDGSTS.E.BYPASS.LTC128B.128 [R209+0xe880], [R2.64], !P1 ;  /* 0x0e88000002d17fae */ /* 0x0005e4000c901d4e */
.L_x_1205:
[----:B------:R-:W-:Y:S05]  /*acd0*/  BSYNC B0 ;  /* 0x0000000000007941 */ /* 0x000fea0003800000 */
.L_x_1204:
[----:B------:R-:W-:Y:S05]  /*ace0*/  BRA.DIV ~URZ, `(.L_x_1206) ;  /* 0x000101a27f007947 */ /* 0x000fea000b800000 */
[----:B--2---:R2:W1:Y:S04]  /*acf0*/  SHFL.IDX PT, R4, R7, 0x1, 0x181f ;  /* 0x00381f0007047f89 */ /* 0x00446800000e0000 */
[----:B----4-:R2:W4:Y:S02]  /*ad00*/  SHFL.IDX PT, R0, R8, 0x1, 0x181f ;  /* 0x00381f0008007f89 */ /* 0x01052400000e0000 */
.L_x_1323:
[----:B------:R-:W-:-:S13]  /*ad10*/  ISETP.GE.AND P0, PT, R11, 0x21, PT ;  /* 0x000000210b00780c */ /* 0x000fda0003f06270 */
[----:B------:R-:W-:Y:S05]  /*ad20*/  @!P0 BRA `(.L_x_1201) ;  /* 0x0000017000008947 */ /* 0x000fea0003800000 */
[----:B------:R-:W-:Y:S02]  /*ad30*/  SHF.R.S32.HI R2, RZ, 0x1f, R219 ;  /* 0x0000001fff027819 */ /* 0x000fe400000114db */
[C---:B----4-:R-:W-:Y:S02]  /*ad40*/  LEA R16, P0, R219.reuse, R0, 0x1 ;  /* 0x00000000db107211 */ /* 0x050fe400078008ff */
[C---:B------:R-:W-:Y:S02]  /*ad50*/  IADD3 R18, R219.reuse, 0x40, RZ ;  /* 0x00000040db127810 */ /* 0x040fe40007ffe0ff */
[C---:B-1----:R-:W-:Y:S02]  /*ad60*/  LEA.HI.X R17, R219.reuse, R4, R2, 0x1, P0 ;  /* 0x00000004db117211 */ /* 0x042fe400000f0c02 */
[----:B------:R-:W-:Y:S02]  /*ad70*/  LEA R14, P0, R248, R0, 0x1 ;  /* 0x00000000f80e7211 */ /* 0x000fe400078008ff */
[----:B--23--:R-:W-:-:S02]  /*ad80*/  IADD3 R8, R219, 0x80, RZ ;  /* 0x00000080db087810 */ /* 0x00cfc40007ffe0ff */
[C---:B------:R-:W-:Y:S02]  /*ad90*/  IADD3 R7, R219.reuse, 0xc0, RZ ;  /* 0x000000c0db077810 */ /* 0x040fe40007ffe0ff */
[----:B------:R-:W-:Y:S02]  /*ada0*/  ISETP.GE.AND P4, PT, R219, c[0x0][0x1d4], PT ;  /* 0x00007500db007a0c */ /* 0x000fe40003f86270 */
[----:B------:R-:W-:Y:S02]  /*adb0*/  LEA.HI.X R15, R248, R4, R251, 0x1, P0 ;  /* 0x00000004f80f7211 */ /* 0x000fe400000f0cfb */
[----:B------:R-:W-:Y:S02]  /*adc0*/  ISETP.GE.AND P3, PT, R18, c[0x0][0x1d4], PT ;  /* 0x0000750012007a0c */ /* 0x000fe40003f66270 */
[----:B------:R-:W-:Y:S02]  /*add0*/  LEA R12, P0, R247, R0, 0x1 ;  /* 0x00000000f70c7211 */ /* 0x000fe400078008ff */
[----:B------:R-:W-:-:S02]  /*ade0*/  ISETP.GE.AND P2, PT, R8, c[0x0][0x1d4], PT ;  /* 0x0000750008007a0c */ /* 0x000fc40003f46270 */
        /* <DEDUP_REMOVED lines=11> */
.L_x_1201:
[----:B------:R-:W-:Y:S05]  /*aea0*/  BSYNC B1 ;  /* 0x0000000000017941 */ /* 0x000fea0003800000 */
.L_x_1200:
[----:B------:R-:W5:Y:S01]  /*aeb0*/  LDL R11, [R1+0x4] ;  /* 0x00000400010b7983 */ /* 0x000f620000100800 */
[----:B----4-:R-:W-:Y:S01]  /*aec0*/  SHF.R.S32.HI R0, RZ, 0x1f, R76 ;  /* 0x0000001fff007819 */ /* 0x010fe2000001144c */
[----:B-1----:R-:W-:Y:S01]  /*aed0*/  IMAD.MOV.U32 R13, RZ, RZ, 0x1 ;  /* 0x00000001ff0d7424 */ /* 0x002fe200078e00ff */
[----:B------:R-:W-:Y:S01]  /*aee0*/  LOP3.LUT R14, RZ, c[0x0][0x324], RZ, 0x33, !PT ;  /* 0x0000c900ff0e7a12 */ /* 0x000fe200078e33ff */
[----:B------:R-:W0:Y:S01]  /*aef0*/  LDGDEPBAR ;  /* 0x00000000000079af */ /* 0x000e220000000000 */
[CC--:B------:R-:W-:Y:S02]  /*af00*/  LEA.HI R2, R0.reuse, R76.reuse, RZ, 0x2 ;  /* 0x0000004c00027211 */ /* 0x0c0fe400078f10ff */
[----:B------:R-:W-:-:S02]  /*af10*/  LEA.HI R0, R0, R76, RZ, 0x5 ;  /* 0x0000004c00007211 */ /* 0x000fc400078f28ff */
[----:B------:R-:W-:Y:S02]  /*af20*/  LOP3.LUT R2, R2, 0xfffffffc, RZ, 0xc0, !PT ;  /* 0xfffffffc02027812 */ /* 0x000fe400078ec0ff */
[----:B------:R-:W-:Y:S02]  /*af30*/  LOP3.LUT R3, R0, 0xffffffe0, RZ, 0xc0, !PT ;  /* 0xffffffe000037812 */ /* 0x000fe400078ec0ff */
[----:B------:R-:W-:Y:S01]  /*af40*/  SHF.R.S32.HI R4, RZ, 0x5, R0 ;  /* 0x00000005ff047819 */ /* 0x000fe20000011400 */
[C---:B------:R-:W-:Y:S01]  /*af50*/  IMAD.IADD R2, R76.reuse, 0x1, -R2 ;  /* 0x000000014c027824 */ /* 0x040fe200078e0a02 */
[----:B--2---:R-:W-:Y:S01]  /*af60*/  SHF.R.S32.HI R7, RZ, 0x1f, R0 ;  /* 0x0000001fff077819 */ /* 0x004fe20000011400 */
[----:B------:R-:W-:Y:S01]  /*af70*/  IMAD.IADD R0, R76, 0x1, -R3 ;  /* 0x000000014c007824 */ /* 0x000fe200078e0a03 */
[----:B------:R-:W-:Y:S02]  /*af80*/  ISETP.NE.AND P0, PT, R13, c[0x0][0x2c4], PT ;  /* 0x0000b1000d007a0c */ /* 0x000fe40003f05270 */
[----:B------:R-:W-:-:S02]  /*af90*/  LEA.HI R7, R7, R4, RZ, 0x3 ;  /* 0x0000000407077211 */ /* 0x000fc400078f18ff */
[----:B------:R-:W-:Y:S02]  /*afa0*/  LEA.HI R3, R2, R2, RZ, 0x1 ;  /* 0x0000000202037211 */ /* 0x000fe400078f08ff */
[----:B------:R-:W-:Y:S02]  /*afb0*/  SHF.R.S32.HI R12, RZ, 0x1f, R0 ;  /* 0x0000001fff0c7819 */ /* 0x000fe40000011400 */
[----:B---3--:R-:W-:Y:S02]  /*afc0*/  LOP3.LUT R8, R7, 0xffffff8, RZ, 0xc0, !PT ;  /* 0x0ffffff807087812 */ /* 0x008fe400078ec0ff */
[----:B------:R-:W-:Y:S02]  /*afd0*/  LOP3.LUT R7, R3, 0x1ffffffe, RZ, 0xc0, !PT ;  /* 0x1ffffffe03077812 */ /* 0x000fe400078ec0ff */
[----:B------:R-:W-:Y:S01]  /*afe0*/  LEA.HI R3, R12, R0, RZ, 0x2 ;  /* 0x000000000c037211 */ /* 0x000fe200078f10ff */
[----:B------:R-:W-:Y:S02]  /*aff0*/  IMAD.IADD R4, R4, 0x1, -R8 ;  /* 0x0000000104047824 */ /* 0x000fe400078e0a08 */
[----:B------:R-:W-:Y:S01]  /*b000*/  IMAD.IADD R2, R2, 0x1, -R7 ;  /* 0x0000000102027824 */ /* 0x000fe200078e0a07 */
[----:B------:R-:W-:Y:S01]  /*b010*/  SHF.R.S32.HI R239, RZ, 0x2, R3 ;  /* 0x00000002ffef7819 */ /* 0x000fe20000011403 */
[----:B------:R-:W-:Y:S01]  /*b020*/  IMAD.SHL.U32 R238, R4, 0x10, RZ ;  /* 0x0000001004ee7824 */ /* 0x000fe200078e00ff */
[----:B------:R-:W-:Y:S01]  /*b030*/  LOP3.LUT R3, R3, 0x7ffffffc, RZ, 0xc0, !PT ;  /* 0x7ffffffc03037812 */ /* 0x000fe200078ec0ff */
[----:B------:R-:W-:-:S04]  /*b040*/  IMAD.SHL.U32 R237, R2, 0x8, RZ ;  /* 0x0000000802ed7824 */ /* 0x000fc800078e00ff */
[----:B------:R-:W-:Y:S02]  /*b050*/  IMAD.IADD R3, R0, 0x1, -R3 ;  /* 0x0000000100037824 */ /* 0x000fe400078e0a03 */
[----:B------:R-:W-:Y:S02]  /*b060*/  IMAD.IADD R0, R112, 0x1, R5 ;  /* 0x0000000170007824 */ /* 0x000fe400078e0205 */
[----:B------:R-:W-:-:S04]  /*b070*/  IMAD.SHL.U32 R232, R3, 0x2, RZ ;  /* 0x0000000203e87824 */ /* 0x000fc800078e00ff */
[--C-:B------:R-:W-:Y:S02]  /*b080*/  IMAD.IADD R12, R0, 0x1, -R232.reuse ;  /* 0x00000001000c7824 */ /* 0x100fe400078e0ae8 */
[----:B------:R-:W-:Y:S02]  /*b090*/  IMAD.IADD R13, R112, 0x1, -R232 ;  /* 0x00000001700d7824 */ /* 0x000fe400078e0ae8 */
[----:B-----5:R-:W-:-:S05]  /*b0a0*/  IMAD R2, R11, 0x80, R239 ;  /* 0x000000800b027824 */ /* 0x020fca00078e02ef */
[----:B------:R-:W-:Y:S02]  /*b0b0*/  IADD3 R4, R237, R2, R238 ;  /* 0x00000002ed047210 */ /* 0x000fe40007ffe0ee */
[----:B------:R-:W-:-:S03]  /*b0c0*/  IADD3 R2, -R232, 0x1, R0 ;  /* 0x00000001e8027810 */ /* 0x000fc60007ffe100 */
[----:B------:R-:W-:-:S04]  /*b0d0*/  @P0 IMAD.HI.U32 R3, R4, c[0x0][0x2c8], RZ ;  /* 0x0000b20004030a27 */ /* 0x000fc800078e00ff */
[----:B------:R-:W-:Y:S01]  /*b0e0*/  IMAD.IADD R2, R2, 0x1, -R231 ;  /* 0x0000000102027824 */ /* 0x000fe200078e0ae7 */
[----:B------:R-:W-:-:S03]  /*b0f0*/  @P0 SHF.R.U32.HI R4, RZ, c[0x0][0x2cc], R3 ;  /* 0x0000b300ff040a19 */ /* 0x000fc60000011603 */
[C---:B------:R-:W-:Y:S01]  /*b100*/  IMAD.IADD R7, R2.reuse, 0x1, R14 ;  /* 0x0000000102077824 */ /* 0x040fe200078e020e */
[----:B------:R-:W-:Y:S01]  /*b110*/  IADD3 R8, R2, c[0x0][0x328], RZ ;  /* 0x0000ca0002087a10 */ /* 0x000fe20007ffe0ff */
[----:B------:R-:W-:Y:S05]  /*b120*/  BRA.DIV ~URZ, `(.L_x_1207) ;  /* 0x0000fe527f007947 */ /* 0x000fea000b800000 */
[----:B------:R1:W2:Y:S02]  /*b130*/  SHFL.IDX PT, R3, R4, RZ, 0x1c1f ;  /* 0x001c1fff04037589 */ /* 0x0002a400000e0000 */
.L_x_1324:
[----:B------:R-:W-:Y:S01]  /*b140*/  IMAD.MOV.U32 R16, RZ, RZ, 0x1 ;  /* 0x00000001ff107424 */ /* 0x000fe200078e00ff */
[----:B------:R-:W-:Y:S01]  /*b150*/  LOP3.LUT R208, R208, 0xffffefff, RZ, 0xc0, !PT ;  /* 0xffffefffd0d07812 */ /* 0x000fe200078ec0ff */
[--C-:B--2---:R-:W-:Y:S02]  /*b160*/  IMAD.IADD R2, R8, 0x1, R3.reuse ;  /* 0x0000000108027824 */ /* 0x104fe400078e0203 */
[----:B------:R-:W-:Y:S01]  /*b170*/  IMAD.IADD R0, R7, 0x1, R3 ;  /* 0x0000000107007824 */ /* 0x000fe200078e0203 */
[----:B------:R-:W-:Y:S02]  /*b180*/  ISETP.LE.AND P0, PT, R16, c[0x0][0x32c], PT ;  /* 0x0000cb0010007a0c */ /* 0x000fe40003f03270 */
[----:B------:R-:W-:-:S11]  /*b190*/  IMNMX R2, R12, R2, PT ;  /* 0x000000020c027217 */ /* 0x000fd60003800200 */
[----:B------:R-:W-:Y:S01]  /*b1a0*/  @P0 LOP3.LUT R208, R208, 0x1000, RZ, 0xfc, !PT ;  /* 0x00001000d0d00812 */ /* 0x000fe200078efcff */
[----:B------:R-:W-:Y:S05]  /*b1b0*/  @!P0 BRA `(.L_x_1208) ;  /* 0x0000012000008947 */ /* 0x000fea0003800000 */
[----:B------:R-:W-:Y:S01]  /*b1c0*/  IADD3 R3, -R231, R5, R3 ;  /* 0x00000005e7037210 */ /* 0x000fe20007ffe103 */
[----:B------:R-:W-:Y:S03]  /*b1d0*/  BSSY B0, `(.L_x_1209) ;  /* 0x000000c000007945 */ /* 0x000fe60003800000 */
[----:B------:R-:W-:-:S13]  /*b1e0*/  ISETP.GT.AND P0, PT, R3, -0x1, PT ;  /* 0xffffffff0300780c */ /* 0x000fda0003f04270 */
[----:B------:R-:W-:Y:S05]  /*b1f0*/  @P0 BRA `(.L_x_1210) ;  /* 0x0000006000000947 */ /* 0x000fea0003800000 */
[----:B------:R-:W-:Y:S02]  /*b200*/  ISETP.NE.AND P0, PT, R16, c[0x0][0x32c], PT ;  /* 0x0000cb0010007a0c */ /* 0x000fe40003f05270 */
[----:B------:R-:W-:-:S11]  /*b210*/  LOP3.LUT R3, RZ, R3, RZ, 0x33, !PT ;  /* 0x00000003ff037212 */ /* 0x000fd600078e33ff */
[----:B------:R-:W-:-:S05]  /*b220*/  @P0 IMAD.HI.U32 R11, R3, c[0x0][0x330], RZ ;  /* 0x0000cc00030b0a27 */ /* 0x000fca00078e00ff */
[----:B------:R-:W-:-:S04]  /*b230*/  @P0 SHF.R.U32.HI R3, RZ, c[0x0][0x334], R11 ;  /* 0x0000cd00ff030a19 */ /* 0x000fc8000001160b */
[----:B------:R-:W-:Y:S01]  /*b240*/  LOP3.LUT R3, RZ, R3, RZ, 0x33, !PT ;  /* 0x00000003ff037212 */ /* 0x000fe200078e33ff */
[----:B------:R-:W-:Y:S05]  /*b250*/  BRA `(.L_x_1211) ;  /* 0x0000003000007947 */ /* 0x000fea0003800000 */
.L_x_1210:
[----:B------:R-:W-:-:S13]  /*b260*/  ISETP.NE.AND P0, PT, R16, c[0x0][0x32c], PT ;  /* 0x0000cb0010007a0c */ /* 0x000fda0003f05270 */
[----:B------:R-:W-:-:S05]  /*b270*/  @P0 IMAD.HI.U32 R11, R3, c[0x0][0x330], RZ ;  /* 0x0000cc00030b0a27 */ /* 0x000fca00078e00ff */
[----:B------:R-:W-:Y:S02]  /*b280*/  @P0 SHF.R.U32.HI R3, RZ, c[0x0][0x334], R11 ;  /* 0x0000cd00ff030a19 */ /* 0x000fe4000001160b */
.L_x_1211:
[----:B------:R-:W-:Y:S05]  /*b290*/  BSYNC B0 ;  /* 0x0000000000007941 */ /* 0x000fea0003800000 */
.L_x_1209:
[----:B------:R-:W-:-:S05]  /*b2a0*/  IMAD R3, R3, c[0x0][0x32c], R13 ;  /* 0x0000cb0003037a24 */ /* 0x000fca00078e020d */
[----:B------:R-:W-:Y:S02]  /*b2b0*/  IADD3 R11, R3, c[0x0][0x32c], RZ ;  /* 0x0000cb00030b7a10 */ /* 0x000fe40007ffe0ff */
[----:B------:R-:W-:Y:S02]  /*b2c0*/  IMNMX R0, R0, R3, !PT ;  /* 0x0000000300007217 */ /* 0x000fe40007800200 */
[----:B------:R-:W-:Y:S02]  /*b2d0*/  IMNMX R2, R2, R11, PT ;  /* 0x0000000b02027217 */ /* 0x000fe40003800200 */
.L_x_1208:
[----:B------:R-:W-:Y:S02]  /*b2e0*/  ISETP.GE.AND P0, PT, R112, 0x2, PT ;  /* 0x000000027000780c */ /* 0x000fe40003f06270 */
[----:B------:R-:W-:Y:S02]  /*b2f0*/  LOP3.LUT R208, R208, 0xffffffdf, RZ, 0xc0, !PT ;  /* 0xffffffdfd0d07812 */ /* 0x000fe400078ec0ff */
[C---:B------:R-:W-:Y:S02]  /*b300*/  ISETP.GE.AND P1, PT, R112.reuse, 0x9, PT ;  /* 0x000000097000780c */ /* 0x040fe40003f26270 */
[----:B------:R-:W-:-:S02]  /*b310*/  ISETP.GE.AND P6, PT, R112, 0x11, PT ;  /* 0x000000117000780c */ /* 0x000fc40003fc6270 */
[C---:B------:R-:W-:Y:S02]  /*b320*/  ISETP.GE.AND P5, PT, R112.reuse, 0x12, PT ;  /* 0x000000127000780c */ /* 0x040fe40003fa6270 */
[C---:B------:R-:W-:Y:S02]  /*b330*/  ISETP.GE.AND P4, PT, R112.reuse, 0x19, PT ;  /* 0x000000197000780c */ /* 0x040fe40003f86270 */
[----:B------:R-:W-:Y:S02]  /*b340*/  ISETP.GE.AND P3, PT, R112, 0x1a, PT ;  /* 0x0000001a7000780c */ /* 0x000fe40003f66270 */
[----:B------:R-:W-:Y:S02]  /*b350*/  @P0 LOP3.LUT R208, R208, 0x20, RZ, 0xfc, !PT ;  /* 0x00000020d0d00812 */ /* 0x000fe400078efcff */
[----:B------:R-:W-:Y:S02]  /*b360*/  ISETP.GT.AND P0, PT, R0, 0x1, !P0 ;  /* 0x000000010000780c */ /* 0x000fe40004704270 */
[----:B------:R-:W-:-:S02]  /*b370*/  LOP3.LUT R208, R208, 0xfffffffd, RZ, 0xc0, !PT ;  /* 0xfffffffdd0d07812 */ /* 0x000fc400078ec0ff */
[----:B------:R-:W-:Y:S02]  /*b380*/  ISETP.LT.OR P0, PT, R2, 0x2, P0 ;  /* 0x000000020200780c */ /* 0x000fe40000701670 */
[----:B------:R-:W-:Y:S02]  /*b390*/  @P1 LOP3.LUT R208, R208, 0x2, RZ, 0xfc, !PT ;  /* 0x00000002d0d01812 */ /* 0x000fe400078efcff */
[----:B------:R-:W-:Y:S02]  /*b3a0*/  FSEL R15, R41, -INF , !P0 ;  /* 0xff800000290f7808 */ /* 0x000fe40004000000 */
[----:B------:R-:W-:Y:S02]  /*b3b0*/  ISETP.GT.AND P0, PT, R0, 0x8, !P1 ;  /* 0x000000080000780c */ /* 0x000fe40004f04270 */
[----:B------:R-:W-:Y:S02]  /*b3c0*/  ISETP.GE.AND P1, PT, R112, 0xa, PT ;  /* 0x0000000a7000780c */ /* 0x000fe40003f26270 */
[----:B------:R-:W-:-:S02]  /*b3d0*/  ISETP.LT.OR P0, PT, R2, 0x9, P0 ;  /* 0x000000090200780c */ /* 0x000fc40000701670 */
[----:B------:R-:W-:Y:S02]  /*b3e0*/  ISETP.GE.AND P2, PT, R112, 0x21, PT ;  /* 0x000000217000780c */ /* 0x000fe40003f46270 */
[----:B------:R-:W-:Y:S02]  /*b3f0*/  FSEL R20, R52, -INF , !P0 ;  /* 0xff80000034147808 */ /* 0x000fe40004000000 */
[----:B------:R-:W-:Y:S02]  /*b400*/  ISETP.GT.AND P0, PT, R0, 0x9, !P1 ;  /* 0x000000090000780c */ /* 0x000fe40004f04270 */
[----:B------:R-:W-:Y:S02]  /*b410*/  LOP3.LUT R208, R208, 0xfffffffe, RZ, 0xc0, !PT ;  /* 0xfffffffed0d07812 */ /* 0x000fe400078ec0ff */
[----:B------:R-:W-:Y:S02]  /*b420*/  ISETP.LT.OR P0, PT, R2, 0xa, P0 ;  /* 0x0000000a0200780c */ /* 0x000fe40000701670 */
[----:B------:R-:W-:-:S02]  /*b430*/  @P1 LOP3.LUT R208, R208, 0x1, RZ, 0xfc, !PT ;  /* 0x00000001d0d01812 */ /* 0x000fc400078efcff */
[----:B------:R-:W-:Y:S02]  /*b440*/  FSEL R23, R53, -INF , !P0 ;  /* 0xff80000035177808 */ /* 0x000fe40004000000 */
[----:B------:R-:W-:Y:S02]  /*b450*/  ISETP.GT.AND P0, PT, R0, 0x10, !P6 ;  /* 0x000000100000780c */ /* 0x000fe40007704270 */
[----:B------:R-:W-:Y:S02]  /*b460*/  ISETP.GE.AND P1, PT, R112, 0x22, PT ;  /* 0x000000227000780c */ /* 0x000fe40003f26270 */
[----:B------:R-:W-:Y:S02]  /*b470*/  ISETP.LT.OR P0, PT, R2, 0x11, P0 ;  /* 0x000000110200780c */ /* 0x000fe40000701670 */
[----:B------:R-:W-:Y:S02]  /*b480*/  LOP3.LUT R208, R208, 0xfffffff7, RZ, 0xc0, !PT ;  /* 0xfffffff7d0d07812 */ /* 0x000fe400078ec0ff */
[----:B------:R-:W-:-:S02]  /*b490*/  FSEL R25, R36, -INF , !P0 ;  /* 0xff80000024197808 */ /* 0x000fc40004000000 */
[----:B------:R-:W-:-:S04]  /*b4a0*/  ISETP.GT.AND P0, PT, R0, 0x11, !P5 ;  /* 0x000000110000780c */ /* 0x000fc80006f04270 */
[----:B------:R-:W-:-:S04]  /*b4b0*/  ISETP.LT.OR P0, PT, R2, 0x12, P0 ;  /* 0x000000120200780c */ /* 0x000fc80000701670 */
[----:B------:R-:W-:Y:S02]  /*b4c0*/  FSEL R26, R37, -INF , !P0 ;  /* 0xff800000251a7808 */ /* 0x000fe40004000000 */
        /* <DEDUP_REMOVED lines=12> */
[----:B------:R-:W-:-:S13]  /*b590*/  ISETP.GE.AND P0, PT, R112, 0x29, PT ;  /* 0x000000297000780c */ /* 0x000fda0003f06270 */
[----:B------:R-:W-:Y:S02]  /*b5a0*/  @P0 LOP3.LUT R208, R208, 0x8, RZ, 0xfc, !PT ;  /* 0x00000008d0d00812 */ /* 0x000fe400078efcff */
[----:B------:R-:W-:Y:S02]  /*b5b0*/  ISETP.GT.AND P0, PT, R0, 0x28, !P0 ;  /* 0x000000280000780c */ /* 0x000fe40004704270 */
[----:B------:R-:W-:Y:S02]  /*b5c0*/  LOP3.LUT R208, R208, 0xfffffffb, RZ, 0xc0, !PT ;  /* 0xfffffffbd0d07812 */ /* 0x000fe400078ec0ff */
[----:B------:R-:W-:-:S04]  /*b5d0*/  ISETP.LT.OR P0, PT, R2, 0x29, P0 ;  /* 0x000000290200780c */ /* 0x000fc80000701670 */
[----:B------:R-:W-:Y:S02]  /*b5e0*/  FSEL R33, R44, -INF , !P0 ;  /* 0xff8000002c217808 */ /* 0x000fe40004000000 */
[----:B------:R-:W-:-:S13]  /*b5f0*/  ISETP.GE.AND P0, PT, R112, 0x1, PT ;  /* 0x000000017000780c */ /* 0x000fda0003f06270 */
[----:B------:R-:W-:Y:S02]  /*b600*/  @P0 LOP3.LUT R208, R208, 0x4, RZ, 0xfc, !PT ;  /* 0x00000004d0d00812 */ /* 0x000fe400078efcff */
[----:B------:R-:W-:Y:S02]  /*b610*/  ISETP.GT.AND P0, PT, R0, RZ, !P0 ;  /* 0x000000ff0000720c */ /* 0x000fe40004704270 */
[----:B------:R-:W-:Y:S02]  /*b620*/  LOP3.LUT R208, R208, 0xffffffef, RZ, 0xc0, !PT ;  /* 0xffffffefd0d07812 */ /* 0x000fe400078ec0ff */
[----:B------:R-:W-:-:S04]  /*b630*/  ISETP.LT.OR P0, PT, R2, 0x1, P0 ;  /* 0x000000010200780c */ /* 0x000fc80000701670 */
[----:B------:R-:W-:Y:S02]  /*b640*/  FSEL R14, R40, -INF , !P0 ;  /* 0xff800000280e7808 */ /* 0x000fe40004000000 */
[----:B------:R-:W-:-:S13]  /*b650*/  ISETP.GE.AND P0, PT, R112, 0x2a, PT ;  /* 0x0000002a7000780c */ /* 0x000fda0003f06270 */
[----:B------:R-:W-:Y:S02]  /*b660*/  @P0 LOP3.LUT R208, R208, 0x10, RZ, 0xfc, !PT ;  /* 0x00000010d0d00812 */ /* 0x000fe400078efcff */
[----:B------:R-:W-:-:S04]  /*b670*/  ISETP.GT.AND P0, PT, R0, 0x29, !P0 ;  /* 0x000000290000780c */ /* 0x000fc80004704270 */
[----:B------:R-:W-:-:S04]  /*b680*/  ISETP.LT.OR P0, PT, R2, 0x2a, P0 ;  /* 0x0000002a0200780c */ /* 0x000fc80000701670 */
[----:B------:R-:W-:Y:S01]  /*b690*/  FSEL R32, R45, -INF , !P0 ;  /* 0xff8000002d207808 */ /* 0x000fe20004000000 */
[----:B------:R-:W-:Y:S06]  /*b6a0*/  BRA.DIV ~URZ, `(.L_x_1212) ;  /* 0x0000f9527f007947 */ /* 0x000fec000b800000 */
[----:B------:R2:W3:Y:S02]  /*b6b0*/  SHFL.IDX PT, R3, R4, 0x1, 0x1c1f ;  /* 0x003c1f0004037f89 */ /* 0x0004e400000e0000 */
.L_x_1325:
[----:B------:R-:W-:Y:S01]  /*b6c0*/  ISETP.LE.AND P0, PT, R16, c[0x0][0x32c], PT ;  /* 0x0000cb0010007a0c */ /* 0x000fe20003f03270 */
[--C-:B---3--:R-:W-:Y:S02]  /*b6d0*/  IMAD.IADD R2, R8, 0x1, R3.reuse ;  /* 0x0000000108027824 */ /* 0x108fe400078e0203 */
[----:B------:R-:W-:-:S03]  /*b6e0*/  IMAD.IADD R0, R7, 0x1, R3 ;  /* 0x0000000107007824 */ /* 0x000fc600078e0203 */
[----:B------:R-:W-:-:S07]  /*b6f0*/  IMNMX R2, R12, R2, PT ;  /* 0x000000020c027217 */ /* 0x000fce0003800200 */
[----:B------:R-:W-:Y:S05]  /*b700*/  @!P0 BRA `(.L_x_1213) ;  /* 0x0000014000008947 */ /* 0x000fea0003800000 */
[----:B------:R-:W-:Y:S01]  /*b710*/  IADD3 R3, -R231, R5, R3 ;  /* 0x00000005e7037210 */ /* 0x000fe20007ffe103 */
[----:B------:R-:W-:Y:S03]  /*b720*/  BSSY B0, `(.L_x_1214) ;  /* 0x000000e000007945 */ /* 0x000fe60003800000 */
[----:B------:R-:W-:-:S13]  /*b730*/  ISETP.GT.AND P0, PT, R3, -0x1, PT ;  /* 0xffffffff0300780c */ /* 0x000fda0003f04270 */
[----:B------:R-:W-:Y:S05]  /*b740*/  @P0 BRA `(.L_x_1215) ;  /* 0x0000007000000947 */ /* 0x000fea0003800000 */
[----:B-12---:R-:W-:Y:S01]  /*b750*/  IMAD.MOV.U32 R4, RZ, RZ, 0x1 ;  /* 0x00000001ff047424 */ /* 0x006fe200078e00ff */
[----:B------:R-:W-:-:S04]  /*b760*/  LOP3.LUT R3, RZ, R3, RZ, 0x33, !PT ;  /* 0x00000003ff037212 */ /* 0x000fc800078e33ff */
[----:B------:R-:W-:-:S13]  /*b770*/  ISETP.NE.AND P0, PT, R4, c[0x0][0x32c], PT ;  /* 0x0000cb0004007a0c */ /* 0x000fda0003f05270 */
[----:B------:R-:W-:-:S05]  /*b780*/  @P0 IMAD.HI.U32 R4, R3, c[0x0][0x330], RZ ;  /* 0x0000cc0003040a27 */ /* 0x000fca00078e00ff */
[----:B------:R-:W-:-:S04]  /*b790*/  @P0 SHF.R.U32.HI R3, RZ, c[0x0][0x334], R4 ;  /* 0x0000cd00ff030a19 */ /* 0x000fc80000011604 */
[----:B------:R-:W-:Y:S01]  /*b7a0*/  LOP3.LUT R3, RZ, R3, RZ, 0x33, !PT ;  /* 0x00000003ff037212 */ /* 0x000fe200078e33ff */
[----:B------:R-:W-:Y:S05]  /*b7b0*/  BRA `(.L_x_1216) ;  /* 0x0000004000007947 */ /* 0x000fea0003800000 */
.L_x_1215:
[----:B-12---:R-:W-:-:S04]  /*b7c0*/  MOV R4, 0x1 ;  /* 0x0000000100047802 */ /* 0x006fc80000000f00 */
[----:B------:R-:W-:-:S13]  /*b7d0*/  ISETP.NE.AND P0, PT, R4, c[0x0][0x32c], PT ;  /* 0x0000cb0004007a0c */ /* 0x000fda0003f05270 */
[----:B------:R-:W-:-:S05]  /*b7e0*/  @P0 IMAD.HI.U32 R4, R3, c[0x0][0x330], RZ ;  /* 0x0000cc0003040a27 */ /* 0x000fca00078e00ff */
[----:B------:R-:W-:Y:S02]  /*b7f0*/  @P0 SHF.R.U32.HI R3, RZ, c[0x0][0x334], R4 ;  /* 0x0000cd00ff030a19 */ /* 0x000fe40000011604 */
.L_x_1216:
[----:B------:R-:W-:Y:S05]  /*b800*/  BSYNC B0 ;  /* 0x0000000000007941 */ /* 0x000fea0003800000 */
.L_x_1214:
[----:B------:R-:W-:-:S05]  /*b810*/  IMAD R3, R3, c[0x0][0x32c], R13 ;  /* 0x0000cb0003037a24 */ /* 0x000fca00078e020d */
[----:B------:R-:W-:Y:S02]  /*b820*/  IADD3 R4, R3, c[0x0][0x32c], RZ ;  /* 0x0000cb0003047a10 */ /* 0x000fe40007ffe0ff */
[----:B------:R-:W-:Y:S02]  /*b830*/  IMNMX R0, R0, R3, !PT ;  /* 0x0000000300007217 */ /* 0x000fe40007800200 */
[----:B------:R-:W-:Y:S02]  /*b840*/  IMNMX R2, R2, R4, PT ;  /* 0x0000000402027217 */ /* 0x000fe40003800200 */
.L_x_1213:
[----:B------:R-:W-:Y:S02]  /*b850*/  LOP3.LUT P0, RZ, R208, 0x2, RZ, 0xc0, !PT ;  /* 0x00000002d0ff7812 */ /* 0x000fe4000780c0ff */
[----:B------:R-:W-:Y:S02]  /*b860*/  FMNMX.FTZ R152, R14, R15, !PT ;  /* 0x0000000f0e987209 */ /* 0x000fe40007810000 */
[----:B------:R-:W-:Y:S02]  /*b870*/  ISETP.GT.AND P0, PT, R0, 0x8, !P0 ;  /* 0x000000080000780c */ /* 0x000fe40004704270 */
[----:B------:R-:W-:-:S02]  /*b880*/  FMNMX.FTZ R152, R20, R152, !PT ;  /* 0x0000009814987209 */ /* 0x000fc40007810000 */
[----:B------:R-:W-:Y:S02]  /*b890*/  ISETP.LT.OR P0, PT, R2, 0x9, P0 ;  /* 0x000000090200780c */ /* 0x000fe40000701670 */
[----:B------:R-:W-:Y:S02]  /*b8a0*/  FMNMX.FTZ R152, R23, R152, !PT ;  /* 0x0000009817987209 */ /* 0x000fe40007810000 */
[----:B------:R-:W-:Y:S02]  /*b8b0*/  FSEL R12, R54, -INF , !P0 ;  /* 0xff800000360c7808 */ /* 0x000fe40004000000 */
[----:B------:R-:W-:Y:S02]  /*b8c0*/  LOP3.LUT P0, RZ, R208, 0x1, RZ, 0xc0, !PT ;  /* 0x00000001d0ff7812 */ /* 0x000fe4000780c0ff */
[----:B------:R-:W-:Y:S02]  /*b8d0*/  FMNMX.FTZ R152, R25, R152, !PT ;  /* 0x0000009819987209 */ /* 0x000fe40007810000 */
[----:B------:R-:W-:-:S02]  /*b8e0*/  ISETP.GT.AND P0, PT, R0, 0x9, !P0 ;  /* 0x000000090000780c */ /* 0x000fc40004704270 */
[----:B------:R-:W-:Y:S02]  /*b8f0*/  FMNMX.FTZ R152, R26, R152, !PT ;  /* 0x000000981a987209 */ /* 0x000fe40007810000 */
[----:B------:R-:W-:Y:S02]  /*b900*/  ISETP.LT.OR P0, PT, R2, 0xa, P0 ;  /* 0x0000000a0200780c */ /* 0x000fe40000701670 */
[----:B------:R-:W-:Y:S02]  /*b910*/  FMNMX.FTZ R152, R27, R152, !PT ;  /* 0x000000981b987209 */ /* 0x000fe40007810000 */
[----:B------:R-:W-:Y:S02]  /*b920*/  FSEL R13, R55, -INF , !P0 ;  /* 0xff800000370d7808 */ /* 0x000fe40004000000 */
[----:B------:R-:W-:Y:S02]  /*b930*/  ISETP.GT.AND P0, PT, R0, 0x10, !P6 ;  /* 0x000000100000780c */ /* 0x000fe40007704270 */
[----:B------:R-:W-:-:S02]  /*b940*/  LOP3.LUT P6, RZ, R208, 0x10, RZ, 0xc0, !PT ;  /* 0x00000010d0ff7812 */ /* 0x000fc400078cc0ff */
[----:B------:R-:W-:Y:S02]  /*b950*/  ISETP.LT.OR P0, PT, R2, 0x11, P0 ;  /* 0x000000110200780c */ /* 0x000fe40000701670 */
[----:B------:R-:W-:Y:S02]  /*b960*/  FMNMX.FTZ R152, R28, R152, !PT ;  /* 0x000000981c987209 */ /* 0x000fe40007810000 */
[----:B------:R-:W-:Y:S02]  /*b970*/  FSEL R16, R38, -INF , !P0 ;  /* 0xff80000026107808 */ /* 0x000fe40004000000 */
[----:B------:R-:W-:Y:S02]  /*b980*/  ISETP.GT.AND P0, PT, R0, 0x11, !P5 ;  /* 0x000000110000780c */ /* 0x000fe40006f04270 */
[----:B------:R-:W-:Y:S02]  /*b990*/  LOP3.LUT P5, RZ, R208, 0x8, RZ, 0xc0, !PT ;  /* 0x00000008d0ff7812 */ /* 0x000fe400078ac0ff */
[----:B------:R-:W-:-:S02]  /*b9a0*/  ISETP.LT.OR P0, PT, R2, 0x12, P0 ;  /* 0x000000120200780c */ /* 0x000fc40000701670 */
[----:B------:R-:W-:Y:S02]  /*b9b0*/  FMNMX.FTZ R152, R29, R152, !PT ;  /* 0x000000981d987209 */ /* 0x000fe40007810000 */
[----:B------:R-:W-:Y:S02]  /*b9c0*/  FSEL R18, R39, -INF , !P0 ;  /* 0xff80000027127808 */ /* 0x000fe40004000000 */
[----:B------:R-:W-:Y:S02]  /*b9d0*/  ISETP.GT.AND P0, PT, R0, 0x18, !P4 ;  /* 0x000000180000780c */ /* 0x000fe40006704270 */
[----:B------:R-:W-:Y:S02]  /*b9e0*/  LOP3.LUT P4, RZ, R208, 0x4, RZ, 0xc0, !PT ;  /* 0x00000004d0ff7812 */ /* 0x000fe4000788c0ff */
[----:B------:R-:W-:Y:S02]  /*b9f0*/  ISETP.LT.OR P0, PT, R2, 0x19, P0 ;  /* 0x000000190200780c */ /* 0x000fe40000701670 */
[----:B------:R-:W-:-:S02]  /*ba00*/  FMNMX.FTZ R152, R31, R152, !PT ;  /* 0x000000981f987209 */ /* 0x000fc40007810000 */
[----:B------:R-:W-:Y:S02]  /*ba10*/  FSEL R19, R50, -INF , !P0 ;  /* 0xff80000032137808 */ /* 0x000fe40004000000 */
[----:B------:R-:W-:Y:S02]  /*ba20*/  ISETP.GT.AND P0, PT, R0, 0x19, !P3 ;  /* 0x000000190000780c */ /* 0x000fe40005f04270 */
[----:B------:R-:W-:Y:S02]  /*ba30*/  LOP3.LUT P3, RZ, R208, 0x20, RZ, 0xc0, !PT ;  /* 0x00000020d0ff7812 */ /* 0x000fe4000786c0ff */
[----:B------:R-:W-:Y:S02]  /*ba40*/  ISETP.LT.OR P0, PT, R2, 0x1a, P0 ;  /* 0x0000001a0200780c */ /* 0x000fe40000701670 */
[----:B------:R-:W-:Y:S02]  /*ba50*/  FMNMX.FTZ R152, R33, R152, !PT ;  /* 0x0000009821987209 */ /* 0x000fe40007810000 */
[----:B------:R-:W-:-:S02]  /*ba60*/  FSEL R21, R51, -INF , !P0 ;  /* 0xff80000033157808 */ /* 0x000fc40004000000 */
[----:B------:R-:W-:Y:S02]  /*ba70*/  ISETP.GT.AND P0, PT, R0, 0x20, !P2 ;  /* 0x000000200000780c */ /* 0x000fe40005704270 */
[----:B------:R-:W-:Y:S02]  /*ba80*/  FMNMX.FTZ R152, R32, R152, !PT ;  /* 0x0000009820987209 */ /* 0x000fe40007810000 */
        /* <DEDUP_REMOVED lines=8> */
[----:B------:R-:W-:-:S04]  /*bb10*/  ISETP.GT.AND P0, PT, R0, RZ, !P4 ;  /* 0x000000ff0000720c */ /* 0x000fc80006704270 */
[----:B------:R-:W-:-:S04]  /*bb20*/  ISETP.LT.OR P0, PT, R2, 0x1, P0 ;  /* 0x000000010200780c */ /* 0x000fc80000701670 */
[----:B------:R-:W-:Y:S02]  /*bb30*/  FSEL R8, R42, -INF , !P0 ;  /* 0xff8000002a087808 */ /* 0x000fe40004000000 */
[----:B------:R-:W-:Y:S02]  /*bb40*/  ISETP.GT.AND P0, PT, R0, 0x28, !P5 ;  /* 0x000000280000780c */ /* 0x000fe40006f04270 */
[----:B------:R-:W-:Y:S02]  /*bb50*/  FMNMX.FTZ R7, R8, R11, !PT ;  /* 0x0000000b08077209 */ /* 0x000fe40007810000 */
[----:B------:R-:W-:Y:S02]  /*bb60*/  ISETP.LT.OR P0, PT, R2, 0x29, P0 ;  /* 0x000000290200780c */ /* 0x000fe40000701670 */
[----:B------:R-:W-:Y:S02]  /*bb70*/  FMNMX.FTZ R7, R12, R7, !PT ;  /* 0x000000070c077209 */ /* 0x000fe40007810000 */
[----:B------:R-:W-:-:S02]  /*bb80*/  FSEL R30, R46, -INF , !P0 ;  /* 0xff8000002e1e7808 */ /* 0x000fc40004000000 */
[----:B------:R-:W-:Y:S02]  /*bb90*/  FMNMX.FTZ R7, R13, R7, !PT ;  /* 0x000000070d077209 */ /* 0x000fe40007810000 */
[----:B------:R-:W-:Y:S02]  /*bba0*/  ISETP.GT.AND P0, PT, R0, 0x29, !P6 ;  /* 0x000000290000780c */ /* 0x000fe40007704270 */
        /* <DEDUP_REMOVED lines=9> */
[----:B------:R-:W-:Y:S01]  /*bc40*/  FMNMX.FTZ R7, R17, R7, !PT ;  /* 0x0000000711077209 */ /* 0x000fe20007810000 */
[----:B------:R-:W-:Y:S05]  /*bc50*/  BRA.DIV ~URZ, `(.L_x_1217) ;  /* 0x0000f4227f007947 */ /* 0x000fea000b800000 */
[----:B------:R3:W4:Y:S02]  /*bc60*/  SHFL.BFLY PT, R0, R152, 0x2, 0x1f ;  /* 0x0c401f0098007f89 */ /* 0x00072400000e0000 */
.L_x_1326:
[----:B---34-:R-:W-:Y:S01]  /*bc70*/  FMNMX.FTZ R152, R152, R0, !PT ;  /* 0x0000000098987209 */ /* 0x018fe20007810000 */
[----:B------:R-:W-:Y:S05]  /*bc80*/  BRA.DIV ~URZ, `(.L_x_1218) ;  /* 0x0000f4427f007947 */ /* 0x000fea000b800000 */
[----:B------:R-:W3:Y:S04]  /*bc90*/  SHFL.BFLY PT, R0, R7, 0x2, 0x1f ;  /* 0x0c401f0007007f89 */ /* 0x000ee800000e0000 */
[----:B------:R-:W4:Y:S01]  /*bca0*/  SHFL.BFLY PT, R2, R152, 0x1, 0x1f ;  /* 0x0c201f0098027f89 */ /* 0x000f2200000e0000 */
[----:B---3--:R-:W-:Y:S02]  /*bcb0*/  FMNMX.FTZ R7, R7, R0, !PT ;  /* 0x0000000007077209 */ /* 0x008fe40007810000 */
[----:B----4-:R-:W-:-:S03]  /*bcc0*/  FMNMX.FTZ R152, R152, R2, !PT ;  /* 0x0000000298987209 */ /* 0x010fc60007810000 */
[----:B------:R3:W4:Y:S04]  /*bcd0*/  SHFL.BFLY PT, R3, R7, 0x1, 0x1f ;  /* 0x0c201f0007037f89 */ /* 0x00072800000e0000 */
.L_x_1327:
[C---:B------:R-:W-:Y:S01]  /*bce0*/  FMUL.FTZ R0, R152.reuse, c[0x0][0x2d0] ;  /* 0x0000b40098007a20 */ /* 0x040fe20000410000 */
[----:B------:R-:W-:Y:S01]  /*bcf0*/  FSETP.NEU.FTZ.AND P0, PT, R152, -INF , PT ;  /* 0xff8000009800780b */ /* 0x000fe20003f1d000 */
[----:B------:R-:W-:Y:S01]  /*bd00*/  WARPSYNC 0xffffffff ;  /* 0xffffffff00007948 */ /* 0x000fe20003800000 */
[----:B---34-:R-:W-:Y:S02]  /*bd10*/  FMNMX.FTZ R7, R3, R7, !PT ;  /* 0x0000000703077209 */ /* 0x018fe40007810000 */
[----:B------:R-:W-:Y:S02]  /*bd20*/  FSEL R0, R0, RZ, P0 ;  /* 0x000000ff00007208 */ /* 0x000fe40000000000 */
[C---:B------:R-:W-:Y:S01]  /*bd30*/  FSETP.NEU.FTZ.AND P0, PT, R7.reuse, -INF , PT ;  /* 0xff8000000700780b */ /* 0x040fe20003f1d000 */
[----:B------:R-:W-:Y:S01]  /*bd40*/  FMUL.FTZ R3, R7, c[0x0][0x2d0] ;  /* 0x0000b40007037a20 */ /* 0x000fe20000410000 */
[----:B------:R-:W-:Y:S01]  /*bd50*/  SHF.L.U32 R197, R10, 0x1, RZ ;  /* 0x000000010ac57819 */ /* 0x000fe200000006ff */
[----:B------:R-:W-:-:S04]  /*bd60*/  FFMA.FTZ R2, R14, c[0x0][0x2d0], -R0 ;  /* 0x0000b4000e027a23 */ /* 0x000fc80000010800 */
[----:B------:R3:W-:Y:S02]  /*bd70*/  MUFU.EX2 R40, R2 ;  /* 0x0000000200287308 */ /* 0x0007e40000000800 */
[----:B---3--:R-:W-:-:S06]  /*bd80*/  FFMA.FTZ R2, R15, c[0x0][0x2d0], -R0 ;  /* 0x0000b4000f027a23 */ /* 0x008fcc0000010800 */
[----:B------:R3:W4:Y:S02]  /*bd90*/  MUFU.EX2 R38, R2 ;  /* 0x0000000200267308 */ /* 0x0007240000000800 */
[----:B---3--:R-:W-:-:S06]  /*bda0*/  FFMA.FTZ R2, R20, c[0x0][0x2d0], -R0 ;  /* 0x0000b40014027a23 */ /* 0x008fcc0000010800 */
[----:B------:R3:W5:Y:S02]  /*bdb0*/  MUFU.EX2 R39, R2 ;  /* 0x0000000200277308 */ /* 0x0007640000000800 */
[----:B---3--:R-:W-:-:S06]  /*bdc0*/  FFMA.FTZ R2, R23, c[0x0][0x2d0], -R0 ;  /* 0x0000b40017027a23 */ /* 0x008fcc0000010800 */
[----:B------:R3:W1:Y:S02]  /*bdd0*/  MUFU.EX2 R14, R2 ;  /* 0x00000002000e7308 */ /* 0x0006640000000800 */
[----:B---3--:R-:W-:-:S06]  /*bde0*/  FFMA.FTZ R2, R25, c[0x0][0x2d0], -R0 ;  /* 0x0000b40019027a23 */ /* 0x008fcc0000010800 */
[----:B------:R3:W2:Y:S02]  /*bdf0*/  MUFU.EX2 R37, R2 ;  /* 0x0000000200257308 */ /* 0x0006a40000000800 */
[----:B---3--:R-:W-:-:S06]  /*be00*/  FFMA.FTZ R2, R26, c[0x0][0x2d0], -R0 ;  /* 0x0000b4001a027a23 */ /* 0x008fcc0000010800 */
[----:B------:R3:W-:Y:S02]  /*be10*/  MUFU.EX2 R35, R2 ;  /* 0x0000000200237308 */ /* 0x0007e40000000800 */
        /* <DEDUP_REMOVED lines=10> */
[----:B---3--:R-:W-:Y:S01]  /*bec0*/  FFMA.FTZ R2, R32, c[0x0][0x2d0], -R0 ;  /* 0x0000b40020027a23 */ /* 0x008fe20000010800 */
[----:B------:R-:W-:Y:S01]  /*bed0*/  FSEL R0, R3, RZ, P0 ;  /* 0x000000ff03007208 */ /* 0x000fe20000000000 */
[----:B----4-:R-:W-:-:S04]  /*bee0*/  FADD.FTZ R3, R40, R38 ;  /* 0x0000002628037221 */ /* 0x010fc80000010000 */
[----:B------:R3:W-:Y:S01]  /*bef0*/  MUFU.EX2 R134, R2 ;  /* 0x0000000200867308 */ /* 0x0007e20000000800 */
[----:B-----5:R-:W-:-:S04]  /*bf00*/  FADD.FTZ R3, R39, R3 ;  /* 0x0000000327037221 */ /* 0x020fc80000010000 */
[C---:B-1----:R-:W-:Y:S01]  /*bf10*/  FADD.FTZ R3, R14.reuse, R3 ;  /* 0x000000030e037221 */ /* 0x042fe20000010000 */
[----:B------:R-:W-:-:S03]  /*bf20*/  F2FP.PACK_AB R14, R14, R39 ;  /* 0x000000270e0e723e */ /* 0x000fc600000000ff */
[----:B--2---:R-:W-:Y:S02]  /*bf30*/  FADD.FTZ R3, R37, R3 ;  /* 0x0000000325037221 */ /* 0x004fe40000010000 */
[----:B---3--:R-:W-:-:S04]  /*bf40*/  FFMA.FTZ R2, R8, c[0x0][0x2d0], -R0 ;  /* 0x0000b40008027a23 */ /* 0x008fc80000010800 */
[----:B------:R1:W-:Y:S02]  /*bf50*/  MUFU.EX2 R27, R2 ;  /* 0x00000002001b7308 */ /* 0x0003e40000000800 */
[----:B-1----:R-:W-:-:S06]  /*bf60*/  FFMA.FTZ R2, R11, c[0x0][0x2d0], -R0 ;  /* 0x0000b4000b027a23 */ /* 0x002fcc0000010800 */
[----:B------:R1:W2:Y:S02]  /*bf70*/  MUFU.EX2 R26, R2 ;  /* 0x00000002001a7308 */ /* 0x0002a40000000800 */
[----:B-1----:R-:W-:Y:S01]  /*bf80*/  FFMA.FTZ R2, R12, c[0x0][0x2d0], -R0 ;  /* 0x0000b4000c027a23 */ /* 0x002fe20000010800 */
[----:B------:R-:W-:Y:S01]  /*bf90*/  F2FP.PACK_AB R12, R38, R40 ;  /* 0x00000028260c723e */ /* 0x000fe200000000ff */
[----:B--2---:R-:W-:-:S04]  /*bfa0*/  FADD.FTZ R4, R27, R26 ;  /* 0x0000001a1b047221 */ /* 0x004fc80000010000 */
[----:B------:R1:W2:Y:S02]  /*bfb0*/  MUFU.EX2 R25, R2 ;  /* 0x0000000200197308 */ /* 0x0002a40000000800 */
[----:B-1----:R-:W-:Y:S01]  /*bfc0*/  FFMA.FTZ R2, R13, c[0x0][0x2d0], -R0 ;  /* 0x0000b4000d027a23 */ /* 0x002fe20000010800 */
[----:B------:R-:W-:Y:S01]  /*bfd0*/  F2FP.PACK_AB R13, R26, R27 ;  /* 0x0000001b1a0d723e */ /* 0x000fe200000000ff */
[----:B--2---:R-:W-:-:S04]  /*bfe0*/  FADD.FTZ R4, R25, R4 ;  /* 0x0000000419047221 */ /* 0x004fc80000010000 */
[----:B------:R1:W2:Y:S02]  /*bff0*/  MUFU.EX2 R15, R2 ;  /* 0x00000002000f7308 */ /* 0x0002a40000000800 */
[----:B-1----:R-:W-:Y:S01]  /*c000*/  FFMA.FTZ R2, R16, c[0x0][0x2d0], -R0 ;  /* 0x0000b40010027a23 */ /* 0x002fe20000010800 */
[----:B------:R-:W-:Y:S01]  /*c010*/  F2FP.PACK_AB R16, R35, R37 ;  /* 0x000000252310723e */ /* 0x000fe200000000ff */
[C---:B--2---:R-:W-:Y:S01]  /*c020*/  FADD.FTZ R4, R15.reuse, R4 ;  /* 0x000000040f047221 */ /* 0x044fe20000010000 */
[----:B------:R-:W-:-:S03]  /*c030*/  F2FP.PACK_AB R15, R15, R25 ;  /* 0x000000190f0f723e */ /* 0x000fc600000000ff */
[----:B------:R1:W2:Y:S02]  /*c040*/  MUFU.EX2 R23, R2 ;  /* 0x0000000200177308 */ /* 0x0002a40000000800 */
[----:B-1----:R-:W-:Y:S01]  /*c050*/  FFMA.FTZ R2, R18, c[0x0][0x2d0], -R0 ;  /* 0x0000b40012027a23 */ /* 0x002fe20000010800 */
[----:B------:R-:W-:Y:S01]  /*c060*/  F2FP.PACK_AB R18, R34, R36 ;  /* 0x000000242212723e */ /* 0x000fe200000000ff */
[----:B--2---:R-:W-:-:S04]  /*c070*/  FADD.FTZ R4, R23, R4 ;  /* 0x0000000417047221 */ /* 0x004fc80000010000 */
[----:B------:R1:W2:Y:S02]  /*c080*/  MUFU.EX2 R20, R2 ;  /* 0x0000000200147308 */ /* 0x0002a40000000800 */
[----:B-1----:R-:W-:-:S06]  /*c090*/  FFMA.FTZ R2, R19, c[0x0][0x2d0], -R0 ;  /* 0x0000b40013027a23 */ /* 0x002fcc0000010800 */
[----:B------:R1:W3:Y:S02]  /*c0a0*/  MUFU.EX2 R11, R2 ;  /* 0x00000002000b7308 */ /* 0x0002e40000000800 */
[----:B-1----:R-:W-:-:S06]  /*c0b0*/  FFMA.FTZ R2, R21, c[0x0][0x2d0], -R0 ;  /* 0x0000b40015027a23 */ /* 0x002fcc0000010800 */
[----:B------:R1:W4:Y:S02]  /*c0c0*/  MUFU.EX2 R19, R2 ;  /* 0x0000000200137308 */ /* 0x0003240000000800 */
[----:B-1----:R-:W-:-:S06]  /*c0d0*/  FFMA.FTZ R2, R22, c[0x0][0x2d0], -R0 ;  /* 0x0000b40016027a23 */ /* 0x002fcc0000010800 */
[----:B------:R1:W5:Y:S02]  /*c0e0*/  MUFU.EX2 R8, R2 ;  /* 0x0000000200087308 */ /* 0x0003640000000800 */
[----:B-1----:R-:W-:-:S06]  /*c0f0*/  FFMA.FTZ R2, R24, c[0x0][0x2d0], -R0 ;  /* 0x0000b40018027a23 */ /* 0x002fcc0000010800 */
[----:B------:R1:W1:Y:S02]  /*c100*/  MUFU.EX2 R133, R2 ;  /* 0x0000000200857308 */ /* 0x0002640000000800 */
[----:B-1----:R-:W-:Y:S02]  /*c110*/  FADD.FTZ R2, R35, R3 ;  /* 0x0000000323027221 */ /* 0x002fe40000010000 */
[----:B------:R-:W-:Y:S02]  /*c120*/  FFMA.FTZ R3, R30, c[0x0][0x2d0], -R0 ;  /* 0x0000b4001e037a23 */ /* 0x000fe40000010800 */
[----:B------:R-:W-:Y:S02]  /*c130*/  FADD.FTZ R2, R36, R2 ;  /* 0x0000000224027221 */ /* 0x000fe40000010000 */
[----:B------:R2:W1:Y:S02]  /*c140*/  MUFU.EX2 R135, R3 ;  /* 0x0000000300877308 */ /* 0x0004640000000800 */
[----:B------:R-:W-:-:S02]  /*c150*/  FADD.FTZ R2, R34, R2 ;  /* 0x0000000222027221 */ /* 0x000fc40000010000 */
[C---:B--2---:R-:W-:Y:S02]  /*c160*/  FADD.FTZ R3, R20.reuse, R4 ;  /* 0x0000000414037221 */ /* 0x044fe40000010000 */
[----:B------:R-:W-:Y:S01]  /*c170*/  FFMA.FTZ R4, R17, c[0x0][0x2d0], -R0 ;  /* 0x0000b40011047a23 */ /* 0x000fe20000010800 */
[----:B------:R-:W-:Y:S01]  /*c180*/  F2FP.PACK_AB R17, R20, R23 ;  /* 0x000000171411723e */ /* 0x000fe200000000ff */
[----:B---3--:R-:W-:Y:S02]  /*c190*/  FADD.FTZ R3, R11, R3 ;  /* 0x000000030b037221 */ /* 0x008fe40000010000 */
[----:B------:R-:W-:Y:S02]  /*c1a0*/  FADD.FTZ R0, R29, R2 ;  /* 0x000000021d007221 */ /* 0x000fe40000010000 */
[----:B------:R-:W2:Y:S01]  /*c1b0*/  MUFU.EX2 R4, R4 ;  /* 0x0000000400047308 */ /* 0x000ea20000000800 */
[C---:B----4-:R-:W-:Y:S01]  /*c1c0*/  FADD.FTZ R3, R19.reuse, R3 ;  /* 0x0000000313037221 */ /* 0x050fe20000010000 */
[----:B------:R-:W-:Y:S01]  /*c1d0*/  F2FP.PACK_AB R19, R19, R11 ;  /* 0x0000000b1313723e */ /* 0x000fe200000000ff */
[C---:B------:R-:W-:Y:S01]  /*c1e0*/  FADD.FTZ R0, R132.reuse, R0 ;  /* 0x0000000084007221 */ /* 0x040fe20000010000 */
[----:B------:R-:W-:Y:S01]  /*c1f0*/  F2FP.PACK_AB R132, R132, R29 ;  /* 0x0000001d8484723e */ /* 0x000fe200000000ff */
[----:B-----5:R-:W-:-:S02]  /*c200*/  FADD.FTZ R3, R8, R3 ;  /* 0x0000000308037221 */ /* 0x020fc40000010000 */
[----:B------:R-:W-:Y:S02]  /*c210*/  FADD.FTZ R0, R28, R0 ;  /* 0x000000001c007221 */ /* 0x000fe40000010000 */
[C---:B------:R-:W-:Y:S01]  /*c220*/  FADD.FTZ R3, R133.reuse, R3 ;  /* 0x0000000385037221 */ /* 0x040fe20000010000 */
[----:B------:R-:W-:Y:S01]  /*c230*/  F2FP.PACK_AB R133, R133, R8 ;  /* 0x000000088585723e */ /* 0x000fe200000000ff */
[C---:B------:R-:W-:Y:S01]  /*c240*/  FADD.FTZ R230, R134.reuse, R0 ;  /* 0x0000000086e67221 */ /* 0x040fe20000010000 */
[----:B------:R-:W-:Y:S01]  /*c250*/  F2FP.PACK_AB R134, R134, R28 ;  /* 0x0000001c8686723e */ /* 0x000fe200000000ff */
[----:B-1----:R-:W-:Y:S01]  /*c260*/  FADD.FTZ R3, R135, R3 ;  /* 0x0000000387037221 */ /* 0x002fe20000010000 */
[----:B--2---:R-:W-:-:S03]  /*c270*/  F2FP.PACK_AB R135, R4, R135 ;  /* 0x000000870487723e */ /* 0x004fc600000000ff */
[----:B------:R-:W-:Y:S02]  /*c280*/  FADD.FTZ R229, R4, R3 ;  /* 0x0000000304e57221 */ /* 0x000fe40000010000 */
[----:B------:R-:W2:Y:S04]  /*c290*/  LDL R3, [R1+0x4] ;  /* 0x0000040001037983 */ /* 0x000ea80000100800 */
[----:B------:R-:W3:Y:S04]  /*c2a0*/  LDL R153, [R1+0x64] ;  /* 0x0000640001997983 */ /* 0x000ee80000100800 */
[----:B------:R-:W3:Y:S04]  /*c2b0*/  LDL R4, [R1+0x58] ;  /* 0x0000580001047983 */ /* 0x000ee80000100800 */
[----:B------:R-:W1:Y:S04]  /*c2c0*/  LDSM.16.MT88.4 R28, [R197+0x5880] ;  /* 0x00588000c51c783b */ /* 0x000e680000004200 */
[----:B------:R-:W4:Y:S04]  /*c2d0*/  LDSM.16.MT88.4 R24, [R197+0x4080] ;  /* 0x00408000c518783b */ /* 0x000f280000004200 */
[----:B------:R-:W5:Y:S04]  /*c2e0*/  LDSM.16.MT88.4 R60, [R197+0x6080] ;  /* 0x00608000c53c783b */ /* 0x000f680000004200 */
[----:B------:R-:W4:Y:S01]  /*c2f0*/  LDSM.16.MT88.4 R32, [R197+0x4880] ;  /* 0x00488000c520783b */ /* 0x000f220000004200 */
[----:B------:R-:W-:-:S03]  /*c300*/  IMAD R198, R9, 0x2, R197 ;  /* 0x0000000209c67824 */ /* 0x000fc600078e02c5 */
[----:B------:R-:W4:Y:S04]  /*c310*/  LDSM.16.MT88.4 R56, [R197+0x8880] ;  /* 0x00888000c538783b */ /* 0x000f280000004200 */
[----:B------:R-:W-:Y:S01]  /*c320*/  LDSM.16.MT88.4 R40, [R197+0x7080] ;  /* 0x00708000c528783b */ /* 0x000fe20000004200 */
[----:B------:R-:W-:-:S03]  /*c330*/  IMAD R200, R6, 0x2, R197 ;  /* 0x0000000206c87824 */ /* 0x000fc600078e02c5 */
[----:B------:R-:W-:Y:S04]  /*c340*/  LDSM.16.MT88.4 R64, [R198+0x4880] ;  /* 0x00488000c640783b */ /* 0x000fe80000004200 */
[----:B------:R-:W-:Y:S04]  /*c350*/  LDSM.16.MT88.4 R8, [R200+0x5880] ;  /* 0x00588000c808783b */ /* 0x000fe80000004200 */
[----:B------:R-:W-:Y:S04]  /*c360*/  LDSM.16.MT88.4 R92, [R200+0x7080] ;  /* 0x00708000c85c783b */ /* 0x000fe80000004200 */
[----:B------:R-:W-:Y:S01]  /*c370*/  LDSM.16.MT88.4 R96, [R197+0x7880] ;  /* 0x00788000c560783b */ /* 0x000fe20000004200 */
[C---:B-1----:R-:W-:Y:S03]  /*c380*/  HMMA.16816.F32 R52, R12.reuse, R28, RZ ;  /* 0x0000001c0c34723c */ /* 0x042fe600000018ff */
[----:B------:R-:W-:Y:S04]  /*c390*/  LDSM.16.MT88.4 R72, [R198+0x7080] ;  /* 0x00708000c648783b */ /* 0x000fe80000004200 */
[----:B------:R-:W-:Y:S01]  /*c3a0*/  LDSM.16.MT88.4 R108, [R200+0x7880] ;  /* 0x00788000c86c783b */ /* 0x000fe20000004200 */
[C---:B------:R-:W-:Y:S03]  /*c3b0*/  HMMA.16816.F32 R44, R12.reuse, R30, RZ ;  /* 0x0000001e0c2c723c */ /* 0x040fe600000018ff */
[----:B------:R-:W1:Y:S04]  /*c3c0*/  LDSM.16.MT88.4 R28, [R198+0x4080] ;  /* 0x00408000c61c783b */ /* 0x000e680000004200 */
[----:B------:R-:W-:Y:S01]  /*c3d0*/  LDSM.16.MT88.4 R160, [R197+0x5080] ;  /* 0x00508000c5a0783b */ /* 0x000fe20000004200 */
[----:B----4-:R-:W-:Y:S08]  /*c3e0*/  HMMA.16816.F32 R20, R12, R24, RZ ;  /* 0x000000180c14723c */ /* 0x010ff000000018ff */
[C---:B-----5:R-:W-:Y:S01]  /*c3f0*/  HMMA.16816.F32 R120, R16.reuse, R60, R52 ;  /* 0x0000003c1078723c */ /* 0x060fe20000001834 */
[----:B------:R-:W-:Y:S07]  /*c400*/  LDSM.16.MT88.4 R52, [R200+0x4880] ;  /* 0x00488000c834783b */ /* 0x000fee0000004200 */
[----:B------:R-:W-:Y:S01]  /*c410*/  HMMA.16816.F32 R116, R16, R62, R44 ;  /* 0x0000003e1074723c */ /* 0x000fe2000000182c */
[----:B------:R-:W4:Y:S04]  /*c420*/  LDSM.16.MT88.4 R60, [R197+0x9080] ;  /* 0x00908000c53c783b */ /* 0x000f280000004200 */
[----:B------:R-:W-:Y:S03]  /*c430*/  LDSM.16.MT88.4 R44, [R200+0x6080] ;  /* 0x00608000c82c783b */ /* 0x000fe60000004200 */
[----:B------:R-:W-:Y:S01]  /*c440*/  HMMA.16816.F32 R48, R12, R26, RZ ;  /* 0x0000001a0c30723c */ /* 0x000fe200000018ff */
[----:B------:R-:W5:Y:S07]  /*c450*/  LDSM.16.MT88.4 R24, [R200+0x4080] ;  /* 0x00408000c818783b */ /* 0x000f6e0000004200 */
[----:B------:R-:W-:Y:S01]  /*c460*/  HMMA.16816.F32 R156, R16, R32, R20 ;  /* 0x00000020109c723c */ /* 0x000fe20000001814 */
[----:B------:R-:W4:Y:S07]  /*c470*/  LDSM.16.MT88.4 R20, [R198+0x5880] ;  /* 0x00588000c614783b */ /* 0x000f2e0000004200 */
[C---:B------:R-:W-:Y:S08]  /*c480*/  HMMA.16816.F32 R104, R12.reuse, R56, RZ ;  /* 0x000000380c68723c */ /* 0x040ff000000018ff */
[C---:B------:R-:W-:Y:S08]  /*c490*/  HMMA.16816.F32 R88, R12.reuse, R58, RZ ;  /* 0x0000003a0c58723c */ /* 0x040ff000000018ff */
[----:B-1----:R-:W-:Y:S08]  /*c4a0*/  HMMA.16816.F32 R80, R12, R30, RZ ;  /* 0x0000001e0c50723c */ /* 0x002ff000000018ff */
[----:B------:R-:W-:Y:S01]  /*c4b0*/  HMMA.16816.F32 R124, R16, R34, R48 ;  /* 0x00000022107c723c */ /* 0x000fe20000001830 */
[----:B------:R-:W1:Y:S07]  /*c4c0*/  LDSM.16.MT88.4 R48, [R198+0x6080] ;  /* 0x00608000c630783b */ /* 0x000e6e0000004200 */
[C---:B------:R-:W-:Y:S08]  /*c4d0*/  HMMA.16816.F32 R36, R12.reuse, R40, RZ ;  /* 0x000000280c24723c */ /* 0x040ff000000018ff */
[C---:B------:R-:W-:Y:S08]  /*c4e0*/  HMMA.16816.F32 R84, R12.reuse, R28, RZ ;  /* 0x0000001c0c54723c */ /* 0x040ff000000018ff */
[C---:B------:R-:W-:Y:S08]  /*c4f0*/  HMMA.16816.F32 R32, R12.reuse, R8, RZ ;  /* 0x000000080c20723c */ /* 0x040ff000000018ff */
[C---:B------:R-:W-:Y:S08]  /*c500*/  HMMA.16816.F32 R28, R12.reuse, R10, RZ ;  /* 0x0000000a0c1c723c */ /* 0x040ff000000018ff */
[C---:B------:R-:W-:Y:S01]  /*c510*/  HMMA.16816.F32 R100, R12.reuse, R42, RZ ;  /* 0x0000002a0c64723c */ /* 0x040fe200000018ff */
[----:B------:R-:W1:Y:S07]  /*c520*/  LDSM.16.MT88.4 R40, [R198+0x7880] ;  /* 0x00788000c628783b */ /* 0x000e6e0000004200 */
[----:B------:R-:W-:Y:S08]  /*c530*/  HMMA.16816.F32 R8, R12, R92, RZ ;  /* 0x0000005c0c08723c */ /* 0x000ff000000018ff */
[C---:B----4-:R-:W-:Y:S08]  /*c540*/  HMMA.16816.F32 R104, R16.reuse, R60, R104 ;  /* 0x0000003c1068723c */ /* 0x050ff00000001868 */
[C---:B------:R-:W-:Y:S08]  /*c550*/  HMMA.16816.F32 R128, R16.reuse, R62, R88 ;  /* 0x0000003e1080723c */ /* 0x040ff00000001858 */
[----:B------:R-:W-:Y:S08]  /*c560*/  HMMA.16816.F32 R60, R16, R66, R80 ;  /* 0x00000042103c723c */ /* 0x000ff00000001850 */
[C---:B-----5:R-:W-:Y:S08]  /*c570*/  HMMA.16816.F32 R76, R12.reuse, R24, RZ ;  /* 0x000000180c4c723c */ /* 0x060ff000000018ff */
[C---:B------:R-:W-:Y:S08]  /*c580*/  HMMA.16816.F32 R68, R12.reuse, R26, RZ ;  /* 0x0000001a0c44723c */ /* 0x040ff000000018ff */
[----:B------:R-:W-:Y:S08]  /*c590*/  HMMA.16816.F32 R56, R12, R20, RZ ;  /* 0x000000140c38723c */ /* 0x000ff000000018ff */
[----:B------:R-:W-:Y:S08]  /*c5a0*/  HMMA.16816.F32 R112, R16, R96, R36 ;  /* 0x000000601070723c */ /* 0x000ff00000001824 */
[C---:B------:R-:W-:Y:S08]  /*c5b0*/  HMMA.16816.F32 R36, R12.reuse, R22, RZ ;  /* 0x000000160c24723c */ /* 0x040ff000000018ff */
[C---:B------:R-:W-:Y:S08]  /*c5c0*/  HMMA.16816.F32 R24, R12.reuse, R72, RZ ;  /* 0x000000480c18723c */ /* 0x040ff000000018ff */
[----:B------:R-:W-:Y:S01]  /*c5d0*/  HMMA.16816.F32 R20, R12, R74, RZ ;  /* 0x0000004a0c14723c */ /* 0x000fe200000018ff */
[----:B------:R-:W4:Y:S07]  /*c5e0*/  LDSM.16.MT88.4 R72, [R198+0x8880] ;  /* 0x00888000c648783b */ /* 0x000f2e0000004200 */
[C---:B------:R-:W-:Y:S01]  /*c5f0*/  HMMA.16816.F32 R100, R16.reuse, R98, R100 ;  /* 0x000000621064723c */ /* 0x040fe20000001864 */
[----:B------:R-:W5:Y:S07]  /*c600*/  LDSM.16.MT88.4 R96, [R200+0x8880] ;  /* 0x00888000c860783b */ /* 0x000f6e0000004200 */
[C---:B------:R-:W-:Y:S01]  /*c610*/  HMMA.16816.F32 R136, R16.reuse, R64, R84 ;  /* 0x000000401088723c */ /* 0x040fe20000001854 */
[----:B------:R-:W-:Y:S01]  /*c620*/  IMAD R199, R6, 0x2, R198 ;  /* 0x0000000206c77824 */ /* 0x000fe200078e02c6 */
[----:B------:R-:W-:Y:S06]  /*c630*/  LDSM.16.MT88.4 R64, [R197+0x6880] ;  /* 0x00688000c540783b */ /* 0x000fec0000004200 */
[----:B------:R-:W-:Y:S01]  /*c640*/  HMMA.16816.F32 R88, R16, R108, R8 ;  /* 0x0000006c1058723c */ /* 0x000fe20000001808 */
[----:B------:R-:W-:Y:S01]  /*c650*/  IMAD.MOV.U32 R87, RZ, RZ, R60 ;  /* 0x000000ffff577224 */ /* 0x000fe200078e003c */
[----:B------:R-:W-:Y:S01]  /*c660*/  MOV R85, R62 ;  /* 0x0000003e00557202 */ /* 0x000fe20000000f00 */
[----:B------:R-:W-:-:S05]  /*c670*/  IMAD.MOV.U32 R86, RZ, RZ, R61 ;  /* 0x000000ffff567224 */ /* 0x000fca00078e003d */
[C---:B------:R-:W-:Y:S01]  /*c680*/  HMMA.16816.F32 R224, R16.reuse, R44, R32 ;  /* 0x0000002c10e0723c */ /* 0x040fe20000001820 */
[----:B------:R-:W-:Y:S01]  /*c690*/  IMAD.MOV.U32 R84, RZ, RZ, R63 ;  /* 0x000000ffff547224 */ /* 0x000fe200078e003f */
[----:B------:R-:W-:Y:S06]  /*c6a0*/  LDSM.16.MT88.4 R32, [R199+0x4080] ;  /* 0x00408000c720783b */ /* 0x000fec0000004200 */
[----:B------:R-:W-:Y:S01]  /*c6b0*/  HMMA.16816.F32 R212, R16, R46, R28 ;  /* 0x0000002e10d4723c */ /* 0x000fe2000000181c */
[----:B------:R-:W-:Y:S04]  /*c6c0*/  LDSM.16.MT88.4 R44, [R200+0x9080] ;  /* 0x00908000c82c783b */ /* 0x000fe80000004200 */
[----:B------:R-:W-:Y:S03]  /*c6d0*/  LDSM.16.MT88.4 R28, [R199+0x5880] ;  /* 0x00588000c71c783b */ /* 0x000fe60000004200 */
[----:B------:R-:W-:Y:S01]  /*c6e0*/  HMMA.16816.F32 R8, R12, R94, RZ ;  /* 0x0000005e0c08723c */ /* 0x000fe200000018ff */
[----:B------:R-:W-:Y:S01]  /*c6f0*/  MOV R93, R128 ;  /* 0x00000080005d7202 */ /* 0x000fe20000000f00 */
[----:B------:R-:W-:Y:S01]  /*c700*/  IMAD.MOV.U32 R92, RZ, RZ, R129 ;  /* 0x000000ffff5c7224 */ /* 0x000fe200078e0081 */
[----:B------:R-:W-:Y:S01]  /*c710*/  MOV R0, R131 ;  /* 0x0000008300007202 */ /* 0x000fe20000000f00 */
[----:B------:R-:W-:Y:S01]  /*c720*/  IMAD.MOV.U32 R2, RZ, RZ, R130 ;  /* 0x000000ffff027224 */ /* 0x000fe200078e0082 */
[----:B------:R-:W-:Y:S03]  /*c730*/  LDSM.16.MT88.4 R80, [R199+0x9080] ;  /* 0x00908000c750783b */ /* 0x000fe60000004200 */
[C---:B------:R-:W-:Y:S01]  /*c740*/  HMMA.16816.F32 R144, R16.reuse, R52, R76 ;  /* 0x000000341090723c */ /* 0x040fe2000000184c */
[----:B------:R-:W-:Y:S07]  /*c750*/  LDSM.16.MT88.4 R76, [R197+0x8080] ;  /* 0x00808000c54c783b */ /* 0x000fee0000004200 */
[C---:B------:R-:W-:Y:S01]  /*c760*/  HMMA.16816.F32 R60, R16.reuse, R54, R68 ;  /* 0x00000036103c723c */ /* 0x040fe20000001844 */
[----:B------:R-:W-:Y:S07]  /*c770*/  LDSM.16.MT88.4 R68, [R199+0x4880] ;  /* 0x00488000c744783b */ /* 0x000fee0000004200 */
[C---:B-1----:R-:W-:Y:S01]  /*c780*/  HMMA.16816.F32 R52, R16.reuse, R48, R56 ;  /* 0x000000301034723c */ /* 0x042fe20000001838 */
[----:B------:R-:W-:Y:S07]  /*c790*/  LDSM.16.MT88.4 R56, [R199+0x7880] ;  /* 0x00788000c738783b */ /* 0x000fee0000004200 */
[C---:B------:R-:W-:Y:S01]  /*c7a0*/  HMMA.16816.F32 R36, R16.reuse, R50, R36 ;  /* 0x000000321024723c */ /* 0x040fe20000001824 */
[----:B------:R-:W1:Y:S07]  /*c7b0*/  LDSM.16.MT88.4 R48, [R198+0x9080] ;  /* 0x00908000c630783b */ /* 0x000e6e0000004200 */
[C---:B------:R-:W-:Y:S01]  /*c7c0*/  HMMA.16816.F32 R184, R16.reuse, R110, R8 ;  /* 0x0000006e10b8723c */ /* 0x040fe20000001808 */
[----:B------:R-:W1:Y:S07]  /*c7d0*/  LDSM.16.MT88.4 R8, [R199+0x7080] ;  /* 0x00708000c708783b */ /* 0x000e6e0000004200 */
[----:B------:R-:W-:Y:S01]  /*c7e0*/  HMMA.16816.F32 R192, R16, R40, R24 ;  /* 0x0000002810c0723c */ /* 0x000fe20000001818 */
[----:B------:R-:W-:Y:S01]  /*c7f0*/  MOV R143, R52 ;  /* 0x00000034008f7202 */ /* 0x000fe20000000f00 */
[----:B------:R-:W-:Y:S01]  /*c800*/  IMAD.MOV.U32 R142, RZ, RZ, R53 ;  /* 0x000000ffff8e7224 */ /* 0x000fe200078e0035 */
[----:B------:R-:W-:Y:S01]  /*c810*/  MOV R140, R55 ;  /* 0x00000037008c7202 */ /* 0x000fe20000000f00 */
[----:B------:R-:W-:-:S04]  /*c820*/  IMAD.MOV.U32 R141, RZ, RZ, R54 ;  /* 0x000000ffff8d7224 */ /* 0x000fc800078e0036 */
[----:B------:R-:W-:Y:S01]  /*c830*/  HMMA.16816.F32 R188, R16, R42, R20 ;  /* 0x0000002a10bc723c */ /* 0x000fe20000001814 */
[----:B------:R-:W2:Y:S01]  /*c840*/  LDSM.16.MT88.4 R52, [R199+0x8880] ;  /* 0x00888000c734783b */ /* 0x000ea20000004200 */
[----:B------:R-:W-:Y:S01]  /*c850*/  IMAD.MOV.U32 R151, RZ, RZ, R36 ;  /* 0x000000ffff977224 */ /* 0x000fe200078e0024 */
[----:B------:R-:W-:Y:S01]  /*c860*/  MOV R150, R37 ;  /* 0x0000002500967202 */ /* 0x000fe20000000f00 */
[----:B------:R-:W-:Y:S01]  /*c870*/  IMAD.MOV.U32 R149, RZ, RZ, R38 ;  /* 0x000000ffff957224 */ /* 0x000fe200078e0026 */
[----:B------:R-:W-:Y:S01]  /*c880*/  MOV R148, R39 ;  /* 0x0000002700947202 */ /* 0x000fe20000000f00 */
[----:B------:R-:W-:Y:S01]  /*c890*/  IMAD.MOV.U32 R131, RZ, RZ, R60 ;  /* 0x000000ffff837224 */ /* 0x000fe200078e003c */
[----:B------:R-:W-:Y:S01]  /*c8a0*/  MOV R130, R61 ;  /* 0x0000003d00827202 */ /* 0x000fe20000000f00 */
[C---:B----4-:R-:W-:Y:S01]  /*c8b0*/  HMMA.16816.F32 R40, R12.reuse, R72, RZ ;  /* 0x000000480c28723c */ /* 0x050fe200000018ff */
[----:B------:R-:W-:Y:S01]  /*c8c0*/  IMAD.MOV.U32 R129, RZ, RZ, R62 ;  /* 0x000000ffff817224 */ /* 0x000fe200078e003e */
[----:B------:R-:W-:Y:S06]  /*c8d0*/  LDSM.16.MT88.4 R108, [R197+0x9880] ;  /* 0x00988000c56c783b */ /* 0x000fec0000004200 */
[C---:B------:R-:W-:Y:S08]  /*c8e0*/  HMMA.16816.F32 R36, R12.reuse, R74, RZ ;  /* 0x0000004a0c24723c */ /* 0x040ff000000018ff */
[----:B-----5:R-:W-:Y:S01]  /*c8f0*/  HMMA.16816.F32 R24, R12, R96, RZ ;  /* 0x000000600c18723c */ /* 0x020fe200000018ff */
[----:B------:R-:W-:-:S02]  /*c900*/  IMAD.MOV.U32 R128, RZ, RZ, R63 ;  /* 0x000000ffff807224 */ /* 0x000fc400078e003f */
[----:B------:R-:W4:Y:S05]  /*c910*/  LDSM.16.MT88.4 R60, [R199+0x6080] ;  /* 0x00608000c73c783b */ /* 0x000f2a0000004200 */
[----:B------:R-:W-:Y:S08]  /*c920*/  HMMA.16816.F32 R20, R12, R98, RZ ;  /* 0x000000620c14723c */ /* 0x000ff000000018ff */
[C---:B-1----:R-:W-:Y:S08]  /*c930*/  HMMA.16816.F32 R180, R16.reuse, R48, R40 ;  /* 0x0000003010b4723c */ /* 0x042ff00000001828 */
[C---:B------:R-:W-:Y:S08]  /*c940*/  HMMA.16816.F32 R176, R16.reuse, R50, R36 ;  /* 0x0000003210b0723c */ /* 0x040ff00000001824 */
[----:B------:R-:W-:Y:S08]  /*c950*/  HMMA.16816.F32 R172, R16, R44, R24 ;  /* 0x0000002c10ac723c */ /* 0x000ff00000001818 */
[C---:B------:R-:W-:Y:S08]  /*c960*/  HMMA.16816.F32 R48, R12.reuse, R32, RZ ;  /* 0x000000200c30723c */ /* 0x040ff000000018ff */
[----:B------:R-:W-:Y:S08]  /*c970*/  HMMA.16816.F32 R36, R12, R34, RZ ;  /* 0x000000220c24723c */ /* 0x000ff000000018ff */
[----:B------:R-:W-:Y:S08]  /*c980*/  HMMA.16816.F32 R168, R16, R46, R20 ;  /* 0x0000002e10a8723c */ /* 0x000ff00000001814 */
[C---:B------:R-:W-:Y:S08]  /*c990*/  HMMA.16816.F32 R32, R12.reuse, R28, RZ ;  /* 0x0000001c0c20723c */ /* 0x040ff000000018ff */
[C---:B------:R-:W-:Y:S08]  /*c9a0*/  HMMA.16816.F32 R24, R12.reuse, R8, RZ ;  /* 0x000000080c18723c */ /* 0x040ff000000018ff */
[C---:B------:R-:W-:Y:S08]  /*c9b0*/  HMMA.16816.F32 R28, R12.reuse, R30, RZ ;  /* 0x0000001e0c1c723c */ /* 0x040ff000000018ff */
[C---:B------:R-:W-:Y:S08]  /*c9c0*/  HMMA.16816.F32 R20, R12.reuse, R10, RZ ;  /* 0x0000000a0c14723c */ /* 0x040ff000000018ff */
[C---:B--2---:R-:W-:Y:S08]  /*c9d0*/  HMMA.16816.F32 R8, R12.reuse, R52, RZ ;  /* 0x000000340c08723c */ /* 0x044ff000000018ff */
[----:B------:R-:W-:Y:S01]  /*c9e0*/  HMMA.16816.F32 R12, R12, R54, RZ ;  /* 0x000000360c0c723c */ /* 0x000fe200000018ff */
[----:B------:R-:W-:Y:S07]  /*c9f0*/  LDSM.16.MT88.4 R52, [R198+0x6880] ;  /* 0x00688000c634783b */ /* 0x000fee0000004200 */
[C---:B------:R-:W-:Y:S07]  /*ca00*/  HMMA.16816.F32 R40, R132.reuse, R64, R120 ;  /* 0x000000408428723c */ /* 0x040fee0000001878 */
[----:B------:R-:W-:Y:S01]  /*ca10*/  MOV R120, R151 ;  /* 0x0000009700787202 */ /* 0x000fe20000000f00 */
[----:B------:R-:W-:Y:S01]  /*ca20*/  HMMA.16816.F32 R72, R132, R76, R112 ;  /* 0x0000004c8448723c */ /* 0x000fe20000001870 */
[----:B------:R-:W-:Y:S01]  /*ca30*/  IMAD.MOV.U32 R121, RZ, RZ, R150 ;  /* 0x000000ffff797224 */ /* 0x000fe200078e0096 */
[----:B------:R-:W-:Y:S01]  /*ca40*/  MOV R122, R149 ;  /* 0x00000095007a7202 */ /* 0x000fe20000000f00 */
[----:B------:R-:W-:-:S02]  /*ca50*/  IMAD.MOV.U32 R123, RZ, RZ, R148 ;  /* 0x000000ffff7b7224 */ /* 0x000fc400078e0094 */
[----:B------:R-:W-:Y:S02]  /*ca60*/  LDSM.16.MT88.4 R148, [R200+0x5080] ;  /* 0x00508000c894783b */ /* 0x000fe40000004200 */
[----:B------:R-:W-:Y:S01]  /*ca70*/  MOV R112, R143 ;  /* 0x0000008f00707202 */ /* 0x000fe20000000f00 */
[----:B------:R-:W-:Y:S01]  /*ca80*/  IMAD.MOV.U32 R113, RZ, RZ, R142 ;  /* 0x000000ffff717224 */ /* 0x000fe200078e008e */
[----:B------:R-:W-:Y:S01]  /*ca90*/  MOV R114, R141 ;  /* 0x0000008d00727202 */ /* 0x000fe20000000f00 */
[----:B------:R-:W-:Y:S01]  /*caa0*/  IMAD.MOV.U32 R115, RZ, RZ, R140 ;  /* 0x000000ffff737224 */ /* 0x000fe200078e008c */
[----:B------:R-:W-:Y:S01]  /*cab0*/  HMMA.16816.F32 R44, R132, R66, R116 ;  /* 0x00000042842c723c */ /* 0x000fe20000001874 */
[----:B------:R-:W1:Y:S04]  /*cac0*/  LDSM.16.MT88.4 R140, [R198+0x5080] ;  /* 0x00508000c68c783b */ /* 0x000e680000004200 */
[----:B------:R-:W-:Y:S03]  /*cad0*/  LDSM.16.MT88.4 R116, [R198+0x9880] ;  /* 0x00988000c674783b */ /* 0x000fe60000004200 */
[----:B------:R-:W-:Y:S01]  /*cae0*/  HMMA.16816.F32 R96, R16, R70, R36 ;  /* 0x000000461060723c */ /* 0x000fe20000001824 */
[----:B------:R-:W2:Y:S07]  /*caf0*/  LDSM.16.MT88.4 R36, [R199+0x5080] ;  /* 0x00508000c724783b */ /* 0x000eae0000004200 */
[----:B------:R-:W-:Y:S08]  /*cb00*/  HMMA.16816.F32 R156, R132, R160, R156 ;  /* 0x000000a0849c723c */ /* 0x000ff0000000189c */
[C---:B------:R-:W-:Y:S01]  /*cb10*/  HMMA.16816.F32 R164, R16.reuse, R68, R48 ;  /* 0x0000004410a4723c */ /* 0x040fe20000001830 */
[----:B------:R-:W-:Y:S06]  /*cb20*/  LDSM.16.MT88.4 R68, [R199+0x6880] ;  /* 0x00688000c744783b */ /* 0x000fec0000004200 */
[----:B------:R-:W-:Y:S01]  /*cb30*/  MOV R48, R131 ;  /* 0x0000008300307202 */ /* 0x000fe20000000f00 */
[----:B----4-:R-:W-:Y:S01]  /*cb40*/  HMMA.16816.F32 R64, R16, R60, R32 ;  /* 0x0000003c1040723c */ /* 0x010fe20000001820 */
[----:B------:R-:W-:Y:S01]  /*cb50*/  IMAD.MOV.U32 R49, RZ, RZ, R130 ;  /* 0x000000ffff317224 */ /* 0x000fe200078e0082 */
[----:B------:R-:W-:Y:S01]  /*cb60*/  MOV R50, R129 ;  /* 0x0000008100327202 */ /* 0x000fe20000000f00 */
[----:B------:R-:W-:-:S04]  /*cb70*/  IMAD.MOV.U32 R51, RZ, RZ, R128 ;  /* 0x000000ffff337224 */ /* 0x000fc800078e0080 */
[----:B------:R-:W-:Y:S01]  /*cb80*/  MOV R32, R87 ;  /* 0x0000005700207202 */ /* 0x000fe20000000f00 */
[----:B------:R-:W-:Y:S01]  /*cb90*/  HMMA.16816.F32 R24, R16, R56, R24 ;  /* 0x000000381018723c */ /* 0x000fe20000001818 */
[----:B------:R-:W-:Y:S01]  /*cba0*/  IMAD.MOV.U32 R33, RZ, RZ, R86 ;  /* 0x000000ffff217224 */ /* 0x000fe200078e0056 */
[----:B------:R-:W-:Y:S01]  /*cbb0*/  MOV R34, R85 ;  /* 0x0000005500227202 */ /* 0x000fe20000000f00 */
[----:B------:R-:W-:Y:S02]  /*cbc0*/  IMAD.MOV.U32 R35, RZ, RZ, R84 ;  /* 0x000000ffff237224 */ /* 0x000fe400078e0054 */
[----:B------:R-:W-:Y:S02]  /*cbd0*/  LDSM.16.MT88.4 R84, [R198+0x8080] ;  /* 0x00808000c654783b */ /* 0x000fe40000004200 */
[----:B------:R-:W-:Y:S01]  /*cbe0*/  MOV R56, R93 ;  /* 0x0000005d00387202 */ /* 0x000fe20000000f00 */
[C---:B------:R-:W-:Y:S01]  /*cbf0*/  HMMA.16816.F32 R160, R132.reuse, R162, R124 ;  /* 0x000000a284a0723c */ /* 0x040fe2000000187c */
[----:B------:R-:W-:Y:S01]  /*cc00*/  IMAD.MOV.U32 R57, RZ, RZ, R92 ;  /* 0x000000ffff397224 */ /* 0x000fe200078e005c */
[----:B------:R-:W-:Y:S04]  /*cc10*/  LDSM.16.MT88.4 R124, [R200+0x9880] ;  /* 0x00988000c87c783b */ /* 0x000fe80000004200 */
[----:B------:R-:W-:Y:S02]  /*cc20*/  LDSM.16.MT88.4 R92, [R200+0x8080] ;  /* 0x00808000c85c783b */ /* 0x000fe40000004200 */
[----:B------:R-:W-:Y:S02]  /*cc30*/  HMMA.16816.F32 R76, R132, R78, R100 ;  /* 0x0000004e844c723c */ /* 0x000fe40000001864 */
[----:B------:R-:W-:Y:S06]  /*cc40*/  LDSM.16.MT88.4 R100, [R199+0x8080] ;  /* 0x00808000c764783b */ /* 0x000fec0000004200 */
[C---:B------:R-:W-:Y:S01]  /*cc50*/  HMMA.16816.F32 R28, R16.reuse, R62, R28 ;  /* 0x0000003e101c723c */ /* 0x040fe2000000181c */
[----:B------:R-:W4:Y:S07]  /*cc60*/  LDSM.16.MT88.4 R60, [R200+0x6880] ;  /* 0x00688000c83c783b */ /* 0x000f2e0000004200 */
[----:B------:R-:W-:Y:S01]  /*cc70*/  HMMA.16816.F32 R128, R16, R80, R8 ;  /* 0x000000501080723c */ /* 0x000fe20000001808 */
[----:B------:R-:W5:Y:S01]  /*cc80*/  LDSM.16.MT88.4 R8, [R199+0x9880] ;  /* 0x00988000c708783b */ /* 0x000f620000004200 */
[----:B------:R-:W-:-:S04]  /*cc90*/  MOV R6, 0x1 ;  /* 0x0000000100067802 */ /* 0x000fc80000000f00 */
[----:B------:R-:W-:Y:S02]  /*cca0*/  ISETP.NE.AND P0, PT, R6, c[0x0][0x2c4], PT ;  /* 0x0000b10006007a0c */ /* 0x000fe40003f05270 */
[----:B------:R-:W-:Y:S01]  /*ccb0*/  HMMA.16816.F32 R20, R16, R58, R20 ;  /* 0x0000003a1014723c */ /* 0x000fe20000001814 */
[----:B------:R-:W-:-:S07]  /*ccc0*/  IMAD.SHL.U32 R3, R3, 0x80, RZ ;  /* 0x0000008003037824 */ /* 0x000fce00078e00ff */
[----:B------:R-:W-:Y:S01]  /*ccd0*/  HMMA.16816.F32 R12, R16, R82, R12 ;  /* 0x00000052100c723c */ /* 0x000fe2000000180c */
[----:B------:R-:W-:Y:S02]  /*cce0*/  MOV R58, R2 ;  /* 0x00000002003a7202 */ /* 0x000fe40000000f00 */
[----:B------:R-:W-:Y:S01]  /*ccf0*/  @P0 IMAD.HI.U32 R2, R3, c[0x0][0x2c8], RZ ;  /* 0x0000b20003020a27 */ /* 0x000fe200078e00ff */
[----:B------:R-:W-:-:S03]  /*cd00*/  LOP3.LUT R208, R208, 0xffffdfff, RZ, 0xc0, !PT ;  /* 0xffffdfffd0d07812 */ /* 0x000fc600078ec0ff */
[----:B------:R-:W-:Y:S01]  /*cd10*/  IMAD.MOV.U32 R59, RZ, RZ, R0 ;  /* 0x000000ffff3b7224 */ /* 0x000fe200078e0000 */
[----:B------:R-:W-:Y:S02]  /*cd20*/  MOV R0, R3 ;  /* 0x0000000300007202 */ /* 0x000fe40000000f00 */
[----:B------:R-:W-:Y:S02]  /*cd30*/  @P0 LOP3.LUT R208, R208, 0x2000, RZ, 0xfc, !PT ;  /* 0x00002000d0d00812 */ /* 0x000fe400078efcff */
[----:B------:R-:W-:Y:S02]  /*cd40*/  @P0 SHF.R.U32.HI R0, RZ, c[0x0][0x2cc], R2 ;  /* 0x0000b300ff000a19 */ /* 0x000fe40000011602 */
[----:B------:R-:W-:Y:S01]  /*cd50*/  ISETP.LE.AND P0, PT, R6, c[0x0][0x32c], PT ;  /* 0x0000cb0006007a0c */ /* 0x000fe20003f03270 */
[----:B-1----:R-:W-:Y:S01]  /*cd60*/  HMMA.16816.F32 R136, R132, R140, R136 ;  /* 0x0000008c8488723c */ /* 0x002fe20000001888 */
[----:B---3--:R-:W-:Y:S02]  /*cd70*/  IADD3 R0, -R4, R153, R0 ;  /* 0x0000009904007210 */ /* 0x008fe40007ffe100 */
[----:B------:R-:W-:-:S05]  /*cd80*/  LOP3.LUT R208, R208, 0xffffefff, RZ, 0xc0, !PT ;  /* 0xffffefffd0d07812 */ /* 0x000fca00078ec0ff */
[C---:B------:R-:W-:Y:S08]  /*cd90*/  HMMA.16816.F32 R144, R132.reuse, R148, R144 ;  /* 0x000000948490723c */ /* 0x040ff00000001890 */
[C---:B------:R-:W-:Y:S08]  /*cda0*/  HMMA.16816.F32 R140, R132.reuse, R142, R32 ;  /* 0x0000008e848c723c */ /* 0x040ff00000001820 */
[----:B------:R-:W-:Y:S01]  /*cdb0*/  HMMA.16816.F32 R148, R132, R150, R48 ;  /* 0x000000968494723c */ /* 0x000fe20000001830 */
[----:B------:R-:W-:-:S07]  /*cdc0*/  IADD3 R218, R218, -0x2, RZ ;  /* 0xfffffffedada7810 */ /* 0x000fce0007ffe0ff */
[----:B------:R-:W-:Y:S01]  /*cdd0*/  HMMA.16816.F32 R104, R132, R108, R104 ;  /* 0x0000006c8468723c */ /* 0x000fe20000001868 */
[----:B------:R-:W-:-:S07]  /*cde0*/  IADD3 R4, R0, c[0x0][0x328], RZ ;  /* 0x0000ca0000047a10 */ /* 0x000fce0007ffe0ff */
[----:B------:R-:W-:Y:S01]  /*cdf0*/  HMMA.16816.F32 R48, R132, R52, R112 ;  /* 0x000000348430723c */ /* 0x000fe20000001870 */
[----:B------:R-:W-:-:S07]  /*ce00*/  @P0 LOP3.LUT R208, R208, 0x1000, RZ, 0xfc, !PT ;  /* 0x00001000d0d00812 */ /* 0x000fce00078efcff */
[C---:B--2---:R-:W-:Y:S08]  /*ce10*/  HMMA.16816.F32 R32, R132.reuse, R36, R164 ;  /* 0x000000248420723c */ /* 0x044ff000000018a4 */
[C---:B------:R-:W-:Y:S08]  /*ce20*/  HMMA.16816.F32 R108, R132.reuse, R110, R56 ;  /* 0x0000006e846c723c */ /* 0x040ff00000001838 */
[C---:B------:R-:W-:Y:S08]  /*ce30*/  HMMA.16816.F32 R52, R132.reuse, R54, R120 ;  /* 0x000000368434723c */ /* 0x040ff00000001878 */
[C---:B------:R-:W-:Y:S08]  /*ce40*/  HMMA.16816.F32 R36, R132.reuse, R38, R96 ;  /* 0x000000268424723c */ /* 0x040ff00000001860 */
[C---:B----4-:R-:W-:Y:S08]  /*ce50*/  HMMA.16816.F32 R56, R132.reuse, R60, R224 ;  /* 0x0000003c8438723c */ /* 0x050ff000000018e0 */
        /* <DEDUP_REMOVED lines=13> */
[C---:B-----5:R-:W-:Y:S08]  /*cf30*/  HMMA.16816.F32 R128, R132.reuse, R8, R128 ;  /* 0x000000088480723c */ /* 0x060ff00000001880 */
[----:B------:R-:W-:Y:S01]  /*cf40*/  HMMA.16816.F32 R132, R132, R10, R12 ;  /* 0x0000000a8484723c */ /* 0x000fe2000000180c */
[----:B------:R-:W-:Y:S07]  /*cf50*/  @!P0 BRA `(.L_x_1219) ;  /* 0x0000011000008947 */ /* 0x000fee0003800000 */
[C---:B------:R-:W-:Y:S01]  /*cf60*/  ISETP.GT.AND P0, PT, R0.reuse, RZ, PT ;  /* 0x000000ff0000720c */ /* 0x040fe20003f04270 */
[----:B------:R-:W-:Y:S01]  /*cf70*/  BSSY B0, `(.L_x_1220) ;  /* 0x000000c000007945 */ /* 0x000fe20003800000 */
[----:B------:R-:W-:-:S11]  /*cf80*/  IADD3 R2, R0, -0x1, RZ ;  /* 0xffffffff00027810 */ /* 0x000fd60007ffe0ff */
[----:B------:R-:W-:Y:S05]  /*cf90*/  @P0 BRA `(.L_x_1221) ;  /* 0x0000006000000947 */ /* 0x000fea0003800000 */
[----:B------:R-:W-:Y:S01]  /*cfa0*/  ISETP.NE.AND P0, PT, R6, c[0x0][0x32c], PT ;  /* 0x0000cb0006007a0c */ /* 0x000fe20003f05270 */
[----:B------:R-:W-:-:S12]  /*cfb0*/  IMAD.MOV R0, RZ, RZ, -R0 ;  /* 0x000000ffff007224 */ /* 0x000fd800078e0a00 */
[----:B------:R-:W-:-:S05]  /*cfc0*/  @P0 IMAD.HI.U32 R2, R0, c[0x0][0x330], RZ ;  /* 0x0000cc0000020a27 */ /* 0x000fca00078e00ff */
[----:B------:R-:W-:-:S04]  /*cfd0*/  @P0 SHF.R.U32.HI R0, RZ, c[0x0][0x334], R2 ;  /* 0x0000cd00ff000a19 */ /* 0x000fc80000011602 */
[----:B------:R-:W-:Y:S01]  /*cfe0*/  LOP3.LUT R2, RZ, R0, RZ, 0x33, !PT ;  /* 0x00000000ff027212 */ /* 0x000fe200078e33ff */
[----:B------:R-:W-:Y:S05]  /*cff0*/  BRA `(.L_x_1222) ;  /* 0x0000003000007947 */ /* 0x000fea0003800000 */
.L_x_1221:
[----:B------:R-:W-:-:S13]  /*d000*/  ISETP.NE.AND P0, PT, R6, c[0x0][0x32c], PT ;  /* 0x0000cb0006007a0c */ /* 0x000fda0003f05270 */
[----:B------:R-:W-:-:S05]  /*d010*/  @P0 IMAD.HI.U32 R0, R2, c[0x0][0x330], RZ ;  /* 0x0000cc0002000a27 */ /* 0x000fca00078e00ff */
[----:B------:R-:W-:Y:S02]  /*d020*/  @P0 SHF.R.U32.HI R2, RZ, c[0x0][0x334], R0 ;  /* 0x0000cd00ff020a19 */ /* 0x000fe40000011600 */
.L_x_1222:
[----:B------:R-:W-:Y:S05]  /*d030*/  BSYNC B0 ;  /* 0x0000000000007941 */ /* 0x000fea0003800000 */
.L_x_1220:
[----:B------:R-:W-:-:S05]  /*d040*/  MOV R0, c[0x0][0x32c] ;  /* 0x0000cb0000007a02 */ /* 0x000fca0000000f00 */
[----:B------:R-:W-:-:S05]  /*d050*/  IMAD R2, R2, R0, c[0x0][0x32c] ;  /* 0x0000cb0002027624 */ /* 0x000fca00078e0200 */
[----:B------:R-:W-:-:S05]  /*d060*/  IMNMX R4, R4, R2, PT ;  /* 0x0000000204047217 */ /* 0x000fca0003800200 */
.L_x_1219:
[----:B------:R-:W-:-:S05]  /*d070*/  IMAD.HI R4, R4, 0x2aaaaaab, RZ ;  /* 0x2aaaaaab04047827 */ /* 0x000fca00078e02ff */
[----:B------:R-:W-:-:S04]  /*d080*/  SHF.R.U32.HI R0, RZ, 0x1f, R4 ;  /* 0x0000001fff007819 */ /* 0x000fc80000011604 */
[----:B------:R-:W-:-:S04]  /*d090*/  LEA.HI.SX32 R4, R4, R0, 0x1d ;  /* 0x0000000004047211 */ /* 0x000fc800078feaff */
[----:B------:R-:W-:-:S04]  /*d0a0*/  IMNMX R235, R233, R4, !PT ;  /* 0x00000004e9eb7217 */ /* 0x000fc80007800200 */
[----:B------:R-:W-:-:S13]  /*d0b0*/  ISETP.GE.AND P0, PT, R218, R235, PT ;  /* 0x000000ebda00720c */ /* 0x000fda0003f06270 */
[----:B------:R-:W-:Y:S05]  /*d0c0*/  @!P0 BRA `(.L_x_1223) ;  /* 0x00003aa000008947 */ /* 0x000fea0003800000 */
[----:B------:R-:W-:Y:S01]  /*d0d0*/  SHF.R.S32.HI R2, RZ, 0x1f, R219 ;  /* 0x0000001fff027819 */ /* 0x000fe200000114db */
[C---:B------:R-:W-:Y:S01]  /*d0e0*/  IMAD.SHL.U32 R0, R219.reuse, 0x2, RZ ;  /* 0x00000002db007824 */ /* 0x040fe200078e00ff */
[C---:B------:R-:W-:Y:S01]  /*d0f0*/  SHF.L.U64.HI R211, R248.reuse, 0x1, R251 ;  /* 0x00000001f8d37819 */ /* 0x040fe200000102fb */
[----:B------:R-:W-:Y:S01]  /*d100*/  IMAD.SHL.U32 R212, R248, 0x2, RZ ;  /* 0x00000002f8d47824 */ /* 0x000fe200078e00ff */
[----:B------:R-:W-:Y:S01]  /*d110*/  SHF.L.U64.HI R210, R219, 0x1, R2 ;  /* 0x00000001dbd27819 */ /* 0x000fe20000010202 */
[C---:B------:R-:W-:Y:S01]  /*d120*/  IMAD.SHL.U32 R214, R247.reuse, 0x2, RZ ;  /* 0x00000002f7d67824 */ /* 0x040fe200078e00ff */
[----:B------:R-:W-:Y:S01]  /*d130*/  SHF.L.U64.HI R213, R247, 0x1, R250 ;  /* 0x00000001f7d57819 */ /* 0x000fe200000102fa */
[C---:B------:R-:W-:Y:S01]  /*d140*/  IMAD.SHL.U32 R216, R246.reuse, 0x2, RZ ;  /* 0x00000002f6d87824 */ /* 0x040fe200078e00ff */
[----:B------:R-:W-:Y:S02]  /*d150*/  SHF.L.U64.HI R215, R246, 0x1, R249 ;  /* 0x00000001f6d77819 */ /* 0x000fe400000102f9 */
.L_x_1246:
[----:B------:R-:W-:Y:S04]  /*d160*/  DEPBAR.LE SB0, 0x0 ;  /* 0x000080000000791a */ /* 0x000fe80000000000 */
[----:B------:R-:W-:Y:S01]  /*d170*/  WARPSYNC 0xffffffff ;  /* 0xffffffff00007948 */ /* 0x000fe20003800000 */
[----:B------:R-:W-:Y:S01]  /*d180*/  BAR.SYNC.DEFER_BLOCKING 0x0 ;  /* 0x0000000000007b1d */ /* 0x000fe20000010000 */
[----:B------:R-:W-:Y:S05]  /*d190*/  ISETP.GT.AND P0, PT, R233, R218, PT ;  /* 0x000000dae900720c */ /* 0x000fea0003f04270 */
[----:B------:R1:W2:Y:S01]  /*d1a0*/  LDSM.16.M88.4 R28, [R205] ;  /* 0x00000000cd1c783b */ /* 0x0002a20000000200 */
[----:B------:R-:W-:Y:S03]  /*d1b0*/  BSSY B0, `(.L_x_1224) ;  /* 0x000004f000007945 */ /* 0x000fe60003800000 */
[----:B------:R1:W3:Y:S04]  /*d1c0*/  LDSM.16.M88.4 R12, [R196+0xa080] ;  /* 0x00a08000c40c783b */ /* 0x0002e80000000200 */
[----:B------:R1:W4:Y:S04]  /*d1d0*/  LDSM.16.M88.4 R20, [R196+0xa880] ;  /* 0x00a88000c414783b */ /* 0x0003280000000200 */
[----:B------:R1:W1:Y:S04]  /*d1e0*/  LDSM.16.M88.4 R164, [R196+0xb080] ;  /* 0x00b08000c4a4783b */ /* 0x0002680000000200 */
[----:B------:R1:W1:Y:S04]  /*d1f0*/  LDSM.16.M88.4 R168, [R204] ;  /* 0x00000000cca8783b */ /* 0x0002680000000200 */
[----:B------:R1:W1:Y:S04]  /*d200*/  LDSM.16.M88.4 R172, [R203] ;  /* 0x00000000cbac783b */ /* 0x0002680000000200 */
[----:B------:R1:W1:Y:S04]  /*d210*/  LDSM.16.M88.4 R176, [R203+0x800] ;  /* 0x00080000cbb0783b */ /* 0x0002680000000200 */
[----:B------:R1:W1:Y:S01]  /*d220*/  LDSM.16.M88.4 R180, [R203+0x1000] ;  /* 0x00100000cbb4783b */ /* 0x0002620000000200 */
[----:B------:R-:W-:-:S05]  /*d230*/  @P0 BRA `(.L_x_1225) ;  /* 0x0000046000000947 */ /* 0x000fca0003800000 */
[C---:B------:R-:W-:Y:S01]  /*d240*/  IMAD.WIDE.U32 R2, R221.reuse, c[0x0][0x208], RZ ;  /* 0x00008200dd027a25 */ /* 0x040fe200078e00ff */
[----:B------:R-:W5:Y:S01]  /*d250*/  S2R R4, SR_CTAID.Y ;  /* 0x0000000000047919 */ /* 0x000f620000002600 */
[----:B------:R-:W-:Y:S02]  /*d260*/  SHF.R.S32.HI R0, RZ, 0x1f, R221 ;  /* 0x0000001fff007819 */ /* 0x000fe400000114dd */
[----:B------:R-:W-:Y:S03]  /*d270*/  SHF.R.S32.HI R6, RZ, 0x1f, R220 ;  /* 0x0000001fff067819 */ /* 0x000fe600000114dc */
[----:B------:R-:W-:Y:S02]  /*d280*/  IMAD R0, R0, c[0x0][0x208], RZ ;  /* 0x0000820000007a24 */ /* 0x000fe400078e02ff */
[----:B------:R-:W-:Y:S02]  /*d290*/  IMAD R6, R6, c[0x0][0x218], RZ ;  /* 0x0000860006067a24 */ /* 0x000fe400078e02ff */
[----:B------:R-:W-:Y:S02]  /*d2a0*/  IMAD R0, R221, c[0x0][0x20c], R0 ;  /* 0x00008300dd007a24 */ /* 0x000fe400078e0200 */
[C---:B------:R-:W-:Y:S03]  /*d2b0*/  IMAD R6, R220.reuse, c[0x0][0x21c], R6 ;  /* 0x00008700dc067a24 */ /* 0x040fe600078e0206 */
[----:B------:R-:W-:Y:S05]  /*d2c0*/  IADD3 R3, R3, R0, RZ ;  /* 0x0000000003037210 */ /* 0x000fea0007ffe0ff */
[----:B------:R-:W-:Y:S04]  /*d2d0*/  IMAD.WIDE.U32 R2, R220, c[0x0][0x218], R2 ;  /* 0x00008600dc027a25 */ /* 0x000fe800078e0002 */
[----:B-----5:R-:W-:Y:S05]  /*d2e0*/  IMAD.WIDE.U32 R8, R4, c[0x0][0x210], RZ ;  /* 0x0000840004087a25 */ /* 0x020fea00078e00ff */
[----:B------:R-:W-:Y:S04]  /*d2f0*/  IADD3 R0, P0, R8, R2, RZ ;  /* 0x0000000208007210 */ /* 0x000fe80007f1e0ff */
[----:B------:R-:W-:Y:S02]  /*d300*/  IADD3.X R6, R245, R3, R6, P0, !PT ;  /* 0x00000003f5067210 */ /* 0x000fe400007fe406 */
[C---:B------:R-:W-:Y:S04]  /*d310*/  LEA R18, P0, R0.reuse, c[0x0][0x1f8], 0x1 ;  /* 0x00007e0000127a11 */ /* 0x040fe800078008ff */
[----:B------:R-:W-:Y:S01]  /*d320*/  LEA.HI.X R6, R0, c[0x0][0x1fc], R6, 0x1, P0 ;  /* 0x00007f0000067a11 */ /* 0x000fe200000f0c06 */
[----:B------:R-:W-:-:S06]  /*d330*/  BRA.DIV ~URZ, `(.L_x_1226) ;  /* 0x0000de927f007947 */ /* 0x000fcc000b800000 */
[----:B------:R4:W3:Y:S02]  /*d340*/  SHFL.IDX PT, R4, R6, RZ, 0x181f ;  /* 0x00181fff06047589 */ /* 0x0008e400000e0000 */
.L_x_1328:
[----:B------:R-:W-:-:S05]  /*d350*/  BRA.DIV ~URZ, `(.L_x_1227) ;  /* 0x0000def27f007947 */ /* 0x000fca000b800000 */
[----:B------:R4:W3:Y:S02]  /*d360*/  SHFL.IDX PT, R0, R18, RZ, 0x181f ;  /* 0x00181fff12007589 */ /* 0x0008e400000e0000 */
.L_x_1329:
[C---:B------:R-:W-:Y:S01]  /*d370*/  IADD3 R25, R219.reuse, 0x40, RZ ;  /* 0x00000040db197810 */ /* 0x040fe20007ffe0ff */
[C---:B------:R-:W-:Y:S01]  /*d380*/  IMAD.SHL.U32 R2, R219.reuse, 0x2, RZ ;  /* 0x00000002db027824 */ /* 0x040fe200078e00ff */
[C---:B------:R-:W-:Y:S02]  /*d390*/  ISETP.GE.AND P5, PT, R219.reuse, c[0x0][0x1d4], PT ;  /* 0x00007500db007a0c */ /* 0x040fe40003fa6270 */
[----:B------:R-:W-:Y:S02]  /*d3a0*/  IADD3 R24, R219, 0x80, RZ ;  /* 0x00000080db187810 */ /* 0x000fe40007ffe0ff */
[----:B---3--:R-:W-:Y:S02]  /*d3b0*/  IADD3 R16, P0, R0, R2, RZ ;  /* 0x0000000200107210 */ /* 0x008fe40007f1e0ff */
[----:B------:R-:W-:Y:S02]  /*d3c0*/  ISETP.GE.AND P4, PT, R25, c[0x0][0x1d4], PT ;  /* 0x0000750019007a0c */ /* 0x000fe40003f86270 */
[----:B------:R-:W-:Y:S01]  /*d3d0*/  ISETP.GE.AND P3, PT, R24, c[0x0][0x1d4], PT ;  /* 0x0000750018007a0c */ /* 0x000fe20003f66270 */
[----:B------:R-:W-:Y:S01]  /*d3e0*/  IMAD.X R17, R4, 0x1, R210, P0 ;  /* 0x0000000104117824 */ /* 0x000fe200000e06d2 */
[----:B------:R-:W-:Y:S02]  /*d3f0*/  IADD3 R10, P0, R0, R212, RZ ;  /* 0x000000d4000a7210 */ /* 0x000fe40007f1e0ff */
[----:B------:R-:W-:Y:S02]  /*d400*/  IADD3 R19, R219, 0xc0, RZ ;  /* 0x000000c0db137810 */ /* 0x000fe40007ffe0ff */
[----:B------:R-:W-:Y:S01]  /*d410*/  @!PT LDS RZ, [RZ] ;  /* 0x00000000fffff984 */ /* 0x000fe20000000800 */
[----:B------:R-:W-:Y:S01]  /*d420*/  @!PT LDS RZ, [RZ] ;  /* 0x00000000fffff984 */ /* 0x000fe20000000800 */
[----:B------:R-:W-:Y:S01]  /*d430*/  @!PT LDS RZ, [RZ] ;  /* 0x00000000fffff984 */ /* 0x000fe20000000800 */
[----:B------:R3:W-:Y:S01]  /*d440*/  LDGSTS.E.BYPASS.LTC128B.128 [R209+0x4080], [R16.64], !P5 ;  /* 0x0408000010d17fae */ /* 0x0007e2000e901d4e */
[----:B------:R-:W-:Y:S01]  /*d450*/  IMAD.X R11, R4, 0x1, R211, P0 ;  /* 0x00000001040b7824 */ /* 0x000fe200000e06d3 */
[----:B------:R-:W-:Y:S02]  /*d460*/  IADD3 R8, P0, R0, R214, RZ ;  /* 0x000000d600087210 */ /* 0x000fe40007f1e0ff */
[----:B------:R-:W-:Y:S02]  /*d470*/  ISETP.GE.AND P2, PT, R19, c[0x0][0x1d4], PT ;  /* 0x0000750013007a0c */ /* 0x000fe40003f46270 */
[----:B------:R3:W-:Y:S01]  /*d480*/  LDGSTS.E.BYPASS.LTC128B.128 [R209+0x5880], [R10.64], !P4 ;  /* 0x058800000ad17fae */ /* 0x0007e2000e101d4e */
[----:B------:R-:W-:Y:S01]  /*d490*/  IMAD.X R9, R4, 0x1, R213, P0 ;  /* 0x0000000104097824 */ /* 0x000fe200000e06d5 */
[----:B------:R-:W-:Y:S02]  /*d4a0*/  IADD3 R2, P0, R0, R216, RZ ;  /* 0x000000d800027210 */ /* 0x000fe40007f1e0ff */
[----:B------:R-:W-:Y:S02]  /*d4b0*/  LOP3.LUT P1, RZ, R208, 0x800, RZ, 0xc0, !PT ;  /* 0x00000800d0ff7812 */ /* 0x000fe4000782c0ff */
[----:B------:R3:W-:Y:S01]  /*d4c0*/  LDGSTS.E.BYPASS.LTC128B.128 [R209+0x7080], [R8.64], !P3 ;  /* 0x0708000008d17fae */ /* 0x0007e2000d901d4e */
[----:B------:R-:W-:Y:S05]  /*d4d0*/  IMAD.X R3, R4, 0x1, R215, P0 ;  /* 0x0000000104037824 */ /* 0x000fea00000e06d7 */
[----:B------:R3:W-:Y:S05]  /*d4e0*/  LDGSTS.E.BYPASS.LTC128B.128 [R209+0x8880], [R2.64], !P2 ;  /* 0x0888000002d17fae */ /* 0x0007ea000d101d4e */
[----:B------:R-:W-:-:S05]  /*d4f0*/  @P1 BRA `(.L_x_1225) ;  /* 0x000001a000001947 */ /* 0x000fca0003800000 */
[----:B------:R-:W-:-:S05]  /*d500*/  BRA.DIV ~URZ, `(.L_x_1228) ;  /* 0x0000ddc27f007947 */ /* 0x000fca000b800000 */
[----:B------:R3:W4:Y:S04]  /*d510*/  SHFL.IDX PT, R4, R6, 0x1, 0x181f ;  /* 0x00381f0006047f89 */ /* 0x00072800000e0000 */
[----:B------:R3:W2:Y:S02]  /*d520*/  SHFL.IDX PT, R0, R18, 0x1, 0x181f ;  /* 0x00381f0012007f89 */ /* 0x0006a400000e0000 */
.L_x_1330:
[C---:B------:R-:W-:Y:S01]  /*d530*/  IADD3 R19, R219.reuse, 0x40, RZ ;  /* 0x00000040db137810 */ /* 0x040fe20007ffe0ff */
[C---:B---3--:R-:W-:Y:S01]  /*d540*/  IMAD.SHL.U32 R2, R219.reuse, 0x2, RZ ;  /* 0x00000002db027824 */ /* 0x048fe200078e00ff */
[C---:B------:R-:W-:Y:S02]  /*d550*/  ISETP.GE.AND P4, PT, R219.reuse, c[0x0][0x1d4], PT ;  /* 0x00007500db007a0c */ /* 0x040fe40003f86270 */
[----:B----4-:R-:W-:Y:S02]  /*d560*/  IADD3 R18, R219, 0x80, RZ ;  /* 0x00000080db127810 */ /* 0x010fe40007ffe0ff */
[----:B--2---:R-:W-:Y:S02]  /*d570*/  IADD3 R16, P0, R0, R2, RZ ;  /* 0x0000000200107210 */ /* 0x004fe40007f1e0ff */
        /* <DEDUP_REMOVED lines=14> */
[----:B------:R-:W-:Y:S04]  /*d660*/  IADD3 R2, P0, R0, R216, RZ ;  /* 0x000000d800027210 */ /* 0x000fe80007f1e0ff */
[----:B------:R2:W-:Y:S01]  /*d670*/  LDGSTS.E.BYPASS.LTC128B.128 [R209+0x8080], [R8.64], !P2 ;  /* 0x0808000008d17fae */ /* 0x0005e2000d101d4e */
[----:B------:R-:W-:Y:S05]  /*d680*/  IMAD.X R3, R4, 0x1, R215, P0 ;  /* 0x0000000104037824 */ /* 0x000fea00000e06d7 */
[----:B------:R2:W-:Y:S03]  /*d690*/  LDGSTS.E.BYPASS.LTC128B.128 [R209+0x9880], [R2.64], !P1 ;  /* 0x0988000002d17fae */ /* 0x0005e6000c901d4e */
.L_x_1225:
[----:B------:R-:W-:Y:S05]  /*d6a0*/  BSYNC B0 ;  /* 0x0000000000007941 */ /* 0x000fea0003800000 */
.L_x_1224:
[----:B------:R-:W0:Y:S01]  /*d6b0*/  LDGDEPBAR ;  /* 0x00000000000079af */ /* 0x000e220000000000 */
[----:B------:R-:W-:Y:S01]  /*d6c0*/  WARPSYNC 0xffffffff ;  /* 0xffffffff00007948 */ /* 0x000fe20003800000 */
[C---:B--23--:R-:W-:Y:S01]  /*d6d0*/  HMMA.16816.F32 R8, R28.reuse, R12, RZ ;  /* 0x0000000c1c08723c */ /* 0x04cfe200000018ff */
[----:B------:R-:W-:Y:S02]  /*d6e0*/  BSSY B0, `(.L_x_1229) ;  /* 0x00000f4000007945 */ /* 0x000fe40003800000 */
[----:B------:R-:W-:Y:S01]  /*d6f0*/  LDSM.16.M88.4 R184, [R207] ;  /* 0x00000000cfb8783b */ /* 0x000fe20000000200 */
[----:B------:R-:W-:Y:S04]  /*d700*/  ISETP.GT.AND P0, PT, R218, R233, PT ;  /* 0x000000e9da00720c */ /* 0x000fe80003f04270 */
[C---:B------:R-:W-:Y:S01]  /*d710*/  HMMA.16816.F32 R12, R28.reuse, R14, RZ ;  /* 0x0000000e1c0c723c */ /* 0x040fe200000018ff */
[----:B------:R-:W2:Y:S05]  /*d720*/  LDSM.16.M88.4 R188, [R202+0xa080] ;  /* 0x00a08000cabc783b */ /* 0x000eaa0000000200 */
[----:B------:R-:W-:Y:S02]  /*d730*/  LDSM.16.M88.4 R192, [R202+0xb080] ;  /* 0x00b08000cac0783b */ /* 0x000fe40000000200 */
[C---:B----4-:R-:W-:Y:S08]  /*d740*/  HMMA.16816.F32 R16, R28.reuse, R20, RZ ;  /* 0x000000141c10723c */ /* 0x050ff000000018ff */
[C---:B------:R-:W-:Y:S08]  /*d750*/  HMMA.16816.F32 R20, R28.reuse, R22, RZ ;  /* 0x000000161c14723c */ /* 0x040ff000000018ff */
[C---:B-1----:R-:W-:Y:S08]  /*d760*/  HMMA.16816.F32 R24, R28.reuse, R164, RZ ;  /* 0x000000a41c18723c */ /* 0x042ff000000018ff */
[----:B------:R-:W-:Y:S01]  /*d770*/  HMMA.16816.F32 R28, R28, R166, RZ ;  /* 0x000000a61c1c723c */ /* 0x000fe200000018ff */
[----:B------:R-:W1:Y:S07]  /*d780*/  LDSM.16.M88.4 R164, [R202+0xa880] ;  /* 0x00a88000caa4783b */ /* 0x000e6e0000000200 */
[C---:B------:R-:W-:Y:S08]  /*d790*/  HMMA.16816.F32 R8, R168.reuse, R172, R8 ;  /* 0x000000aca808723c */ /* 0x040ff00000001808 */
[C---:B------:R-:W-:Y:S01]  /*d7a0*/  HMMA.16816.F32 R12, R168.reuse, R174, R12 ;  /* 0x000000aea80c723c */ /* 0x040fe2000000180c */
[----:B------:R-:W-:Y:S07]  /*d7b0*/  LDSM.16.M88.4 R172, [R206] ;  /* 0x00000000ceac783b */ /* 0x000fee0000000200 */
[C---:B------:R-:W-:Y:S08]  /*d7c0*/  HMMA.16816.F32 R16, R168.reuse, R176, R16 ;  /* 0x000000b0a810723c */ /* 0x040ff00000001810 */
[C---:B------:R-:W-:Y:S01]  /*d7d0*/  HMMA.16816.F32 R20, R168.reuse, R178, R20 ;  /* 0x000000b2a814723c */ /* 0x040fe20000001814 */
[----:B------:R-:W3:Y:S07]  /*d7e0*/  LDSM.16.M88.4 R176, [R201] ;  /* 0x00000000c9b0783b */ /* 0x000eee0000000200 */
[C---:B------:R-:W-:Y:S08]  /*d7f0*/  HMMA.16816.F32 R24, R168.reuse, R180, R24 ;  /* 0x000000b4a818723c */ /* 0x040ff00000001818 */
[----:B------:R-:W-:Y:S01]  /*d800*/  HMMA.16816.F32 R28, R168, R182, R28 ;  /* 0x000000b6a81c723c */ /* 0x000fe2000000181c */
[----:B------:R-:W4:Y:S05]  /*d810*/  LDSM.16.M88.4 R168, [R201+0x800] ;  /* 0x00080000c9a8783b */ /* 0x000f2a0000000200 */
[----:B------:R-:W5:Y:S02]  /*d820*/  LDSM.16.M88.4 R180, [R201+0x1000] ;  /* 0x00100000c9b4783b */ /* 0x000f640000000200 */
        /* <DEDUP_REMOVED lines=8> */
[----:B------:R-:W2:Y:S05]  /*d8b0*/  LDSM.16.M88.4 R184, [R196+0xc080] ;  /* 0x00c08000c4b8783b */ /* 0x000eaa0000000200 */
[----:B------:R-:W1:Y:S02]  /*d8c0*/  LDSM.16.M88.4 R192, [R196+0xc880] ;  /* 0x00c88000c4c0783b */ /* 0x000e640000000200 */
[C---:B---3--:R-:W-:Y:S08]  /*d8d0*/  HMMA.16816.F32 R8, R172.reuse, R176, R8 ;  /* 0x000000b0ac08723c */ /* 0x048ff00000001808 */
[C---:B------:R-:W-:Y:S01]  /*d8e0*/  HMMA.16816.F32 R12, R172.reuse, R178, R12 ;  /* 0x000000b2ac0c723c */ /* 0x040fe2000000180c */
[----:B------:R-:W-:Y:S07]  /*d8f0*/  LDSM.16.M88.4 R176, [R203+0x1800] ;  /* 0x00180000cbb0783b */ /* 0x000fee0000000200 */
[C---:B----4-:R-:W-:Y:S08]  /*d900*/  HMMA.16816.F32 R16, R172.reuse, R168, R16 ;  /* 0x000000a8ac10723c */ /* 0x050ff00000001810 */
[C---:B------:R-:W-:Y:S01]  /*d910*/  HMMA.16816.F32 R20, R172.reuse, R170, R20 ;  /* 0x000000aaac14723c */ /* 0x040fe20000001814 */
[----:B------:R-:W3:Y:S07]  /*d920*/  LDSM.16.M88.4 R168, [R204+0x4000] ;  /* 0x00400000cca8783b */ /* 0x000eee0000000200 */
[C---:B-----5:R-:W-:Y:S08]  /*d930*/  HMMA.16816.F32 R24, R172.reuse, R180, R24 ;  /* 0x000000b4ac18723c */ /* 0x060ff00000001818 */
[----:B------:R-:W-:Y:S01]  /*d940*/  HMMA.16816.F32 R28, R172, R182, R28 ;  /* 0x000000b6ac1c723c */ /* 0x000fe2000000181c */
[----:B------:R-:W4:Y:S05]  /*d950*/  LDSM.16.M88.4 R172, [R203+0x2000] ;  /* 0x00200000cbac783b */ /* 0x000f2a0000000200 */
[----:B------:R-:W5:Y:S02]  /*d960*/  LDSM.16.M88.4 R180, [R203+0x2800] ;  /* 0x00280000cbb4783b */ /* 0x000f640000000200 */
[C---:B-1----:R-:W-:Y:S08]  /*d970*/  HMMA.16816.F32 R8, R164.reuse, R188, R8 ;  /* 0x000000bca408723c */ /* 0x042ff00000001808 */
[C---:B------:R-:W-:Y:S01]  /*d980*/  HMMA.16816.F32 R12, R164.reuse, R190, R12 ;  /* 0x000000bea40c723c */ /* 0x040fe2000000180c */
[----:B------:R-:W-:Y:S07]  /*d990*/  LDSM.16.M88.4 R188, [R202+0xb880] ;  /* 0x00b88000cabc783b */ /* 0x000fee0000000200 */
[C---:B--2---:R-:W-:Y:S08]  /*d9a0*/  HMMA.16816.F32 R16, R164.reuse, R184, R16 ;  /* 0x000000b8a410723c */ /* 0x044ff00000001810 */
        /* <DEDUP_REMOVED lines=96> */
[C---:B-1----:R-:W-:Y:S01]  /*dfb0*/  HMMA.16816.F32 R8, R184.reuse, R188, R8 ;  /* 0x000000bcb808723c */ /* 0x042fe20000001808 */
[----:B------:R-:W-:Y:S04]  /*dfc0*/  DEPBAR.LE SB0, 0x0 ;  /* 0x000080000000791a */ /* 0x000fe80000000000 */
[----:B------:R-:W-:Y:S03]  /*dfd0*/  BAR.SYNC.DEFER_BLOCKING 0x0 ;  /* 0x0000000000007b1d */ /* 0x000fe60000010000 */
[C---:B------:R-:W-:Y:S08]  /*dfe0*/  HMMA.16816.F32 R12, R184.reuse, R190, R12 ;  /* 0x000000beb80c723c */ /* 0x040ff0000000180c */
[C---:B--2---:R-:W-:Y:S08]  /*dff0*/  HMMA.16816.F32 R16, R184.reuse, R164, R16 ;  /* 0x000000a4b810723c */ /* 0x044ff00000001810 */
[C---:B------:R-:W-:Y:S08]  /*e000*/  HMMA.16816.F32 R20, R184.reuse, R166, R20 ;  /* 0x000000a6b814723c */ /* 0x040ff00000001814 */
[C---:B------:R-:W-:Y:S08]  /*e010*/  HMMA.16816.F32 R24, R184.reuse, R192, R24 ;  /* 0x000000c0b818723c */ /* 0x040ff00000001818 */
[----:B------:R-:W-:Y:S08]  /*e020*/  HMMA.16816.F32 R28, R184, R194, R28 ;  /* 0x000000c2b81c723c */ /* 0x000ff0000000181c */
[C---:B---3--:R-:W-:Y:S08]  /*e030*/  HMMA.16816.F32 R8, R172.reuse, R176, R8 ;  /* 0x000000b0ac08723c */ /* 0x048ff00000001808 */
[C---:B------:R-:W-:Y:S08]  /*e040*/  HMMA.16816.F32 R12, R172.reuse, R178, R12 ;  /* 0x000000b2ac0c723c */ /* 0x040ff0000000180c */
[C---:B----4-:R-:W-:Y:S08]  /*e050*/  HMMA.16816.F32 R16, R172.reuse, R168, R16 ;  /* 0x000000a8ac10723c */ /* 0x050ff00000001810 */
[C---:B------:R-:W-:Y:S08]  /*e060*/  HMMA.16816.F32 R20, R172.reuse, R170, R20 ;  /* 0x000000aaac14723c */ /* 0x040ff00000001814 */
[C---:B-----5:R-:W-:Y:S08]  /*e070*/  HMMA.16816.F32 R24, R172.reuse, R180, R24 ;  /* 0x000000b4ac18723c */ /* 0x060ff00000001818 */
[----:B------:R-:W-:Y:S01]  /*e080*/  HMMA.16816.F32 R28, R172, R182, R28 ;  /* 0x000000b6ac1c723c */ /* 0x000fe2000000181c */
[----:B------:R-:W-:Y:S07]  /*e090*/  @!UPT UIADD3 URZ, URZ, URZ, URZ ;  /* 0x0000003f3f3ff290 */ /* 0x000fee000fffe03f */
[----:B------:R-:W-:-:S11]  /*e0a0*/  @!P0 BRA `(.L_x_1230) ;  /* 0x0000057000008947 */ /* 0x000fd60003800000 */
[----:B------:R-:W-:Y:S01]  /*e0b0*/  IMAD.MOV.U32 R0, RZ, RZ, 0x1 ;  /* 0x00000001ff007424 */ /* 0x000fe200078e00ff */
[----:B------:R-:W-:Y:S01]  /*e0c0*/  ISETP.GT.AND P1, PT, R234, 0x2f, PT ;  /* 0x0000002fea00780c */ /* 0x000fe20003f24270 */
[----:B------:R-:W-:Y:S01]  /*e0d0*/  IMAD R2, R218, 0x30, R242 ;  /* 0x00000030da027824 */ /* 0x000fe200078e02f2 */
[----:B------:R-:W1:Y:S01]  /*e0e0*/  S2R R6, SR_CTAID.Y ;  /* 0x0000000000067919 */ /* 0x000e620000002600 */
[----:B------:R-:W-:Y:S01]  /*e0f0*/  IMAD.MOV.U32 R220, RZ, RZ, RZ ;  /* 0x000000ffffdc7224 */ /* 0x000fe200078e00ff */
[----:B------:R-:W-:Y:S02]  /*e100*/  ISETP.NE.AND P0, PT, R0, c[0x0][0x2b8], PT ;  /* 0x0000ae0000007a0c */ /* 0x000fe40003f05270 */
[----:B------:R-:W-:Y:S05]  /*e110*/  IADD3 R2, R2, -0x30, R234 ;  /* 0xffffffd002027810 */ /* 0x000fea0007ffe0ea */
[----:B------:R-:W-:Y:S06]  /*e120*/  IMAD.MOV.U32 R0, RZ, RZ, R2 ;  /* 0x000000ffff007224 */ /* 0x000fec00078e0002 */
[----:B------:R-:W-:Y:S05]  /*e130*/  @P0 IMAD.HI.U32 R3, R2, c[0x0][0x2bc], RZ ;  /* 0x0000af0002030a27 */ /* 0x000fea00078e00ff */
[----:B------:R-:W-:Y:S01]  /*e140*/  @P0 SHF.R.U32.HI R0, RZ, c[0x0][0x2c0], R3 ;  /* 0x0000b000ff000a19 */ /* 0x000fe20000011603 */
[----:B-1----:R-:W-:Y:S03]  /*e150*/  IMAD.WIDE.U32 R222, R6, c[0x0][0x1e8], RZ ;  /* 0x00007a0006de7a25 */ /* 0x002fe600078e00ff */
[----:B------:R-:W-:Y:S02]  /*e160*/  @!P1 IADD3 R3, P0, R0, R240, RZ ;  /* 0x000000f000039210 */ /* 0x000fe40007f1e0ff */
[----:B------:R-:W-:Y:S02]  /*e170*/  IADD3 R6, -R236, 0x30, RZ ;  /* 0x00000030ec067810 */ /* 0x000fe40007ffe1ff */
        /* <DEDUP_REMOVED lines=8> */
[----:B------:R-:W-:Y:S04]  /*e200*/  IMAD R0, R0, c[0x0][0x1e0], RZ ;  /* 0x0000780000007a24 */ /* 0x000fe800078e02ff */
[----:B------:R-:W-:Y:S04]  /*e210*/  IMAD R0, R221, c[0x0][0x1e4], R0 ;  /* 0x00007900dd007a24 */ /* 0x000fe800078e0200 */
[----:B------:R-:W-:Y:S01]  /*e220*/  IMAD.IADD R3, R3, 0x1, R0 ;  /* 0x0000000103037824 */ /* 0x000fe200078e0200 */
[----:B--2---:R-:W-:Y:S03]  /*e230*/  SHF.R.S32.HI R153, RZ, 0x1f, R220 ;  /* 0x0000001fff997819 */ /* 0x004fe600000114dc */
[----:B------:R-:W-:Y:S04]  /*e240*/  IMAD.WIDE.U32 R2, R220, c[0x0][0x1f0], R2 ;  /* 0x00007c00dc027a25 */ /* 0x000fe800078e0002 */
[----:B------:R-:W-:Y:S01]  /*e250*/  IMAD R153, R153, c[0x0][0x1f0], RZ ;  /* 0x00007c0099997a24 */ /* 0x000fe200078e02ff */
[----:B------:R-:W-:Y:S03]  /*e260*/  IADD3 R0, P0, R222, R2, RZ ;  /* 0x00000002de007210 */ /* 0x000fe60007f1e0ff */
[----:B------:R-:W-:Y:S05]  /*e270*/  IMAD R153, R220, c[0x0][0x1f4], R153 ;  /* 0x00007d00dc997a24 */ /* 0x000fea00078e0299 */
[----:B------:R-:W-:Y:S02]  /*e280*/  IADD3.X R153, R244, R3, R153, P0, !PT ;  /* 0x00000003f4997210 */ /* 0x000fe400007fe499 */
[C---:B------:R-:W-:Y:S04]  /*e290*/  LEA R168, P0, R0.reuse, c[0x0][0x1c8], 0x1 ;  /* 0x0000720000a87a11 */ /* 0x040fe800078008ff */
[----:B------:R-:W-:Y:S02]  /*e2a0*/  LEA.HI.X R153, R0, c[0x0][0x1cc], R153, 0x1, P0 ;  /* 0x0000730000997a11 */ /* 0x000fe400000f0c99 */
[----:B------:R-:W-:Y:S01]  /*e2b0*/  ISETP.GE.AND P0, PT, R6, 0x1, PT ;  /* 0x000000010600780c */ /* 0x000fe20003f06270 */
[----:B------:R-:W-:-:S10]  /*e2c0*/  BRA.DIV ~URZ, `(.L_x_1231) ;  /* 0x0000d0f27f007947 */ /* 0x000fd4000b800000 */
[----:B------:R1:W2:Y:S02]  /*e2d0*/  SHFL.IDX PT, R4, R153, RZ, 0x181f ;  /* 0x00181fff99047589 */ /* 0x0002a400000e0000 */
.L_x_1331:
[----:B------:R-:W-:-:S05]  /*e2e0*/  BRA.DIV ~URZ, `(.L_x_1232) ;  /* 0x0000d1527f007947 */ /* 0x000fca000b800000 */
[----:B------:R3:W4:Y:S02]  /*e2f0*/  SHFL.IDX PT, R0, R168, RZ, 0x181f ;  /* 0x00181fffa8007589 */ /* 0x00072400000e0000 */
.L_x_1332:
[C---:B------:R-:W-:Y:S01]  /*e300*/  IADD3 R171, R219.reuse, 0x40, RZ ;  /* 0x00000040dbab7810 */ /* 0x040fe20007ffe0ff */
[C---:B------:R-:W-:Y:S01]  /*e310*/  IMAD.SHL.U32 R2, R219.reuse, 0x2, RZ ;  /* 0x00000002db027824 */ /* 0x040fe200078e00ff */
[C---:B------:R-:W-:Y:S02]  /*e320*/  ISETP.GE.AND P5, PT, R219.reuse, c[0x0][0x1d4], PT ;  /* 0x00007500db007a0c */ /* 0x040fe40003fa6270 */
[----:B------:R-:W-:Y:S02]  /*e330*/  IADD3 R170, R219, 0x80, RZ ;  /* 0x00000080dbaa7810 */ /* 0x000fe40007ffe0ff */
[----:B----4-:R-:W-:Y:S02]  /*e340*/  @P0 IADD3 R166, P1, R0, R2, RZ ;  /* 0x0000000200a60210 */ /* 0x010fe40007f3e0ff */
[----:B------:R-:W-:Y:S02]  /*e350*/  ISETP.GE.AND P4, PT, R171, c[0x0][0x1d4], PT ;  /* 0x00007500ab007a0c */ /* 0x000fe40003f86270 */
[----:B------:R-:W-:Y:S01]  /*e360*/  ISETP.GE.AND P3, PT, R170, c[0x0][0x1d4], PT ;  /* 0x00007500aa007a0c */ /* 0x000fe20003f66270 */
[----:B--2---:R-:W-:Y:S01]  /*e370*/  @P0 IMAD.X R167, R4, 0x1, R210, P1 ;  /* 0x0000000104a70824 */ /* 0x004fe200008e06d2 */
[----:B------:R-:W-:Y:S02]  /*e380*/  @P0 IADD3 R164, P1, R0, R212, RZ ;  /* 0x000000d400a40210 */ /* 0x000fe40007f3e0ff */
[----:B------:R-:W-:Y:S02]  /*e390*/  IADD3 R169, R219, 0xc0, RZ ;  /* 0x000000c0dba97810 */ /* 0x000fe40007ffe0ff */
[----:B------:R-:W-:Y:S01]  /*e3a0*/  @!PT LDS RZ, [RZ] ;  /* 0x00000000fffff984 */ /* 0x000fe20000000800 */
[----:B------:R-:W-:Y:S01]  /*e3b0*/  @!PT LDS RZ, [RZ] ;  /* 0x00000000fffff984 */ /* 0x000fe20000000800 */
[----:B------:R-:W-:Y:S01]  /*e3c0*/  @!PT LDS RZ, [RZ] ;  /* 0x00000000fffff984 */ /* 0x000fe20000000800 */
[----:B------:R2:W-:Y:S01]  /*e3d0*/  @P0 LDGSTS.E.BYPASS.LTC128B.128 [R209+0xa080], [R166.64], !P5 ;  /* 0x0a080000a6d10fae */ /* 0x0005e2000e901d4e */
[----:B------:R-:W-:Y:S01]  /*e3e0*/  @P0 IMAD.X R165, R4, 0x1, R211, P1 ;  /* 0x0000000104a50824 */ /* 0x000fe200008e06d3 */
[----:B------:R-:W-:Y:S02]  /*e3f0*/  @P0 IADD3 R154, P1, R0, R214, RZ ;  /* 0x000000d6009a0210 */ /* 0x000fe40007f3e0ff */
[----:B------:R-:W-:Y:S02]  /*e400*/  ISETP.GE.AND P2, PT, R169, c[0x0][0x1d4], PT ;  /* 0x00007500a9007a0c */ /* 0x000fe40003f46270 */
[----:B------:R2:W-:Y:S01]  /*e410*/  @P0 LDGSTS.E.BYPASS.LTC128B.128 [R209+0xb880], [R164.64], !P4 ;  /* 0x0b880000a4d10fae */ /* 0x0005e2000e101d4e */
[----:B------:R-:W-:Y:S01]  /*e420*/  @P0 IMAD.X R155, R4, 0x1, R213, P1 ;  /* 0x00000001049b0824 */ /* 0x000fe200008e06d5 */
[----:B------:R-:W-:Y:S04]  /*e430*/  @P0 IADD3 R2, P1, R0, R216, RZ ;  /* 0x000000d800020210 */ /* 0x000fe80007f3e0ff */
[----:B------:R2:W-:Y:S01]  /*e440*/  @P0 LDGSTS.E.BYPASS.LTC128B.128 [R209+0xd080], [R154.64], !P3 ;  /* 0x0d0800009ad10fae */ /* 0x0005e2000d901d4e */
[----:B------:R-:W-:Y:S05]  /*e450*/  @P0 IMAD.X R3, R4, 0x1, R215, P1 ;  /* 0x0000000104030824 */ /* 0x000fea00008e06d7 */
[----:B------:R2:W-:Y:S01]  /*e460*/  @P0 LDGSTS.E.BYPASS.LTC128B.128 [R209+0xe880], [R2.64], !P2 ;  /* 0x0e88000002d10fae */ /* 0x0005e2000d101d4e */
[----:B------:R-:W-:Y:S01]  /*e470*/  ISETP.GE.AND P0, PT, R6, 0x21, PT ;  /* 0x000000210600780c */ /* 0x000fe20003f06270 */
[----:B------:R-:W-:-:S06]  /*e480*/  BRA.DIV ~URZ, `(.L_x_1233) ;  /* 0x0000d0327f007947 */ /* 0x000fcc000b800000 */
[----:B------:R4:W1:Y:S04]  /*e490*/  SHFL.IDX PT, R4, R153, 0x1, 0x181f ;  /* 0x00381f0099047f89 */ /* 0x00086800000e0000 */
[----:B------:R4:W2:Y:S02]  /*e4a0*/  SHFL.IDX PT, R0, R168, 0x1, 0x181f ;  /* 0x00381f00a8007f89 */ /* 0x0008a400000e0000 */
.L_x_1333:
[C---:B---34-:R-:W-:Y:S01]  /*e4b0*/  IADD3 R168, R219.reuse, 0x40, RZ ;  /* 0x00000040dba87810 */ /* 0x058fe20007ffe0ff */
[C---:B--2---:R-:W-:Y:S01]  /*e4c0*/  IMAD.SHL.U32 R2, R219.reuse, 0x2, RZ ;  /* 0x00000002db027824 */ /* 0x044fe200078e00ff */
[C---:B------:R-:W-:Y:S02]  /*e4d0*/  ISETP.GE.AND P5, PT, R219.reuse, c[0x0][0x1d4], PT ;  /* 0x00007500db007a0c */ /* 0x040fe40003fa6270 */
[----:B-1----:R-:W-:Y:S02]  /*e4e0*/  IADD3 R153, R219, 0x80, RZ ;  /* 0x00000080db997810 */ /* 0x002fe40007ffe0ff */
[----:B------:R-:W-:Y:S02]  /*e4f0*/  @P0 IADD3 R166, P1, R0, R2, RZ ;  /* 0x0000000200a60210 */ /* 0x000fe40007f3e0ff */
[----:B------:R-:W-:Y:S02]  /*e500*/  ISETP.GE.AND P4, PT, R168, c[0x0][0x1d4], PT ;  /* 0x00007500a8007a0c */ /* 0x000fe40003f86270 */
[----:B------:R-:W-:Y:S01]  /*e510*/  ISETP.GE.AND P3, PT, R153, c[0x0][0x1d4], PT ;  /* 0x0000750099007a0c */ /* 0x000fe20003f66270 */
[----:B------:R-:W-:Y:S01]  /*e520*/  @P0 IMAD.X R167, R4, 0x1, R210, P1 ;  /* 0x0000000104a70824 */ /* 0x000fe200008e06d2 */
        /* <DEDUP_REMOVED lines=14> */
[----:B------:R1:W-:Y:S03]  /*e610*/  @P0 LDGSTS.E.BYPASS.LTC128B.128 [R209+0xf880], [R2.64], !P2 ;  /* 0x0f88000002d10fae */ /* 0x0003e6000d101d4e */
.L_x_1230:
[----:B------:R-:W-:Y:S05]  /*e620*/  BSYNC B0 ;  /* 0x0000000000007941 */ /* 0x000fea0003800000 */
.L_x_1229:
[----:B-1----:R-:W-:Y:S01]  /*e630*/  LOP3.LUT R3, RZ, c[0x0][0x324], RZ, 0x33, !PT ;  /* 0x0000c900ff037a12 */ /* 0x002fe200078e33ff */
[----:B------:R-:W-:Y:S01]  /*e640*/  IMAD.MOV.U32 R2, RZ, RZ, 0x1 ;  /* 0x00000001ff027424 */ /* 0x000fe200078e00ff */
[----:B------:R-:W2:Y:S01]  /*e650*/  LDL R0, [R1+0x4] ;  /* 0x0000040001007983 */ /* 0x000ea20000100800 */
[----:B------:R-:W-:Y:S03]  /*e660*/  IMAD R4, R218, -0x30, RZ ;  /* 0xffffffd0da047824 */ /* 0x000fe600078e02ff */
[----:B------:R-:W-:Y:S01]  /*e670*/  ISETP.NE.AND P0, PT, R2, c[0x0][0x2c4], PT ;  /* 0x0000b10002007a0c */ /* 0x000fe20003f05270 */
[----:B------:R-:W0:Y:S01]  /*e680*/  LDGDEPBAR ;  /* 0x00000000000079af */ /* 0x000e220000000000 */
[----:B------:R-:W-:Y:S02]  /*e690*/  IMAD.IADD R155, R4, 0x1, -R232 ;  /* 0x00000001049b7824 */ /* 0x000fe400078e0ae8 */
[----:B--2---:R-:W-:Y:S05]  /*e6a0*/  IMAD R0, R0, 0x80, R239 ;  /* 0x0000008000007824 */ /* 0x004fea00078e02ef */
[----:B------:R-:W-:Y:S02]  /*e6b0*/  IADD3 R6, R237, R0, R238 ;  /* 0x00000000ed067210 */ /* 0x000fe40007ffe0ee */
[----:B------:R-:W-:Y:S03]  /*e6c0*/  IADD3 R0, -R232, 0x1, R4 ;  /* 0x00000001e8007810 */ /* 0x000fe60007ffe104 */
[----:B------:R-:W-:Y:S01]  /*e6d0*/  @P0 IMAD.HI.U32 R2, R6, c[0x0][0x2c8], RZ ;  /* 0x0000b20006020a27 */ /* 0x000fe200078e00ff */
[----:B------:R-:W-:Y:S04]  /*e6e0*/  IADD3 R0, -R231, R0, R5 ;  /* 0x00000000e7007210 */ /* 0x000fe80007ffe105 */
[----:B------:R-:W-:Y:S01]  /*e6f0*/  @P0 SHF.R.U32.HI R6, RZ, c[0x0][0x2cc], R2 ;  /* 0x0000b300ff060a19 */ /* 0x000fe20000011602 */
[----:B------:R-:W-:Y:S01]  /*e700*/  IMAD.IADD R153, R3, 0x1, R0 ;  /* 0x0000000103997824 */ /* 0x000fe200078e0200 */
[----:B------:R-:W-:Y:S01]  /*e710*/  IADD3 R154, R0, c[0x0][0x328], RZ ;  /* 0x0000ca00009a7a10 */ /* 0x000fe20007ffe0ff */
[----:B------:R-:W-:-:S05]  /*e720*/  BRA.DIV ~URZ, `(.L_x_1234) ;  /* 0x0000ce827f007947 */ /* 0x000fca000b800000 */
[----:B------:R1:W2:Y:S02]  /*e730*/  SHFL.IDX PT, R3, R6, RZ, 0x1c1f ;  /* 0x001c1fff06037589 */ /* 0x0002a400000e0000 */
.L_x_1334:
[----:B--2---:R-:W-:Y:S01]  /*e740*/  IADD3 R2, R154, R3, RZ ;  /* 0x000000039a027210 */ /* 0x004fe20007ffe0ff */
[----:B------:R-:W-:Y:S05]  /*e750*/  IMAD.MOV.U32 R0, RZ, RZ, 0x1 ;  /* 0x00000001ff007424 */ /* 0x000fea00078e00ff */
[----:B------:R-:W-:Y:S01]  /*e760*/  ISETP.LE.AND P0, PT, R0, c[0x0][0x32c], PT ;  /* 0x0000cb0000007a0c */ /* 0x000fe20003f03270 */
[----:B------:R-:W-:Y:S11]  /*e770*/  IMAD.IADD R0, R153, 0x1, R3 ;  /* 0x0000000199007824 */ /* 0x000ff600078e0203 */
[----:B------:R-:W-:Y:S01]  /*e780*/  @!UPT UIADD3 URZ, URZ, URZ, URZ ;  /* 0x0000003f3f3ff290 */ /* 0x000fe2000fffe03f */
[----:B------:R-:W-:-:S05]  /*e790*/  @!P0 BRA `(.L_x_1235) ;  /* 0x0000017000008947 */ /* 0x000fca0003800000 */
[----:B------:R-:W-:Y:S01]  /*e7a0*/  IADD3 R3, -R231, R5, R3 ;  /* 0x00000005e7037210 */ /* 0x000fe20007ffe103 */
[----:B------:R-:W-:Y:S03]  /*e7b0*/  BSSY B0, `(.L_x_1236) ;  /* 0x0000011000007945 */ /* 0x000fe60003800000 */
        /* <DEDUP_REMOVED lines=11> */
.L_x_1237:
[----:B------:R-:W-:Y:S04]  /*e870*/  MOV R164, 0x1 ;  /* 0x0000000100a47802 */ /* 0x000fe80000000f00 */
[----:B------:R-:W-:Y:S11]  /*e880*/  ISETP.NE.AND P0, PT, R164, c[0x0][0x32c], PT ;  /* 0x0000cb00a4007a0c */ /* 0x000ff60003f05270 */
[----:B------:R-:W-:Y:S02]  /*e890*/  @!UPT UIADD3 URZ, URZ, URZ, URZ ;  /* 0x0000003f3f3ff290 */ /* 0x000fe4000fffe03f */
[----:B------:R-:W-:Y:S05]  /*e8a0*/  @P0 IMAD.HI.U32 R164, R3, c[0x0][0x330], RZ ;  /* 0x0000cc0003a40a27 */ /* 0x000fea00078e00ff */
[----:B------:R-:W-:Y:S02]  /*e8b0*/  @P0 SHF.R.U32.HI R3, RZ, c[0x0][0x334], R164 ;  /* 0x0000cd00ff030a19 */ /* 0x000fe400000116a4 */
.L_x_1238:
[----:B------:R-:W-:Y:S05]  /*e8c0*/  BSYNC B0 ;  /* 0x0000000000007941 */ /* 0x000fea0003800000 */
.L_x_1236:
[----:B------:R-:W-:Y:S05]  /*e8d0*/  IMAD R3, R3, c[0x0][0x32c], R155 ;  /* 0x0000cb0003037a24 */ /* 0x000fea00078e029b */
[----:B------:R-:W-:Y:S02]  /*e8e0*/  IADD3 R164, R3, c[0x0][0x32c], RZ ;  /* 0x0000cb0003a47a10 */ /* 0x000fe40007ffe0ff */
[----:B------:R-:W-:Y:S02]  /*e8f0*/  IMNMX R0, R0, R3, !PT ;  /* 0x0000000300007217 */ /* 0x000fe40007800200 */
[----:B------:R-:W-:Y:S02]  /*e900*/  IMNMX R2, R2, R164, PT ;  /* 0x000000a402027217 */ /* 0x000fe40003800200 */
.L_x_1235:
[C---:B------:R-:W-:Y:S02]  /*e910*/  ISETP.GE.AND P0, PT, R4.reuse, 0x2, PT ;  /* 0x000000020400780c */ /* 0x040fe40003f06270 */
[----:B------:R-:W-:Y:S02]  /*e920*/  ISETP.GE.AND P1, PT, R4, 0x9, PT ;  /* 0x000000090400780c */ /* 0x000fe40003f26270 */
[----:B------:R-:W-:Y:S02]  /*e930*/  LOP3.LUT R208, R208, 0xffffffef, RZ, 0xc0, !PT ;  /* 0xffffffefd0d07812 */ /* 0x000fe400078ec0ff */
[C---:B------:R-:W-:Y:S02]  /*e940*/  ISETP.GE.AND P6, PT, R4.reuse, 0x19, PT ;  /* 0x000000190400780c */ /* 0x040fe40003fc6270 */
[C---:B------:R-:W-:Y:S02]  /*e950*/  ISETP.GE.AND P5, PT, R4.reuse, 0x1a, PT ;  /* 0x0000001a0400780c */ /* 0x040fe40003fa6270 */
[C---:B------:R-:W-:Y:S02]  /*e960*/  ISETP.GE.AND P4, PT, R4.reuse, 0x21, PT ;  /* 0x000000210400780c */ /* 0x040fe40003f86270 */
[----:B------:R-:W-:Y:S02]  /*e970*/  ISETP.GE.AND P3, PT, R4, 0x22, PT ;  /* 0x000000220400780c */ /* 0x000fe40003f66270 */
[----:B------:R-:W-:Y:S02]  /*e980*/  @P0 LOP3.LUT R208, R208, 0x10, RZ, 0xfc, !PT ;  /* 0x00000010d0d00812 */ /* 0x000fe400078efcff */
[----:B------:R-:W-:Y:S02]  /*e990*/  ISETP.GT.AND P0, PT, R0, 0x1, !P0 ;  /* 0x000000010000780c */ /* 0x000fe40004704270 */
[----:B------:R-:W-:Y:S02]  /*e9a0*/  LOP3.LUT R208, R208, 0xfffffff7, RZ, 0xc0, !PT ;  /* 0xfffffff7d0d07812 */ /* 0x000fe400078ec0ff */
[----:B------:R-:W-:Y:S02]  /*e9b0*/  ISETP.LT.OR P0, PT, R2, 0x2, P0 ;  /* 0x000000020200780c */ /* 0x000fe40000701670 */
[----:B------:R-:W-:Y:S02]  /*e9c0*/  @P1 LOP3.LUT R208, R208, 0x8, RZ, 0xfc, !PT ;  /* 0x00000008d0d01812 */ /* 0x000fe400078efcff */
[----:B------:R-:W-:Y:S02]  /*e9d0*/  FSEL R164, R9, -INF , !P0 ;  /* 0xff80000009a47808 */ /* 0x000fe40004000000 */
[----:B------:R-:W-:Y:S02]  /*e9e0*/  ISETP.GT.AND P0, PT, R0, 0x8, !P1 ;  /* 0x000000080000780c */ /* 0x000fe40004f04270 */
[----:B------:R-:W-:Y:S02]  /*e9f0*/  ISETP.GE.AND P1, PT, R4, 0xa, PT ;  /* 0x0000000a0400780c */ /* 0x000fe40003f26270 */
[----:B------:R-:W-:Y:S02]  /*ea00*/  ISETP.LT.OR P0, PT, R2, 0x9, P0 ;  /* 0x000000090200780c */ /* 0x000fe40000701670 */
[----:B------:R-:W-:Y:S02]  /*ea10*/  LOP3.LUT R208, R208, 0xfffffffb, RZ, 0xc0, !PT ;  /* 0xfffffffbd0d07812 */ /* 0x000fe400078ec0ff */
[----:B------:R-:W-:Y:S02]  /*ea20*/  FSEL R12, R12, -INF , !P0 ;  /* 0xff8000000c0c7808 */ /* 0x000fe40004000000 */
[----:B------:R-:W-:Y:S02]  /*ea30*/  ISETP.GT.AND P0, PT, R0, 0x9, !P1 ;  /* 0x000000090000780c */ /* 0x000fe40004f04270 */
[----:B------:R-:W-:Y:S02]  /*ea40*/  ISETP.GE.AND P2, PT, R4, 0x29, PT ;  /* 0x000000290400780c */ /* 0x000fe40003f46270 */
[----:B------:R-:W-:Y:S02]  /*ea50*/  ISETP.LT.OR P0, PT, R2, 0xa, P0 ;  /* 0x0000000a0200780c */ /* 0x000fe40000701670 */
[----:B------:R-:W-:Y:S02]  /*ea60*/  @P1 LOP3.LUT R208, R208, 0x4, RZ, 0xfc, !PT ;  /* 0x00000004d0d01812 */ /* 0x000fe400078efcff */
[----:B------:R-:W-:Y:S02]  /*ea70*/  ISETP.GE.AND P1, PT, R4, 0x11, PT ;  /* 0x000000110400780c */ /* 0x000fe40003f26270 */
[----:B------:R-:W-:Y:S02]  /*ea80*/  FSEL R13, R13, -INF , !P0 ;  /* 0xff8000000d0d7808 */ /* 0x000fe40004000000 */
[----:B------:R-:W-:Y:S02]  /*ea90*/  LOP3.LUT R208, R208, 0xfffffffd, RZ, 0xc0, !PT ;  /* 0xfffffffdd0d07812 */ /* 0x000fe400078ec0ff */
[----:B------:R-:W-:Y:S04]  /*eaa0*/  ISETP.GT.AND P0, PT, R0, 0x10, !P1 ;  /* 0x000000100000780c */ /* 0x000fe80004f04270 */
[----:B------:R-:W-:Y:S03]  /*eab0*/  ISETP.LT.OR P0, PT, R2, 0x11, P0 ;  /* 0x000000110200780c */ /* 0x000fe60000701670 */
[----:B------:R-:W-:Y:S02]  /*eac0*/  @P1 LOP3.LUT R208, R208, 0x2, RZ, 0xfc, !PT ;  /* 0x00000002d0d01812 */ /* 0x000fe400078efcff */
[----:B------:R-:W-:Y:S02]  /*ead0*/  ISETP.GE.AND P1, PT, R4, 0x12, PT ;  /* 0x000000120400780c */ /* 0x000fe40003f26270 */
[----:B------:R-:W-:Y:S02]  /*eae0*/  FSEL R165, R16, -INF , !P0 ;  /* 0xff80000010a57808 */ /* 0x000fe40004000000 */
[----:B------:R-:W-:Y:S02]  /*eaf0*/  ISETP.GT.AND P0, PT, R0, 0x11, !P1 ;  /* 0x000000110000780c */ /* 0x000fe40004f04270 */
[----:B------:R-:W-:Y:S02]  /*eb00*/  LOP3.LUT R208, R208, 0xfffffffe, RZ, 0xc0, !PT ;  /* 0xfffffffed0d07812 */ /* 0x000fe400078ec0ff */
[----:B------:R-:W-:Y:S04]  /*eb10*/  ISETP.LT.OR P0, PT, R2, 0x12, P0 ;  /* 0x000000120200780c */ /* 0x000fe80000701670 */
[----:B------:R-:W-:Y:S02]  /*eb20*/  FSEL R166, R17, -INF , !P0 ;  /* 0xff80000011a67808 */ /* 0x000fe40004000000 */
[----:B------:R-:W-:Y:S02]  /*eb30*/  ISETP.GT.AND P0, PT, R0, 0x18, !P6 ;  /* 0x000000180000780c */ /* 0x000fe40007704270 */
[----:B------:R-:W-:Y:S02]  /*eb40*/  @P1 LOP3.LUT R208, R208, 0x1, RZ, 0xfc, !PT ;  /* 0x00000001d0d01812 */ /* 0x000fe400078efcff */
[----:B------:R-:W-:Y:S02]  /*eb50*/  ISETP.LT.OR P0, PT, R2, 0x19, P0 ;  /* 0x000000190200780c */ /* 0x000fe40000701670 */
[----:B------:R-:W-:Y:S02]  /*eb60*/  ISETP.GE.AND P1, PT, R4, 0x1, PT ;  /* 0x000000010400780c */ /* 0x000fe40003f26270 */
[----:B------:R-:W-:Y:S02]  /*eb70*/  FSEL R170, R20, -INF , !P0 ;  /* 0xff80000014aa7808 */ /* 0x000fe40004000000 */
[----:B------:R-:W-:Y:S02]  /*eb80*/  ISETP.GT.AND P0, PT, R0, 0x19, !P5 ;  /* 0x000000190000780c */ /* 0x000fe40006f04270 */
[----:B------:R-:W-:Y:S02]  /*eb90*/  LOP3.LUT R208, R208, 0xffffffdf, RZ, 0xc0, !PT ;  /* 0xffffffdfd0d07812 */ /* 0x000fe400078ec0ff */
[----:B------:R-:W-:Y:S04]  /*eba0*/  ISETP.LT.OR P0, PT, R2, 0x1a, P0 ;  /* 0x0000001a0200780c */ /* 0x000fe80000701670 */
[----:B------:R-:W-:Y:S02]  /*ebb0*/  FSEL R172, R21, -INF , !P0 ;  /* 0xff80000015ac7808 */ /* 0x000fe40004000000 */
[----:B------:R-:W-:Y:S04]  /*ebc0*/  ISETP.GT.AND P0, PT, R0, 0x20, !P4 ;  /* 0x000000200000780c */ /* 0x000fe80006704270 */
        /* <DEDUP_REMOVED lines=8> */
[----:B------:R-:W-:Y:S04]  /*ec50*/  ISETP.GT.AND P0, PT, R0, RZ, !P1 ;  /* 0x000000ff0000720c */ /* 0x000fe80004f04270 */
[----:B------:R-:W-:Y:S04]  /*ec60*/  ISETP.LT.OR P0, PT, R2, 0x1, P0 ;  /* 0x000000010200780c */ /* 0x000fe80000701670 */
[----:B------:R-:W-:Y:S02]  /*ec70*/  FSEL R9, R8, -INF , !P0 ;  /* 0xff80000008097808 */ /* 0x000fe40004000000 */
[----:B------:R-:W-:Y:S11]  /*ec80*/  ISETP.GE.AND P0, PT, R4, 0x2a, PT ;  /* 0x0000002a0400780c */ /* 0x000ff60003f06270 */
[----:B------:R-:W-:Y:S02]  /*ec90*/  @!UPT UIADD3 URZ, URZ, URZ, URZ ;  /* 0x0000003f3f3ff290 */ /* 0x000fe4000fffe03f */
[----:B------:R-:W-:Y:S02]  /*eca0*/  @P0 LOP3.LUT R208, R208, 0x20, RZ, 0xfc, !PT ;  /* 0x00000020d0d00812 */ /* 0x000fe400078efcff */
[----:B------:R-:W-:Y:S04]  /*ecb0*/  ISETP.GT.AND P0, PT, R0, 0x29, !P0 ;  /* 0x000000290000780c */ /* 0x000fe80004704270 */
[----:B------:R-:W-:Y:S04]  /*ecc0*/  ISETP.LT.OR P0, PT, R2, 0x2a, P0 ;  /* 0x0000002a0200780c */ /* 0x000fe80000701670 */
[----:B------:R-:W-:Y:S01]  /*ecd0*/  FSEL R182, R29, -INF , !P0 ;  /* 0xff8000001db67808 */ /* 0x000fe20004000000 */
[----:B------:R-:W-:-:S06]  /*ece0*/  BRA.DIV ~URZ, `(.L_x_1239) ;  /* 0x0000c9427f007947 */ /* 0x000fcc000b800000 */
[----:B------:R2:W3:Y:S02]  /*ecf0*/  SHFL.IDX PT, R3, R6, 0x1, 0x1c1f ;  /* 0x003c1f0006037f89 */ /* 0x0004e400000e0000 */
.L_x_1335:
[----:B---3--:R-:W-:Y:S01]  /*ed00*/  IADD3 R2, R154, R3, RZ ;  /* 0x000000039a027210 */ /* 0x008fe20007ffe0ff */
        /* <DEDUP_REMOVED lines=18> */
.L_x_1242:
[----:B------:R-:W-:Y:S04]  /*ee30*/  MOV R4, 0x1 ;  /* 0x0000000100047802 */ /* 0x000fe80000000f00 */
[----:B------:R-:W-:Y:S11]  /*ee40*/  ISETP.NE.AND P0, PT, R4, c[0x0][0x32c], PT ;  /* 0x0000cb0004007a0c */ /* 0x000ff60003f05270 */
[----:B------:R-:W-:Y:S02]  /*ee50*/  @!UPT UIADD3 URZ, URZ, URZ, URZ ;  /* 0x0000003f3f3ff290 */ /* 0x000fe4000fffe03f */
[----:B------:R-:W-:Y:S05]  /*ee60*/  @P0 IMAD.HI.U32 R4, R3, c[0x0][0x330], RZ ;  /* 0x0000cc0003040a27 */ /* 0x000fea00078e00ff */
[----:B------:R-:W-:Y:S02]  /*ee70*/  @P0 SHF.R.U32.HI R3, RZ, c[0x0][0x334], R4 ;  /* 0x0000cd00ff030a19 */ /* 0x000fe40000011604 */
.L_x_1243:
[----:B------:R-:W-:Y:S05]  /*ee80*/  BSYNC B0 ;  /* 0x0000000000007941 */ /* 0x000fea0003800000 */
.L_x_1241:
[----:B------:R-:W-:Y:S05]  /*ee90*/  IMAD R3, R3, c[0x0][0x32c], R155 ;  /* 0x0000cb0003037a24 */ /* 0x000fea00078e029b */
[----:B------:R-:W-:Y:S02]  /*eea0*/  IADD3 R4, R3, c[0x0][0x32c], RZ ;  /* 0x0000cb0003047a10 */ /* 0x000fe40007ffe0ff */
[----:B------:R-:W-:Y:S02]  /*eeb0*/  IMNMX R0, R0, R3, !PT ;  /* 0x0000000300007217 */ /* 0x000fe40007800200 */
[----:B------:R-:W-:Y:S02]  /*eec0*/  IMNMX R2, R2, R4, PT ;  /* 0x0000000402027217 */ /* 0x000fe40003800200 */
.L_x_1240:
[----:B------:R-:W-:Y:S02]  /*eed0*/  ISETP.GT.AND P0, PT, R0, RZ, !P1 ;  /* 0x000000ff0000720c */ /* 0x000fe40004f04270 */
[----:B------:R-:W-:Y:S02]  /*eee0*/  LOP3.LUT P1, RZ, R208, 0x1, RZ, 0xc0, !PT ;  /* 0x00000001d0ff7812 */ /* 0x000fe4000782c0ff */
[----:B------:R-:W-:Y:S02]  /*eef0*/  ISETP.LT.OR P0, PT, R2, 0x1, P0 ;  /* 0x000000010200780c */ /* 0x000fe40000701670 */
[----:B------:R-:W-:Y:S02]  /*ef00*/  FMNMX.FTZ R4, R9, R152, !PT ;  /* 0x0000009809047209 */ /* 0x000fe40007810000 */
[----:B------:R-:W-:Y:S02]  /*ef10*/  FSEL R10, R10, -INF , !P0 ;  /* 0xff8000000a0a7808 */ /* 0x000fe40004000000 */
[----:B------:R-:W-:Y:S02]  /*ef20*/  LOP3.LUT P0, RZ, R208, 0x10, RZ, 0xc0, !PT ;  /* 0x00000010d0ff7812 */ /* 0x000fe4000780c0ff */
[----:B------:R-:W-:Y:S02]  /*ef30*/  FMNMX.FTZ R8, R10, R7, !PT ;  /* 0x000000070a087209 */ /* 0x000fe40007810000 */
[----:B------:R-:W-:Y:S02]  /*ef40*/  ISETP.GT.AND P0, PT, R0, 0x1, !P0 ;  /* 0x000000010000780c */ /* 0x000fe40004704270 */
[----:B------:R-:W-:Y:S02]  /*ef50*/  FMNMX.FTZ R4, R164, R4, !PT ;  /* 0x00000004a4047209 */ /* 0x000fe40007810000 */
        /* <DEDUP_REMOVED lines=24> */
[----:B------:R-:W-:Y:S02]  /*f0e0*/  ISETP.GT.AND P0, PT, R0, 0x11, !P1 ;  /* 0x000000110000780c */ /* 0x000fe40004f04270 */
[----:B------:R-:W-:Y:S02]  /*f0f0*/  FMNMX.FTZ R8, R167, R8, !PT ;  /* 0x00000008a7087209 */ /* 0x000fe40007810000 */
[----:B------:R-:W-:Y:S02]  /*f100*/  ISETP.LT.OR P0, PT, R2, 0x12, P0 ;  /* 0x000000120200780c */ /* 0x000fe40000701670 */
[----:B------:R-:W-:Y:S02]  /*f110*/  LOP3.LUT P1, RZ, R208, 0x20, RZ, 0xc0, !PT ;  /* 0x00000020d0ff7812 */ /* 0x000fe4000782c0ff */
[----:B------:R-:W-:Y:S02]  /*f120*/  FSEL R171, R19, -INF , !P0 ;  /* 0xff80000013ab7808 */ /* 0x000fe40004000000 */
        /* <DEDUP_REMOVED lines=17> */
[----:B------:R-:W-:Y:S04]  /*f240*/  ISETP.LT.OR P0, PT, R2, 0x22, P0 ;  /* 0x000000220200780c */ /* 0x000fe80000701670 */
        /* <DEDUP_REMOVED lines=8> */
[----:B------:R-:W-:Y:S04]  /*f2d0*/  FSEL R181, R31, -INF , !P0 ;  /* 0xff8000001fb57808 */ /* 0x000fe80004000000 */
[----:B------:R-:W-:Y:S01]  /*f2e0*/  FMNMX.FTZ R8, R181, R8, !PT ;  /* 0x00000008b5087209 */ /* 0x000fe20007810000 */
[----:B------:R-:W-:-:S05]  /*f2f0*/  BRA.DIV ~URZ, `(.L_x_1244) ;  /* 0x0000c3b27f007947 */ /* 0x000fca000b800000 */
[----:B------:R3:W4:Y:S02]  /*f300*/  SHFL.BFLY PT, R0, R4, 0x2, 0x1f ;  /* 0x0c401f0004007f89 */ /* 0x00072400000e0000 */
.L_x_1336:
[----:B-12-4-:R-:W-:Y:S01]  /*f310*/  FMNMX.FTZ R6, R4, R0, !PT ;  /* 0x0000000004067209 */ /* 0x016fe20007810000 */
[----:B------:R-:W-:-:S05]  /*f320*/  BRA.DIV ~URZ, `(.L_x_1245) ;  /* 0x0000c3c27f007947 */ /* 0x000fca000b800000 */
[----:B---3--:R-:W-:Y:S04]  /*f330*/  SHFL.BFLY PT, R4, R8, 0x2, 0x1f ;  /* 0x0c401f0008047f89 */ /* 0x008fe800000e0000 */
[----:B------:R-:W1:Y:S02]  /*f340*/  SHFL.BFLY PT, R2, R6, 0x1, 0x1f ;  /* 0x0c201f0006027f89 */ /* 0x000e6400000e0000 */
[----:B-1----:R-:W-:Y:S02]  /*f350*/  FMNMX.FTZ R6, R6, R2, !PT ;  /* 0x0000000206067209 */ /* 0x002fe40007810000 */
[----:B------:R-:W-:Y:S05]  /*f360*/  FMNMX.FTZ R4, R8, R4, !PT ;  /* 0x0000000408047209 */ /* 0x000fea0007810000 */
[----:B------:R1:W2:Y:S02]  /*f370*/  SHFL.BFLY PT, R0, R4, 0x1, 0x1f ;  /* 0x0c201f0004007f89 */ /* 0x0002a400000e0000 */
.L_x_1337:
[C---:B------:R-:W-:Y:S01]  /*f380*/  FSETP.NEU.FTZ.AND P0, PT, R6.reuse, -INF , PT ;  /* 0xff8000000600780b */ /* 0x040fe20003f1d000 */
[----:B------:R-:W-:Y:S01]  /*f390*/  FMUL.FTZ R168, R6, c[0x0][0x2d0] ;  /* 0x0000b40006a87a20 */ /* 0x000fe20000410000 */
[----:B-12---:R-:W-:Y:S01]  /*f3a0*/  FMNMX.FTZ R4, R0, R4, !PT ;  /* 0x0000000400047209 */ /* 0x006fe20007810000 */
[----:B------:R-:W-:Y:S01]  /*f3b0*/  WARPSYNC 0xffffffff ;  /* 0xffffffff00007948 */ /* 0x000fe20003800000 */
[----:B------:R-:W-:Y:S01]  /*f3c0*/  FSEL R2, R6, RZ, P0 ;  /* 0x000000ff06027208 */ /* 0x000fe20000000000 */
[----:B------:R-:W1:Y:S01]  /*f3d0*/  LDSM.16.MT88.4 R16, [R197+0x4080] ;  /* 0x00408000c510783b */ /* 0x000e620000004200 */
[----:B------:R-:W-:Y:S01]  /*f3e0*/  FSEL R168, R168, RZ, P0 ;  /* 0x000000ffa8a87208 */ /* 0x000fe20000000000 */
[C---:B------:R-:W-:Y:S01]  /*f3f0*/  FMUL.FTZ R169, R4.reuse, c[0x0][0x2d0] ;  /* 0x0000b40004a97a20 */ /* 0x040fe20000410000 */
[----:B------:R-:W-:Y:S01]  /*f400*/  FSETP.NEU.FTZ.AND P0, PT, R4, -INF , PT ;  /* 0xff8000000400780b */ /* 0x000fe20003f1d000 */
[----:B------:R-:W-:Y:S02]  /*f410*/  FADD.FTZ R0, -R2, R152 ;  /* 0x0000009802007221 */ /* 0x000fe40000010100 */
[--C-:B------:R-:W-:Y:S01]  /*f420*/  FFMA.FTZ R164, R164, c[0x0][0x2d0], -R168.reuse ;  /* 0x0000b400a4a47a23 */ /* 0x100fe200000108a8 */
[----:B------:R-:W-:Y:S01]  /*f430*/  FSEL R3, R4, RZ, P0 ;  /* 0x000000ff04037208 */ /* 0x000fe20000000000 */
[----:B------:R-:W-:Y:S01]  /*f440*/  FMUL.FTZ R0, R0, c[0x0][0x2d0] ;  /* 0x0000b40000007a20 */ /* 0x000fe20000410000 */
[----:B------:R-:W-:Y:S01]  /*f450*/  FSEL R169, R169, RZ, P0 ;  /* 0x000000ffa9a97208 */ /* 0x000fe20000000000 */
[--C-:B------:R-:W-:Y:S01]  /*f460*/  FFMA.FTZ R9, R9, c[0x0][0x2d0], -R168.reuse ;  /* 0x0000b40009097a23 */ /* 0x100fe200000108a8 */
[----:B------:R-:W-:Y:S01]  /*f470*/  MUFU.EX2 R227, R164 ;  /* 0x000000a400e37308 */ /* 0x000fe20000000800 */
[--C-:B------:R-:W-:Y:S01]  /*f480*/  FFMA.FTZ R12, R12, c[0x0][0x2d0], -R168.reuse ;  /* 0x0000b4000c0c7a23 */ /* 0x100fe200000108a8 */
[----:B------:R-:W2:Y:S01]  /*f490*/  LDSM.16.MT88.4 R24, [R198+0x4080] ;  /* 0x00408000c618783b */ /* 0x000ea20000004200 */
[--C-:B------:R-:W-:Y:S01]  /*f4a0*/  FFMA.FTZ R10, R10, c[0x0][0x2d0], -R169.reuse ;  /* 0x0000b4000a0a7a23 */ /* 0x100fe200000108a9 */
[----:B------:R-:W-:Y:S01]  /*f4b0*/  ISETP.GT.AND P0, PT, R218, R235, PT ;  /* 0x000000ebda00720c */ /* 0x000fe20003f04270 */
[--C-:B------:R-:W-:Y:S02]  /*f4c0*/  FFMA.FTZ R11, R11, c[0x0][0x2d0], -R169.reuse ;  /* 0x0000b4000b0b7a23 */ /* 0x100fe400000108a9 */
[--C-:B------:R-:W-:Y:S02]  /*f4d0*/  FFMA.FTZ R14, R14, c[0x0][0x2d0], -R169.reuse ;  /* 0x0000b4000e0e7a23 */ /* 0x100fe400000108a9 */
[----:B------:R-:W-:Y:S01]  /*f4e0*/  FFMA.FTZ R15, R15, c[0x0][0x2d0], -R169 ;  /* 0x0000b4000f0f7a23 */ /* 0x000fe200000108a9 */
[----:B------:R3:W-:Y:S01]  /*f4f0*/  MUFU.EX2 R2, R0 ;  /* 0x0000000000027308 */ /* 0x0007e20000000800 */
[--C-:B------:R-:W-:Y:S09]  /*f500*/  FFMA.FTZ R13, R13, c[0x0][0x2d0], -R168.reuse ;  /* 0x0000b4000d0d7a23 */ /* 0x100ff200000108a8 */
[----:B------:R-:W4:Y:S10]  /*f510*/  MUFU.EX2 R228, R9 ;  /* 0x0000000900e47308 */ /* 0x000f340000000800 */
[----:B------:R-:W-:Y:S01]  /*f520*/  MUFU.EX2 R226, R12 ;  /* 0x0000000c00e27308 */ /* 0x000fe20000000800 */
[----:B---3--:R-:W-:Y:S02]  /*f530*/  FADD.FTZ R0, -R3, R7 ;  /* 0x0000000703007221 */ /* 0x008fe40000010100 */
[--C-:B------:R-:W-:Y:S02]  /*f540*/  FFMA.FTZ R3, R165, c[0x0][0x2d0], -R168.reuse ;  /* 0x0000b400a5037a23 */ /* 0x100fe400000108a8 */
[----:B------:R-:W-:Y:S05]  /*f550*/  FMUL.FTZ R0, R0, c[0x0][0x2d0] ;  /* 0x0000b40000007a20 */ /* 0x000fea0000410000 */
[----:B------:R-:W3:Y:S10]  /*f560*/  MUFU.EX2 R225, R13 ;  /* 0x0000000d00e17308 */ /* 0x000ef40000000800 */
[----:B------:R-:W-:Y:S10]  /*f570*/  MUFU.EX2 R224, R10 ;  /* 0x0000000a00e07308 */ /* 0x000ff40000000800 */
[----:B------:R-:W5:Y:S10]  /*f580*/  MUFU.EX2 R223, R11 ;  /* 0x0000000b00df7308 */ /* 0x000f740000000800 */
[----:B------:R-:W-:Y:S10]  /*f590*/  MUFU.EX2 R222, R14 ;  /* 0x0000000e00de7308 */ /* 0x000ff40000000800 */
[----:B------:R-:W-:Y:S10]  /*f5a0*/  MUFU.EX2 R217, R15 ;  /* 0x0000000f00d97308 */ /* 0x000ff40000000800 */
[----:B------:R-:W1:Y:S10]  /*f5b0*/  MUFU.EX2 R0, R0 ;  /* 0x0000000000007308 */ /* 0x000e740000000800 */
[----:B------:R1:W-:Y:S02]  /*f5c0*/  MUFU.EX2 R195, R3 ;  /* 0x0000000300c37308 */ /* 0x0003e40000000800 */
[--C-:B-1----:R-:W-:Y:S01]  /*f5d0*/  FFMA.FTZ R3, R166, c[0x0][0x2d0], -R168.reuse ;  /* 0x0000b400a6037a23 */ /* 0x102fe200000108a8 */
[----:B----4-:R-:W-:Y:S01]  /*f5e0*/  F2FP.PACK_AB R152, R227, R228 ;  /* 0x000000e4e398723e */ /* 0x010fe200000000ff */
[C---:B------:R-:W-:Y:S01]  /*f5f0*/  FMUL.FTZ R8, R2.reuse, R156 ;  /* 0x0000009c02087220 */ /* 0x040fe20000410000 */
[----:B---3--:R-:W-:Y:S01]  /*f600*/  F2FP.PACK_AB R154, R225, R226 ;  /* 0x000000e2e19a723e */ /* 0x008fe200000000ff */
[----:B------:R-:W-:Y:S01]  /*f610*/  FMUL.FTZ R9, R2, R157 ;  /* 0x0000009d02097220 */ /* 0x000fe20000410000 */
[----:B-----5:R-:W-:Y:S01]  /*f620*/  F2FP.PACK_AB R153, R223, R224 ;  /* 0x000000e0df99723e */ /* 0x020fe200000000ff */
[C---:B------:R-:W-:Y:S01]  /*f630*/  FMUL.FTZ R10, R0.reuse, R158 ;  /* 0x0000009e000a7220 */ /* 0x040fe20000410000 */
[----:B------:R-:W-:Y:S01]  /*f640*/  F2FP.PACK_AB R155, R217, R222 ;  /* 0x000000ded99b723e */ /* 0x000fe200000000ff */
[----:B------:R-:W-:Y:S01]  /*f650*/  FMUL.FTZ R11, R0, R159 ;  /* 0x0000009f000b7220 */ /* 0x000fe20000410000 */
[----:B------:R1:W3:Y:S01]  /*f660*/  MUFU.EX2 R194, R3 ;  /* 0x0000000300c27308 */ /* 0x0002e20000000800 */
[----:B------:R-:W4:Y:S01]  /*f670*/  LDSM.16.MT88.4 R156, [R200+0x4080] ;  /* 0x00408000c89c783b */ /* 0x000f220000004200 */
[C---:B------:R-:W-:Y:S02]  /*f680*/  FMUL.FTZ R12, R2.reuse, R160 ;  /* 0x000000a0020c7220 */ /* 0x040fe40000410000 */
[----:B------:R-:W-:Y:S02]  /*f690*/  FMUL.FTZ R13, R2, R161 ;  /* 0x000000a1020d7220 */ /* 0x000fe40000410000 */
[C---:B------:R-:W-:Y:S05]  /*f6a0*/  HMMA.16816.F32 R8, R152.reuse, R16, R8 ;  /* 0x000000109808723c */ /* 0x040fea0000001808 */
[C---:B------:R-:W-:Y:S02]  /*f6b0*/  FMUL.FTZ R14, R0.reuse, R162 ;  /* 0x000000a2000e7220 */ /* 0x040fe40000410000 */
[----:B------:R-:W-:Y:S02]  /*f6c0*/  FMUL.FTZ R15, R0, R163 ;  /* 0x000000a3000f7220 */ /* 0x000fe40000410000 */
[----:B------:R-:W-:Y:S03]  /*f6d0*/  LDSM.16.MT88.4 R160, [R197+0x7880] ;  /* 0x00788000c5a0783b */ /* 0x000fe60000004200 */
[C---:B------:R-:W-:Y:S02]  /*f6e0*/  FMUL.FTZ R16, R2.reuse, R136 ;  /* 0x0000008802107220 */ /* 0x040fe40000410000 */
[C---:B------:R-:W-:Y:S03]  /*f6f0*/  HMMA.16816.F32 R12, R152.reuse, R18, R12 ;  /* 0x00000012980c723c */ /* 0x040fe6000000180c */
[C---:B------:R-:W-:Y:S02]  /*f700*/  FMUL.FTZ R17, R2.reuse, R137 ;  /* 0x0000008902117220 */ /* 0x040fe40000410000 */
[----:B------:R-:W-:Y:S02]  /*f710*/  FMUL.FTZ R20, R2, R140 ;  /* 0x0000008c02147220 */ /* 0x000fe40000410000 */
[C---:B------:R-:W-:Y:S02]  /*f720*/  FMUL.FTZ R18, R0.reuse, R138 ;  /* 0x0000008a00127220 */ /* 0x040fe40000410000 */
[----:B------:R-:W-:Y:S02]  /*f730*/  FMUL.FTZ R19, R0, R139 ;  /* 0x0000008b00137220 */ /* 0x000fe40000410000 */
[----:B------:R-:W5:Y:S01]  /*f740*/  LDSM.16.MT88.4 R136, [R199+0x4080] ;  /* 0x00408000c788783b */ /* 0x000f620000004200 */
[----:B------:R-:W-:Y:S02]  /*f750*/  FMUL.FTZ R21, R2, R141 ;  /* 0x0000008d02157220 */ /* 0x000fe40000410000 */
[C---:B------:R-:W-:Y:S02]  /*f760*/  FMUL.FTZ R22, R0.reuse, R142 ;  /* 0x0000008e00167220 */ /* 0x040fe40000410000 */
[C---:B--2---:R-:W-:Y:S03]  /*f770*/  HMMA.16816.F32 R16, R152.reuse, R24, R16 ;  /* 0x000000189810723c */ /* 0x044fe60000001810 */
[----:B------:R-:W-:Y:S02]  /*f780*/  FMUL.FTZ R23, R0, R143 ;  /* 0x0000008f00177220 */ /* 0x000fe40000410000 */
[----:B------:R-:W2:Y:S01]  /*f790*/  LDSM.16.MT88.4 R140, [R197+0x5880] ;  /* 0x00588000c58c783b */ /* 0x000ea20000004200 */
[C---:B------:R-:W-:Y:S02]  /*f7a0*/  FMUL.FTZ R28, R2.reuse, R148 ;  /* 0x00000094021c7220 */ /* 0x040fe40000410000 */
[C---:B------:R-:W-:Y:S02]  /*f7b0*/  FMUL.FTZ R24, R2.reuse, R144 ;  /* 0x0000009002187220 */ /* 0x040fe40000410000 */
[C---:B------:R-:W-:Y:S03]  /*f7c0*/  HMMA.16816.F32 R20, R152.reuse, R26, R20 ;  /* 0x0000001a9814723c */ /* 0x040fe60000001814 */
[C---:B------:R-:W-:Y:S02]  /*f7d0*/  FMUL.FTZ R25, R2.reuse, R145 ;  /* 0x0000009102197220 */ /* 0x040fe40000410000 */
[----:B------:R-:W-:Y:S02]  /*f7e0*/  FMUL.FTZ R29, R2, R149 ;  /* 0x00000095021d7220 */ /* 0x000fe40000410000 */
[C---:B------:R-:W-:Y:S02]  /*f7f0*/  FMUL.FTZ R26, R0.reuse, R146 ;  /* 0x00000092001a7220 */ /* 0x040fe40000410000 */
[C---:B------:R-:W-:Y:S02]  /*f800*/  FMUL.FTZ R27, R0.reuse, R147 ;  /* 0x00000093001b7220 */ /* 0x040fe40000410000 */
[----:B------:R-:W2:Y:S01]  /*f810*/  LDSM.16.MT88.4 R144, [R198+0x5880] ;  /* 0x00588000c690783b */ /* 0x000ea20000004200 */
[C---:B------:R-:W-:Y:S02]  /*f820*/  FMUL.FTZ R30, R0.reuse, R150 ;  /* 0x00000096001e7220 */ /* 0x040fe40000410000 */
[----:B------:R-:W-:Y:S02]  /*f830*/  FMUL.FTZ R31, R0, R151 ;  /* 0x00000097001f7220 */ /* 0x000fe40000410000 */
[C---:B----4-:R-:W-:Y:S03]  /*f840*/  HMMA.16816.F32 R24, R152.reuse, R156, R24 ;  /* 0x0000009c9818723c */ /* 0x050fe60000001818 */
[----:B------:R-:W-:Y:S01]  /*f850*/  LDSM.16.MT88.4 R148, [R198+0x4880] ;  /* 0x00488000c694783b */ /* 0x000fe20000004200 */
[--C-:B-1----:R-:W-:Y:S02]  /*f860*/  FFMA.FTZ R3, R170, c[0x0][0x2d0], -R168.reuse ;  /* 0x0000b400aa037a23 */ /* 0x102fe400000108a8 */
[C---:B------:R-:W-:Y:S02]  /*f870*/  FMUL.FTZ R32, R2.reuse, R32 ;  /* 0x0000002002207220 */ /* 0x040fe40000410000 */
[C---:B------:R-:W-:Y:S01]  /*f880*/  HMMA.16816.F32 R28, R152.reuse, R158, R28 ;  /* 0x0000009e981c723c */ /* 0x040fe2000000181c */
[----:B------:R1:W-:Y:S02]  /*f890*/  MUFU.EX2 R193, R3 ;  /* 0x0000000300c17308 */ /* 0x0003e40000000800 */
[----:B------:R-:W-:Y:S01]  /*f8a0*/  LDSM.16.MT88.4 R156, [R199+0x4880] ;  /* 0x00488000c79c783b */ /* 0x000fe20000004200 */
[----:B------:R-:W-:Y:S02]  /*f8b0*/  FMUL.FTZ R33, R2, R33 ;  /* 0x0000002102217220 */ /* 0x000fe40000410000 */
[C---:B------:R-:W-:Y:S02]  /*f8c0*/  FMUL.FTZ R34, R0.reuse, R34 ;  /* 0x0000002200227220 */ /* 0x040fe40000410000 */
[----:B------:R-:W-:Y:S04]  /*f8d0*/  FMUL.FTZ R35, R0, R35 ;  /* 0x0000002300237220 */ /* 0x000fe80000410000 */
[C---:B------:R-:W-:Y:S02]  /*f8e0*/  FMUL.FTZ R36, R2.reuse, R36 ;  /* 0x0000002402247220 */ /* 0x040fe40000410000 */
[----:B------:R-:W-:Y:S01]  /*f8f0*/  FMUL.FTZ R37, R2, R37 ;  /* 0x0000002502257220 */ /* 0x000fe20000410000 */
[C---:B-----5:R-:W-:Y:S03]  /*f900*/  HMMA.16816.F32 R32, R152.reuse, R136, R32 ;  /* 0x000000889820723c */ /* 0x060fe60000001820 */
        /* <DEDUP_REMOVED lines=8> */
[--C-:B-1----:R-:W-:Y:S02]  /*f990*/  FFMA.FTZ R3, R172, c[0x0][0x2d0], -R168.reuse ;  /* 0x0000b400ac037a23 */ /* 0x102fe400000108a8 */
[C---:B------:R-:W-:Y:S02]  /*f9a0*/  FMUL.FTZ R44, R2.reuse, R44 ;  /* 0x0000002c022c7220 */ /* 0x040fe40000410000 */
[----:B------:R1:W-:Y:S01]  /*f9b0*/  MUFU.EX2 R192, R3 ;  /* 0x0000000300c07308 */ /* 0x0003e20000000800 */
[C---:B--2---:R-:W-:Y:S03]  /*f9c0*/  HMMA.16816.F32 R40, R152.reuse, R140, R40 ;  /* 0x0000008c9828723c */ /* 0x044fe60000001828 */
[----:B------:R-:W-:Y:S02]  /*f9d0*/  FMUL.FTZ R45, R2, R45 ;  /* 0x0000002d022d7220 */ /* 0x000fe40000410000 */
[C---:B------:R-:W-:Y:S02]  /*f9e0*/  FMUL.FTZ R46, R0.reuse, R46 ;  /* 0x0000002e002e7220 */ /* 0x040fe40000410000 */
[----:B------:R-:W-:Y:S02]  /*f9f0*/  FMUL.FTZ R47, R0, R47 ;  /* 0x0000002f002f7220 */ /* 0x000fe40000410000 */
[C---:B------:R-:W-:Y:S03]  /*fa00*/  FMUL.FTZ R48, R2.reuse, R48 ;  /* 0x0000003002307220 */ /* 0x040fe60000410000 */
[----:B------:R-:W-:Y:S02]  /*fa10*/  FMUL.FTZ R49, R2, R49 ;  /* 0x0000003102317220 */ /* 0x000fe40000410000 */
[C---:B------:R-:W-:Y:S01]  /*fa20*/  HMMA.16816.F32 R44, R152.reuse, R142, R44 ;  /* 0x0000008e982c723c */ /* 0x040fe2000000182c */
[----:B------:R-:W2:Y:S02]  /*fa30*/  LDSM.16.MT88.4 R140, [R199+0x5880] ;  /* 0x00588000c78c783b */ /* 0x000ea40000004200 */
[C---:B------:R-:W-:Y:S02]  /*fa40*/  FMUL.FTZ R50, R0.reuse, R50 ;  /* 0x0000003200327220 */ /* 0x040fe40000410000 */
[----:B------:R-:W-:Y:S02]  /*fa50*/  FMUL.FTZ R51, R0, R51 ;  /* 0x0000003300337220 */ /* 0x000fe40000410000 */
[C---:B------:R-:W-:Y:S02]  /*fa60*/  FMUL.FTZ R52, R2.reuse, R52 ;  /* 0x0000003402347220 */ /* 0x040fe40000410000 */
[--C-:B-1----:R-:W-:Y:S02]  /*fa70*/  FFMA.FTZ R3, R167, c[0x0][0x2d0], -R169.reuse ;  /* 0x0000b400a7037a23 */ /* 0x102fe400000108a9 */
[----:B------:R-:W-:Y:S01]  /*fa80*/  LDSM.16.MT88.4 R164, [R198+0x7880] ;  /* 0x00788000c6a4783b */ /* 0x000fe20000004200 */
[C---:B------:R-:W-:Y:S01]  /*fa90*/  HMMA.16816.F32 R48, R152.reuse, R144, R48 ;  /* 0x000000909830723c */ /* 0x040fe20000001830 */
[----:B------:R1:W-:Y:S02]  /*faa0*/  MUFU.EX2 R191, R3 ;  /* 0x0000000300bf7308 */ /* 0x0003e40000000800 */
        /* <DEDUP_REMOVED lines=9> */
[C---:B------:R-:W-:Y:S02]  /*fb40*/  FMUL.FTZ R60, R2.reuse, R60 ;  /* 0x0000003c023c7220 */ /* 0x040fe40000410000 */
[----:B------:R-:W-:Y:S03]  /*fb50*/  FMUL.FTZ R61, R2, R61 ;  /* 0x0000003d023d7220 */ /* 0x000fe60000410000 */
[C---:B----4-:R-:W-:Y:S03]  /*fb60*/  HMMA.16816.F32 R56, R152.reuse, R136, R56 ;  /* 0x000000889838723c */ /* 0x050fe60000001838 */
[C---:B------:R-:W-:Y:S02]  /*fb70*/  FMUL.FTZ R62, R0.reuse, R62 ;  /* 0x0000003e003e7220 */ /* 0x040fe40000410000 */
[----:B------:R-:W-:Y:S02]  /*fb80*/  FMUL.FTZ R63, R0, R63 ;  /* 0x0000003f003f7220 */ /* 0x000fe40000410000 */
[--C-:B-1----:R-:W-:Y:S02]  /*fb90*/  FFMA.FTZ R3, R171, c[0x0][0x2d0], -R169.reuse ;  /* 0x0000b400ab037a23 */ /* 0x102fe400000108a9 */
[C---:B------:R-:W-:Y:S02]  /*fba0*/  FMUL.FTZ R64, R2.reuse, R64 ;  /* 0x0000004002407220 */ /* 0x040fe40000410000 */
[----:B------:R1:W4:Y:S01]  /*fbb0*/  MUFU.EX2 R190, R3 ;  /* 0x0000000300be7308 */ /* 0x0003220000000800 */
[C---:B------:R-:W-:Y:S01]  /*fbc0*/  HMMA.16816.F32 R60, R152.reuse, R138, R60 ;  /* 0x0000008a983c723c */ /* 0x040fe2000000183c */
[----:B------:R-:W3:Y:S02]  /*fbd0*/  LDSM.16.MT88.4 R136, [R198+0x7080] ;  /* 0x00708000c688783b */ /* 0x000ee40000004200 */
[----:B------:R-:W-:Y:S02]  /*fbe0*/  FMUL.FTZ R65, R2, R65 ;  /* 0x0000004102417220 */ /* 0x000fe40000410000 */
[C---:B------:R-:W-:Y:S02]  /*fbf0*/  FMUL.FTZ R66, R0.reuse, R66 ;  /* 0x0000004200427220 */ /* 0x040fe40000410000 */
[----:B------:R-:W-:Y:S02]  /*fc00*/  FMUL.FTZ R67, R0, R67 ;  /* 0x0000004300437220 */ /* 0x000fe40000410000 */
[C---:B------:R-:W-:Y:S03]  /*fc10*/  FMUL.FTZ R68, R2.reuse, R68 ;  /* 0x0000004402447220 */ /* 0x040fe60000410000 */
[----:B------:R-:W-:Y:S02]  /*fc20*/  FMUL.FTZ R69, R2, R69 ;  /* 0x0000004502457220 */ /* 0x000fe40000410000 */
[C---:B--2---:R-:W-:Y:S03]  /*fc30*/  HMMA.16816.F32 R64, R152.reuse, R140, R64 ;  /* 0x0000008c9840723c */ /* 0x044fe60000001840 */
[C---:B------:R-:W-:Y:S02]  /*fc40*/  FMUL.FTZ R70, R0.reuse, R70 ;  /* 0x0000004600467220 */ /* 0x040fe40000410000 */
[----:B------:R-:W-:Y:S02]  /*fc50*/  FMUL.FTZ R71, R0, R71 ;  /* 0x0000004700477220 */ /* 0x000fe40000410000 */
[C---:B------:R-:W-:Y:S02]  /*fc60*/  FMUL.FTZ R72, R2.reuse, R72 ;  /* 0x0000004802487220 */ /* 0x040fe40000410000 */
[--C-:B-1----:R-:W-:Y:S03]  /*fc70*/  FFMA.FTZ R3, R173, c[0x0][0x2d0], -R169.reuse ;  /* 0x0000b400ad037a23 */ /* 0x102fe600000108a9 */
[C---:B------:R-:W-:Y:S01]  /*fc80*/  HMMA.16816.F32 R68, R152.reuse, R142, R68 ;  /* 0x0000008e9844723c */ /* 0x040fe20000001844 */
[----:B------:R-:W1:Y:S01]  /*fc90*/  LDSM.16.MT88.4 R140, [R200+0x7080] ;  /* 0x00708000c88c783b */ /* 0x000e620000004200 */
[----:B------:R2:W-:Y:S01]  /*fca0*/  MUFU.EX2 R189, R3 ;  /* 0x0000000300bd7308 */ /* 0x0005e20000000800 */
[----:B------:R-:W-:Y:S02]  /*fcb0*/  FMUL.FTZ R73, R2, R73 ;  /* 0x0000004902497220 */ /* 0x000fe40000410000 */
[C---:B------:R-:W-:Y:S02]  /*fcc0*/  FMUL.FTZ R74, R0.reuse, R74 ;  /* 0x0000004a004a7220 */ /* 0x040fe40000410000 */
[----:B------:R-:W-:Y:S02]  /*fcd0*/  FMUL.FTZ R75, R0, R75 ;  /* 0x0000004b004b7220 */ /* 0x000fe40000410000 */
[C---:B------:R-:W-:Y:S03]  /*fce0*/  FMUL.FTZ R76, R2.reuse, R76 ;  /* 0x0000004c024c7220 */ /* 0x040fe60000410000 */
[----:B------:R-:W-:Y:S02]  /*fcf0*/  FMUL.FTZ R77, R2, R77 ;  /* 0x0000004d024d7220 */ /* 0x000fe40000410000 */
        /* <DEDUP_REMOVED lines=9> */
[--C-:B--2---:R-:W-:Y:S02]  /*fd90*/  FFMA.FTZ R3, R174, c[0x0][0x2d0], -R169.reuse ;  /* 0x0000b400ae037a23 */ /* 0x104fe400000108a9 */
[C---:B------:R-:W-:Y:S02]  /*fda0*/  FMUL.FTZ R84, R2.reuse, R84 ;  /* 0x0000005402547220 */ /* 0x040fe40000410000 */
[----:B------:R2:W1:Y:S01]  /*fdb0*/  MUFU.EX2 R188, R3 ;  /* 0x0000000300bc7308 */ /* 0x0004620000000800 */
[C---:B---3--:R-:W-:Y:S03]  /*fdc0*/  HMMA.16816.F32 R80, R152.reuse, R136, R80 ;  /* 0x000000889850723c */ /* 0x048fe60000001850 */
[----:B------:R-:W-:Y:S02]  /*fdd0*/  FMUL.FTZ R85, R2, R85 ;  /* 0x0000005502557220 */ /* 0x000fe40000410000 */
[C---:B------:R-:W-:Y:S02]  /*fde0*/  FMUL.FTZ R86, R0.reuse, R86 ;  /* 0x0000005600567220 */ /* 0x040fe40000410000 */
[----:B------:R-:W-:Y:S02]  /*fdf0*/  FMUL.FTZ R87, R0, R87 ;  /* 0x0000005700577220 */ /* 0x000fe40000410000 */
[C---:B------:R-:W-:Y:S03]  /*fe00*/  FMUL.FTZ R88, R2.reuse, R88 ;  /* 0x0000005802587220 */ /* 0x040fe60000410000 */
[----:B------:R-:W-:Y:S02]  /*fe10*/  FMUL.FTZ R89, R2, R89 ;  /* 0x0000005902597220 */ /* 0x000fe40000410000 */
[C---:B------:R-:W-:Y:S01]  /*fe20*/  HMMA.16816.F32 R84, R152.reuse, R138, R84 ;  /* 0x0000008a9854723c */ /* 0x040fe20000001854 */
[----:B------:R-:W3:Y:S02]  /*fe30*/  LDSM.16.MT88.4 R136, [R197+0x8880] ;  /* 0x00888000c588783b */ /* 0x000ee40000004200 */
[C---:B------:R-:W-:Y:S02]  /*fe40*/  FMUL.FTZ R90, R0.reuse, R90 ;  /* 0x0000005a005a7220 */ /* 0x040fe40000410000 */
[----:B------:R-:W-:Y:S02]  /*fe50*/  FMUL.FTZ R91, R0, R91 ;  /* 0x0000005b005b7220 */ /* 0x000fe40000410000 */
[C---:B------:R-:W-:Y:S02]  /*fe60*/  FMUL.FTZ R92, R2.reuse, R92 ;  /* 0x0000005c025c7220 */ /* 0x040fe40000410000 */
[--C-:B--2---:R-:W-:Y:S02]  /*fe70*/  FFMA.FTZ R3, R175, c[0x0][0x2d0], -R168.reuse ;  /* 0x0000b400af037a23 */ /* 0x104fe400000108a8 */
[----:B------:R-:W-:Y:S01]  /*fe80*/  LDSM.16.MT88.4 R172, [R197+0x6880] ;  /* 0x00688000c5ac783b */ /* 0x000fe20000004200 */
[C---:B-1----:R-:W-:Y:S01]  /*fe90*/  HMMA.16816.F32 R88, R152.reuse, R140, R88 ;  /* 0x0000008c9858723c */ /* 0x042fe20000001858 */
[----:B------:R1:W2:Y:S02]  /*fea0*/  MUFU.EX2 R187, R3 ;  /* 0x0000000300bb7308 */ /* 0x0002a40000000800 */
        /* <DEDUP_REMOVED lines=10> */
[----:B------:R-:W-:Y:S03]  /*ff50*/  FMUL.FTZ R101, R2, R101 ;  /* 0x0000006502657220 */ /* 0x000fe60000410000 */
[C---:B-----5:R-:W-:Y:S03]  /*ff60*/  HMMA.16816.F32 R96, R152.reuse, R144, R96 ;  /* 0x000000909860723c */ /* 0x060fe60000001860 */
[C---:B------:R-:W-:Y:S02]  /*ff70*/  FMUL.FTZ R102, R0.reuse, R102 ;  /* 0x0000006600667220 */ /* 0x040fe40000410000 */
[----:B------:R-:W-:Y:S02]  /*ff80*/  FMUL.FTZ R103, R0, R103 ;  /* 0x0000006700677220 */ /* 0x000fe40000410000 */
[--C-:B-1----:R-:W-:Y:S02]  /*ff90*/  FFMA.FTZ R3, R178, c[0x0][0x2d0], -R168.reuse ;  /* 0x0000b400b2037a23 */ /* 0x102fe400000108a8 */
[C---:B------:R-:W-:Y:S02]  /*ffa0*/  FMUL.FTZ R104, R2.reuse, R104 ;  /* 0x0000006802687220 */ /* 0x040fe40000410000 */
[----:B------:R1:W-:Y:S01]  /*ffb0*/  MUFU.EX2 R186, R3 ;  /* 0x0000000300ba7308 */ /* 0x0003e20000000800 */
[C---:B------:R-:W-:Y:S01]  /*ffc0*/  HMMA.16816.F32 R100, R152.reuse, R146, R100 ;  /* 0x000000929864723c */ /* 0x040fe20000001864 */
[----:B------:R-:W5:Y:S02]  /*ffd0*/  LDSM.16.MT88.4 R144, [R200+0x8880] ;  /* 0x00888000c890783b */ /* 0x000f640000004200 */
[----:B------:R-:W-:Y:S02]  /*ffe0*/  FMUL.FTZ R105, R2, R105 ;  /* 0x0000006902697220 */ /* 0x000fe40000410000 */
[C---:B------:R-:W-:Y:S02]  /*fff0*/  FMUL.FTZ R106, R0.reuse, R106 ;  /* 0x0000006a006a7220 */ /* 0x040fe40000410000 */
[----:B------:R-:W-:Y:S02]  /*10000*/  FMUL.FTZ R107, R0, R107 ;  /* 0x0000006b006b7220 */ /* 0x000fe40000410000 */
[C---:B------:R-:W-:Y:S03]  /*10010*/  FMUL.FTZ R108, R2.reuse, R108 ;  /* 0x0000006c026c7220 */ /* 0x040fe60000410000 */
[----:B------:R-:W-:Y:S02]  /*10020*/  FMUL.FTZ R109, R2, R109 ;  /* 0x0000006d026d7220 */ /* 0x000fe40000410000 */
        /* <DEDUP_REMOVED lines=11> */
[C---:B--2---:R-:W-:Y:S03]  /*100e0*/  HMMA.16816.F32 R112, R152.reuse, R140, R112 ;  /* 0x0000008c9870723c */ /* 0x044fe60000001870 */
[C---:B------:R-:W-:Y:S02]  /*100f0*/  FMUL.FTZ R118, R0.reuse, R118 ;  /* 0x0000007600767220 */ /* 0x040fe40000410000 */
[----:B------:R-:W-:Y:S02]  /*10100*/  FMUL.FTZ R119, R0, R119 ;  /* 0x0000007700777220 */ /* 0x000fe40000410000 */
[C---:B------:R-:W-:Y:S02]  /*10110*/  FMUL.FTZ R120, R2.reuse, R120 ;  /* 0x0000007802787220 */ /* 0x040fe40000410000 */
[----:B------:R-:W-:Y:S03]  /*10120*/  FMUL.FTZ R121, R2, R121 ;  /* 0x0000007902797220 */ /* 0x000fe60000410000 */
        /* <DEDUP_REMOVED lines=17> */
[C---:B---3--:R-:W-:Y:S03]  /*10240*/  HMMA.16816.F32 R128, R152.reuse, R136, R128 ;  /* 0x000000889880723c */ /* 0x048fe60000001880 */
[C---:B------:R-:W-:Y:S02]  /*10250*/  FMUL.FTZ R134, R0.reuse, R134 ;  /* 0x0000008600867220 */ /* 0x040fe40000410000 */
[----:B------:R-:W-:Y:S02]  /*10260*/  FMUL.FTZ R135, R0, R135 ;  /* 0x0000008700877220 */ /* 0x000fe40000410000 */
[----:B------:R-:W-:Y:S01]  /*10270*/  F2FP.PACK_AB R136, R194, R195 ;  /* 0x000000c3c288723e */ /* 0x000fe200000000ff */
[--C-:B-1----:R-:W-:Y:S01]  /*10280*/  FFMA.FTZ R3, R180, c[0x0][0x2d0], -R168.reuse ;  /* 0x0000b400b4037a23 */ /* 0x102fe200000108a8 */
[----:B----4-:R-:W-:Y:S03]  /*10290*/  F2FP.PACK_AB R137, R190, R191 ;  /* 0x000000bfbe89723e */ /* 0x010fe600000000ff */
[----:B------:R-:W-:Y:S01]  /*102a0*/  HMMA.16816.F32 R132, R152, R138, R132 ;  /* 0x0000008a9884723c */ /* 0x000fe20000001884 */
[----:B------:R-:W1:Y:S01]  /*102b0*/  LDSM.16.MT88.4 R152, [R197+0x6080] ;  /* 0x00608000c598783b */ /* 0x000e620000004200 */
[----:B------:R3:W-:Y:S01]  /*102c0*/  MUFU.EX2 R185, R3 ;  /* 0x0000000300b97308 */ /* 0x0007e20000000800 */
[----:B------:R-:W-:Y:S02]  /*102d0*/  FFMA.FTZ R168, R182, c[0x0][0x2d0], -R168 ;  /* 0x0000b400b6a87a23 */ /* 0x000fe400000108a8 */
[----:B------:R-:W-:Y:S02]  /*102e0*/  FFMA.FTZ R2, R2, R230, R228 ;  /* 0x000000e602027223 */ /* 0x000fe400000100e4 */
[----:B------:R-:W-:Y:S02]  /*102f0*/  F2FP.PACK_AB R138, R192, R193 ;  /* 0x000000c1c08a723e */ /* 0x000fe400000000ff */
[----:B------:R-:W-:Y:S03]  /*10300*/  F2FP.PACK_AB R139, R188, R189 ;  /* 0x000000bdbc8b723e */ /* 0x000fe600000000ff */
[----:B------:R-:W-:Y:S04]  /*10310*/  MUFU.EX2 R184, R168 ;  /* 0x000000a800b87308 */ /* 0x000fe80000000800 */
[C---:B--2---:R-:W-:Y:S08]  /*10320*/  HMMA.16816.F32 R8, R136.reuse, R140, R8 ;  /* 0x0000008c8808723c */ /* 0x044ff00000001808 */
[C---:B------:R-:W-:Y:S01]  /*10330*/  HMMA.16816.F32 R12, R136.reuse, R142, R12 ;  /* 0x0000008e880c723c */ /* 0x040fe2000000180c */
[----:B------:R-:W2:Y:S03]  /*10340*/  LDSM.16.MT88.4 R140, [R198+0x6080] ;  /* 0x00608000c68c783b */ /* 0x000ea60000004200 */
[--C-:B---3--:R-:W-:Y:S04]  /*10350*/  FFMA.FTZ R3, R176, c[0x0][0x2d0], -R169.reuse ;  /* 0x0000b400b0037a23 */ /* 0x108fe800000108a9 */
[C---:B------:R-:W-:Y:S01]  /*10360*/  HMMA.16816.F32 R16, R136.reuse, R148, R16 ;  /* 0x000000948810723c */ /* 0x040fe20000001810 */
[----:B------:R3:W4:Y:S07]  /*10370*/  MUFU.EX2 R183, R3 ;  /* 0x0000000300b77308 */ /* 0x00072e0000000800 */
[C---:B------:R-:W-:Y:S01]  /*10380*/  HMMA.16816.F32 R20, R136.reuse, R150, R20 ;  /* 0x000000968814723c */ /* 0x040fe20000001814 */
[----:B------:R-:W-:Y:S07]  /*10390*/  LDSM.16.MT88.4 R148, [R199+0x6080] ;  /* 0x00608000c794783b */ /* 0x000fee0000004200 */
[C---:B-----5:R-:W-:Y:S08]  /*103a0*/  HMMA.16816.F32 R24, R136.reuse, R144, R24 ;  /* 0x000000908818723c */ /* 0x060ff00000001818 */
[C---:B------:R-:W-:Y:S01]  /*103b0*/  HMMA.16816.F32 R28, R136.reuse, R146, R28 ;  /* 0x00000092881c723c */ /* 0x040fe2000000181c */
[----:B------:R-:W5:Y:S03]  /*103c0*/  LDSM.16.MT88.4 R144, [R200+0x6080] ;  /* 0x00608000c890783b */ /* 0x000f660000004200 */
[--C-:B---3--:R-:W-:Y:S04]  /*103d0*/  FFMA.FTZ R3, R177, c[0x0][0x2d0], -R169.reuse ;  /* 0x0000b400b1037a23 */ /* 0x108fe800000108a9 */
[C---:B------:R-:W-:Y:S01]  /*103e0*/  HMMA.16816.F32 R32, R136.reuse, R156, R32 ;  /* 0x0000009c8820723c */ /* 0x040fe20000001820 */
[----:B------:R3:W2:Y:S07]  /*103f0*/  MUFU.EX2 R182, R3 ;  /* 0x0000000300b67308 */ /* 0x0006ae0000000800 */
[C---:B------:R-:W-:Y:S01]  /*10400*/  HMMA.16816.F32 R36, R136.reuse, R158, R36 ;  /* 0x0000009e8824723c */ /* 0x040fe20000001824 */
[----:B------:R-:W4:Y:S07]  /*10410*/  LDSM.16.MT88.4 R156, [R200+0x7880] ;  /* 0x00788000c89c783b */ /* 0x000f2e0000004200 */
[C---:B-1----:R-:W-:Y:S08]  /*10420*/  HMMA.16816.F32 R40, R136.reuse, R152, R40 ;  /* 0x000000988828723c */ /* 0x042ff00000001828 */
[C---:B------:R-:W-:Y:S01]  /*10430*/  HMMA.16816.F32 R44, R136.reuse, R154, R44 ;  /* 0x0000009a882c723c */ /* 0x040fe2000000182c */
[----:B------:R-:W1:Y:S03]  /*10440*/  LDSM.16.MT88.4 R152, [R199+0x7880] ;  /* 0x00788000c798783b */ /* 0x000e660000004200 */
[--C-:B---3--:R-:W-:Y:S04]  /*10450*/  FFMA.FTZ R3, R179, c[0x0][0x2d0], -R169.reuse ;  /* 0x0000b400b3037a23 */ /* 0x108fe800000108a9 */
[C---:B--2---:R-:W-:Y:S01]  /*10460*/  HMMA.16816.F32 R48, R136.reuse, R140, R48 ;  /* 0x0000008c8830723c */ /* 0x044fe20000001830 */
[----:B------:R-:W-:Y:S01]  /*10470*/  LDSM.16.MT88.4 R176, [R198+0x6880] ;  /* 0x00688000c6b0783b */ /* 0x000fe20000004200 */
[----:B------:R2:W3:Y:S06]  /*10480*/  MUFU.EX2 R180, R3 ;  /* 0x0000000300b47308 */ /* 0x0004ec0000000800 */
[C---:B------:R-:W-:Y:S01]  /*10490*/  HMMA.16816.F32 R52, R136.reuse, R142, R52 ;  /* 0x0000008e8834723c */ /* 0x040fe20000001834 */
[----:B------:R-:W1:Y:S07]  /*104a0*/  LDSM.16.MT88.4 R140, [R197+0x9080] ;  /* 0x00908000c58c783b */ /* 0x000e6e0000004200 */
[C---:B-----5:R-:W-:Y:S08]  /*104b0*/  HMMA.16816.F32 R56, R136.reuse, R144, R56 ;  /* 0x000000908838723c */ /* 0x060ff00000001838 */
[C---:B------:R-:W-:Y:S01]  /*104c0*/  HMMA.16816.F32 R60, R136.reuse, R146, R60 ;  /* 0x00000092883c723c */ /* 0x040fe2000000183c */
[----:B------:R-:W5:Y:S03]  /*104d0*/  LDSM.16.MT88.4 R144, [R198+0x9080] ;  /* 0x00908000c690783b */ /* 0x000f660000004200 */
[----:B--2---:R-:W-:Y:S04]  /*104e0*/  FFMA.FTZ R3, R181, c[0x0][0x2d0], -R169 ;  /* 0x0000b400b5037a23 */ /* 0x004fe800000108a9 */
[C---:B------:R-:W-:Y:S01]  /*104f0*/  HMMA.16816.F32 R64, R136.reuse, R148, R64 ;  /* 0x000000948840723c */ /* 0x040fe20000001840 */
[----:B------:R-:W-:Y:S01]  /*10500*/  LDSM.16.MT88.4 R168, [R199+0x5080] ;  /* 0x00508000c7a8783b */ /* 0x000fe20000004200 */
[----:B------:R2:W1:Y:S06]  /*10510*/  MUFU.EX2 R7, R3 ;  /* 0x0000000300077308 */ /* 0x00046c0000000800 */
[C---:B------:R-:W-:Y:S01]  /*10520*/  HMMA.16816.F32 R68, R136.reuse, R150, R68 ;  /* 0x000000968844723c */ /* 0x040fe20000001844 */
[----:B------:R-:W1:Y:S07]  /*10530*/  LDSM.16.MT88.4 R148, [R200+0x9080] ;  /* 0x00908000c894783b */ /* 0x000e6e0000004200 */
[C---:B------:R-:W-:Y:S08]  /*10540*/  HMMA.16816.F32 R72, R136.reuse, R160, R72 ;  /* 0x000000a08848723c */ /* 0x040ff00000001848 */
[C---:B------:R-:W-:Y:S01]  /*10550*/  HMMA.16816.F32 R76, R136.reuse, R162, R76 ;  /* 0x000000a2884c723c */ /* 0x040fe2000000184c */
[----:B------:R-:W-:Y:S03]  /*10560*/  LDSM.16.MT88.4 R160, [R197+0x5080] ;  /* 0x00508000c5a0783b */ /* 0x000fe60000004200 */
[----:B--2---:R-:W-:Y:S02]  /*10570*/  FFMA.FTZ R3, R0, R229, R224 ;  /* 0x000000e500037223 */ /* 0x004fe400000100e0 */
[----:B------:R-:W-:Y:S02]  /*10580*/  FADD.FTZ R0, R227, R2 ;  /* 0x00000002e3007221 */ /* 0x000fe40000010000 */
        /* <DEDUP_REMOVED lines=10> */
[C---:B------:R-:W-:Y:S04]  /*10630*/  HMMA.16816.F32 R92, R136.reuse, R158, R92 ;  /* 0x0000009e885c723c */ /* 0x040fe8000000185c */
[----:B------:R-:W-:Y:S02]  /*10640*/  FADD.FTZ R2, R191, R2 ;  /* 0x00000002bf027221 */ /* 0x000fe40000010000 */
[----:B------:R-:W-:Y:S02]  /*10650*/  FADD.FTZ R0, R194, R0 ;  /* 0x00000000c2007221 */ /* 0x000fe40000010000 */
[C---:B-1----:R-:W-:Y:S04]  /*10660*/  HMMA.16816.F32 R96, R136.reuse, R152, R96 ;  /* 0x000000988860723c */ /* 0x042fe80000001860 */
[----:B------:R-:W-:Y:S02]  /*10670*/  FADD.FTZ R2, R190, R2 ;  /* 0x00000002be027221 */ /* 0x000fe40000010000 */
[----:B------:R-:W-:Y:S02]  /*10680*/  FADD.FTZ R0, R193, R0 ;  /* 0x00000000c1007221 */ /* 0x000fe40000010000 */
[C---:B------:R-:W-:Y:S01]  /*10690*/  HMMA.16816.F32 R100, R136.reuse, R154, R100 ;  /* 0x0000009a8864723c */ /* 0x040fe20000001864 */
[----:B------:R-:W1:Y:S03]  /*106a0*/  LDSM.16.MT88.4 R152, [R199+0x9080] ;  /* 0x00908000c798783b */ /* 0x000e660000004200 */
[----:B------:R-:W-:Y:S02]  /*106b0*/  FADD.FTZ R2, R189, R2 ;  /* 0x00000002bd027221 */ /* 0x000fe40000010000 */
[----:B------:R-:W-:Y:S02]  /*106c0*/  FADD.FTZ R0, R192, R0 ;  /* 0x00000000c0007221 */ /* 0x000fe40000010000 */
[C---:B------:R-:W-:Y:S04]  /*106d0*/  HMMA.16816.F32 R104, R136.reuse, R140, R104 ;  /* 0x0000008c8868723c */ /* 0x040fe80000001868 */
[----:B------:R-:W-:Y:S02]  /*106e0*/  FADD.FTZ R2, R188, R2 ;  /* 0x00000002bc027221 */ /* 0x000fe40000010000 */
[----:B------:R-:W-:Y:S02]  /*106f0*/  FADD.FTZ R0, R187, R0 ;  /* 0x00000000bb007221 */ /* 0x000fe40000010000 */
[C---:B------:R-:W-:Y:S01]  /*10700*/  HMMA.16816.F32 R108, R136.reuse, R142, R108 ;  /* 0x0000008e886c723c */ /* 0x040fe2000000186c */
[----:B------:R-:W2:Y:S03]  /*10710*/  LDSM.16.MT88.4 R140, [R198+0x5080] ;  /* 0x00508000c68c783b */ /* 0x000ea60000004200 */
[----:B------:R-:W-:Y:S02]  /*10720*/  FADD.FTZ R3, R183, R2 ;  /* 0x00000002b7037221 */ /* 0x000fe40000010000 */
[----:B------:R-:W-:Y:S02]  /*10730*/  FADD.FTZ R2, R186, R0 ;  /* 0x00000000ba027221 */ /* 0x000fe40000010000 */
[C---:B-----5:R-:W-:Y:S04]  /*10740*/  HMMA.16816.F32 R112, R136.reuse, R144, R112 ;  /* 0x000000908870723c */ /* 0x060fe80000001870 */
[----:B------:R-:W-:Y:S02]  /*10750*/  FADD.FTZ R0, R182, R3 ;  /* 0x00000003b6007221 */ /* 0x000fe40000010000 */
[----:B------:R-:W-:Y:S02]  /*10760*/  FADD.FTZ R2, R185, R2 ;  /* 0x00000002b9027221 */ /* 0x000fe40000010000 */
[C---:B------:R-:W-:Y:S04]  /*10770*/  HMMA.16816.F32 R116, R136.reuse, R146, R116 ;  /* 0x000000928874723c */ /* 0x040fe80000001874 */
[----:B---3--:R-:W-:Y:S02]  /*10780*/  FADD.FTZ R0, R180, R0 ;  /* 0x00000000b4007221 */ /* 0x008fe40000010000 */
[----:B------:R-:W-:Y:S02]  /*10790*/  FADD.FTZ R230, R184, R2 ;  /* 0x00000002b8e67221 */ /* 0x000fe40000010000 */
[C---:B------:R-:W-:Y:S04]  /*107a0*/  HMMA.16816.F32 R120, R136.reuse, R148, R120 ;  /* 0x000000948878723c */ /* 0x040fe80000001878 */
[C---:B------:R-:W-:Y:S01]  /*107b0*/  FADD.FTZ R229, R7.reuse, R0 ;  /* 0x0000000007e57221 */ /* 0x040fe20000010000 */
[----:B------:R-:W-:Y:S03]  /*107c0*/  IADD3 R0, R218, -0x1, RZ ;  /* 0xffffffffda007810 */ /* 0x000fe60007ffe0ff */
[C---:B------:R-:W-:Y:S04]  /*107d0*/  HMMA.16816.F32 R124, R136.reuse, R150, R124 ;  /* 0x00000096887c723c */ /* 0x040fe8000000187c */
[----:B------:R-:W-:Y:S04]  /*107e0*/  MOV R218, R0 ;  /* 0x0000000000da7202 */ /* 0x000fe80000000f00 */
[C---:B-1----:R-:W-:Y:S07]  /*107f0*/  HMMA.16816.F32 R128, R136.reuse, R152, R128 ;  /* 0x000000988880723c */ /* 0x042fee0000001880 */
[----:B------:R-:W-:Y:S01]  /*10800*/  F2FP.PACK_AB R152, R186, R187 ;  /* 0x000000bbba98723e */ /* 0x000fe200000000ff */
[----:B------:R-:W-:Y:S04]  /*10810*/  HMMA.16816.F32 R132, R136, R154, R132 ;  /* 0x0000009a8884723c */ /* 0x000fe80000001884 */
[----:B------:R-:W-:Y:S03]  /*10820*/  F2FP.PACK_AB R153, R182, R183 ;  /* 0x000000b7b699723e */ /* 0x000fe600000000ff */
[----:B------:R-:W-:Y:S02]  /*10830*/  F2FP.PACK_AB R154, R184, R185 ;  /* 0x000000b9b89a723e */ /* 0x000fe400000000ff */
[----:B------:R-:W-:Y:S03]  /*10840*/  F2FP.PACK_AB R155, R7, R180 ;  /* 0x000000b4079b723e */ /* 0x000fe600000000ff */
[----:B------:R-:W-:Y:S04]  /*10850*/  MOV R7, R4 ;  /* 0x0000000400077202 */ /* 0x000fe80000000f00 */
[C---:B------:R-:W-:Y:S01]  /*10860*/  HMMA.16816.F32 R156, R152.reuse, R160, R8 ;  /* 0x000000a0989c723c */ /* 0x040fe20000001808 */
[----:B------:R-:W1:Y:S07]  /*10870*/  LDSM.16.MT88.4 R8, [R200+0x6880] ;  /* 0x00688000c808783b */ /* 0x000e6e0000004200 */
[C---:B------:R-:W-:Y:S01]  /*10880*/  HMMA.16816.F32 R160, R152.reuse, R162, R12 ;  /* 0x000000a298a0723c */ /* 0x040fe2000000180c */
[----:B------:R-:W3:Y:S07]  /*10890*/  LDSM.16.MT88.4 R12, [R199+0x6880] ;  /* 0x00688000c70c783b */ /* 0x000eee0000004200 */
[C---:B--2---:R-:W-:Y:S01]  /*108a0*/  HMMA.16816.F32 R136, R152.reuse, R140, R16 ;  /* 0x0000008c9888723c */ /* 0x044fe20000001810 */
[----:B------:R-:W2:Y:S07]  /*108b0*/  LDSM.16.MT88.4 R16, [R197+0x8080] ;  /* 0x00808000c510783b */ /* 0x000eae0000004200 */
[C---:B------:R-:W-:Y:S01]  /*108c0*/  HMMA.16816.F32 R140, R152.reuse, R142, R20 ;  /* 0x0000008e988c723c */ /* 0x040fe20000001814 */
[----:B------:R-:W4:Y:S07]  /*108d0*/  LDSM.16.MT88.4 R20, [R198+0x8080] ;  /* 0x00808000c614783b */ /* 0x000f2e0000004200 */
[C---:B------:R-:W-:Y:S01]  /*108e0*/  HMMA.16816.F32 R144, R152.reuse, R164, R24 ;  /* 0x000000a49890723c */ /* 0x040fe20000001818 */
[----:B------:R-:W5:Y:S07]  /*108f0*/  LDSM.16.MT88.4 R24, [R200+0x8080] ;  /* 0x00808000c818783b */ /* 0x000f6e0000004200 */
[C---:B------:R-:W-:Y:S01]  /*10900*/  HMMA.16816.F32 R148, R152.reuse, R166, R28 ;  /* 0x000000a69894723c */ /* 0x040fe2000000181c */
[----:B------:R-:W1:Y:S07]  /*10910*/  LDSM.16.MT88.4 R28, [R199+0x8080] ;  /* 0x00808000c71c783b */ /* 0x000e6e0000004200 */
[C---:B------:R-:W-:Y:S01]  /*10920*/  HMMA.16816.F32 R32, R152.reuse, R168, R32 ;  /* 0x000000a89820723c */ /* 0x040fe20000001820 */
[----:B------:R-:W1:Y:S07]  /*10930*/  LDSM.16.MT88.4 R164, [R197+0x9880] ;  /* 0x00988000c5a4783b */ /* 0x000e6e0000004200 */
        /* <DEDUP_REMOVED lines=14> */
[C---:B----4-:R-:W-:Y:S08]  /*10a20*/  HMMA.16816.F32 R80, R152.reuse, R20, R80 ;  /* 0x000000149850723c */ /* 0x050ff00000001850 */
[C---:B------:R-:W-:Y:S08]  /*10a30*/  HMMA.16816.F32 R84, R152.reuse, R22, R84 ;  /* 0x000000169854723c */ /* 0x040ff00000001854 */
[C---:B-----5:R-:W-:Y:S08]  /*10a40*/  HMMA.16816.F32 R88, R152.reuse, R24, R88 ;  /* 0x000000189858723c */ /* 0x060ff00000001858 */
[C---:B------:R-:W-:Y:S08]  /*10a50*/  HMMA.16816.F32 R92, R152.reuse, R26, R92 ;  /* 0x0000001a985c723c */ /* 0x040ff0000000185c */
[C---:B------:R-:W-:Y:S08]  /*10a60*/  HMMA.16816.F32 R96, R152.reuse, R28, R96 ;  /* 0x0000001c9860723c */ /* 0x040ff00000001860 */
[C---:B------:R-:W-:Y:S08]  /*10a70*/  HMMA.16816.F32 R100, R152.reuse, R30, R100 ;  /* 0x0000001e9864723c */ /* 0x040ff00000001864 */
[C---:B------:R-:W-:Y:S08]  /*10a80*/  HMMA.16816.F32 R104, R152.reuse, R164, R104 ;  /* 0x000000a49868723c */ /* 0x040ff00000001868 */
[C---:B------:R-:W-:Y:S08]  /*10a90*/  HMMA.16816.F32 R108, R152.reuse, R166, R108 ;  /* 0x000000a6986c723c */ /* 0x040ff0000000186c */
[C---:B-1----:R-:W-:Y:S08]  /*10aa0*/  HMMA.16816.F32 R112, R152.reuse, R8, R112 ;  /* 0x000000089870723c */ /* 0x042ff00000001870 */
[C---:B------:R-:W-:Y:S08]  /*10ab0*/  HMMA.16816.F32 R116, R152.reuse, R10, R116 ;  /* 0x0000000a9874723c */ /* 0x040ff00000001874 */
[C---:B---3--:R-:W-:Y:S08]  /*10ac0*/  HMMA.16816.F32 R120, R152.reuse, R12, R120 ;  /* 0x0000000c9878723c */ /* 0x048ff00000001878 */
[C---:B------:R-:W-:Y:S08]  /*10ad0*/  HMMA.16816.F32 R124, R152.reuse, R14, R124 ;  /* 0x0000000e987c723c */ /* 0x040ff0000000187c */
[C---:B--2---:R-:W-:Y:S08]  /*10ae0*/  HMMA.16816.F32 R128, R152.reuse, R16, R128 ;  /* 0x000000109880723c */ /* 0x044ff00000001880 */
[----:B------:R-:W-:Y:S07]  /*10af0*/  HMMA.16816.F32 R132, R152, R18, R132 ;  /* 0x000000129884723c */ /* 0x000fee0000001884 */
[----:B------:R-:W-:Y:S01]  /*10b00*/  MOV R152, R6 ;  /* 0x0000000600987202 */ /* 0x000fe20000000f00 */
[----:B------:R-:W-:-:S05]  /*10b10*/  @P0 BRA `(.L_x_1246) ;  /* 0xffffc64000000947 */ /* 0x000fca000383ffff */
[----:B------:R-:W2:Y:S01]  /*10b20*/  LDL R3, [R1+0x4] ;  /* 0x0000040001037983 */ /* 0x000ea20000100800 */
[----:B------:R-:W-:Y:S01]  /*10b30*/  IMAD.MOV.U32 R7, RZ, RZ, R4 ;  /* 0x000000ffff077224 */ /* 0x000fe200078e0004 */
[----:B------:R-:W-:Y:S01]  /*10b40*/  MOV R218, R0 ;  /* 0x0000000000da7202 */ /* 0x000fe20000000f00 */
[----:B------:R-:W-:Y:S01]  /*10b50*/  IMAD.MOV.U32 R152, RZ, RZ, R6 ;  /* 0x000000ffff987224 */ /* 0x000fe200078e0006 */
[----:B--2---:R-:W-:-:S07]  /*10b60*/  SHF.L.U32 R3, R3, 0x7, RZ ;  /* 0x0000000703037819 */ /* 0x004fce00000006ff */
.L_x_1223:
[----:B------:R-:W2:Y:S04]  /*10b70*/  LDL R2, [R1+0x64] ;  /* 0x0000640001027983 */ /* 0x000ea80000100800 */
[----:B------:R-:W3:Y:S01]  /*10b80*/  LDL R4, [R1+0x58] ;  /* 0x0000580001047983 */ /* 0x000ee20000100800 */
[----:B------:R-:W-:Y:S01]  /*10b90*/  IMAD.MOV.U32 R227, RZ, RZ, 0x1 ;  /* 0x00000001ffe37424 */ /* 0x000fe200078e00ff */
[----:B------:R-:W-:-:S02]  /*10ba0*/  IADD3 R3, R3, 0x7f, RZ ;  /* 0x0000007f03037810 */ /* 0x000fc40007ffe0ff */
[----:B------:R-:W-:Y:S02]  /*10bb0*/  LOP3.LUT R208, R208, 0xffffdfff, RZ, 0xc0, !PT ;  /* 0xffffdfffd0d07812 */ /* 0x000fe400078ec0ff */
[----:B------:R-:W-:-:S13]  /*10bc0*/  ISETP.NE.AND P0, PT, R227, c[0x0][0x2c4], PT ;  /* 0x0000b100e3007a0c */ /* 0x000fda0003f05270 */
[----:B------:R-:W-:Y:S01]  /*10bd0*/  @P0 IMAD.HI.U32 R0, R3, c[0x0][0x2c8], RZ ;  /* 0x0000b20003000a27 */ /* 0x000fe200078e00ff */
[----:B------:R-:W-:-:S04]  /*10be0*/  @P0 LOP3.LUT R208, R208, 0x2000, RZ, 0xfc, !PT ;  /* 0x00002000d0d00812 */ /* 0x000fc800078efcff */
[----:B------:R-:W-:Y:S02]  /*10bf0*/  @P0 SHF.R.U32.HI R3, RZ, c[0x0][0x2cc], R0 ;  /* 0x0000b300ff030a19 */ /* 0x000fe40000011600 */
[----:B------:R-:W-:Y:S02]  /*10c00*/  ISETP.LE.AND P0, PT, R227, c[0x0][0x32c], PT ;  /* 0x0000cb00e3007a0c */ /* 0x000fe40003f03270 */
[----:B------:R-:W-:-:S11]  /*10c10*/  LOP3.LUT R208, R208, 0xffffefff, RZ, 0xc0, !PT ;  /* 0xffffefffd0d07812 */ /* 0x000fd600078ec0ff */
[----:B------:R-:W-:Y:S02]  /*10c20*/  @P0 LOP3.LUT R208, R208, 0x1000, RZ, 0xfc, !PT ;  /* 0x00001000d0d00812 */ /* 0x000fe400078efcff */
[----:B--2---:R-:W-:-:S05]  /*10c30*/  IADD3 R3, R3, 0x1, R2 ;  /* 0x0000000103037810 */ /* 0x004fca0007ffe002 */
[----:B---3--:R-:W-:-:S05]  /*10c40*/  IMAD.IADD R3, R3, 0x1, -R4 ;  /* 0x0000000103037824 */ /* 0x008fca00078e0a04 */
[----:B------:R-:W-:Y:S01]  /*10c50*/  IADD3 R2, R3, -c[0x0][0x324], RZ ;  /* 0x8000c90003027a10 */ /* 0x000fe20007ffe0ff */
[----:B------:R-:W-:Y:S05]  /*10c60*/  @!P0 BRA `(.L_x_1247) ;  /* 0x0000010000008947 */ /* 0x000fea0003800000 */
[----:B------:R-:W-:Y:S01]  /*10c70*/  MOV R0, R3 ;  /* 0x0000000300007202 */ /* 0x000fe20000000f00 */
        /* <DEDUP_REMOVED lines=9> */
.L_x_1249:
[----:B------:R-:W-:-:S13]  /*10d10*/  ISETP.NE.AND P0, PT, R227, c[0x0][0x32c], PT ;  /* 0x0000cb00e3007a0c */ /* 0x000fda0003f05270 */
[----:B------:R-:W-:-:S05]  /*10d20*/  @P0 IMAD.HI.U32 R3, R0, c[0x0][0x330], RZ ;  /* 0x0000cc0000030a27 */ /* 0x000fca00078e00ff */
[----:B------:R-:W-:Y:S02]  /*10d30*/  @P0 SHF.R.U32.HI R0, RZ, c[0x0][0x334], R3 ;  /* 0x0000cd00ff000a19 */ /* 0x000fe40000011603 */
.L_x_1250:
[----:B------:R-:W-:Y:S05]  /*10d40*/  BSYNC B0 ;  /* 0x0000000000007941 */ /* 0x000fea0003800000 */
.L_x_1248:
[----:B------:R-:W-:-:S05]  /*10d50*/  IMAD R0, R0, c[0x0][0x32c], RZ ;  /* 0x0000cb0000007a24 */ /* 0x000fca00078e02ff */
[----:B------:R-:W-:-:S04]  /*10d60*/  IMNMX R2, R2, R0, !PT ;  /* 0x0000000002027217 */ /* 0x000fc80007800200 */
.L_x_1247:
[----:B------:R-:W-:-:S05]  /*10d70*/  IADD3 R2, R2, 0x2f, RZ ;  /* 0x0000002f02027810 */ /* 0x000fca0007ffe0ff */
        /* <DEDUP_REMOVED lines=8> */
[C---:B------:R-:W-:Y:S01]  /*10e00*/  IADD3 R2, R219.reuse, 0x80, RZ ;  /* 0x00000080db027810 */ /* 0x040fe20007ffe0ff */
[----:B------:R-:W-:Y:S01]  /*10e10*/  IMAD.SHL.U32 R214, R248, 0x2, RZ ;  /* 0x00000002f8d67824 */ /* 0x000fe200078e00ff */
[----:B------:R-:W-:Y:S01]  /*10e20*/  IADD3 R0, R219, 0x40, RZ ;  /* 0x00000040db007810 */ /* 0x000fe20007ffe0ff */
[----:B------:R-:W-:Y:S01]  /*10e30*/  IMAD.SHL.U32 R212, R247, 0x2, RZ ;  /* 0x00000002f7d47824 */ /* 0x000fe200078e00ff */
[----:B------:R-:W-:Y:S01]  /*10e40*/  SHF.L.U64.HI R216, R219, 0x1, R3 ;  /* 0x00000001dbd87819 */ /* 0x000fe20000010203 */
[----:B------:R-:W-:Y:S01]  /*10e50*/  IMAD.SHL.U32 R210, R246, 0x2, RZ ;  /* 0x00000002f6d27824 */ /* 0x000fe200078e00ff */
[----:B------:R-:W-:Y:S02]  /*10e60*/  ISETP.GE.AND P4, PT, R2, c[0x0][0x1d4], PT ;  /* 0x0000750002007a0c */ /* 0x000fe40003f86270 */
[----:B------:R-:W-:-:S02]  /*10e70*/  ISETP.GE.AND P3, PT, R0, c[0x0][0x1d4], PT ;  /* 0x0000750000007a0c */ /* 0x000fc40003f66270 */
[----:B------:R-:W-:Y:S02]  /*10e80*/  SHF.L.U64.HI R215, R248, 0x1, R251 ;  /* 0x00000001f8d77819 */ /* 0x000fe400000102fb */
[----:B------:R-:W-:Y:S02]  /*10e90*/  SHF.L.U64.HI R213, R247, 0x1, R250 ;  /* 0x00000001f7d57819 */ /* 0x000fe400000102fa */
[----:B------:R-:W-:Y:S02]  /*10ea0*/  SHF.L.U64.HI R211, R246, 0x1, R249 ;  /* 0x00000001f6d37819 */ /* 0x000fe400000102f9 */
[----:B------:R-:W-:Y:S02]  /*10eb0*/  ISETP.GE.AND P2, PT, R219, c[0x0][0x1d4], PT ;  /* 0x00007500db007a0c */ /* 0x000fe40003f46270 */
.L_x_1264:
[----:B------:R-:W-:Y:S04]  /*10ec0*/  DEPBAR.LE SB0, 0x0 ;  /* 0x000080000000791a */ /* 0x000fe80000000000 */
[----:B------:R-:W-:Y:S01]  /*10ed0*/  WARPSYNC 0xffffffff ;  /* 0xffffffff00007948 */ /* 0x000fe20003800000 */
[----:B------:R-:W-:Y:S01]  /*10ee0*/  BAR.SYNC.DEFER_BLOCKING 0x0 ;  /* 0x0000000000007b1d */ /* 0x000fe20000010000 */
[----:B------:R-:W-:Y:S02]  /*10ef0*/  ISETP.GT.AND P0, PT, R233, R218, PT ;  /* 0x000000dae900720c */ /* 0x000fe40003f04270 */
[----:B------:R-:W-:Y:S03]  /*10f00*/  MOV R6, R152 ;  /* 0x0000009800067202 */ /* 0x000fe60000000f00 */
        /* <DEDUP_REMOVED lines=27> */
.L_x_1338:
[----:B------:R-:W-:-:S05]  /*110c0*/  BRA.DIV ~URZ, `(.L_x_1255) ;  /* 0x0000a7827f007947 */ /* 0x000fca000b800000 */
[----:B------:R4:W3:Y:S02]  /*110d0*/  SHFL.IDX PT, R0, R19, RZ, 0x181f ;  /* 0x00181fff13007589 */ /* 0x0008e400000e0000 */
.L_x_1339:
[----:B---3--:R-:W-:Y:S02]  /*110e0*/  IADD3 R16, P0, R0, R222, RZ ;  /* 0x000000de00107210 */ /* 0x008fe40007f1e0ff */
[----:B------:R-:W-:Y:S02]  /*110f0*/  IADD3 R24, R219, 0xc0, RZ ;  /* 0x000000c0db187810 */ /* 0x000fe40007ffe0ff */
[----:B------:R-:W-:Y:S01]  /*11100*/  LOP3.LUT P1, RZ, R208, 0x800, RZ, 0xc0, !PT ;  /* 0x00000800d0ff7812 */ /* 0x000fe2000782c0ff */
[----:B------:R-:W-:Y:S01]  /*11110*/  IMAD.X R17, R4, 0x1, R216, P0 ;  /* 0x0000000104117824 */ /* 0x000fe200000e06d8 */
[----:B------:R-:W-:Y:S02]  /*11120*/  IADD3 R10, P0, R0, R214, RZ ;  /* 0x000000d6000a7210 */ /* 0x000fe40007f1e0ff */
[----:B------:R-:W-:Y:S02]  /*11130*/  ISETP.GE.AND P5, PT, R24, c[0x0][0x1d4], PT ;  /* 0x0000750018007a0c */ /* 0x000fe40003fa6270 */
        /* <DEDUP_REMOVED lines=11> */
[----:B------:R3:W-:Y:S01]  /*111f0*/  LDGSTS.E.BYPASS.LTC128B.128 [R209+0x8880], [R2.64], !P5 ;  /* 0x0888000002d17fae */ /* 0x0007e2000e901d4e */
[----:B------:R-:W-:-:S05]  /*11200*/  @P1 BRA `(.L_x_1253) ;  /* 0x0000014000001947 */ /* 0x000fca0003800000 */
[----:B------:R-:W-:-:S05]  /*11210*/  BRA.DIV ~URZ, `(.L_x_1256) ;  /* 0x0000a6b27f007947 */ /* 0x000fca000b800000 */
[----:B------:R3:W4:Y:S04]  /*11220*/  SHFL.IDX PT, R4, R18, 0x1, 0x181f ;  /* 0x00381f0012047f89 */ /* 0x00072800000e0000 */
[----:B------:R3:W2:Y:S02]  /*11230*/  SHFL.IDX PT, R0, R19, 0x1, 0x181f ;  /* 0x00381f0013007f89 */ /* 0x0006a400000e0000 */
.L_x_1340:
[----:B--23--:R-:W-:Y:S02]  /*11240*/  IADD3 R16, P0, R0, R222, RZ ;  /* 0x000000de00107210 */ /* 0x00cfe40007f1e0ff */
[----:B----4-:R-:W-:Y:S03]  /*11250*/  IADD3 R18, R219, 0xc0, RZ ;  /* 0x000000c0db127810 */ /* 0x010fe60007ffe0ff */
        /* <DEDUP_REMOVED lines=15> */
.L_x_1253:
[----:B------:R-:W-:Y:S05]  /*11350*/  BSYNC B0 ;  /* 0x0000000000007941 */ /* 0x000fea0003800000 */
.L_x_1252:
        /* <DEDUP_REMOVED lines=195> */
.L_x_1341:
[----:B------:R-:W-:-:S05]  /*11f90*/  BRA.DIV ~URZ, `(.L_x_1260) ;  /* 0x00009aa27f007947 */ /* 0x000fca000b800000 */
[----:B------:R3:W4:Y:S02]  /*11fa0*/  SHFL.IDX PT, R0, R169, RZ, 0x181f ;  /* 0x00181fffa9007589 */ /* 0x00072400000e0000 */
.L_x_1342:
[----:B----4-:R-:W-:Y:S02]  /*11fb0*/  @P0 IADD3 R166, P1, R0, R222, RZ ;  /* 0x000000de00a60210 */ /* 0x010fe40007f3e0ff */
[----:B------:R-:W-:Y:S03]  /*11fc0*/  IADD3 R170, R219, 0xc0, RZ ;  /* 0x000000c0dbaa7810 */ /* 0x000fe60007ffe0ff */
[----:B--2---:R-:W-:Y:S01]  /*11fd0*/  @P0 IMAD.X R167, R4, 0x1, R216, P1 ;  /* 0x0000000104a70824 */ /* 0x004fe200008e06d8 */
[----:B------:R-:W-:Y:S02]  /*11fe0*/  @P0 IADD3 R164, P1, R0, R214, RZ ;  /* 0x000000d600a40210 */ /* 0x000fe40007f3e0ff */
[----:B------:R-:W-:Y:S02]  /*11ff0*/  ISETP.GE.AND P5, PT, R170, c[0x0][0x1d4], PT ;  /* 0x00007500aa007a0c */ /* 0x000fe40003fa6270 */
[----:B------:R-:W-:Y:S01]  /*12000*/  @!PT LDS RZ, [RZ] ;  /* 0x00000000fffff984 */ /* 0x000fe20000000800 */
[----:B------:R-:W-:Y:S01]  /*12010*/  @!PT LDS RZ, [RZ] ;  /* 0x00000000fffff984 */ /* 0x000fe20000000800 */
[----:B------:R-:W-:Y:S01]  /*12020*/  @!PT LDS RZ, [RZ] ;  /* 0x00000000fffff984 */ /* 0x000fe20000000800 */
[----:B------:R2:W-:Y:S01]  /*12030*/  @P0 LDGSTS.E.BYPASS.LTC128B.128 [R209+0xa080], [R166.64], !P2 ;  /* 0x0a080000a6d10fae */ /* 0x0005e2000d101d4e */
[----:B------:R-:W-:Y:S01]  /*12040*/  @P0 IMAD.X R165, R4, 0x1, R215, P1 ;  /* 0x0000000104a50824 */ /* 0x000fe200008e06d7 */
[----:B------:R-:W-:Y:S04]  /*12050*/  @P0 IADD3 R154, P1, R0, R212, RZ ;  /* 0x000000d4009a0210 */ /* 0x000fe80007f3e0ff */
        /* <DEDUP_REMOVED lines=10> */
.L_x_1343:
[----:B--2---:R-:W-:Y:S02]  /*12100*/  @P0 IADD3 R166, P1, R0, R222, RZ ;  /* 0x000000de00a60210 */ /* 0x004fe40007f3e0ff */
[----:B------:R-:W-:Y:S03]  /*12110*/  IADD3 R153, R219, 0xc0, RZ ;  /* 0x000000c0db997810 */ /* 0x000fe60007ffe0ff */
[----:B-1----:R-:W-:Y:S01]  /*12120*/  @P0 IMAD.X R167, R4, 0x1, R216, P1 ;  /* 0x0000000104a70824 */ /* 0x002fe200008e06d8 */
        /* <DEDUP_REMOVED lines=13> */
[----:B------:R1:W-:Y:S03]  /*12200*/  @P0 LDGSTS.E.BYPASS.LTC128B.128 [R209+0xf880], [R2.64], !P5 ;  /* 0x0f88000002d10fae */ /* 0x0003e6000e901d4e */
.L_x_1258:
[----:B------:R-:W-:Y:S05]  /*12210*/  BSYNC B0 ;  /* 0x0000000000007941 */ /* 0x000fea0003800000 */
.L_x_1257:
[----:B-1----:R-:W-:Y:S01]  /*12220*/  FMNMX.FTZ R2, R8, R152, !PT ;  /* 0x0000009808027209 */ /* 0x002fe20007810000 */
        /* <DEDUP_REMOVED lines=25> */
[----:B------:R1:W2:Y:S02]  /*123c0*/  SHFL.BFLY PT, R0, R4, 0x2, 0x1f ;  /* 0x0c401f0004007f89 */ /* 0x0002a400000e0000 */
.L_x_1344:
[----:B--2---:R-:W-:Y:S01]  /*123d0*/  FMNMX.FTZ R152, R4, R0, !PT ;  /* 0x0000000004987209 */ /* 0x004fe20007810000 */
[----:B------:R-:W-:-:S05]  /*123e0*/  BRA.DIV ~URZ, `(.L_x_1263) ;  /* 0x000098027f007947 */ /* 0x000fca000b800000 */
[----:B-1----:R-:W-:Y:S04]  /*123f0*/  SHFL.BFLY PT, R4, R153, 0x2, 0x1f ;  /* 0x0c401f0099047f89 */ /* 0x002fe800000e0000 */
[----:B------:R-:W1:Y:S02]  /*12400*/  SHFL.BFLY PT, R2, R152, 0x1, 0x1f ;  /* 0x0c201f0098027f89 */ /* 0x000e6400000e0000 */
[----:B-1----:R-:W-:Y:S02]  /*12410*/  FMNMX.FTZ R152, R152, R2, !PT ;  /* 0x0000000298987209 */ /* 0x002fe40007810000 */
[----:B------:R-:W-:Y:S05]  /*12420*/  FMNMX.FTZ R4, R153, R4, !PT ;  /* 0x0000000499047209 */ /* 0x000fea0007810000 */
[----:B------:R1:W2:Y:S02]  /*12430*/  SHFL.BFLY PT, R0, R4, 0x1, 0x1f ;  /* 0x0c201f0004007f89 */ /* 0x0002a400000e0000 */
.L_x_1345:
[----:B--2---:R-:W-:Y:S01]  /*12440*/  FMNMX.FTZ R3, R0, R4, !PT ;  /* 0x0000000400037209 */ /* 0x004fe20007810000 */
[C---:B------:R-:W-:Y:S01]  /*12450*/  FADD.FTZ R2, -R152.reuse, R6 ;  /* 0x0000000698027221 */ /* 0x040fe20000010100 */
[----:B------:R-:W-:Y:S01]  /*12460*/  WARPSYNC 0xffffffff ;  /* 0xffffffff00007948 */ /* 0x000fe20003800000 */
[----:B------:R-:W-:Y:S01]  /*12470*/  FMUL.FTZ R6, R152, c[0x0][0x2d0] ;  /* 0x0000b40098067a20 */ /* 0x000fe20000410000 */
[----:B---34-:R-:W2:Y:S01]  /*12480*/  LDSM.16.MT88.4 R168, [R197+0x4080] ;  /* 0x00408000c5a8783b */ /* 0x018ea20000004200 */
[C---:B------:R-:W-:Y:S01]  /*12490*/  FADD.FTZ R0, -R3.reuse, R7 ;  /* 0x0000000703007221 */ /* 0x040fe20000010100 */
[----:B------:R-:W-:Y:S01]  /*124a0*/  ISETP.GT.AND P0, PT, R218, R217, PT ;  /* 0x000000d9da00720c */ /* 0x000fe20003f04270 */
[----:B-1----:R-:W-:Y:S02]  /*124b0*/  FMUL.FTZ R4, R3, c[0x0][0x2d0] ;  /* 0x0000b40003047a20 */ /* 0x002fe40000410000 */
[----:B------:R-:W-:Y:S02]  /*124c0*/  FMUL.FTZ R2, R2, c[0x0][0x2d0] ;  /* 0x0000b40002027a20 */ /* 0x000fe40000410000 */
[----:B------:R-:W-:Y:S01]  /*124d0*/  FMUL.FTZ R0, R0, c[0x0][0x2d0] ;  /* 0x0000b40000007a20 */ /* 0x000fe20000410000 */
[----:B------:R-:W1:Y:S01]  /*124e0*/  LDSM.16.MT88.4 R172, [R198+0x4080] ;  /* 0x00408000c6ac783b */ /* 0x000e620000004200 */
[--C-:B------:R-:W-:Y:S02]  /*124f0*/  FFMA.FTZ R8, R8, c[0x0][0x2d0], -R6.reuse ;  /* 0x0000b40008087a23 */ /* 0x100fe40000010806 */
[----:B------:R-:W-:Y:S01]  /*12500*/  FFMA.FTZ R9, R9, c[0x0][0x2d0], -R6 ;  /* 0x0000b40009097a23 */ /* 0x000fe20000010806 */
[----:B------:R-:W-:Y:S01]  /*12510*/  MUFU.EX2 R2, R2 ;  /* 0x0000000200027308 */ /* 0x000fe20000000800 */
[--C-:B------:R-:W-:Y:S02]  /*12520*/  FFMA.FTZ R10, R10, c[0x0][0x2d0], -R4.reuse ;  /* 0x0000b4000a0a7a23 */ /* 0x100fe40000010804 */
[----:B------:R-:W-:Y:S01]  /*12530*/  FFMA.FTZ R11, R11, c[0x0][0x2d0], -R4 ;  /* 0x0000b4000b0b7a23 */ /* 0x000fe20000010804 */
[----:B------:R-:W-:Y:S01]  /*12540*/  LDSM.16.MT88.4 R176, [R198+0x7880] ;  /* 0x00788000c6b0783b */ /* 0x000fe20000004200 */
[--C-:B------:R-:W-:Y:S02]  /*12550*/  FFMA.FTZ R12, R12, c[0x0][0x2d0], -R6.reuse ;  /* 0x0000b4000c0c7a23 */ /* 0x100fe40000010806 */
[----:B------:R-:W-:Y:S02]  /*12560*/  FFMA.FTZ R13, R13, c[0x0][0x2d0], -R6 ;  /* 0x0000b4000d0d7a23 */ /* 0x000fe40000010806 */
[--C-:B------:R-:W-:Y:S01]  /*12570*/  FFMA.FTZ R14, R14, c[0x0][0x2d0], -R4.reuse ;  /* 0x0000b4000e0e7a23 */ /* 0x100fe20000010804 */
[----:B------:R-:W-:Y:S01]  /*12580*/  MUFU.EX2 R195, R8 ;  /* 0x0000000800c37308 */ /* 0x000fe20000000800 */
[----:B------:R-:W-:Y:S02]  /*12590*/  FFMA.FTZ R15, R15, c[0x0][0x2d0], -R4 ;  /* 0x0000b4000f0f7a23 */ /* 0x000fe40000010804 */
[--C-:B------:R-:W-:Y:S02]  /*125a0*/  FFMA.FTZ R20, R20, c[0x0][0x2d0], -R6.reuse ;  /* 0x0000b40014147a23 */ /* 0x100fe40000010806 */
[----:B------:R-:W-:Y:S02]  /*125b0*/  FFMA.FTZ R21, R21, c[0x0][0x2d0], -R6 ;  /* 0x0000b40015157a23 */ /* 0x000fe40000010806 */
[--C-:B------:R-:W-:Y:S02]  /*125c0*/  FFMA.FTZ R22, R22, c[0x0][0x2d0], -R4.reuse ;  /* 0x0000b40016167a23 */ /* 0x100fe40000010804 */
[----:B------:R-:W-:Y:S01]  /*125d0*/  FFMA.FTZ R23, R23, c[0x0][0x2d0], -R4 ;  /* 0x0000b40017177a23 */ /* 0x000fe20000010804 */
[----:B------:R-:W-:Y:S01]  /*125e0*/  MUFU.EX2 R194, R9 ;  /* 0x0000000900c27308 */ /* 0x000fe20000000800 */
[--C-:B------:R-:W-:Y:S02]  /*125f0*/  FFMA.FTZ R24, R24, c[0x0][0x2d0], -R6.reuse ;  /* 0x0000b40018187a23 */ /* 0x100fe40000010806 */
[----:B------:R-:W-:Y:S02]  /*12600*/  FFMA.FTZ R25, R25, c[0x0][0x2d0], -R6 ;  /* 0x0000b40019197a23 */ /* 0x000fe40000010806 */
        /* <DEDUP_REMOVED lines=11> */
[----:B------:R-:W-:Y:S07]  /*126c0*/  FFMA.FTZ R19, R19, c[0x0][0x2d0], -R4 ;  /* 0x0000b40013137a23 */ /* 0x000fee0000010804 */
[----:B------:R-:W-:Y:S10]  /*126d0*/  MUFU.EX2 R190, R11 ;  /* 0x0000000b00be7308 */ /* 0x000ff40000000800 */
[----:B------:R-:W-:Y:S10]  /*126e0*/  MUFU.EX2 R193, R12 ;  /* 0x0000000c00c17308 */ /* 0x000ff40000000800 */
[----:B------:R-:W-:Y:S10]  /*126f0*/  MUFU.EX2 R192, R13 ;  /* 0x0000000d00c07308 */ /* 0x000ff40000000800 */
[----:B------:R-:W-:Y:S10]  /*12700*/  MUFU.EX2 R189, R14 ;  /* 0x0000000e00bd7308 */ /* 0x000ff40000000800 */
[----:B------:R-:W-:Y:S10]  /*12710*/  MUFU.EX2 R188, R15 ;  /* 0x0000000f00bc7308 */ /* 0x000ff40000000800 */
[----:B------:R-:W-:Y:S10]  /*12720*/  MUFU.EX2 R185, R20 ;  /* 0x0000001400b97308 */ /* 0x000ff40000000800 */
[----:B------:R-:W-:Y:S10]  /*12730*/  MUFU.EX2 R184, R21 ;  /* 0x0000001500b87308 */ /* 0x000ff40000000800 */
[----:B------:R-:W-:Y:S10]  /*12740*/  MUFU.EX2 R181, R22 ;  /* 0x0000001600b57308 */ /* 0x000ff40000000800 */
[----:B------:R3:W-:Y:S10]  /*12750*/  MUFU.EX2 R180, R23 ;  /* 0x0000001700b47308 */ /* 0x0007f40000000800 */
[----:B------:R-:W-:Y:S10]  /*12760*/  MUFU.EX2 R154, R26 ;  /* 0x0000001a009a7308 */ /* 0x000ff40000000800 */
[----:B------:R-:W-:Y:S01]  /*12770*/  MUFU.EX2 R153, R27 ;  /* 0x0000001b00997308 */ /* 0x000fe20000000800 */
[----:B---3--:R-:W-:Y:S09]  /*12780*/  LDSM.16.MT88.4 R20, [R200+0x4880] ;  /* 0x00488000c814783b */ /* 0x008ff20000004200 */
[----:B------:R-:W-:Y:S10]  /*12790*/  MUFU.EX2 R155, R29 ;  /* 0x0000001d009b7308 */ /* 0x000ff40000000800 */
[----:B------:R-:W-:Y:S10]  /*127a0*/  MUFU.EX2 R7, R30 ;  /* 0x0000001e00077308 */ /* 0x000ff40000000800 */
[----:B------:R-:W-:Y:S10]  /*127b0*/  MUFU.EX2 R6, R31 ;  /* 0x0000001f00067308 */ /* 0x000ff40000000800 */
[----:B------:R-:W-:Y:S10]  /*127c0*/  MUFU.EX2 R187, R16 ;  /* 0x0000001000bb7308 */ /* 0x000ff40000000800 */
[----:B------:R-:W-:Y:S10]  /*127d0*/  MUFU.EX2 R186, R17 ;  /* 0x0000001100ba7308 */ /* 0x000ff40000000800 */
[----:B------:R-:W-:Y:S10]  /*127e0*/  MUFU.EX2 R183, R18 ;  /* 0x0000001200b77308 */ /* 0x000ff40000000800 */
[----:B------:R-:W3:Y:S02]  /*127f0*/  MUFU.EX2 R182, R19 ;  /* 0x0000001300b67308 */ /* 0x000ee40000000800 */
[----:B---3--:R-:W-:Y:S01]  /*12800*/  F2FP.PACK_AB R17, R182, R183 ;  /* 0x000000b7b611723e */ /* 0x008fe200000000ff */
[----:B------:R-:W-:Y:S01]  /*12810*/  FMUL.FTZ R8, R2, R156 ;  /* 0x0000009c02087220 */ /* 0x000fe20000410000 */
[----:B------:R-:W-:Y:S01]  /*12820*/  F2FP.PACK_AB R164, R194, R195 ;  /* 0x000000c3c2a4723e */ /* 0x000fe200000000ff */
[----:B------:R-:W-:Y:S01]  /*12830*/  FMUL.FTZ R9, R2, R157 ;  /* 0x0000009d02097220 */ /* 0x000fe20000410000 */
[----:B------:R-:W-:Y:S01]  /*12840*/  F2FP.PACK_AB R166, R192, R193 ;  /* 0x000000c1c0a6723e */ /* 0x000fe200000000ff */
[----:B------:R-:W-:Y:S01]  /*12850*/  FMUL.FTZ R10, R0, R158 ;  /* 0x0000009e000a7220 */ /* 0x000fe20000410000 */
[----:B------:R-:W-:Y:S01]  /*12860*/  F2FP.PACK_AB R165, R190, R191 ;  /* 0x000000bfbea5723e */ /* 0x000fe200000000ff */
[----:B------:R-:W-:Y:S01]  /*12870*/  FMUL.FTZ R11, R0, R159 ;  /* 0x0000009f000b7220 */ /* 0x000fe20000410000 */
[----:B------:R-:W-:Y:S01]  /*12880*/  F2FP.PACK_AB R167, R188, R189 ;  /* 0x000000bdbca7723e */ /* 0x000fe200000000ff */
[----:B------:R-:W3:Y:S01]  /*12890*/  LDSM.16.MT88.4 R156, [R200+0x4080] ;  /* 0x00408000c89c783b */ /* 0x000ee20000004200 */
[----:B------:R-:W-:Y:S01]  /*128a0*/  FMUL.FTZ R12, R2, R160 ;  /* 0x000000a0020c7220 */ /* 0x000fe20000410000 */
[----:B------:R-:W-:Y:S01]  /*128b0*/  F2FP.PACK_AB R16, R186, R187 ;  /* 0x000000bbba10723e */ /* 0x000fe200000000ff */
[----:B------:R-:W-:Y:S01]  /*128c0*/  FMUL.FTZ R13, R2, R161 ;  /* 0x000000a1020d7220 */ /* 0x000fe20000410000 */
[----:B------:R-:W-:Y:S01]  /*128d0*/  F2FP.PACK_AB R18, R184, R185 ;  /* 0x000000b9b812723e */ /* 0x000fe200000000ff */
[C---:B------:R-:W-:Y:S01]  /*128e0*/  FMUL.FTZ R14, R0.reuse, R162 ;  /* 0x000000a2000e7220 */ /* 0x040fe20000410000 */
[C---:B--2---:R-:W-:Y:S05]  /*128f0*/  HMMA.16816.F32 R8, R164.reuse, R168, R8 ;  /* 0x000000a8a408723c */ /* 0x044fea0000001808 */
[----:B------:R-:W-:Y:S01]  /*12900*/  FMUL.FTZ R15, R0, R163 ;  /* 0x000000a3000f7220 */ /* 0x000fe20000410000 */
[----:B------:R-:W-:Y:S01]  /*12910*/  F2FP.PACK_AB R19, R180, R181 ;  /* 0x000000b5b413723e */ /* 0x000fe200000000ff */
[----:B------:R-:W2:Y:S01]  /*12920*/  LDSM.16.MT88.4 R160, [R199+0x4080] ;  /* 0x00408000c7a0783b */ /* 0x000ea20000004200 */
[C---:B------:R-:W-:Y:S04]  /*12930*/  FMUL.FTZ R136, R2.reuse, R136 ;  /* 0x0000008802887220 */ /* 0x040fe80000410000 */
[C---:B------:R-:W-:Y:S03]  /*12940*/  HMMA.16816.F32 R12, R164.reuse, R170, R12 ;  /* 0x000000aaa40c723c */ /* 0x040fe6000000180c */
[----:B------:R-:W-:Y:S01]  /*12950*/  FMUL.FTZ R137, R2, R137 ;  /* 0x0000008902897220 */ /* 0x000fe20000410000 */
[----:B------:R-:W4:Y:S01]  /*12960*/  LDSM.16.MT88.4 R168, [R197+0x5880] ;  /* 0x00588000c5a8783b */ /* 0x000f220000004200 */
[C---:B------:R-:W-:Y:S02]  /*12970*/  FMUL.FTZ R138, R0.reuse, R138 ;  /* 0x0000008a008a7220 */ /* 0x040fe40000410000 */
[----:B------:R-:W-:Y:S02]  /*12980*/  FMUL.FTZ R139, R0, R139 ;  /* 0x0000008b008b7220 */ /* 0x000fe40000410000 */
[C---:B------:R-:W-:Y:S03]  /*12990*/  FMUL.FTZ R140, R2.reuse, R140 ;  /* 0x0000008c028c7220 */ /* 0x040fe60000410000 */
[----:B------:R-:W-:Y:S02]  /*129a0*/  FMUL.FTZ R141, R2, R141 ;  /* 0x0000008d028d7220 */ /* 0x000fe40000410000 */
[C---:B-1----:R-:W-:Y:S03]  /*129b0*/  HMMA.16816.F32 R136, R164.reuse, R172, R136 ;  /* 0x000000aca488723c */ /* 0x042fe60000001888 */
[C---:B------:R-:W-:Y:S02]  /*129c0*/  FMUL.FTZ R142, R0.reuse, R142 ;  /* 0x0000008e008e7220 */ /* 0x040fe40000410000 */
[----:B------:R-:W-:Y:S02]  /*129d0*/  FMUL.FTZ R143, R0, R143 ;  /* 0x0000008f008f7220 */ /* 0x000fe40000410000 */
[C---:B------:R-:W-:Y:S02]  /*129e0*/  FMUL.FTZ R144, R2.reuse, R144 ;  /* 0x0000009002907220 */ /* 0x040fe40000410000 */
[----:B------:R-:W-:Y:S03]  /*129f0*/  FMUL.FTZ R145, R2, R145 ;  /* 0x0000009102917220 */ /* 0x000fe60000410000 */
[C---:B------:R-:W-:Y:S01]  /*12a00*/  HMMA.16816.F32 R140, R164.reuse, R174, R140 ;  /* 0x000000aea48c723c */ /* 0x040fe2000000188c */
[----:B------:R-:W-:Y:S02]  /*12a10*/  LDSM.16.MT88.4 R172, [R198+0x4880] ;  /* 0x00488000c6ac783b */ /* 0x000fe40000004200 */
        /* <DEDUP_REMOVED lines=150> */
[----:B------:R-:W-:Y:S02]  /*13380*/  FFMA.FTZ R2, R2, R230, R195 ;  /* 0x000000e602027223 */ /* 0x000fe400000100c3 */
[----:B------:R-:W-:Y:S03]  /*13390*/  FFMA.FTZ R0, R0, R229, R191 ;  /* 0x000000e500007223 */ /* 0x000fe600000100bf */
[----:B------:R-:W-:Y:S01]  /*133a0*/  HMMA.16816.F32 R132, R164, R162, R132 ;  /* 0x000000a2a484723c */ /* 0x000fe20000001884 */
[----:B------:R-:W2:Y:S02]  /*133b0*/  LDSM.16.MT88.4 R160, [R197+0x6080] ;  /* 0x00608000c5a0783b */ /* 0x000ea40000004200 */
[----:B------:R-:W-:Y:S02]  /*133c0*/  FADD.FTZ R4, R194, R2 ;  /* 0x00000002c2047221 */ /* 0x000fe40000010000 */
[----:B------:R-:W-:Y:S02]  /*133d0*/  FADD.FTZ R2, R190, R0 ;  /* 0x00000000be027221 */ /* 0x000fe40000010000 */
[----:B------:R-:W-:Y:S01]  /*133e0*/  FADD.FTZ R0, R193, R4 ;  /* 0x00000004c1007221 */ /* 0x000fe20000010000 */
[C---:B---3--:R-:W-:Y:S01]  /*133f0*/  HMMA.16816.F32 R8, R16.reuse, R168, R8 ;  /* 0x000000a81008723c */ /* 0x048fe20000001808 */
[----:B------:R-:W3:Y:S04]  /*13400*/  LDSM.16.MT88.4 R164, [R198+0x6080] ;  /* 0x00608000c6a4783b */ /* 0x000ee80000004200 */
[----:B------:R-:W-:Y:S02]  /*13410*/  FADD.FTZ R2, R189, R2 ;  /* 0x00000002bd027221 */ /* 0x000fe40000010000 */
[----:B------:R-:W-:Y:S01]  /*13420*/  FADD.FTZ R0, R192, R0 ;  /* 0x00000000c0007221 */ /* 0x000fe20000010000 */
[C---:B------:R-:W-:Y:S01]  /*13430*/  HMMA.16816.F32 R12, R16.reuse, R170, R12 ;  /* 0x000000aa100c723c */ /* 0x040fe2000000180c */
[----:B------:R-:W-:Y:S03]  /*13440*/  LDSM.16.MT88.4 R168, [R199+0x6080] ;  /* 0x00608000c7a8783b */ /* 0x000fe60000004200 */
[----:B------:R-:W-:Y:S02]  /*13450*/  FADD.FTZ R2, R188, R2 ;  /* 0x00000002bc027221 */ /* 0x000fe40000010000 */
        /* <DEDUP_REMOVED lines=12> */
[----:B------:R-:W4:Y:S03]  /*13520*/  LDSM.16.MT88.4 R20, [R200+0x6080] ;  /* 0x00608000c814783b */ /* 0x000f260000004200 */
        /* <DEDUP_REMOVED lines=14> */
[C---:B------:R-:W-:Y:S08]  /*13610*/  HMMA.16816.F32 R64, R16.reuse, R168, R64 ;  /* 0x000000a81040723c */ /* 0x040ff00000001840 */
[C---:B------:R-:W-:Y:S01]  /*13620*/  HMMA.16816.F32 R68, R16.reuse, R170, R68 ;  /* 0x000000aa1044723c */ /* 0x040fe20000001844 */
[----:B------:R-:W-:Y:S07]  /*13630*/  LDSM.16.MT88.4 R168, [R197+0x6880] ;  /* 0x00688000c5a8783b */ /* 0x000fee0000004200 */
[C---:B------:R-:W-:Y:S08]  /*13640*/  HMMA.16816.F32 R72, R16.reuse, R172, R72 ;  /* 0x000000ac1048723c */ /* 0x040ff00000001848 */
[C---:B------:R-:W-:Y:S01]  /*13650*/  HMMA.16816.F32 R76, R16.reuse, R174, R76 ;  /* 0x000000ae104c723c */ /* 0x040fe2000000184c */
[----:B------:R-:W-:Y:S07]  /*13660*/  LDSM.16.MT88.4 R172, [R198+0x6880] ;  /* 0x00688000c6ac783b */ /* 0x000fee0000004200 */
[C---:B------:R-:W-:Y:S01]  /*13670*/  HMMA.16816.F32 R80, R16.reuse, R176, R80 ;  /* 0x000000b01050723c */ /* 0x040fe20000001850 */
[----:B------:R-:W-:Y:S07]  /*13680*/  MUFU.EX2 R177, R25 ;  /* 0x0000001900b17308 */ /* 0x000fee0000000800 */
[C---:B------:R-:W-:Y:S03]  /*13690*/  HMMA.16816.F32 R84, R16.reuse, R178, R84 ;  /* 0x000000b21054723c */ /* 0x040fe60000001854 */
[----:B------:R4:W5:Y:S05]  /*136a0*/  MUFU.EX2 R178, R24 ;  /* 0x0000001800b27308 */ /* 0x00096a0000000800 */
[C---:B-1----:R-:W-:Y:S05]  /*136b0*/  HMMA.16816.F32 R88, R16.reuse, R156, R88 ;  /* 0x0000009c1058723c */ /* 0x042fea0000001858 */
[----:B------:R1:W1:Y:S03]  /*136c0*/  MUFU.EX2 R176, R28 ;  /* 0x0000001c00b07308 */ /* 0x0002660000000800 */
[C---:B------:R-:W-:Y:S01]  /*136d0*/  HMMA.16816.F32 R92, R16.reuse, R158, R92 ;  /* 0x0000009e105c723c */ /* 0x040fe2000000185c */
[----:B------:R-:W1:Y:S07]  /*136e0*/  LDSM.16.MT88.4 R156, [R200+0x9080] ;  /* 0x00908000c89c783b */ /* 0x000e6e0000004200 */
[C---:B--2---:R-:W-:Y:S01]  /*136f0*/  HMMA.16816.F32 R96, R16.reuse, R160, R96 ;  /* 0x000000a01060723c */ /* 0x044fe20000001860 */
[----:B----4-:R-:W-:Y:S03]  /*13700*/  LDSM.16.MT88.4 R24, [R198+0x5080] ;  /* 0x00508000c618783b */ /* 0x010fe60000004200 */
[----:B-----5:R-:W-:Y:S04]  /*13710*/  FADD.FTZ R0, R178, R0 ;  /* 0x00000000b2007221 */ /* 0x020fe80000010000 */
[C---:B------:R-:W-:Y:S01]  /*13720*/  HMMA.16816.F32 R100, R16.reuse, R162, R100 ;  /* 0x000000a21064723c */ /* 0x040fe20000001864 */
[----:B------:R-:W2:Y:S03]  /*13730*/  LDSM.16.MT88.4 R160, [R199+0x9080] ;  /* 0x00908000c7a0783b */ /* 0x000ea60000004200 */
[----:B------:R-:W-:Y:S02]  /*13740*/  FADD.FTZ R2, R177, R0 ;  /* 0x00000000b1027221 */ /* 0x000fe40000010000 */
[----:B------:R-:W-:Y:S02]  /*13750*/  FADD.FTZ R0, R153, R4 ;  /* 0x0000000499007221 */ /* 0x000fe40000010000 */
[C---:B---3--:R-:W-:Y:S01]  /*13760*/  HMMA.16816.F32 R104, R16.reuse, R20, R104 ;  /* 0x000000141068723c */ /* 0x048fe20000001868 */
[----:B-1----:R-:W-:Y:S03]  /*13770*/  LDSM.16.MT88.4 R28, [R200+0x5080] ;  /* 0x00508000c81c783b */ /* 0x002fe60000004200 */
[----:B------:R-:W-:Y:S02]  /*13780*/  FADD.FTZ R0, R7, R0 ;  /* 0x0000000007007221 */ /* 0x000fe40000010000 */
[----:B------:R-:W-:Y:S02]  /*13790*/  FADD.FTZ R2, R176, R2 ;  /* 0x00000002b0027221 */ /* 0x000fe40000010000 */
[C---:B------:R-:W-:Y:S01]  /*137a0*/  HMMA.16816.F32 R108, R16.reuse, R22, R108 ;  /* 0x00000016106c723c */ /* 0x040fe2000000186c */
[----:B------:R-:W1:Y:S03]  /*137b0*/  LDSM.16.MT88.4 R20, [R197+0x5080] ;  /* 0x00508000c514783b */ /* 0x000e660000004200 */
[----:B------:R-:W-:Y:S01]  /*137c0*/  FADD.FTZ R229, R6, R0 ;  /* 0x0000000006e57221 */ /* 0x000fe20000010000 */
[----:B------:R-:W-:Y:S01]  /*137d0*/  IADD3 R0, R218, -0x1, RZ ;  /* 0xffffffffda007810 */ /* 0x000fe20007ffe0ff */
[----:B------:R-:W-:Y:S02]  /*137e0*/  FADD.FTZ R230, R155, R2 ;  /* 0x000000029be67221 */ /* 0x000fe40000010000 */
[C---:B------:R-:W-:Y:S04]  /*137f0*/  HMMA.16816.F32 R112, R16.reuse, R164, R112 ;  /* 0x000000a41070723c */ /* 0x040fe80000001870 */
[----:B------:R-:W-:Y:S04]  /*13800*/  MOV R218, R0 ;  /* 0x0000000000da7202 */ /* 0x000fe80000000f00 */
[C---:B------:R-:W-:Y:S01]  /*13810*/  HMMA.16816.F32 R116, R16.reuse, R166, R116 ;  /* 0x000000a61074723c */ /* 0x040fe20000001874 */
[----:B------:R-:W3:Y:S07]  /*13820*/  LDSM.16.MT88.4 R164, [R199+0x5080] ;  /* 0x00508000c7a4783b */ /* 0x000eee0000004200 */
[C---:B------:R-:W-:Y:S08]  /*13830*/  HMMA.16816.F32 R120, R16.reuse, R156, R120 ;  /* 0x0000009c1078723c */ /* 0x040ff00000001878 */
[C---:B------:R-:W-:Y:S08]  /*13840*/  HMMA.16816.F32 R124, R16.reuse, R158, R124 ;  /* 0x0000009e107c723c */ /* 0x040ff0000000187c */
[C---:B--2---:R-:W-:Y:S08]  /*13850*/  HMMA.16816.F32 R128, R16.reuse, R160, R128 ;  /* 0x000000a01080723c */ /* 0x044ff00000001880 */
[----:B------:R-:W-:Y:S07]  /*13860*/  HMMA.16816.F32 R132, R16, R162, R132 ;  /* 0x000000a21084723c */ /* 0x000fee0000001884 */
[----:B------:R-:W-:Y:S02]  /*13870*/  F2FP.PACK_AB R16, R177, R178 ;  /* 0x000000b2b110723e */ /* 0x000fe400000000ff */
[----:B------:R-:W-:Y:S03]  /*13880*/  F2FP.PACK_AB R18, R155, R176 ;  /* 0x000000b09b12723e */ /* 0x000fe600000000ff */
[----:B------:R-:W-:Y:S02]  /*13890*/  F2FP.PACK_AB R17, R153, R154 ;  /* 0x0000009a9911723e */ /* 0x000fe400000000ff */
[----:B------:R-:W-:Y:S02]  /*138a0*/  F2FP.PACK_AB R19, R6, R7 ;  /* 0x000000070613723e */ /* 0x000fe400000000ff */
[----:B------:R-:W-:Y:S05]  /*138b0*/  MOV R7, R3 ;  /* 0x0000000300077202 */ /* 0x000fea0000000f00 */
[C---:B-1----:R-:W-:Y:S01]  /*138c0*/  HMMA.16816.F32 R156, R16.reuse, R20, R8 ;  /* 0x00000014109c723c */ /* 0x042fe20000001808 */
[----:B------:R-:W1:Y:S07]  /*138d0*/  LDSM.16.MT88.4 R8, [R200+0x6880] ;  /* 0x00688000c808783b */ /* 0x000e6e0000004200 */
[C---:B------:R-:W-:Y:S01]  /*138e0*/  HMMA.16816.F32 R160, R16.reuse, R22, R12 ;  /* 0x0000001610a0723c */ /* 0x040fe2000000180c */
[----:B------:R-:W2:Y:S07]  /*138f0*/  LDSM.16.MT88.4 R12, [R199+0x6880] ;  /* 0x00688000c70c783b */ /* 0x000eae0000004200 */
[C---:B------:R-:W-:Y:S01]  /*13900*/  HMMA.16816.F32 R136, R16.reuse, R24, R136 ;  /* 0x000000181088723c */ /* 0x040fe20000001888 */
[----:B------:R-:W4:Y:S07]  /*13910*/  LDSM.16.MT88.4 R20, [R197+0x8080] ;  /* 0x00808000c514783b */ /* 0x000f2e0000004200 */
        /* <DEDUP_REMOVED lines=24> */
[C---:B------:R-:W-:Y:S08]  /*13aa0*/  HMMA.16816.F32 R88, R16.reuse, R28, R88 ;  /* 0x0000001c1058723c */ /* 0x040ff00000001858 */
[C---:B------:R-:W-:Y:S08]  /*13ab0*/  HMMA.16816.F32 R92, R16.reuse, R30, R92 ;  /* 0x0000001e105c723c */ /* 0x040ff0000000185c */
[C---:B---3--:R-:W-:Y:S08]  /*13ac0*/  HMMA.16816.F32 R96, R16.reuse, R164, R96 ;  /* 0x000000a41060723c */ /* 0x048ff00000001860 */
[C---:B------:R-:W-:Y:S08]  /*13ad0*/  HMMA.16816.F32 R100, R16.reuse, R166, R100 ;  /* 0x000000a61064723c */ /* 0x040ff00000001864 */
[C---:B------:R-:W-:Y:S08]  /*13ae0*/  HMMA.16816.F32 R104, R16.reuse, R168, R104 ;  /* 0x000000a81068723c */ /* 0x040ff00000001868 */
[C---:B------:R-:W-:Y:S08]  /*13af0*/  HMMA.16816.F32 R108, R16.reuse, R170, R108 ;  /* 0x000000aa106c723c */ /* 0x040ff0000000186c */
[C---:B-1----:R-:W-:Y:S08]  /*13b00*/  HMMA.16816.F32 R112, R16.reuse, R8, R112 ;  /* 0x000000081070723c */ /* 0x042ff00000001870 */
[C---:B------:R-:W-:Y:S08]  /*13b10*/  HMMA.16816.F32 R116, R16.reuse, R10, R116 ;  /* 0x0000000a1074723c */ /* 0x040ff00000001874 */
[C---:B--2---:R-:W-:Y:S08]  /*13b20*/  HMMA.16816.F32 R120, R16.reuse, R12, R120 ;  /* 0x0000000c1078723c */ /* 0x044ff00000001878 */
[C---:B------:R-:W-:Y:S08]  /*13b30*/  HMMA.16816.F32 R124, R16.reuse, R14, R124 ;  /* 0x0000000e107c723c */ /* 0x040ff0000000187c */
[C---:B----4-:R-:W-:Y:S08]  /*13b40*/  HMMA.16816.F32 R128, R16.reuse, R20, R128 ;  /* 0x000000141080723c */ /* 0x050ff00000001880 */
[----:B------:R-:W-:Y:S01]  /*13b50*/  HMMA.16816.F32 R132, R16, R22, R132 ;  /* 0x000000161084723c */ /* 0x000fe20000001884 */
[----:B------:R-:W-:-:S07]  /*13b60*/  @P0 BRA `(.L_x_1264) ;  /* 0xffffd35000000947 */ /* 0x000fce000383ffff */
.L_x_1251:
[----:B------:R-:W-:-:S13]  /*13b70*/  ISETP.GE.AND P0, PT, R218, R233, PT ;  /* 0x000000e9da00720c */ /* 0x000fda0003f06270 */
[----:B------:R-:W-:Y:S05]  /*13b80*/  @!P0 BRA `(.L_x_1265) ;  /* 0x000039f000008947 */ /* 0x000fea0003800000 */
[C---:B------:R-:W-:Y:S01]  /*13b90*/  IADD3 R226, R219.reuse, 0x80, RZ ;  /* 0x00000080dbe27810 */ /* 0x040fe20007ffe0ff */
[----:B------:R-:W-:Y:S01]  /*13ba0*/  IMAD.MOV.U32 R153, RZ, RZ, R7 ;  /* 0x000000ffff997224 */ /* 0x000fe200078e0007 */
[----:B------:R-:W-:Y:S01]  /*13bb0*/  IADD3 R225, R219, 0x40, RZ ;  /* 0x00000040dbe17810 */ /* 0x000fe20007ffe0ff */
[----:B------:R-:W-:Y:S01]  /*13bc0*/  IMAD.MOV.U32 R6, RZ, RZ, R152 ;  /* 0x000000ffff067224 */ /* 0x000fe200078e0098 */
[----:B------:R-:W-:Y:S02]  /*13bd0*/  ISETP.GE.AND P1, PT, R226, c[0x0][0x1d4], PT ;  /* 0x00007500e2007a0c */ /* 0x000fe40003f26270 */
[----:B------:R-:W-:Y:S02]  /*13be0*/  ISETP.GE.AND P0, PT, R225, c[0x0][0x1d4], PT ;  /* 0x00007500e1007a0c */ /* 0x000fe40003f06270 */
[----:B------:R-:W-:Y:S02]  /*13bf0*/  LOP3.LUT R208, R208, 0xfffffeff, RZ, 0xc0, !PT ;  /* 0xfffffeffd0d07812 */ /* 0x000fe400078ec0ff */
[----:B------:R-:W-:-:S07]  /*13c00*/  IADD3 R217, -R236, 0x30, RZ ;  /* 0x00000030ecd97810 */ /* 0x000fce0007ffe1ff */
[----:B------:R-:W-:-:S04]  /*13c10*/  @P1 LOP3.LUT R208, R208, 0x100, RZ, 0xfc, !PT ;  /* 0x00000100d0d01812 */ /* 0x000fc800078efcff */
[----:B------:R-:W-:-:S04]  /*13c20*/  LOP3.LUT R208, R208, 0xffffff7f, RZ, 0xc0, !PT ;  /* 0xffffff7fd0d07812 */ /* 0x000fc800078ec0ff */
[----:B------:R-:W-:Y:S02]  /*13c30*/  @P0 LOP3.LUT R208, R208, 0x80, RZ, 0xfc, !PT ;  /* 0x00000080d0d00812 */ /* 0x000fe400078efcff */
[----:B------:R-:W-:Y:S02]  /*13c40*/  ISETP.GE.AND P0, PT, R219, c[0x0][0x1d4], PT ;  /* 0x00007500db007a0c */ /* 0x000fe40003f06270 */
[----:B------:R-:W-:-:S11]  /*13c50*/  LOP3.LUT R208, R208, 0xffffffbf, RZ, 0xc0, !PT ;  /* 0xffffffbfd0d07812 */ /* 0x000fd600078ec0ff */
[----:B------:R-:W-:Y:S02]  /*13c60*/  @P0 LOP3.LUT R208, R208, 0x40, RZ, 0xfc, !PT ;  /* 0x00000040d0d00812 */ /* 0x000fe400078efcff */
.L_x_1287:
[----:B------:R-:W1:Y:S01]  /*13c70*/  S2R R7, SR_CTAID.Y ;  /* 0x0000000000077919 */ /* 0x000e620000002600 */
[----:B------:R-:W-:Y:S04]  /*13c80*/  DEPBAR.LE SB0, 0x0 ;  /* 0x000080000000791a */ /* 0x000fe80000000000 */
[----:B------:R-:W-:Y:S01]  /*13c90*/  WARPSYNC 0xffffffff ;  /* 0xffffffff00007948 */ /* 0x000fe20003800000 */
[----:B------:R-:W-:Y:S01]  /*13ca0*/  BAR.SYNC.DEFER_BLOCKING 0x0 ;  /* 0x0000000000007b1d */ /* 0x000fe20000010000 */
[----:B------:R-:W-:Y:S01]  /*13cb0*/  SHF.R.S32.HI R0, RZ, 0x1f, R221 ;  /* 0x0000001fff007819 */ /* 0x000fe200000114dd */
[C---:B------:R-:W-:Y:S01]  /*13cc0*/  IMAD.WIDE.U32 R2, R221.reuse, c[0x0][0x208], RZ ;  /* 0x00008200dd027a25 */ /* 0x040fe200078e00ff */
[----:B------:R-:W-:Y:S03]  /*13cd0*/  SHF.R.S32.HI R4, RZ, 0x1f, R220 ;  /* 0x0000001fff047819 */ /* 0x000fe600000114dc */
[----:B------:R-:W-:Y:S02]  /*13ce0*/  IMAD R0, R0, c[0x0][0x208], RZ ;  /* 0x0000820000007a24 */ /* 0x000fe400078e02ff */
[----:B------:R-:W-:Y:S02]  /*13cf0*/  IMAD R4, R4, c[0x0][0x218], RZ ;  /* 0x0000860004047a24 */ /* 0x000fe400078e02ff */
[----:B------:R-:W-:Y:S02]  /*13d00*/  IMAD R0, R221, c[0x0][0x20c], R0 ;  /* 0x00008300dd007a24 */ /* 0x000fe400078e0200 */
[C---:B------:R-:W-:Y:S03]  /*13d10*/  IMAD R4, R220.reuse, c[0x0][0x21c], R4 ;  /* 0x00008700dc047a24 */ /* 0x040fe600078e0204 */
[----:B------:R-:W-:Y:S01]  /*13d20*/  IADD3 R3, R3, R0, RZ ;  /* 0x0000000003037210 */ /* 0x000fe20007ffe0ff */
[----:B-1----:R-:W-:Y:S04]  /*13d30*/  IMAD.WIDE.U32 R8, R7, c[0x0][0x210], RZ ;  /* 0x0000840007087a25 */ /* 0x002fe800078e00ff */
[----:B------:R-:W-:Y:S01]  /*13d40*/  IMAD.WIDE.U32 R2, R220, c[0x0][0x218], R2 ;  /* 0x00008600dc027a25 */ /* 0x000fe200078e0002 */
[----:B------:R1:W2:Y:S04]  /*13d50*/  LDSM.16.M88.4 R28, [R205] ;  /* 0x00000000cd1c783b */ /* 0x0002a80000000200 */
[----:B------:R-:W-:Y:S01]  /*13d60*/  IADD3 R0, P0, R8, R2, RZ ;  /* 0x0000000208007210 */ /* 0x000fe20007f1e0ff */
[----:B------:R1:W3:Y:S03]  /*13d70*/  LDSM.16.M88.4 R12, [R196+0xa080] ;  /* 0x00a08000c40c783b */ /* 0x0002e60000000200 */
[----:B------:R-:W-:Y:S01]  /*13d80*/  IADD3.X R4, R245, R3, R4, P0, !PT ;  /* 0x00000003f5047210 */ /* 0x000fe200007fe404 */
[----:B------:R1:W4:Y:S01]  /*13d90*/  LDSM.16.M88.4 R20, [R196+0xa880] ;  /* 0x00a88000c414783b */ /* 0x0003220000000200 */
[C---:B------:R-:W-:Y:S03]  /*13da0*/  LEA R7, P0, R0.reuse, c[0x0][0x1f8], 0x1 ;  /* 0x00007e0000077a11 */ /* 0x040fe600078008ff */
[----:B------:R1:W1:Y:S01]  /*13db0*/  LDSM.16.M88.4 R164, [R196+0xb080] ;  /* 0x00b08000c4a4783b */ /* 0x0002620000000200 */
[----:B------:R-:W-:Y:S03]  /*13dc0*/  LEA.HI.X R4, R0, c[0x0][0x1fc], R4, 0x1, P0 ;  /* 0x00007f0000047a11 */ /* 0x000fe600000f0c04 */
[----:B------:R1:W1:Y:S04]  /*13dd0*/  LDSM.16.M88.4 R168, [R204] ;  /* 0x00000000cca8783b */ /* 0x0002680000000200 */
[----:B------:R1:W1:Y:S04]  /*13de0*/  LDSM.16.M88.4 R172, [R203] ;  /* 0x00000000cbac783b */ /* 0x0002680000000200 */
[----:B------:R1:W1:Y:S04]  /*13df0*/  LDSM.16.M88.4 R176, [R203+0x800] ;  /* 0x00080000cbb0783b */ /* 0x0002680000000200 */
[----:B------:R1:W1:Y:S01]  /*13e00*/  LDSM.16.M88.4 R180, [R203+0x1000] ;  /* 0x00100000cbb4783b */ /* 0x0002620000000200 */
[----:B------:R-:W-:-:S05]  /*13e10*/  BRA.DIV ~URZ, `(.L_x_1266) ;  /* 0x00007eb27f007947 */ /* 0x000fca000b800000 */
[----:B------:R4:W3:Y:S02]  /*13e20*/  SHFL.IDX PT, R0, R4, RZ, 0x181f ;  /* 0x00181fff04007589 */ /* 0x0008e400000e0000 */
.L_x_1346:
[----:B------:R-:W-:Y:S01]  /*13e30*/  SHF.R.S32.HI R3, RZ, 0x1f, R219 ;  /* 0x0000001fff037819 */ /* 0x000fe200000114db */
[----:B------:R-:W5:Y:S01]  /*13e40*/  SHFL.IDX PT, R2, R7, RZ, 0x181f ;  /* 0x00181fff07027589 */ /* 0x000f6200000e0000 */
[C---:B------:R-:W-:Y:S01]  /*13e50*/  ISETP.GE.AND P5, PT, R219.reuse, c[0x0][0x1d4], PT ;  /* 0x00007500db007a0c */ /* 0x040fe20003fa6270 */
[C---:B------:R-:W-:Y:S01]  /*13e60*/  IMAD.SHL.U32 R222, R219.reuse, 0x2, RZ ;  /* 0x00000002dbde7824 */ /* 0x040fe200078e00ff */
[----:B------:R-:W-:Y:S01]  /*13e70*/  SHF.L.U64.HI R211, R219, 0x1, R3 ;  /* 0x00000001dbd37819 */ /* 0x000fe20000010203 */
[C---:B------:R-:W-:Y:S01]  /*13e80*/  IMAD.SHL.U32 R210, R248.reuse, 0x2, RZ ;  /* 0x00000002f8d27824 */ /* 0x040fe200078e00ff */
[----:B------:R-:W-:Y:S01]  /*13e90*/  ISETP.GE.AND P4, PT, R225, c[0x0][0x1d4], PT ;  /* 0x00007500e1007a0c */ /* 0x000fe20003f86270 */
[----:B------:R-:W-:Y:S01]  /*13ea0*/  IMAD.SHL.U32 R212, R247, 0x2, RZ ;  /* 0x00000002f7d47824 */ /* 0x000fe200078e00ff */
[----:B------:R-:W-:Y:S01]  /*13eb0*/  SHF.L.U64.HI R213, R248, 0x1, R251 ;  /* 0x00000001f8d57819 */ /* 0x000fe200000102fb */
[----:B------:R-:W-:Y:S01]  /*13ec0*/  IMAD.SHL.U32 R214, R246, 0x2, RZ ;  /* 0x00000002f6d67824 */ /* 0x000fe200078e00ff */
[----:B------:R-:W-:Y:S01]  /*13ed0*/  IADD3 R18, R219, 0xc0, RZ ;  /* 0x000000c0db127810 */ /* 0x000fe20007ffe0ff */
[----:B------:R-:W-:Y:S01]  /*13ee0*/  BSSY B0, `(.L_x_1267) ;  /* 0x000002c000007945 */ /* 0x000fe20003800000 */
[----:B------:R-:W-:Y:S02]  /*13ef0*/  ISETP.GE.AND P3, PT, R226, c[0x0][0x1d4], PT ;  /* 0x00007500e2007a0c */ /* 0x000fe40003f66270 */
[----:B------:R-:W-:Y:S02]  /*13f00*/  SHF.L.U64.HI R215, R247, 0x1, R250 ;  /* 0x00000001f7d77819 */ /* 0x000fe400000102fa */
[----:B------:R-:W-:Y:S02]  /*13f10*/  ISETP.GE.AND P2, PT, R18, c[0x0][0x1d4], PT ;  /* 0x0000750012007a0c */ /* 0x000fe40003f46270 */
[----:B------:R-:W-:Y:S02]  /*13f20*/  SHF.L.U64.HI R216, R246, 0x1, R249 ;  /* 0x00000001f6d87819 */ /* 0x000fe400000102f9 */
[----:B------:R-:W-:Y:S02]  /*13f30*/  LOP3.LUT P1, RZ, R208, 0x800, RZ, 0xc0, !PT ;  /* 0x00000800d0ff7812 */ /* 0x000fe4000782c0ff */
[----:B-----5:R-:W-:Y:S05]  /*13f40*/  IADD3 R16, P0, R2, R222, RZ ;  /* 0x000000de02107210 */ /* 0x020fea0007f1e0ff */
[----:B---3--:R-:W-:Y:S01]  /*13f50*/  IMAD.X R17, R0, 0x1, R211, P0 ;  /* 0x0000000100117824 */ /* 0x008fe200000e06d3 */
[----:B------:R-:W-:Y:S04]  /*13f60*/  IADD3 R10, P0, R2, R210, RZ ;  /* 0x000000d2020a7210 */ /* 0x000fe80007f1e0ff */
        /* <DEDUP_REMOVED lines=13> */
[----:B----4-:R-:W4:Y:S04]  /*14040*/  SHFL.IDX PT, R4, R4, 0x1, 0x181f ;  /* 0x00381f0004047f89 */ /* 0x010f2800000e0000 */
[----:B------:R3:W2:Y:S02]  /*14050*/  SHFL.IDX PT, R0, R7, 0x1, 0x181f ;  /* 0x00381f0007007f89 */ /* 0x0006a400000e0000 */
.L_x_1347:
[----:B--23--:R-:W-:Y:S02]  /*14060*/  IADD3 R16, P0, R0, R222, RZ ;  /* 0x000000de00107210 */ /* 0x00cfe40007f1e0ff */
[----:B------:R-:W-:Y:S02]  /*14070*/  ISETP.GE.AND P4, PT, R219, c[0x0][0x1d4], PT ;  /* 0x00007500db007a0c */ /* 0x000fe40003f86270 */
[----:B------:R-:W-:Y:S01]  /*14080*/  ISETP.GE.AND P3, PT, R225, c[0x0][0x1d4], PT ;  /* 0x00007500e1007a0c */ /* 0x000fe20003f66270 */
[----:B----4-:R-:W-:Y:S01]  /*14090*/  IMAD.X R17, R4, 0x1, R211, P0 ;  /* 0x0000000104117824 */ /* 0x010fe200000e06d3 */
[----:B------:R-:W-:Y:S02]  /*140a0*/  IADD3 R10, P0, R0, R210, RZ ;  /* 0x000000d2000a7210 */ /* 0x000fe40007f1e0ff */
[----:B------:R-:W-:Y:S02]  /*140b0*/  ISETP.GE.AND P2, PT, R226, c[0x0][0x1d4], PT ;  /* 0x00007500e2007a0c */ /* 0x000fe40003f46270 */
[----:B------:R-:W-:Y:S01]  /*140c0*/  IADD3 R7, R219, 0xc0, RZ ;  /* 0x000000c0db077810 */ /* 0x000fe20007ffe0ff */
[----:B------:R-:W-:Y:S01]  /*140d0*/  IMAD.X R11, R4, 0x1, R213, P0 ;  /* 0x00000001040b7824 */ /* 0x000fe200000e06d5 */
[----:B------:R-:W-:Y:S02]  /*140e0*/  IADD3 R8, P0, R0, R212, RZ ;  /* 0x000000d400087210 */ /* 0x000fe40007f1e0ff */
[----:B------:R-:W-:Y:S01]  /*140f0*/  ISETP.GE.AND P1, PT, R7, c[0x0][0x1d4], PT ;  /* 0x0000750007007a0c */ /* 0x000fe20003f26270 */
[----:B------:R-:W-:Y:S01]  /*14100*/  @!PT LDS RZ, [RZ] ;  /* 0x00000000fffff984 */ /* 0x000fe20000000800 */
[----:B------:R-:W-:Y:S01]  /*14110*/  @!PT LDS RZ, [RZ] ;  /* 0x00000000fffff984 */ /* 0x000fe20000000800 */
[----:B------:R-:W-:Y:S01]  /*14120*/  @!PT LDS RZ, [RZ] ;  /* 0x00000000fffff984 */ /* 0x000fe20000000800 */
[----:B------:R2:W-:Y:S02]  /*14130*/  LDGSTS.E.BYPASS.LTC128B.128 [R209+0x5080], [R16.64], !P4 ;  /* 0x0508000010d17fae */ /* 0x0005e4000e101d4e */
[----:B------:R-:W-:Y:S01]  /*14140*/  IMAD.X R9, R4, 0x1, R215, P0 ;  /* 0x0000000104097824 */ /* 0x000fe200000e06d7 */
[----:B------:R-:W-:Y:S01]  /*14150*/  IADD3 R2, P0, R0, R214, RZ ;  /* 0x000000d600027210 */ /* 0x000fe20007f1e0ff */
[----:B------:R2:W-:Y:S04]  /*14160*/  LDGSTS.E.BYPASS.LTC128B.128 [R209+0x6880], [R10.64], !P3 ;  /* 0x068800000ad17fae */ /* 0x0005e8000d901d4e */
[----:B------:R2:W-:Y:S01]  /*14170*/  LDGSTS.E.BYPASS.LTC128B.128 [R209+0x8080], [R8.64], !P2 ;  /* 0x0808000008d17fae */ /* 0x0005e2000d101d4e */
[----:B------:R-:W-:Y:S05]  /*14180*/  IMAD.X R3, R4, 0x1, R216, P0 ;  /* 0x0000000104037824 */ /* 0x000fea00000e06d8 */
[----:B------:R2:W-:Y:S02]  /*14190*/  LDGSTS.E.BYPASS.LTC128B.128 [R209+0x9880], [R2.64], !P1 ;  /* 0x0988000002d17fae */ /* 0x0005e4000c901d4e */
.L_x_1268:
[----:B------:R-:W-:Y:S05]  /*141a0*/  BSYNC B0 ;  /* 0x0000000000007941 */ /* 0x000fea0003800000 */
.L_x_1267:
        /* <DEDUP_REMOVED lines=163> */
[----:B------:R-:W-:Y:S01]  /*14be0*/  MOV R220, RZ ;  /* 0x000000ff00dc7202 */ /* 0x000fe20000000f00 */
[----:B------:R-:W1:Y:S01]  /*14bf0*/  S2R R152, SR_CTAID.Y ;  /* 0x0000000000987919 */ /* 0x000e620000002600 */
[----:B------:R-:W-:Y:S02]  /*14c00*/  ISETP.NE.AND P0, PT, R0, c[0x0][0x2b8], PT ;  /* 0x0000ae0000007a0c */ /* 0x000fe40003f05270 */
[----:B------:R-:W-:Y:S05]  /*14c10*/  IADD3 R2, R2, -0x30, R234 ;  /* 0xffffffd002027810 */ /* 0x000fea0007ffe0ea */
[----:B------:R-:W-:Y:S06]  /*14c20*/  IMAD.MOV.U32 R0, RZ, RZ, R2 ;  /* 0x000000ffff007224 */ /* 0x000fec00078e0002 */
[----:B------:R-:W-:Y:S05]  /*14c30*/  @P0 IMAD.HI.U32 R3, R2, c[0x0][0x2bc], RZ ;  /* 0x0000af0002030a27 */ /* 0x000fea00078e00ff */
[----:B------:R-:W-:Y:S04]  /*14c40*/  @P0 SHF.R.U32.HI R0, RZ, c[0x0][0x2c0], R3 ;  /* 0x0000b000ff000a19 */ /* 0x000fe80000011603 */
[----:B------:R-:W-:Y:S01]  /*14c50*/  @!P1 IADD3 R3, P0, R0, R240, RZ ;  /* 0x000000f000039210 */ /* 0x000fe20007f1e0ff */
[----:B-1----:R-:W-:Y:S03]  /*14c60*/  IMAD.WIDE.U32 R190, R152, c[0x0][0x1e8], RZ ;  /* 0x00007a0098be7a25 */ /* 0x002fe600078e00ff */
        /* <DEDUP_REMOVED lines=9> */
[----:B------:R-:W-:Y:S05]  /*14d00*/  IMAD R0, R221, c[0x0][0x1e4], R0 ;  /* 0x00007900dd007a24 */ /* 0x000fea00078e0200 */
[----:B------:R-:W-:Y:S02]  /*14d10*/  IADD3 R3, R3, R0, RZ ;  /* 0x0000000003037210 */ /* 0x000fe40007ffe0ff */
        /* <DEDUP_REMOVED lines=8> */
[----:B------:R-:W-:-:S06]  /*14da0*/  BRA.DIV ~URZ, `(.L_x_1272) ;  /* 0x000070927f007947 */ /* 0x000fcc000b800000 */
[----:B------:R1:W2:Y:S02]  /*14db0*/  SHFL.IDX PT, R4, R7, RZ, 0x181f ;  /* 0x00181fff07047589 */ /* 0x0002a400000e0000 */
.L_x_1348:
[----:B------:R-:W-:-:S05]  /*14dc0*/  BRA.DIV ~URZ, `(.L_x_1273) ;  /* 0x000070f27f007947 */ /* 0x000fca000b800000 */
[----:B------:R3:W4:Y:S02]  /*14dd0*/  SHFL.IDX PT, R0, R152, RZ, 0x181f ;  /* 0x00181fff98007589 */ /* 0x00072400000e0000 */
.L_x_1349:
[----:B------:R-:W-:Y:S02]  /*14de0*/  ISETP.GE.AND P0, PT, R217, 0x1, PT ;  /* 0x00000001d900780c */ /* 0x000fe40003f06270 */
[----:B------:R-:W-:Y:S02]  /*14df0*/  ISETP.GE.AND P5, PT, R219, c[0x0][0x1d4], PT ;  /* 0x00007500db007a0c */ /* 0x000fe40003fa6270 */
[----:B------:R-:W-:Y:S02]  /*14e00*/  ISETP.GE.AND P4, PT, R225, c[0x0][0x1d4], PT ;  /* 0x00007500e1007a0c */ /* 0x000fe40003f86270 */
[----:B------:R-:W-:Y:S02]  /*14e10*/  ISETP.GE.AND P3, PT, R226, c[0x0][0x1d4], PT ;  /* 0x00007500e2007a0c */ /* 0x000fe40003f66270 */
[----:B------:R-:W-:Y:S04]  /*14e20*/  IADD3 R168, R219, 0xc0, RZ ;  /* 0x000000c0dba87810 */ /* 0x000fe80007ffe0ff */
[----:B------:R-:W-:Y:S02]  /*14e30*/  ISETP.GE.AND P2, PT, R168, c[0x0][0x1d4], PT ;  /* 0x00007500a8007a0c */ /* 0x000fe40003f46270 */
[----:B----4-:R-:W-:Y:S05]  /*14e40*/  @P0 IADD3 R166, P1, R0, R222, RZ ;  /* 0x000000de00a60210 */ /* 0x010fea0007f3e0ff */
[----:B--2---:R-:W-:Y:S01]  /*14e50*/  @P0 IMAD.X R167, R4, 0x1, R211, P1 ;  /* 0x0000000104a70824 */ /* 0x004fe200008e06d3 */
[----:B------:R-:W-:Y:S04]  /*14e60*/  @P0 IADD3 R164, P1, R0, R210, RZ ;  /* 0x000000d200a40210 */ /* 0x000fe80007f3e0ff */
        /* <DEDUP_REMOVED lines=12> */
[----:B------:R-:W-:-:S05]  /*14f30*/  BRA.DIV ~URZ, `(.L_x_1274) ;  /* 0x000070027f007947 */ /* 0x000fca000b800000 */
[----:B------:R4:W1:Y:S04]  /*14f40*/  SHFL.IDX PT, R4, R7, 0x1, 0x181f ;  /* 0x00381f0007047f89 */ /* 0x00086800000e0000 */
[----:B------:R4:W2:Y:S02]  /*14f50*/  SHFL.IDX PT, R0, R152, 0x1, 0x181f ;  /* 0x00381f0098007f89 */ /* 0x0008a400000e0000 */
.L_x_1350:
[----:B------:R-:W-:Y:S02]  /*14f60*/  ISETP.GE.AND P0, PT, R217, 0x21, PT ;  /* 0x00000021d900780c */ /* 0x000fe40003f06270 */
[----:B------:R-:W-:Y:S02]  /*14f70*/  ISETP.GE.AND P5, PT, R219, c[0x0][0x1d4], PT ;  /* 0x00007500db007a0c */ /* 0x000fe40003fa6270 */
[----:B------:R-:W-:Y:S02]  /*14f80*/  ISETP.GE.AND P4, PT, R225, c[0x0][0x1d4], PT ;  /* 0x00007500e1007a0c */ /* 0x000fe40003f86270 */
[----:B------:R-:W-:Y:S02]  /*14f90*/  ISETP.GE.AND P3, PT, R226, c[0x0][0x1d4], PT ;  /* 0x00007500e2007a0c */ /* 0x000fe40003f66270 */
[----:B-1--4-:R-:W-:Y:S04]  /*14fa0*/  IADD3 R7, R219, 0xc0, RZ ;  /* 0x000000c0db077810 */ /* 0x012fe80007ffe0ff */
[----:B------:R-:W-:Y:S02]  /*14fb0*/  ISETP.GE.AND P2, PT, R7, c[0x0][0x1d4], PT ;  /* 0x0000750007007a0c */ /* 0x000fe40003f46270 */
[----:B--2---:R-:W-:Y:S05]  /*14fc0*/  @P0 IADD3 R166, P1, R0, R222, RZ ;  /* 0x000000de00a60210 */ /* 0x004fea0007f3e0ff */
[----:B------:R-:W-:Y:S01]  /*14fd0*/  @P0 IMAD.X R167, R4, 0x1, R211, P1 ;  /* 0x0000000104a70824 */ /* 0x000fe200008e06d3 */
        /* <DEDUP_REMOVED lines=13> */
.L_x_1271:
[----:B------:R-:W-:Y:S05]  /*150b0*/  BSYNC B0 ;  /* 0x0000000000007941 */ /* 0x000fea0003800000 */
.L_x_1270:
[----:B------:R-:W-:Y:S01]  /*150c0*/  ISETP.NE.AND P0, PT, R227, c[0x0][0x2c4], PT ;  /* 0x0000b100e3007a0c */ /* 0x000fe20003f05270 */
[----:B------:R-:W2:Y:S01]  /*150d0*/  LDL R0, [R1+0x4] ;  /* 0x0000040001007983 */ /* 0x000ea20000100800 */
[----:B-1----:R-:W-:Y:S01]  /*150e0*/  LOP3.LUT R3, RZ, c[0x0][0x324], RZ, 0x33, !PT ;  /* 0x0000c900ff037a12 */ /* 0x002fe200078e33ff */
[----:B------:R-:W-:Y:S02]  /*150f0*/  IMAD R4, R218, -0x30, RZ ;  /* 0xffffffd0da047824 */ /* 0x000fe400078e02ff */
[----:B------:R-:W0:Y:S02]  /*15100*/  LDGDEPBAR ;  /* 0x00000000000079af */ /* 0x000e240000000000 */
[----:B------:R-:W-:Y:S02]  /*15110*/  IMAD.IADD R155, R4, 0x1, -R232 ;  /* 0x00000001049b7824 */ /* 0x000fe400078e0ae8 */
[----:B--2---:R-:W-:Y:S05]  /*15120*/  IMAD R0, R0, 0x80, R239 ;  /* 0x0000008000007824 */ /* 0x004fea00078e02ef */
[----:B------:R-:W-:Y:S02]  /*15130*/  IADD3 R7, R237, R0, R238 ;  /* 0x00000000ed077210 */ /* 0x000fe40007ffe0ee */
[----:B------:R-:W-:Y:S03]  /*15140*/  IADD3 R0, -R232, 0x1, R4 ;  /* 0x00000001e8007810 */ /* 0x000fe60007ffe104 */
[----:B------:R-:W-:Y:S01]  /*15150*/  @P0 IMAD.HI.U32 R2, R7, c[0x0][0x2c8], RZ ;  /* 0x0000b20007020a27 */ /* 0x000fe200078e00ff */
[----:B------:R-:W-:Y:S04]  /*15160*/  IADD3 R0, -R231, R0, R5 ;  /* 0x00000000e7007210 */ /* 0x000fe80007ffe105 */
[----:B------:R-:W-:Y:S01]  /*15170*/  @P0 SHF.R.U32.HI R7, RZ, c[0x0][0x2cc], R2 ;  /* 0x0000b300ff070a19 */ /* 0x000fe20000011602 */
[----:B---3--:R-:W-:Y:S01]  /*15180*/  IMAD.IADD R152, R3, 0x1, R0 ;  /* 0x0000000103987824 */ /* 0x008fe200078e0200 */
[----:B------:R-:W-:Y:S01]  /*15190*/  IADD3 R154, R0, c[0x0][0x328], RZ ;  /* 0x0000ca00009a7a10 */ /* 0x000fe20007ffe0ff */
[----:B------:R-:W-:-:S05]  /*151a0*/  BRA.DIV ~URZ, `(.L_x_1275) ;  /* 0x00006e827f007947 */ /* 0x000fca000b800000 */
[----:B------:R1:W2:Y:S02]  /*151b0*/  SHFL.IDX PT, R3, R7, RZ, 0x1c1f ;  /* 0x001c1fff07037589 */ /* 0x0002a400000e0000 */
.L_x_1351:
[----:B------:R-:W-:Y:S01]  /*151c0*/  ISETP.LE.AND P0, PT, R227, c[0x0][0x32c], PT ;  /* 0x0000cb00e3007a0c */ /* 0x000fe20003f03270 */
[----:B--2---:R-:W-:Y:S01]  /*151d0*/  IMAD.IADD R2, R154, 0x1, R3 ;  /* 0x000000019a027824 */ /* 0x004fe200078e0203 */
[----:B------:R-:W-:Y:S11]  /*151e0*/  IADD3 R0, R152, R3, RZ ;  /* 0x0000000398007210 */ /* 0x000ff60007ffe0ff */
        /* <DEDUP_REMOVED lines=14> */
.L_x_1278:
[----:B------:R-:W-:Y:S04]  /*152d0*/  MOV R164, 0x1 ;  /* 0x0000000100a47802 */ /* 0x000fe80000000f00 */
[----:B------:R-:W-:Y:S11]  /*152e0*/  ISETP.NE.AND P0, PT, R164, c[0x0][0x32c], PT ;  /* 0x0000cb00a4007a0c */ /* 0x000ff60003f05270 */
[----:B------:R-:W-:Y:S02]  /*152f0*/  @!UPT UIADD3 URZ, URZ, URZ, URZ ;  /* 0x0000003f3f3ff290 */ /* 0x000fe4000fffe03f */
[----:B------:R-:W-:Y:S05]  /*15300*/  @P0 IMAD.HI.U32 R164, R3, c[0x0][0x330], RZ ;  /* 0x0000cc0003a40a27 */ /* 0x000fea00078e00ff */
[----:B------:R-:W-:Y:S02]  /*15310*/  @P0 SHF.R.U32.HI R3, RZ, c[0x0][0x334], R164 ;  /* 0x0000cd00ff030a19 */ /* 0x000fe400000116a4 */
.L_x_1279:
[----:B------:R-:W-:Y:S05]  /*15320*/  BSYNC B0 ;  /* 0x0000000000007941 */ /* 0x000fea0003800000 */
.L_x_1277:
[----:B------:R-:W-:Y:S05]  /*15330*/  IMAD R3, R3, c[0x0][0x32c], R155 ;  /* 0x0000cb0003037a24 */ /* 0x000fea00078e029b */
[----:B------:R-:W-:Y:S02]  /*15340*/  IADD3 R164, R3, c[0x0][0x32c], RZ ;  /* 0x0000cb0003a47a10 */ /* 0x000fe40007ffe0ff */
[----:B------:R-:W-:Y:S02]  /*15350*/  IMNMX R0, R0, R3, !PT ;  /* 0x0000000300007217 */ /* 0x000fe40007800200 */
[----:B------:R-:W-:Y:S02]  /*15360*/  IMNMX R2, R2, R164, PT ;  /* 0x000000a402027217 */ /* 0x000fe40003800200 */
.L_x_1276:
        /* <DEDUP_REMOVED lines=63> */
.L_x_1352:
[----:B------:R-:W-:Y:S01]  /*15760*/  ISETP.LE.AND P0, PT, R227, c[0x0][0x32c], PT ;  /* 0x0000cb00e3007a0c */ /* 0x000fe20003f03270 */
[----:B---3--:R-:W-:Y:S01]  /*15770*/  IMAD.IADD R2, R154, 0x1, R3 ;  /* 0x000000019a027824 */ /* 0x008fe200078e0203 */
        /* <DEDUP_REMOVED lines=15> */
.L_x_1283:
[----:B------:R-:W-:Y:S04]  /*15870*/  MOV R4, 0x1 ;  /* 0x0000000100047802 */ /* 0x000fe80000000f00 */
[----:B------:R-:W-:Y:S11]  /*15880*/  ISETP.NE.AND P0, PT, R4, c[0x0][0x32c], PT ;  /* 0x0000cb0004007a0c */ /* 0x000ff60003f05270 */
[----:B------:R-:W-:Y:S02]  /*15890*/  @!UPT UIADD3 URZ, URZ, URZ, URZ ;  /* 0x0000003f3f3ff290 */ /* 0x000fe4000fffe03f */
[----:B------:R-:W-:Y:S05]  /*158a0*/  @P0 IMAD.HI.U32 R4, R3, c[0x0][0x330], RZ ;  /* 0x0000cc0003040a27 */ /* 0x000fea00078e00ff */
[----:B------:R-:W-:Y:S02]  /*158b0*/  @P0 SHF.R.U32.HI R3, RZ, c[0x0][0x334], R4 ;  /* 0x0000cd00ff030a19 */ /* 0x000fe40000011604 */
.L_x_1284:
[----:B------:R-:W-:Y:S05]  /*158c0*/  BSYNC B0 ;  /* 0x0000000000007941 */ /* 0x000fea0003800000 */
.L_x_1282:
[----:B------:R-:W-:Y:S05]  /*158d0*/  IMAD R3, R3, c[0x0][0x32c], R155 ;  /* 0x0000cb0003037a24 */ /* 0x000fea00078e029b */
[----:B------:R-:W-:Y:S02]  /*158e0*/  IADD3 R4, R3, c[0x0][0x32c], RZ ;  /* 0x0000cb0003047a10 */ /* 0x000fe40007ffe0ff */
[----:B------:R-:W-:Y:S02]  /*158f0*/  IMNMX R0, R0, R3, !PT ;  /* 0x0000000300007217 */ /* 0x000fe40007800200 */
[----:B------:R-:W-:Y:S02]  /*15900*/  IMNMX R2, R2, R4, PT ;  /* 0x0000000402027217 */ /* 0x000fe40003800200 */
.L_x_1281:
[----:B------:R-:W-:Y:S02]  /*15910*/  ISETP.GT.AND P0, PT, R0, RZ, !P1 ;  /* 0x000000ff0000720c */ /* 0x000fe40004f04270 */
[----:B------:R-:W-:Y:S02]  /*15920*/  LOP3.LUT P1, RZ, R208, 0x1, RZ, 0xc0, !PT ;  /* 0x00000001d0ff7812 */ /* 0x000fe4000782c0ff */
[----:B------:R-:W-:Y:S02]  /*15930*/  ISETP.LT.OR P0, PT, R2, 0x1, P0 ;  /* 0x000000010200780c */ /* 0x000fe40000701670 */
[----:B------:R-:W-:Y:S02]  /*15940*/  FMNMX.FTZ R4, R8, R6, !PT ;  /* 0x0000000608047209 */ /* 0x000fe40007810000 */
[----:B------:R-:W-:Y:S02]  /*15950*/  FSEL R10, R10, -INF , !P0 ;  /* 0xff8000000a0a7808 */ /* 0x000fe40004000000 */
[----:B------:R-:W-:Y:S02]  /*15960*/  LOP3.LUT P0, RZ, R208, 0x10, RZ, 0xc0, !PT ;  /* 0x00000010d0ff7812 */ /* 0x000fe4000780c0ff */
[----:B-12---:R-:W-:Y:S02]  /*15970*/  FMNMX.FTZ R7, R10, R153, !PT ;  /* 0x000000990a077209 */ /* 0x006fe40007810000 */
        /* <DEDUP_REMOVED lines=60> */
[----:B------:R1:W2:Y:S02]  /*15d40*/  SHFL.BFLY PT, R0, R4, 0x2, 0x1f ;  /* 0x0c401f0004007f89 */ /* 0x0002a400000e0000 */
.L_x_1353:
[----:B--2---:R-:W-:Y:S01]  /*15d50*/  FMNMX.FTZ R152, R4, R0, !PT ;  /* 0x0000000004987209 */ /* 0x004fe20007810000 */
[----:B------:R-:W-:-:S05]  /*15d60*/  BRA.DIV ~URZ, `(.L_x_1286) ;  /* 0x000064027f007947 */ /* 0x000fca000b800000 */
[----:B-1----:R-:W-:Y:S04]  /*15d70*/  SHFL.BFLY PT, R4, R7, 0x2, 0x1f ;  /* 0x0c401f0007047f89 */ /* 0x002fe800000e0000 */
[----:B------:R-:W1:Y:S02]  /*15d80*/  SHFL.BFLY PT, R2, R152, 0x1, 0x1f ;  /* 0x0c201f0098027f89 */ /* 0x000e6400000e0000 */
[----:B-1----:R-:W-:Y:S02]  /*15d90*/  FMNMX.FTZ R152, R152, R2, !PT ;  /* 0x0000000298987209 */ /* 0x002fe40007810000 */
[----:B------:R-:W-:Y:S05]  /*15da0*/  FMNMX.FTZ R4, R7, R4, !PT ;  /* 0x0000000407047209 */ /* 0x000fea0007810000 */
[----:B------:R1:W2:Y:S02]  /*15db0*/  SHFL.BFLY PT, R0, R4, 0x1, 0x1f ;  /* 0x0c201f0004007f89 */ /* 0x0002a400000e0000 */
.L_x_1354:
[----:B-12---:R-:W-:Y:S01]  /*15dc0*/  FMNMX.FTZ R4, R0, R4, !PT ;  /* 0x0000000400047209 */ /* 0x006fe20007810000 */
[C---:B------:R-:W-:Y:S01]  /*15dd0*/  FMUL.FTZ R7, R152.reuse, c[0x0][0x2d0] ;  /* 0x0000b40098077a20 */ /* 0x040fe20000410000 */
[----:B------:R-:W-:Y:S01]  /*15de0*/  FSETP.NEU.FTZ.AND P0, PT, R152, -INF , PT ;  /* 0xff8000009800780b */ /* 0x000fe20003f1d000 */
[----:B------:R-:W-:Y:S01]  /*15df0*/  WARPSYNC 0xffffffff ;  /* 0xffffffff00007948 */ /* 0x000fe20003800000 */
[----:B------:R-:W1:Y:S01]  /*15e00*/  LDSM.16.MT88.4 R20, [R197+0x4080] ;  /* 0x00408000c514783b */ /* 0x000e620000004200 */
[----:B------:R-:W-:Y:S01]  /*15e10*/  FMUL.FTZ R0, R4, c[0x0][0x2d0] ;  /* 0x0000b40004007a20 */ /* 0x000fe20000410000 */
[----:B------:R-:W-:Y:S02]  /*15e20*/  FSEL R2, R152, RZ, P0 ;  /* 0x000000ff98027208 */ /* 0x000fe40000000000 */
[----:B------:R-:W-:Y:S02]  /*15e30*/  FSEL R7, R7, RZ, P0 ;  /* 0x000000ff07077208 */ /* 0x000fe40000000000 */
[----:B------:R-:W-:Y:S02]  /*15e40*/  FSETP.NEU.FTZ.AND P0, PT, R4, -INF , PT ;  /* 0xff8000000400780b */ /* 0x000fe40003f1d000 */
[----:B------:R-:W2:Y:S01]  /*15e50*/  LDSM.16.MT88.4 R24, [R198+0x4080] ;  /* 0x00408000c618783b */ /* 0x000ea20000004200 */
[--C-:B------:R-:W-:Y:S01]  /*15e60*/  FFMA.FTZ R8, R8, c[0x0][0x2d0], -R7.reuse ;  /* 0x0000b40008087a23 */ /* 0x100fe20000010807 */
[----:B------:R-:W-:Y:S01]  /*15e70*/  FSEL R154, R0, RZ, P0 ;  /* 0x000000ff009a7208 */ /* 0x000fe20000000000 */
[----:B------:R-:W-:Y:S01]  /*15e80*/  FADD.FTZ R0, -R2, R6 ;  /* 0x0000000602007221 */ /* 0x000fe20000010100 */
[----:B------:R-:W-:Y:S01]  /*15e90*/  FSEL R3, R4, RZ, P0 ;  /* 0x000000ff04037208 */ /* 0x000fe20000000000 */
[--C-:B------:R-:W-:Y:S01]  /*15ea0*/  FFMA.FTZ R9, R9, c[0x0][0x2d0], -R7.reuse ;  /* 0x0000b40009097a23 */ /* 0x100fe20000010807 */
[----:B------:R-:W-:Y:S01]  /*15eb0*/  MUFU.EX2 R224, R8 ;  /* 0x0000000800e07308 */ /* 0x000fe20000000800 */
[----:B------:R-:W-:Y:S01]  /*15ec0*/  FMUL.FTZ R0, R0, c[0x0][0x2d0] ;  /* 0x0000b40000007a20 */ /* 0x000fe20000410000 */
[----:B------:R-:W3:Y:S01]  /*15ed0*/  LDSM.16.MT88.4 R28, [R200+0x4080] ;  /* 0x00408000c81c783b */ /* 0x000ee20000004200 */
[--C-:B------:R-:W-:Y:S01]  /*15ee0*/  FFMA.FTZ R12, R12, c[0x0][0x2d0], -R7.reuse ;  /* 0x0000b4000c0c7a23 */ /* 0x100fe20000010807 */
[----:B------:R-:W-:Y:S01]  /*15ef0*/  ISETP.GT.AND P0, PT, R218, R233, PT ;  /* 0x000000e9da00720c */ /* 0x000fe20003f04270 */
[----:B------:R-:W-:Y:S02]  /*15f00*/  FFMA.FTZ R13, R13, c[0x0][0x2d0], -R7 ;  /* 0x0000b4000d0d7a23 */ /* 0x000fe40000010807 */
[--C-:B------:R-:W-:Y:S02]  /*15f10*/  FFMA.FTZ R10, R10, c[0x0][0x2d0], -R154.reuse ;  /* 0x0000b4000a0a7a23 */ /* 0x100fe4000001089a */
[--C-:B------:R-:W-:Y:S01]  /*15f20*/  FFMA.FTZ R11, R11, c[0x0][0x2d0], -R154.reuse ;  /* 0x0000b4000b0b7a23 */ /* 0x100fe2000001089a */
[----:B------:R4:W-:Y:S01]  /*15f30*/  MUFU.EX2 R2, R0 ;  /* 0x0000000000027308 */ /* 0x0009e20000000800 */
[--C-:B------:R-:W-:Y:S01]  /*15f40*/  FFMA.FTZ R14, R14, c[0x0][0x2d0], -R154.reuse ;  /* 0x0000b4000e0e7a23 */ /* 0x100fe2000001089a */
[----:B------:R-:W-:Y:S01]  /*15f50*/  LDSM.16.MT88.4 R172, [R199+0x6080] ;  /* 0x00608000c7ac783b */ /* 0x000fe20000004200 */
[--C-:B------:R-:W-:Y:S07]  /*15f60*/  FFMA.FTZ R15, R15, c[0x0][0x2d0], -R154.reuse ;  /* 0x0000b4000f0f7a23 */ /* 0x100fee000001089a */
[----:B------:R-:W5:Y:S01]  /*15f70*/  MUFU.EX2 R223, R9 ;  /* 0x0000000900df7308 */ /* 0x000f620000000800 */
[----:B------:R-:W-:Y:S09]  /*15f80*/  LDSM.16.MT88.4 R176, [R198+0x7880] ;  /* 0x00788000c6b0783b */ /* 0x000ff20000004200 */
[----:B------:R-:W-:Y:S01]  /*15f90*/  MUFU.EX2 R222, R12 ;  /* 0x0000000c00de7308 */ /* 0x000fe20000000800 */
[----:B----4-:R-:W-:Y:S02]  /*15fa0*/  FADD.FTZ R0, -R3, R153 ;  /* 0x0000009903007221 */ /* 0x010fe40000010100 */
[--C-:B------:R-:W-:Y:S02]  /*15fb0*/  FFMA.FTZ R3, R164, c[0x0][0x2d0], -R7.reuse ;  /* 0x0000b400a4037a23 */ /* 0x100fe40000010807 */
[----:B------:R-:W-:Y:S05]  /*15fc0*/  FMUL.FTZ R0, R0, c[0x0][0x2d0] ;  /* 0x0000b40000007a20 */ /* 0x000fea0000410000 */
[----:B------:R-:W4:Y:S10]  /*15fd0*/  MUFU.EX2 R216, R13 ;  /* 0x0000000d00d87308 */ /* 0x000f340000000800 */
[----:B------:R-:W-:Y:S10]  /*15fe0*/  MUFU.EX2 R215, R10 ;  /* 0x0000000a00d77308 */ /* 0x000ff40000000800 */
[----:B------:R-:W1:Y:S10]  /*15ff0*/  MUFU.EX2 R214, R11 ;  /* 0x0000000b00d67308 */ /* 0x000e740000000800 */
[----:B------:R-:W-:Y:S10]  /*16000*/  MUFU.EX2 R213, R14 ;  /* 0x0000000e00d57308 */ /* 0x000ff40000000800 */
[----:B------:R-:W-:Y:S10]  /*16010*/  MUFU.EX2 R212, R15 ;  /* 0x0000000f00d47308 */ /* 0x000ff40000000800 */
[----:B------:R-:W1:Y:S10]  /*16020*/  MUFU.EX2 R0, R0 ;  /* 0x0000000000007308 */ /* 0x000e740000000800 */
[----:B------:R1:W-:Y:S02]  /*16030*/  MUFU.EX2 R211, R3 ;  /* 0x0000000300d37308 */ /* 0x0003e40000000800 */
[--C-:B-1----:R-:W-:Y:S01]  /*16040*/  FFMA.FTZ R3, R165, c[0x0][0x2d0], -R7.reuse ;  /* 0x0000b400a5037a23 */ /* 0x102fe20000010807 */
[----:B-----5:R-:W-:Y:S01]  /*16050*/  F2FP.PACK_AB R16, R223, R224 ;  /* 0x000000e0df10723e */ /* 0x020fe200000000ff */
[----:B------:R-:W-:Y:S01]  /*16060*/  FMUL.FTZ R8, R2, R156 ;  /* 0x0000009c02087220 */ /* 0x000fe20000410000 */
[----:B----4-:R-:W-:Y:S01]  /*16070*/  F2FP.PACK_AB R18, R216, R222 ;  /* 0x000000ded812723e */ /* 0x010fe200000000ff */
[----:B------:R-:W-:Y:S01]  /*16080*/  FMUL.FTZ R9, R2, R157 ;  /* 0x0000009d02097220 */ /* 0x000fe20000410000 */
[----:B------:R-:W-:Y:S01]  /*16090*/  F2FP.PACK_AB R17, R214, R215 ;  /* 0x000000d7d611723e */ /* 0x000fe200000000ff */
[----:B------:R-:W-:Y:S01]  /*160a0*/  FMUL.FTZ R10, R0, R158 ;  /* 0x0000009e000a7220 */ /* 0x000fe20000410000 */
[----:B------:R-:W-:Y:S01]  /*160b0*/  F2FP.PACK_AB R19, R212, R213 ;  /* 0x000000d5d413723e */ /* 0x000fe200000000ff */
[----:B------:R-:W-:Y:S01]  /*160c0*/  FMUL.FTZ R11, R0, R159 ;  /* 0x0000009f000b7220 */ /* 0x000fe20000410000 */
[----:B------:R1:W4:Y:S01]  /*160d0*/  MUFU.EX2 R210, R3 ;  /* 0x0000000300d27308 */ /* 0x0003220000000800 */
[----:B------:R-:W-:Y:S01]  /*160e0*/  LDSM.16.MT88.4 R156, [R200+0x4880] ;  /* 0x00488000c89c783b */ /* 0x000fe20000004200 */
        /* <DEDUP_REMOVED lines=8> */
[----:B------:R-:W5:Y:S01]  /*16170*/  LDSM.16.MT88.4 R20, [R199+0x4080] ;  /* 0x00408000c714783b */ /* 0x000f620000004200 */
[----:B------:R-:W-:Y:S02]  /*16180*/  FMUL.FTZ R137, R2, R137 ;  /* 0x0000008902897220 */ /* 0x000fe40000410000 */
[C---:B------:R-:W-:Y:S02]  /*16190*/  FMUL.FTZ R138, R0.reuse, R138 ;  /* 0x0000008a008a7220 */ /* 0x040fe40000410000 */
[----:B------:R-:W-:Y:S04]  /*161a0*/  FMUL.FTZ R139, R0, R139 ;  /* 0x0000008b008b7220 */ /* 0x000fe80000410000 */
[--C-:B-1----:R-:W-:Y:S02]  /*161b0*/  FFMA.FTZ R3, R166, c[0x0][0x2d0], -R7.reuse ;  /* 0x0000b400a6037a23 */ /* 0x102fe40000010807 */
[C---:B------:R-:W-:Y:S01]  /*161c0*/  FMUL.FTZ R140, R2.reuse, R140 ;  /* 0x0000008c028c7220 */ /* 0x040fe20000410000 */
[C---:B--2---:R-:W-:Y:S01]  /*161d0*/  HMMA.16816.F32 R136, R16.reuse, R24, R136 ;  /* 0x000000181088723c */ /* 0x044fe20000001888 */
[----:B------:R1:W-:Y:S02]  /*161e0*/  MUFU.EX2 R195, R3 ;  /* 0x0000000300c37308 */ /* 0x0003e40000000800 */
        /* <DEDUP_REMOVED lines=14> */
[--C-:B-1----:R-:W-:Y:S02]  /*162d0*/  FFMA.FTZ R3, R168, c[0x0][0x2d0], -R7.reuse ;  /* 0x0000b400a8037a23 */ /* 0x102fe40000010807 */
[C---:B------:R-:W-:Y:S02]  /*162e0*/  FMUL.FTZ R32, R2.reuse, R32 ;  /* 0x0000002002207220 */ /* 0x040fe40000410000 */
[----:B------:R1:W3:Y:S01]  /*162f0*/  MUFU.EX2 R194, R3 ;  /* 0x0000000300c27308 */ /* 0x0002e20000000800 */
[C---:B------:R-:W-:Y:S01]  /*16300*/  HMMA.16816.F32 R148, R16.reuse, R30, R148 ;  /* 0x0000001e1094723c */ /* 0x040fe20000001894 */
[----:B------:R-:W1:Y:S02]  /*16310*/  LDSM.16.MT88.4 R28, [R198+0x5880] ;  /* 0x00588000c61c783b */ /* 0x000e640000004200 */
        /* <DEDUP_REMOVED lines=69> */
[--C-:B------:R-:W-:Y:S02]  /*16770*/  FFMA.FTZ R3, R155, c[0x0][0x2d0], -R154.reuse ;  /* 0x0000b4009b037a23 */ /* 0x100fe4000001089a */
[C---:B------:R-:W-:Y:S02]  /*16780*/  FMUL.FTZ R84, R2.reuse, R84 ;  /* 0x0000005402547220 */ /* 0x040fe40000410000 */
[----:B------:R2:W-:Y:S01]  /*16790*/  MUFU.EX2 R193, R3 ;  /* 0x0000000300c17308 */ /* 0x0005e20000000800 */
[C---:B-----5:R-:W-:Y:S03]  /*167a0*/  HMMA.16816.F32 R80, R16.reuse, R20, R80 ;  /* 0x000000141050723c */ /* 0x060fe60000001850 */
        /* <DEDUP_REMOVED lines=10> */
[--C-:B--2---:R-:W-:Y:S02]  /*16850*/  FFMA.FTZ R3, R167, c[0x0][0x2d0], -R154.reuse ;  /* 0x0000b400a7037a23 */ /* 0x104fe4000001089a */
[----:B------:R-:W-:Y:S01]  /*16860*/  LDSM.16.MT88.4 R164, [R197+0x6080] ;  /* 0x00608000c5a4783b */ /* 0x000fe20000004200 */
[C---:B------:R-:W-:Y:S01]  /*16870*/  HMMA.16816.F32 R88, R16.reuse, R24, R88 ;  /* 0x000000181058723c */ /* 0x040fe20000001858 */
[----:B------:R2:W1:Y:S02]  /*16880*/  MUFU.EX2 R192, R3 ;  /* 0x0000000300c07308 */ /* 0x0004640000000800 */
        /* <DEDUP_REMOVED lines=14> */
[--C-:B--2---:R-:W-:Y:S02]  /*16970*/  FFMA.FTZ R3, R169, c[0x0][0x2d0], -R154.reuse ;  /* 0x0000b400a9037a23 */ /* 0x104fe4000001089a */
[C---:B------:R-:W-:Y:S02]  /*16980*/  FMUL.FTZ R104, R2.reuse, R104 ;  /* 0x0000006802687220 */ /* 0x040fe40000410000 */
[----:B------:R1:W-:Y:S01]  /*16990*/  MUFU.EX2 R191, R3 ;  /* 0x0000000300bf7308 */ /* 0x0003e20000000800 */
[C---:B------:R-:W-:Y:S01]  /*169a0*/  HMMA.16816.F32 R100, R16.reuse, R30, R100 ;  /* 0x0000001e1064723c */ /* 0x040fe20000001864 */
[----:B------:R-:W2:Y:S02]  /*169b0*/  LDSM.16.MT88.4 R28, [R200+0x8880] ;  /* 0x00888000c81c783b */ /* 0x000ea40000004200 */
        /* <DEDUP_REMOVED lines=8> */
[----:B------:R-:W-:Y:S02]  /*16a40*/  FMUL.FTZ R112, R2, R112 ;  /* 0x0000007002707220 */ /* 0x000fe40000410000 */
[----:B-1----:R-:W-:Y:S02]  /*16a50*/  FFMA.FTZ R3, R170, c[0x0][0x2d0], -R154 ;  /* 0x0000b400aa037a23 */ /* 0x002fe4000001089a */
[----:B------:R-:W-:Y:S01]  /*16a60*/  LDSM.16.MT88.4 R168, [R200+0x6080] ;  /* 0x00608000c8a8783b */ /* 0x000fe20000004200 */
[C---:B------:R-:W-:Y:S01]  /*16a70*/  HMMA.16816.F32 R108, R16.reuse, R22, R108 ;  /* 0x00000016106c723c */ /* 0x040fe2000000186c */
[----:B------:R1:W5:Y:S02]  /*16a80*/  MUFU.EX2 R190, R3 ;  /* 0x0000000300be7308 */ /* 0x0003640000000800 */
[----:B------:R-:W-:Y:S02]  /*16a90*/  FMUL.FTZ R113, R2, R113 ;  /* 0x0000007102717220 */ /* 0x000fe40000410000 */
[C---:B------:R-:W-:Y:S02]  /*16aa0*/  FMUL.FTZ R114, R0.reuse, R114 ;  /* 0x0000007200727220 */ /* 0x040fe40000410000 */
[----:B------:R-:W1:Y:S01]  /*16ab0*/  LDSM.16.MT88.4 R20, [R199+0x8880] ;  /* 0x00888000c714783b */ /* 0x000e620000004200 */
[----:B------:R-:W-:Y:S04]  /*16ac0*/  FMUL.FTZ R115, R0, R115 ;  /* 0x0000007300737220 */ /* 0x000fe80000410000 */
[C---:B------:R-:W-:Y:S02]  /*16ad0*/  FMUL.FTZ R116, R2.reuse, R116 ;  /* 0x0000007402747220 */ /* 0x040fe40000410000 */
[----:B------:R-:W-:Y:S01]  /*16ae0*/  FMUL.FTZ R117, R2, R117 ;  /* 0x0000007502757220 */ /* 0x000fe20000410000 */
        /* <DEDUP_REMOVED lines=26> */
[----:B------:R-:W-:Y:S02]  /*16c90*/  FFMA.FTZ R2, R2, R230, R224 ;  /* 0x000000e602027223 */ /* 0x000fe400000100e0 */
[----:B------:R1:W1:Y:S01]  /*16ca0*/  MUFU.EX2 R189, R3 ;  /* 0x0000000300bd7308 */ /* 0x0002620000000800 */
[----:B------:R-:W-:Y:S01]  /*16cb0*/  HMMA.16816.F32 R132, R16, R22, R132 ;  /* 0x000000161084723c */ /* 0x000fe20000001884 */
[----:B------:R-:W2:Y:S06]  /*16cc0*/  LDSM.16.MT88.4 R20, [R198+0x6080] ;  /* 0x00608000c614783b */ /* 0x000eac0000004200 */
[----:B----4-:R-:W-:Y:S02]  /*16cd0*/  F2FP.PACK_AB R16, R210, R211 ;  /* 0x000000d3d210723e */ /* 0x010fe400000000ff */
[----:B------:R-:W-:Y:S03]  /*16ce0*/  F2FP.PACK_AB R18, R194, R195 ;  /* 0x000000c3c212723e */ /* 0x000fe600000000ff */
[----:B------:R-:W-:Y:S02]  /*16cf0*/  F2FP.PACK_AB R17, R192, R193 ;  /* 0x000000c1c011723e */ /* 0x000fe400000000ff */
[----:B-----5:R-:W-:Y:S07]  /*16d00*/  F2FP.PACK_AB R19, R190, R191 ;  /* 0x000000bfbe13723e */ /* 0x020fee00000000ff */
[C---:B---3--:R-:W-:Y:S03]  /*16d10*/  HMMA.16816.F32 R8, R16.reuse, R24, R8 ;  /* 0x000000181008723c */ /* 0x048fe60000001808 */
[--C-:B-1----:R-:W-:Y:S04]  /*16d20*/  FFMA.FTZ R3, R183, c[0x0][0x2d0], -R7.reuse ;  /* 0x0000b400b7037a23 */ /* 0x102fe80000010807 */
[----:B------:R1:W-:Y:S01]  /*16d30*/  MUFU.EX2 R188, R3 ;  /* 0x0000000300bc7308 */ /* 0x0003e20000000800 */
[C---:B------:R-:W-:Y:S01]  /*16d40*/  HMMA.16816.F32 R12, R16.reuse, R26, R12 ;  /* 0x0000001a100c723c */ /* 0x040fe2000000180c */
[----:B------:R-:W3:Y:S07]  /*16d50*/  LDSM.16.MT88.4 R24, [R197+0x7880] ;  /* 0x00788000c518783b */ /* 0x000eee0000004200 */
[C---:B--2---:R-:W-:Y:S08]  /*16d60*/  HMMA.16816.F32 R136, R16.reuse, R28, R136 ;  /* 0x0000001c1088723c */ /* 0x044ff00000001888 */
[C---:B------:R-:W-:Y:S01]  /*16d70*/  HMMA.16816.F32 R140, R16.reuse, R30, R140 ;  /* 0x0000001e108c723c */ /* 0x040fe2000000188c */
[----:B------:R-:W2:Y:S03]  /*16d80*/  LDSM.16.MT88.4 R28, [R200+0x7880] ;  /* 0x00788000c81c783b */ /* 0x000ea60000004200 */
[--C-:B-1----:R-:W-:Y:S04]  /*16d90*/  FFMA.FTZ R3, R186, c[0x0][0x2d0], -R7.reuse ;  /* 0x0000b400ba037a23 */ /* 0x102fe80000010807 */
[C---:B------:R-:W-:Y:S01]  /*16da0*/  HMMA.16816.F32 R144, R16.reuse, R156, R144 ;  /* 0x0000009c1090723c */ /* 0x040fe20000001890 */
[----:B------:R1:W-:Y:S03]  /*16db0*/  MUFU.EX2 R183, R3 ;  /* 0x0000000300b77308 */ /* 0x0003e60000000800 */
[----:B------:R-:W-:Y:S04]  /*16dc0*/  FFMA.FTZ R7, R185, c[0x0][0x2d0], -R7 ;  /* 0x0000b400b9077a23 */ /* 0x000fe80000010807 */
[C---:B------:R-:W-:Y:S01]  /*16dd0*/  HMMA.16816.F32 R148, R16.reuse, R158, R148 ;  /* 0x0000009e1094723c */ /* 0x040fe20000001894 */
[----:B------:R-:W4:Y:S02]  /*16de0*/  LDSM.16.MT88.4 R156, [R199+0x7880] ;  /* 0x00788000c79c783b */ /* 0x000f240000004200 */
[----:B------:R-:W-:Y:S05]  /*16df0*/  MUFU.EX2 R181, R7 ;  /* 0x0000000700b57308 */ /* 0x000fea0000000800 */
[C---:B------:R-:W-:Y:S08]  /*16e00*/  HMMA.16816.F32 R32, R16.reuse, R160, R32 ;  /* 0x000000a01020723c */ /* 0x040ff00000001820 */
[C---:B------:R-:W-:Y:S01]  /*16e10*/  HMMA.16816.F32 R36, R16.reuse, R162, R36 ;  /* 0x000000a21024723c */ /* 0x040fe20000001824 */
[----:B------:R-:W-:Y:S03]  /*16e20*/  LDSM.16.MT88.4 R160, [R197+0x5080] ;  /* 0x00508000c5a0783b */ /* 0x000fe60000004200 */
[--C-:B-1----:R-:W-:Y:S04]  /*16e30*/  FFMA.FTZ R3, R180, c[0x0][0x2d0], -R154.reuse ;  /* 0x0000b400b4037a23 */ /* 0x102fe8000001089a */
[C---:B------:R-:W-:Y:S01]  /*16e40*/  HMMA.16816.F32 R40, R16.reuse, R164, R40 ;  /* 0x000000a41028723c */ /* 0x040fe20000001828 */
[----:B------:R1:W5:Y:S07]  /*16e50*/  MUFU.EX2 R155, R3 ;  /* 0x00000003009b7308 */ /* 0x00036e0000000800 */
[C---:B------:R-:W-:Y:S01]  /*16e60*/  HMMA.16816.F32 R44, R16.reuse, R166, R44 ;  /* 0x000000a6102c723c */ /* 0x040fe2000000182c */
[----:B------:R-:W-:Y:S07]  /*16e70*/  LDSM.16.MT88.4 R164, [R197+0x6880] ;  /* 0x00688000c5a4783b */ /* 0x000fee0000004200 */
[C---:B------:R-:W-:Y:S08]  /*16e80*/  HMMA.16816.F32 R48, R16.reuse, R20, R48 ;  /* 0x000000141030723c */ /* 0x040ff00000001830 */
[C---:B------:R-:W-:Y:S01]  /*16e90*/  HMMA.16816.F32 R52, R16.reuse, R22, R52 ;  /* 0x000000161034723c */ /* 0x040fe20000001834 */
[----:B------:R-:W2:Y:S03]  /*16ea0*/  LDSM.16.MT88.4 R20, [R197+0x9080] ;  /* 0x00908000c514783b */ /* 0x000ea60000004200 */
[--C-:B-1----:R-:W-:Y:S04]  /*16eb0*/  FFMA.FTZ R3, R182, c[0x0][0x2d0], -R154.reuse ;  /* 0x0000b400b6037a23 */ /* 0x102fe8000001089a */
[C---:B------:R-:W-:Y:S01]  /*16ec0*/  HMMA.16816.F32 R56, R16.reuse, R168, R56 ;  /* 0x000000a81038723c */ /* 0x040fe20000001838 */
[----:B------:R1:W1:Y:S07]  /*16ed0*/  MUFU.EX2 R153, R3 ;  /* 0x0000000300997308 */ /* 0x00026e0000000800 */
[C---:B------:R-:W-:Y:S01]  /*16ee0*/  HMMA.16816.F32 R60, R16.reuse, R170, R60 ;  /* 0x000000aa103c723c */ /* 0x040fe2000000183c */
[----:B------:R-:W-:Y:S07]  /*16ef0*/  LDSM.16.MT88.4 R168, [R198+0x8080] ;  /* 0x00808000c6a8783b */ /* 0x000fee0000004200 */
[C---:B------:R-:W-:Y:S08]  /*16f00*/  HMMA.16816.F32 R64, R16.reuse, R172, R64 ;  /* 0x000000ac1040723c */ /* 0x040ff00000001840 */
[C---:B------:R-:W-:Y:S01]  /*16f10*/  HMMA.16816.F32 R68, R16.reuse, R174, R68 ;  /* 0x000000ae1044723c */ /* 0x040fe20000001844 */
[----:B------:R-:W-:Y:S03]  /*16f20*/  LDSM.16.MT88.4 R172, [R200+0x8080] ;  /* 0x00808000c8ac783b */ /* 0x000fe60000004200 */
[--C-:B-1----:R-:W-:Y:S04]  /*16f30*/  FFMA.FTZ R3, R184, c[0x0][0x2d0], -R154.reuse ;  /* 0x0000b400b8037a23 */ /* 0x102fe8000001089a */
[C---:B---3--:R-:W-:Y:S01]  /*16f40*/  HMMA.16816.F32 R72, R16.reuse, R24, R72 ;  /* 0x000000181048723c */ /* 0x048fe20000001848 */
[----:B------:R1:W3:Y:S07]  /*16f50*/  MUFU.EX2 R7, R3 ;  /* 0x0000000300077308 */ /* 0x0002ee0000000800 */
[C---:B------:R-:W-:Y:S01]  /*16f60*/  HMMA.16816.F32 R76, R16.reuse, R26, R76 ;  /* 0x0000001a104c723c */ /* 0x040fe2000000184c */
[----:B------:R-:W3:Y:S07]  /*16f70*/  LDSM.16.MT88.4 R24, [R198+0x9080] ;  /* 0x00908000c618783b */ /* 0x000eee0000004200 */
[C---:B------:R-:W-:Y:S08]  /*16f80*/  HMMA.16816.F32 R80, R16.reuse, R176, R80 ;  /* 0x000000b01050723c */ /* 0x040ff00000001850 */
[C---:B------:R-:W-:Y:S01]  /*16f90*/  HMMA.16816.F32 R84, R16.reuse, R178, R84 ;  /* 0x000000b21054723c */ /* 0x040fe20000001854 */
[----:B------:R-:W-:Y:S03]  /*16fa0*/  LDSM.16.MT88.4 R176, [R199+0x8080] ;  /* 0x00808000c7b0783b */ /* 0x000fe60000004200 */
[----:B-1----:R-:W-:Y:S04]  /*16fb0*/  FFMA.FTZ R3, R187, c[0x0][0x2d0], -R154 ;  /* 0x0000b400bb037a23 */ /* 0x002fe8000001089a */
[C---:B--2---:R-:W-:Y:S01]  /*16fc0*/  HMMA.16816.F32 R88, R16.reuse, R28, R88 ;  /* 0x0000001c1058723c */ /* 0x044fe20000001858 */
[----:B------:R1:W2:Y:S07]  /*16fd0*/  MUFU.EX2 R6, R3 ;  /* 0x0000000300067308 */ /* 0x0002ae0000000800 */
[C---:B------:R-:W-:Y:S01]  /*16fe0*/  HMMA.16816.F32 R92, R16.reuse, R30, R92 ;  /* 0x0000001e105c723c */ /* 0x040fe2000000185c */
[----:B------:R-:W2:Y:S07]  /*16ff0*/  LDSM.16.MT88.4 R28, [R200+0x9080] ;  /* 0x00908000c81c783b */ /* 0x000eae0000004200 */
[C---:B----4-:R-:W-:Y:S08]  /*17000*/  HMMA.16816.F32 R96, R16.reuse, R156, R96 ;  /* 0x0000009c1060723c */ /* 0x050ff00000001860 */
[C---:B------:R-:W-:Y:S01]  /*17010*/  HMMA.16816.F32 R100, R16.reuse, R158, R100 ;  /* 0x0000009e1064723c */ /* 0x040fe20000001864 */
[----:B------:R-:W4:Y:S03]  /*17020*/  LDSM.16.MT88.4 R156, [R199+0x9080] ;  /* 0x00908000c79c783b */ /* 0x000f260000004200 */
[----:B-1----:R-:W-:Y:S02]  /*17030*/  FFMA.FTZ R3, R0, R229, R215 ;  /* 0x000000e500037223 */ /* 0x002fe400000100d7 */
[----:B------:R-:W-:Y:S02]  /*17040*/  FADD.FTZ R0, R223, R2 ;  /* 0x00000002df007221 */ /* 0x000fe40000010000 */
[C---:B------:R-:W-:Y:S04]  /*17050*/  HMMA.16816.F32 R104, R16.reuse, R20, R104 ;  /* 0x000000141068723c */ /* 0x040fe80000001868 */
[----:B------:R-:W-:Y:S02]  /*17060*/  FADD.FTZ R2, R214, R3 ;  /* 0x00000003d6027221 */ /* 0x000fe40000010000 */
[----:B------:R-:W-:Y:S02]  /*17070*/  FADD.FTZ R0, R222, R0 ;  /* 0x00000000de007221 */ /* 0x000fe40000010000 */
[C---:B------:R-:W-:Y:S01]  /*17080*/  HMMA.16816.F32 R108, R16.reuse, R22, R108 ;  /* 0x00000016106c723c */ /* 0x040fe2000000186c */
[----:B------:R-:W1:Y:S03]  /*17090*/  LDSM.16.MT88.4 R20, [R198+0x5080] ;  /* 0x00508000c614783b */ /* 0x000e660000004200 */
[----:B------:R-:W-:Y:S02]  /*170a0*/  FADD.FTZ R2, R213, R2 ;  /* 0x00000002d5027221 */ /* 0x000fe40000010000 */
[----:B------:R-:W-:Y:S02]  /*170b0*/  FADD.FTZ R0, R216, R0 ;  /* 0x00000000d8007221 */ /* 0x000fe40000010000 */
[C---:B---3--:R-:W-:Y:S04]  /*170c0*/  HMMA.16816.F32 R112, R16.reuse, R24, R112 ;  /* 0x000000181070723c */ /* 0x048fe80000001870 */
        /* <DEDUP_REMOVED lines=13> */
[C---:B----4-:R-:W-:Y:S04]  /*171a0*/  HMMA.16816.F32 R128, R16.reuse, R156, R128 ;  /* 0x0000009c1080723c */ /* 0x050fe80000001880 */
[----:B------:R-:W-:Y:S02]  /*171b0*/  FADD.FTZ R2, R190, R2 ;  /* 0x00000002be027221 */ /* 0x000fe40000010000 */
[----:B------:R-:W-:Y:S02]  /*171c0*/  FADD.FTZ R0, R189, R0 ;  /* 0x00000000bd007221 */ /* 0x000fe40000010000 */
[----:B------:R-:W-:Y:S04]  /*171d0*/  HMMA.16816.F32 R132, R16, R158, R132 ;  /* 0x0000009e1084723c */ /* 0x000fe80000001884 */
[----:B-----5:R-:W-:Y:S02]  /*171e0*/  FADD.FTZ R3, R155, R2 ;  /* 0x000000029b037221 */ /* 0x020fe40000010000 */
[C---:B------:R-:W-:Y:S01]  /*171f0*/  FADD.FTZ R2, R188.reuse, R0 ;  /* 0x00000000bc027221 */ /* 0x040fe20000010000 */
[----:B------:R-:W-:Y:S01]  /*17200*/  F2FP.PACK_AB R16, R188, R189 ;  /* 0x000000bdbc10723e */ /* 0x000fe200000000ff */
[----:B------:R-:W-:Y:S01]  /*17210*/  FADD.FTZ R0, R153, R3 ;  /* 0x0000000399007221 */ /* 0x000fe20000010000 */
[----:B------:R-:W-:Y:S03]  /*17220*/  F2FP.PACK_AB R18, R181, R183 ;  /* 0x000000b7b512723e */ /* 0x000fe600000000ff */
[----:B------:R-:W-:Y:S01]  /*17230*/  F2FP.PACK_AB R17, R153, R155 ;  /* 0x0000009b9911723e */ /* 0x000fe200000000ff */
[----:B------:R-:W-:Y:S01]  /*17240*/  FADD.FTZ R0, R7, R0 ;  /* 0x0000000007007221 */ /* 0x000fe20000010000 */
[C---:B------:R-:W-:Y:S01]  /*17250*/  F2FP.PACK_AB R19, R6.reuse, R7 ;  /* 0x000000070613723e */ /* 0x040fe200000000ff */
[----:B------:R-:W-:Y:S01]  /*17260*/  FADD.FTZ R2, R183, R2 ;  /* 0x00000002b7027221 */ /* 0x000fe20000010000 */
[----:B------:R-:W-:Y:S01]  /*17270*/  MOV R7, R4 ;  /* 0x0000000400077202 */ /* 0x000fe20000000f00 */
[----:B------:R-:W-:Y:S01]  /*17280*/  FADD.FTZ R229, R6, R0 ;  /* 0x0000000006e57221 */ /* 0x000fe20000010000 */
[----:B------:R-:W-:Y:S01]  /*17290*/  IADD3 R0, R218, -0x1, RZ ;  /* 0xffffffffda007810 */ /* 0x000fe20007ffe0ff */
[----:B------:R-:W-:Y:S01]  /*172a0*/  FADD.FTZ R230, R181, R2 ;  /* 0x00000002b5e67221 */ /* 0x000fe20000010000 */
[----:B------:R-:W-:Y:S01]  /*172b0*/  MOV R6, R152 ;  /* 0x0000009800067202 */ /* 0x000fe20000000f00 */
[C---:B------:R-:W-:Y:S01]  /*172c0*/  HMMA.16816.F32 R156, R16.reuse, R160, R8 ;  /* 0x000000a0109c723c */ /* 0x040fe20000001808 */
[----:B------:R-:W4:Y:S02]  /*172d0*/  LDSM.16.MT88.4 R8, [R198+0x6880] ;  /* 0x00688000c608783b */ /* 0x000f240000004200 */
[----:B------:R-:W-:Y:S02]  /*172e0*/  MOV R218, R0 ;  /* 0x0000000000da7202 */ /* 0x000fe40000000f00 */
[----:B------:R-:W-:Y:S03]  /*172f0*/  MOV R153, R4 ;  /* 0x0000000400997202 */ /* 0x000fe60000000f00 */
        /* <DEDUP_REMOVED lines=13> */
[----:B------:R-:W2:Y:S07]  /*173d0*/  LDSM.16.MT88.4 R164, [R198+0x9880] ;  /* 0x00988000c6a4783b */ /* 0x000eae0000004200 */
[C---:B----4-:R-:W-:Y:S08]  /*173e0*/  HMMA.16816.F32 R48, R16.reuse, R8, R48 ;  /* 0x000000081030723c */ /* 0x050ff00000001830 */
[C---:B------:R-:W-:Y:S01]  /*173f0*/  HMMA.16816.F32 R52, R16.reuse, R10, R52 ;  /* 0x0000000a1034723c */ /* 0x040fe20000001834 */
[----:B------:R-:W4:Y:S07]  /*17400*/  LDSM.16.MT88.4 R8, [R200+0x9880] ;  /* 0x00988000c808783b */ /* 0x000f2e0000004200 */
[C---:B-----5:R-:W-:Y:S08]  /*17410*/  HMMA.16816.F32 R56, R16.reuse, R12, R56 ;  /* 0x0000000c1038723c */ /* 0x060ff00000001838 */
[C---:B------:R-:W-:Y:S01]  /*17420*/  HMMA.16816.F32 R60, R16.reuse, R14, R60 ;  /* 0x0000000e103c723c */ /* 0x040fe2000000183c */
[----:B------:R-:W5:Y:S07]  /*17430*/  LDSM.16.MT88.4 R12, [R199+0x9880] ;  /* 0x00988000c70c783b */ /* 0x000f6e0000004200 */
[C---:B-1----:R-:W-:Y:S08]  /*17440*/  HMMA.16816.F32 R64, R16.reuse, R20, R64 ;  /* 0x000000141040723c */ /* 0x042ff00000001840 */
        /* <DEDUP_REMOVED lines=13> */
[C---:B----4-:R-:W-:Y:S08]  /*17520*/  HMMA.16816.F32 R120, R16.reuse, R8, R120 ;  /* 0x000000081078723c */ /* 0x050ff00000001878 */
[C---:B------:R-:W-:Y:S08]  /*17530*/  HMMA.16816.F32 R124, R16.reuse, R10, R124 ;  /* 0x0000000a107c723c */ /* 0x040ff0000000187c */
[C---:B-----5:R-:W-:Y:S08]  /*17540*/  HMMA.16816.F32 R128, R16.reuse, R12, R128 ;  /* 0x0000000c1080723c */ /* 0x060ff00000001880 */
[----:B------:R-:W-:Y:S01]  /*17550*/  HMMA.16816.F32 R132, R16, R14, R132 ;  /* 0x0000000e1084723c */ /* 0x000fe20000001884 */
[----:B------:R-:W-:Y:S07]  /*17560*/  @!UPT UIADD3 URZ, URZ, URZ, URZ ;  /* 0x0000003f3f3ff290 */ /* 0x000fee000fffe03f */
[----:B------:R-:W-:-:S11]  /*17570*/  @P0 BRA `(.L_x_1287) ;  /* 0xffffc6f000000947 */ /* 0x000fd6000383ffff */
.L_x_1265:
[----:B------:R-:W-:Y:S05]  /*17580*/  BRA.DIV ~URZ, `(.L_x_1288) ;  /* 0x00004cc27f007947 */ /* 0x000fea000b800000 */
[----:B------:R1:W2:Y:S02]  /*17590*/  SHFL.BFLY PT, R5, R230, 0x2, 0x1f ;  /* 0x0c401f00e6057f89 */ /* 0x0002a400000e0000 */
.L_x_1355:
[----:B--2---:R-:W-:Y:S01]  /*175a0*/  FADD.FTZ R5, R5, R230 ;  /* 0x000000e605057221 */ /* 0x004fe20000010000 */
[----:B------:R-:W-:Y:S05]  /*175b0*/  BRA.DIV ~URZ, `(.L_x_1289) ;  /* 0x00004cf27f007947 */ /* 0x000fea000b800000 */
[----:B------:R-:W2:Y:S04]  /*175c0*/  SHFL.BFLY PT, R4, R229, 0x2, 0x1f ;  /* 0x0c401f00e5047f89 */ /* 0x000ea800000e0000 */
[----:B------:R-:W3:Y:S01]  /*175d0*/  SHFL.BFLY PT, R2, R5, 0x1, 0x1f ;  /* 0x0c201f0005027f89 */ /* 0x000ee200000e0000 */
[----:B--2---:R-:W-:-:S02]  /*175e0*/  FADD.FTZ R4, R4, R229 ;  /* 0x000000e504047221 */ /* 0x004fc40000010000 */
[----:B---3--:R-:W-:-:S03]  /*175f0*/  FADD.FTZ R5, R5, R2 ;  /* 0x0000000205057221 */ /* 0x008fc60000010000 */
[----:B------:R2:W3:Y:S04]  /*17600*/  SHFL.BFLY PT, R0, R4, 0x1, 0x1f ;  /* 0x0c201f0004007f89 */ /* 0x0004e800000e0000 */
.L_x_1356:
[----:B------:R-:W-:Y:S01]  /*17610*/  FSETP.NE.FTZ.AND P1, PT, R5, RZ, PT ;  /* 0x000000ff0500720b */ /* 0x000fe20003f35000 */
[----:B--23--:R-:W-:Y:S01]  /*17620*/  FADD.FTZ R4, R0, R4 ;  /* 0x0000000400047221 */ /* 0x00cfe20000010000 */
[----:B------:R-:W-:Y:S02]  /*17630*/  MOV R2, RZ ;  /* 0x000000ff00027202 */ /* 0x000fe40000000f00 */
[----:B------:R-:W-:Y:S02]  /*17640*/  MOV R0, RZ ;  /* 0x000000ff00007202 */ /* 0x000fe40000000f00 */
[----:B------:R-:W-:Y:S02]  /*17650*/  FSETP.NE.FTZ.AND P0, PT, R4, RZ, PT ;  /* 0x000000ff0400720b */ /* 0x000fe40003f15000 */
[----:B------:R-:W-:-:S05]  /*17660*/  MOV R153, 0xff800000 ;  /* 0xff80000000997802 */ /* 0x000fca0000000f00 */
[----:B------:R-:W2:Y:S01]  /*17670*/  @P1 MUFU.RCP R2, R5 ;  /* 0x0000000500021308 */ /* 0x000ea20000001000 */
[----:B------:R-:W-:-:S05]  /*17680*/  @P1 MOV R3, 0x3f317218 ;  /* 0x3f31721800031802 */ /* 0x000fca0000000f00 */
[----:B------:R-:W-:Y:S02]  /*17690*/  @P1 FMUL.FTZ R3, R3, c[0x0][0x2d0] ;  /* 0x0000b40003031a20 */ /* 0x000fe40000410000 */
        /* <DEDUP_REMOVED lines=67> */
[----:B------:R-:W4:Y:S01]  /*17ad0*/  @P0 MUFU.LG2 R2, R4 ;  /* 0x0000000400020308 */ /* 0x000f220000000c00 */
[----:B---3--:R-:W-:Y:S02]  /*17ae0*/  @P1 FMUL.FTZ R5, R5, 0.69314718246459960938 ;  /* 0x3f31721805051820 */ /* 0x008fe40000410000 */
[C---:B--2---:R-:W-:Y:S02]  /*17af0*/  FMUL.FTZ R158, R0.reuse, R158 ;  /* 0x0000009e009e7220 */ /* 0x044fe40000410000 */
[----:B------:R-:W-:Y:S01]  /*17b00*/  @P1 FFMA.FTZ R153, R3, R152, R5 ;  /* 0x0000009803991223 */ /* 0x000fe20000010005 */
[----:B------:R-:W-:Y:S01]  /*17b10*/  @P0 MOV R3, 0x3f317218 ;  /* 0x3f31721800030802 */ /* 0x000fe20000000f00 */
[C---:B------:R-:W-:Y:S01]  /*17b20*/  FMUL.FTZ R159, R0.reuse, R159 ;  /* 0x0000009f009f7220 */ /* 0x040fe20000410000 */
[----:B------:R-:W-:Y:S01]  /*17b30*/  PLOP3.LUT P1, PT, PT, PT, PT, 0x8, 0x0 ;  /* 0x000000000000781c */ /* 0x000fe20003f2e170 */
[----:B------:R-:W-:-:S02]  /*17b40*/  FMUL.FTZ R162, R0, R162 ;  /* 0x000000a200a27220 */ /* 0x000fc40000410000 */
[----:B------:R-:W-:Y:S02]  /*17b50*/  @P0 FMUL.FTZ R3, R3, c[0x0][0x2d0] ;  /* 0x0000b40003030a20 */ /* 0x000fe40000410000 */
[C---:B------:R-:W-:Y:S02]  /*17b60*/  FMUL.FTZ R163, R0.reuse, R163 ;  /* 0x000000a300a37220 */ /* 0x040fe40000410000 */
[----:B------:R-:W-:Y:S02]  /*17b70*/  FMUL.FTZ R138, R0, R138 ;  /* 0x0000008a008a7220 */ /* 0x000fe40000410000 */
[----:B----4-:R-:W-:Y:S02]  /*17b80*/  @P0 FMUL.FTZ R2, R2, 0.69314718246459960938 ;  /* 0x3f31721802020820 */ /* 0x010fe40000410000 */
        /* <DEDUP_REMOVED lines=60> */
.L_x_1182:
[----:B------:R-:W-:Y:S05]  /*17f50*/  @P1 BRA `(.L_x_1290) ;  /* 0x00001aa000001947 */ /* 0x000fea0003800000 */
[----:B------:R-:W2:Y:S01]  /*17f60*/  S2R R65, SR_TID.X ;  /* 0x0000000000417919 */ /* 0x000ea20000002100 */
[----:B------:R-:W-:Y:S01]  /*17f70*/  F2FP.PACK_AB R50, R51, R50 ;  /* 0x000000323332723e */ /* 0x000fe200000000ff */
[----:B------:R-:W-:Y:S01]  /*17f80*/  WARPSYNC 0xffffffff ;  /* 0xffffffff00007948 */ /* 0x000fe20003800000 */
[----:B------:R-:W-:Y:S01]  /*17f90*/  F2FP.PACK_AB R46, R47, R46 ;  /* 0x0000002e2f2e723e */ /* 0x000fe200000000ff */
[----:B------:R-:W-:Y:S01]  /*17fa0*/  BAR.SYNC.DEFER_BLOCKING 0x1, 0x100 ;  /* 0x0044000000007b1d */ /* 0x000fe20000010000 */
        /* <DEDUP_REMOVED lines=10> */
[----:B--2---:R-:W-:Y:S02]  /*18050*/  SHF.R.S32.HI R51, RZ, 0x1f, R65 ;  /* 0x0000001fff337819 */ /* 0x004fe40000011441 */
[----:B------:R-:W-:Y:S02]  /*18060*/  F2FP.PACK_AB R5, R145, R144 ;  /* 0x000000909105723e */ /* 0x000fe400000000ff */
[----:B------:R-:W-:-:S02]  /*18070*/  LEA.HI R2, R51, R65, RZ, 0x2 ;  /* 0x0000004133027211 */ /* 0x000fc400078f10ff */
[----:B------:R-:W-:Y:S02]  /*18080*/  LEA.HI R47, R51, R65, RZ, 0x5 ;  /* 0x00000041332f7211 */ /* 0x000fe400078f28ff */
[--C-:B------:R-:W-:Y:S02]  /*18090*/  SHF.R.S32.HI R4, RZ, 0x2, R2.reuse ;  /* 0x00000002ff047819 */ /* 0x100fe40000011402 */
[----:B------:R-:W-:Y:S02]  /*180a0*/  SHF.R.S32.HI R0, RZ, 0x1f, R2 ;  /* 0x0000001fff007819 */ /* 0x000fe40000011402 */
[----:B------:R-:W-:Y:S02]  /*180b0*/  SHF.R.S32.HI R43, RZ, 0x5, R47 ;  /* 0x00000005ff2b7819 */ /* 0x000fe4000001142f */
[----:B------:R-:W-:Y:S02]  /*180c0*/  LEA.HI R0, R0, R4, RZ, 0x3 ;  /* 0x0000000400007211 */ /* 0x000fe400078f18ff */
[----:B------:R-:W-:-:S02]  /*180d0*/  F2FP.PACK_AB R146, R147, R146 ;  /* 0x000000929392723e */ /* 0x000fc400000000ff */
        /* <DEDUP_REMOVED lines=21> */
[----:B------:R-:W-:Y:S02]  /*18230*/  F2FP.PACK_AB R38, R9, R18 ;  /* 0x000000120926723e */ /* 0x000fe400000000ff */
[----:B------:R-:W-:Y:S02]  /*18240*/  F2FP.PACK_AB R37, R11, R20 ;  /* 0x000000140b25723e */ /* 0x000fe400000000ff */
[C---:B------:R-:W-:Y:S01]  /*18250*/  IADD3 R3, R0.reuse, 0x80, RZ ;  /* 0x0000008000037810 */ /* 0x040fe20007ffe0ff */
[----:B------:R2:W-:Y:S01]  /*18260*/  STS [R0+0x80], R48 ;  /* 0x0000803000007388 */ /* 0x0005e20000000800 */
[C---:B------:R-:W-:Y:S02]  /*18270*/  IADD3 R2, R0.reuse, 0x70, RZ ;  /* 0x0000007000027810 */ /* 0x040fe40007ffe0ff */
[----:B------:R-:W-:Y:S01]  /*18280*/  @P0 IADD3 R2, R3, 0x10, RZ ;  /* 0x0000001003020810 */ /* 0x000fe20007ffe0ff */
[----:B------:R-:W-:Y:S01]  /*18290*/  STS [R0+0x480], R158 ;  /* 0x0004809e00007388 */ /* 0x000fe20000000800 */
[----:B------:R-:W-:Y:S01]  /*182a0*/  IMAD.IADD R3, R0, 0x1, R4 ;  /* 0x0000000100037824 */ /* 0x000fe200078e0204 */
[----:B------:R-:W-:-:S02]  /*182b0*/  F2FP.PACK_AB R35, R53, R52 ;  /* 0x000000343523723e */ /* 0x000fc400000000ff */
[----:B------:R3:W-:Y:S01]  /*182c0*/  STS [R2], R7 ;  /* 0x0000000702007388 */ /* 0x0007e20000000800 */
[----:B------:R-:W-:Y:S01]  /*182d0*/  IMAD.IADD R4, R4, 0x1, R2 ;  /* 0x0000000104047824 */ /* 0x000fe200078e0202 */
[----:B------:R-:W-:Y:S02]  /*182e0*/  F2FP.PACK_AB R54, R55, R54 ;  /* 0x000000363736723e */ /* 0x000fe400000000ff */
[----:B------:R-:W-:Y:S01]  /*182f0*/  STS [R2+0x400], R162 ;  /* 0x000400a202007388 */ /* 0x000fe20000000800 */
[----:B------:R-:W-:Y:S02]  /*18300*/  F2FP.PACK_AB R34, R57, R56 ;  /* 0x000000383922723e */ /* 0x000fe400000000ff */
[----:B------:R-:W-:Y:S01]  /*18310*/  F2FP.PACK_AB R58, R59, R58 ;  /* 0x0000003a3b3a723e */ /* 0x000fe200000000ff */
[----:B------:R4:W-:Y:S01]  /*18320*/  STS [R3+0x80], R6 ;  /* 0x0000800603007388 */ /* 0x0009e20000000800 */
[----:B------:R-:W-:Y:S02]  /*18330*/  F2FP.PACK_AB R33, R61, R60 ;  /* 0x0000003c3d21723e */ /* 0x000fe400000000ff */
[----:B------:R-:W-:Y:S01]  /*18340*/  F2FP.PACK_AB R62, R63, R62 ;  /* 0x0000003e3f3e723e */ /* 0x000fe200000000ff */
[----:B------:R-:W-:Y:S01]  /*18350*/  STS [R3+0x480], R138 ;  /* 0x0004808a03007388 */ /* 0x000fe20000000800 */
[----:B------:R-:W-:-:S02]  /*18360*/  F2FP.PACK_AB R32, R32, R64 ;  /* 0x000000402020723e */ /* 0x000fc400000000ff */
[----:B------:R-:W-:Y:S01]  /*18370*/  F2FP.PACK_AB R66, R67, R66 ;  /* 0x000000424342723e */ /* 0x000fe200000000ff */
[----:B------:R1:W-:Y:S01]  /*18380*/  STS [R4], R8 ;  /* 0x0000000804007388 */ /* 0x0003e20000000800 */
[----:B--2---:R-:W-:Y:S01]  /*18390*/  IMAD.MOV.U32 R48, RZ, RZ, 0x40 ;  /* 0x00000040ff307424 */ /* 0x004fe200078e00ff */
[----:B------:R-:W-:Y:S02]  /*183a0*/  F2FP.PACK_AB R31, R31, R68 ;  /* 0x000000441f1f723e */ /* 0x000fe400000000ff */
[----:B------:R-:W-:Y:S01]  /*183b0*/  STS [R4+0x400], R142 ;  /* 0x0004008e04007388 */ /* 0x000fe20000000800 */
[----:B------:R-:W-:Y:S02]  /*183c0*/  F2FP.PACK_AB R70, R71, R70 ;  /* 0x000000464746723e */ /* 0x000fe400000000ff */
[----:B------:R-:W-:Y:S02]  /*183d0*/  F2FP.PACK_AB R30, R30, R72 ;  /* 0x000000481e1e723e */ /* 0x000fe400000000ff */
[----:B---3--:R-:W-:-:S02]  /*183e0*/  SEL R7, R48, 0xffffffc0, !P2 ;  /* 0xffffffc030077807 */ /* 0x008fc40005000000 */
[----:B------:R-:W-:Y:S02]  /*183f0*/  F2FP.PACK_AB R74, R75, R74 ;  /* 0x0000004a4b4a723e */ /* 0x000fe400000000ff */
[----:B------:R-:W-:Y:S02]  /*18400*/  F2FP.PACK_AB R29, R29, R76 ;  /* 0x0000004c1d1d723e */ /* 0x000fe400000000ff */
[----:B------:R-:W-:Y:S01]  /*18410*/  F2FP.PACK_AB R78, R79, R78 ;  /* 0x0000004e4f4e723e */ /* 0x000fe200000000ff */
[----:B----4-:R-:W-:Y:S01]  /*18420*/  IMAD.IADD R6, R0, 0x1, R7 ;  /* 0x0000000100067824 */ /* 0x010fe200078e0207 */
[----:B------:R-:W-:Y:S02]  /*18430*/  F2FP.PACK_AB R28, R28, R80 ;  /* 0x000000501c1c723e */ /* 0x000fe400000000ff */
[----:B------:R-:W-:Y:S02]  /*18440*/  F2FP.PACK_AB R82, R83, R82 ;  /* 0x000000525352723e */ /* 0x000fe400000000ff */
[----:B------:R2:W-:Y:S01]  /*18450*/  STS [R6+0x80], R5 ;  /* 0x0000800506007388 */ /* 0x0005e20000000800 */
[----:B------:R-:W-:Y:S01]  /*18460*/  F2FP.PACK_AB R27, R27, R84 ;  /* 0x000000541b1b723e */ /* 0x000fe200000000ff */
[----:B-1----:R-:W-:-:S02]  /*18470*/  IMAD.IADD R8, R7, 0x1, R2 ;  /* 0x0000000107087824 */ /* 0x002fc400078e0202 */
        /* <DEDUP_REMOVED lines=13> */
[----:B--2---:R-:W-:Y:S01]  /*18550*/  IMAD.IADD R5, R7, 0x1, R3 ;  /* 0x0000000107057824 */ /* 0x004fe200078e0203 */
[----:B------:R-:W-:Y:S01]  /*18560*/  F2FP.PACK_AB R106, R107, R106 ;  /* 0x0000006a6b6a723e */ /* 0x000fe200000000ff */
        /* <DEDUP_REMOVED lines=22> */
[----:B------:R-:W-:Y:S01]  /*186d0*/  ISETP.NE.U32.AND P0, PT, RZ, c[0x0][0x500], PT ;  /* 0x00014000ff007a0c */ /* 0x000fe20003f05070 */
[----:B------:R-:W-:Y:S01]  /*186e0*/  STS [R2+0x4400], R46 ;  /* 0x0044002e02007388 */ /* 0x000fe20000000800 */
[----:B------:R-:W-:Y:S02]  /*186f0*/  ISETP.NE.U32.AND P1, PT, RZ, c[0x0][0x508], PT ;  /* 0x00014200ff007a0c */ /* 0x000fe40003f25070 */
[----:B------:R-:W-:Y:S01]  /*18700*/  ISETP.NE.AND.EX P0, PT, RZ, c[0x0][0x504], PT, P0 ;  /* 0x00014100ff007a0c */ /* 0x000fe20003f05300 */
[----:B------:R-:W-:Y:S01]  /*18710*/  STS [R3+0x4080], R36 ;  /* 0x0040802403007388 */ /* 0x000fe20000000800 */
[----:B------:R-:W-:-:S03]  /*18720*/  ISETP.NE.AND.EX P1, PT, RZ, c[0x0][0x50c], PT, P1 ;  /* 0x00014300ff007a0c */ /* 0x000fc60003f25310 */
        /* <DEDUP_REMOVED lines=40> */
[----:B------:R1:W-:Y:S04]  /*189b0*/  STS [R5+0xc080], R9 ;  /* 0x00c0800905007388 */ /* 0x0003e80000000800 */
[----:B------:R2:W-:Y:S04]  /*189c0*/  STS [R5+0xc480], R15 ;  /* 0x00c4800f05007388 */ /* 0x0005e80000000800 */
[----:B------:R2:W-:Y:S04]  /*189d0*/  STS [R7+0xc000], R14 ;  /* 0x00c0000e07007388 */ /* 0x0005e80000000800 */
[----:B------:R2:W-:Y:S01]  /*189e0*/  STS [R7+0xc400], R13 ;  /* 0x00c4000d07007388 */ /* 0x0005e20000000800 */
[----:B-1----:R-:W-:-:S03]  /*189f0*/  IMAD.WIDE R8, R252, R2, c[0x0][0x500] ;  /* 0x00014000fc087625 */ /* 0x002fc600078e0202 */
[----:B------:R-:W-:Y:S06]  /*18a00*/  BAR.SYNC.DEFER_BLOCKING 0x1, 0x100 ;  /* 0x0044000000007b1d */ /* 0x000fec0000010000 */
[----:B------:R-:W3:Y:S01]  /*18a10*/  @P0 LDG.E R0, [R8.64] ;  /* 0x0000000e08000981 */ /* 0x000ee2000c1e1900 */
[----:B------:R-:W-:Y:S02]  /*18a20*/  IMAD.MOV.U32 R29, RZ, RZ, c[0x0][0x388] ;  /* 0x0000e200ff1d7624 */ /* 0x000fe400078e00ff */
[----:B------:R-:W-:-:S05]  /*18a30*/  @P1 IMAD.WIDE R2, R252, R2, c[0x0][0x508] ;  /* 0x00014200fc021625 */ /* 0x000fca00078e0202 */
[----:B------:R1:W5:Y:S02]  /*18a40*/  @P1 LDG.E R29, [R2.64] ;  /* 0x0000000e021d1981 */ /* 0x000364000c1e1900 */
[----:B-1----:R-:W-:Y:S02]  /*18a50*/  CS2R R2, SRZ ;  /* 0x0000000000027805 */ /* 0x002fe4000001ff00 */
[--C-:B---3--:R-:W-:Y:S01]  /*18a60*/  @P0 SHF.R.S32.HI R3, RZ, 0x1f, R0.reuse ;  /* 0x0000001fff030819 */ /* 0x108fe20000011400 */
[----:B------:R-:W-:Y:S01]  /*18a70*/  @P0 IMAD.MOV.U32 R2, RZ, RZ, R0 ;  /* 0x000000ffff020224 */ /* 0x000fe200078e0000 */
[----:B------:R-:W-:Y:S05]  /*18a80*/  @P1 BRA `(.L_x_1291) ;  /* 0x0000004000001947 */ /* 0x000fea0003800000 */
[----:B--2---:R-:W-:Y:S05]  /*18a90*/  @!P0 BRA `(.L_x_1291) ;  /* 0x0000003000008947 */ /* 0x004fea0003800000 */
[----:B------:R-:W2:Y:S04]  /*18aa0*/  LDG.E R4, [R8.64] ;  /* 0x0000000e08047981 */ /* 0x000ea8000c1e1900 */
[----:B------:R-:W2:Y:S02]  /*18ab0*/  LDG.E R0, [R8.64+0x4] ;  /* 0x0000040e08007981 */ /* 0x000ea4000c1e1900 */
[----:B--2--5:R-:W-:-:S02]  /*18ac0*/  IADD3 R29, -R4, R0, RZ ;  /* 0x00000000041d7210 */ /* 0x024fc40007ffe1ff */
.L_x_1291:
[----:B--2---:R-:W1:Y:S01]  /*18ad0*/  S2R R9, SR_CTAID.Y ;  /* 0x0000000000097919 */ /* 0x004e620000002600 */
[----:B------:R-:W-:Y:S01]  /*18ae0*/  LOP3.LUT R0, R47, 0xffffffe0, RZ, 0xc0, !PT ;  /* 0xffffffe02f007812 */ /* 0x000fe200078ec0ff */
[----:B------:R-:W-:Y:S01]  /*18af0*/  IMAD.MOV.U32 R8, RZ, RZ, c[0x0][0x4e8] ;  /* 0x00013a00ff087624 */ /* 0x000fe200078e00ff */
[----:B------:R-:W-:Y:S01]  /*18b00*/  SHF.R.S32.HI R4, RZ, 0x1f, R43 ;  /* 0x0000001fff047819 */ /* 0x000fe2000001142b */
[----:B------:R-:W2:Y:S01]  /*18b10*/  S2R R28, SR_CTAID.X ;  /* 0x00000000001c7919 */ /* 0x000ea20000002500 */
[----:B------:R-:W-:Y:S01]  /*18b20*/  LEA.HI R16, R51, R65, RZ, 0x3 ;  /* 0x0000004133107211 */ /* 0x000fe200078f18ff */
[----:B------:R-:W-:Y:S01]  /*18b30*/  IMAD.IADD R0, R65, 0x1, -R0 ;  /* 0x0000000141007824 */ /* 0x000fe200078e0a00 */
[----:B------:R-:W-:Y:S01]  /*18b40*/  LEA.HI R4, R4, R43, RZ, 0x3 ;  /* 0x0000002b04047211 */ /* 0x000fe200078f18ff */
[----:B------:R-:W3:Y:S01]  /*18b50*/  S2R R10, SR_CTAID.Y ;  /* 0x00000000000a7919 */ /* 0x000ee20000002600 */
[----:B------:R-:W-:Y:S01]  /*18b60*/  ISETP.NE.AND P1, PT, R8, 0x1, PT ;  /* 0x000000010800780c */ /* 0x000fe20003f25270 */
[----:B-----5:R-:W-:Y:S01]  /*18b70*/  IMAD R29, R29, c[0x0][0x4e8], RZ ;  /* 0x00013a001d1d7a24 */ /* 0x020fe200078e02ff */
[----:B------:R-:W-:Y:S01]  /*18b80*/  SHF.R.S32.HI R7, RZ, 0x1f, R0 ;  /* 0x0000001fff077819 */ /* 0x000fe20000011400 */
[----:B------:R-:W-:Y:S01]  /*18b90*/  BSSY B0, `(.L_x_1292) ;  /* 0x0000089000007945 */ /* 0x000fe20003800000 */
[----:B------:R-:W-:-:S02]  /*18ba0*/  LOP3.LUT R5, R4, 0xffffff8, RZ, 0xc0, !PT ;  /* 0x0ffffff804057812 */ /* 0x000fc400078ec0ff */
[----:B------:R-:W-:Y:S02]  /*18bb0*/  LEA.HI R4, R21, R21, RZ, 0x1 ;  /* 0x0000001515047211 */ /* 0x000fe400078f08ff */
[----:B------:R-:W-:Y:S01]  /*18bc0*/  LEA.HI R7, R7, R0, RZ, 0x2 ;  /* 0x0000000007077211 */ /* 0x000fe200078f10ff */
[----:B------:R-:W-:Y:S01]  /*18bd0*/  IMAD.IADD R6, R43, 0x1, -R5 ;  /* 0x000000012b067824 */ /* 0x000fe200078e0a05 */
[----:B------:R-:W-:Y:S02]  /*18be0*/  LOP3.LUT R4, R4, 0x1ffffffe, RZ, 0xc0, !PT ;  /* 0x1ffffffe04047812 */ /* 0x000fe400078ec0ff */
[----:B------:R-:W-:Y:S02]  /*18bf0*/  SHF.R.S32.HI R5, RZ, 0x2, R7 ;  /* 0x00000002ff057819 */ /* 0x000fe40000011407 */
[----:B------:R-:W-:Y:S02]  /*18c00*/  IADD3 R7, R21, -R4, RZ ;  /* 0x8000000415077210 */ /* 0x000fe40007ffe0ff */
[----:B-1----:R-:W-:Y:S01]  /*18c10*/  SHF.R.S32.HI R9, RZ, 0x1f, R9 ;  /* 0x0000001fff097819 */ /* 0x002fe20000011409 */
[----:B------:R-:W-:Y:S01]  /*18c20*/  IMAD R17, R6, 0x10, R5 ;  /* 0x0000001006117824 */ /* 0x000fe200078e0205 */
[----:B------:R-:W-:Y:S01]  /*18c30*/  LOP3.LUT P2, RZ, R0, 0x3, RZ, 0xc0, !PT ;  /* 0x0000000300ff7812 */ /* 0x000fe2000784c0ff */
[----:B------:R-:W-:Y:S01]  /*18c40*/  IMAD R0, R3, c[0x0][0x3a0], RZ ;  /* 0x0000e80003007a24 */ /* 0x000fe200078e02ff */
[----:B------:R-:W-:Y:S01]  /*18c50*/  LOP3.LUT R12, R16, 0xfffffff8, RZ, 0xc0, !PT ;  /* 0xfffffff8100c7812 */ /* 0x000fe200078ec0ff */
[----:B------:R-:W-:Y:S01]  /*18c60*/  IMAD R6, R7, 0x8, R17 ;  /* 0x0000000807067824 */ /* 0x000fe200078e0211 */
[----:B------:R-:W-:Y:S01]  /*18c70*/  SEL R15, R252, RZ, !P0 ;  /* 0x000000fffc0f7207 */ /* 0x000fe20004000000 */
[----:B------:R-:W-:Y:S01]  /*18c80*/  IMAD R8, R9, c[0x0][0x490], RZ ;  /* 0x0001240009087a24 */ /* 0x000fe200078e02ff */
[----:B------:R-:W-:Y:S01]  /*18c90*/  SHF.R.S32.HI R16, RZ, 0x3, R16 ;  /* 0x00000003ff107819 */ /* 0x000fe20000011410 */
[----:B------:R-:W-:Y:S01]  /*18ca0*/  IMAD R7, R2, c[0x0][0x3a4], R0 ;  /* 0x0000e90002077a24 */ /* 0x000fe200078e0200 */
[----:B--2---:R-:W-:Y:S01]  /*18cb0*/  LEA R0, R28, R6, 0x7 ;  /* 0x000000061c007211 */ /* 0x004fe200078e38ff */
[----:B---3--:R-:W-:Y:S01]  /*18cc0*/  IMAD.WIDE.U32 R4, R10, c[0x0][0x490], R2 ;  /* 0x000124000a047a25 */ /* 0x008fe200078e0002 */
[----:B------:R-:W-:-:S03]  /*18cd0*/  LEA.HI R19, R51, R65, RZ, 0x6 ;  /* 0x0000004133137211 */ /* 0x000fc600078f30ff */
[----:B------:R-:W-:Y:S02]  /*18ce0*/  IMAD R8, R10, c[0x0][0x494], R8 ;  /* 0x000125000a087a24 */ /* 0x000fe400078e0208 */
[----:B------:R-:W-:-:S04]  /*18cf0*/  IMAD.WIDE.U32 R2, R2, c[0x0][0x3a0], RZ ;  /* 0x0000e80002027a25 */ /* 0x000fc800078e00ff */
[----:B------:R-:W-:Y:S01]  /*18d00*/  IMAD.IADD R5, R5, 0x1, R8 ;  /* 0x0000000105057824 */ /* 0x000fe200078e0208 */
[----:B------:R-:W-:Y:S01]  /*18d10*/  IADD3 R3, R3, R7, RZ ;  /* 0x0000000703037210 */ /* 0x000fe20007ffe0ff */
[----:B------:R-:W-:Y:S01]  /*18d20*/  @P1 IMAD.HI.U32 R8, R0, c[0x0][0x4ec], RZ ;  /* 0x00013b0000081a27 */ /* 0x000fe200078e00ff */
[----:B------:R-:W-:-:S03]  /*18d30*/  SHF.R.S32.HI R7, RZ, 0x1f, R252 ;  /* 0x0000001fff077819 */ /* 0x000fc600000114fc */
[----:B------:R-:W-:Y:S01]  /*18d40*/  IMAD.MOV.U32 R6, RZ, RZ, R0 ;  /* 0x000000ffff067224 */ /* 0x000fe200078e0000 */
[----:B------:R-:W-:Y:S01]  /*18d50*/  @P1 SHF.R.U32.HI R6, RZ, c[0x0][0x4f0], R8 ;  /* 0x00013c00ff061a19 */ /* 0x000fe20000011608 */
[----:B------:R-:W-:Y:S01]  /*18d60*/  IMAD R9, R9, c[0x0][0x3e8], RZ ;  /* 0x0000fa0009097a24 */ /* 0x000fe200078e02ff */
[----:B------:R-:W-:Y:S01]  /*18d70*/  SEL R13, R7, RZ, !P0 ;  /* 0x000000ff070d7207 */ /* 0x000fe20004000000 */
[----:B------:R-:W-:Y:S02]  /*18d80*/  IMAD.IADD R12, R65, 0x1, -R12 ;  /* 0x00000001410c7824 */ /* 0x000fe400078e0a0c */
[----:B------:R-:W-:Y:S02]  /*18d90*/  IMAD.MOV R7, RZ, RZ, -R6 ;  /* 0x000000ffff077224 */ /* 0x000fe400078e0a06 */
[----:B------:R-:W-:Y:S01]  /*18da0*/  IMAD R9, R10, c[0x0][0x3ec], R9 ;  /* 0x0000fb000a097a24 */ /* 0x000fe200078e0209 */
[----:B------:R-:W-:Y:S01]  /*18db0*/  LEA R14, R12, R16, 0x5 ;  /* 0x000000100c0e7211 */ /* 0x000fe200078e28ff */
[----:B------:R-:W-:-:S04]  /*18dc0*/  IMAD.WIDE.U32 R2, R10, c[0x0][0x3e8], R2 ;  /* 0x0000fa000a027a25 */ /* 0x000fc800078e0002 */
[----:B------:R-:W-:Y:S01]  /*18dd0*/  IMAD R8, R7, c[0x0][0x4e8], R0 ;  /* 0x00013a0007087a24 */ /* 0x000fe200078e0200 */
[----:B------:R-:W-:Y:S01]  /*18de0*/  IADD3 R3, R3, R9, RZ ;  /* 0x0000000903037210 */ /* 0x000fe20007ffe0ff */
[----:B------:R-:W-:Y:S02]  /*18df0*/  IMAD R0, R13, c[0x0][0x498], RZ ;  /* 0x000126000d007a24 */ /* 0x000fe400078e02ff */
[----:B------:R-:W-:Y:S01]  /*18e00*/  IMAD.WIDE.U32 R4, R15, c[0x0][0x498], R4 ;  /* 0x000126000f047a25 */ /* 0x000fe200078e0004 */
[----:B------:R-:W-:-:S03]  /*18e10*/  SHF.R.S32.HI R9, RZ, 0x1f, R8 ;  /* 0x0000001fff097819 */ /* 0x000fc60000011408 */
[----:B------:R-:W-:Y:S01]  /*18e20*/  IMAD R11, R15, c[0x0][0x49c], R0 ;  /* 0x000127000f0b7a24 */ /* 0x000fe200078e0200 */
[----:B------:R-:W-:Y:S01]  /*18e30*/  SHF.R.S32.HI R0, RZ, 0x1f, R6 ;  /* 0x0000001fff007819 */ /* 0x000fe20000011406 */
[----:B------:R-:W-:Y:S01]  /*18e40*/  IMAD R14, R28, 0x80, R14 ;  /* 0x000000801c0e7824 */ /* 0x000fe200078e020e */
[----:B------:R-:W-:Y:S01]  /*18e50*/  IADD3 R4, P0, R6, R4, RZ ;  /* 0x0000000406047210 */ /* 0x000fe20007f1e0ff */
[----:B------:R-:W-:Y:S02]  /*18e60*/  IMAD.SHL.U32 R18, R16, 0x40, RZ ;  /* 0x0000004010127824 */ /* 0x000fe400078e00ff */
[----:B------:R-:W-:Y:S01]  /*18e70*/  IMAD R9, R9, c[0x0][0x488], RZ ;  /* 0x0001220009097a24 */ /* 0x000fe200078e02ff */
[----:B------:R-:W-:Y:S01]  /*18e80*/  IADD3.X R5, R0, R5, R11, P0, !PT ;  /* 0x0000000500057210 */ /* 0x000fe200007fe40b */
[----:B------:R-:W-:Y:S01]  /*18e90*/  @P1 IMAD.HI.U32 R10, R14, c[0x0][0x4ec], RZ ;  /* 0x00013b000e0a1a27 */ /* 0x000fe200078e00ff */
[----:B------:R-:W-:-:S03]  /*18ea0*/  LOP3.LUT R6, R18, 0x1c0, RZ, 0xc0, !PT ;  /* 0x000001c012067812 */ /* 0x000fc600078ec0ff */
[----:B------:R-:W-:Y:S01]  /*18eb0*/  IMAD.SHL.U32 R0, R12, 0x8, RZ ;  /* 0x000000080c007824 */ /* 0x000fe200078e00ff */
[----:B------:R-:W-:Y:S01]  /*18ec0*/  SHF.R.U32.HI R11, RZ, 0x3, R6 ;  /* 0x00000003ff0b7819 */ /* 0x000fe20000011606 */
[----:B------:R-:W-:-:S04]  /*18ed0*/  IMAD.WIDE.U32 R4, R8, c[0x0][0x488], R4 ;  /* 0x0001220008047a25 */ /* 0x000fc800078e0004 */
[----:B------:R-:W-:Y:S02]  /*18ee0*/  IMAD R9, R8, c[0x0][0x48c], R9 ;  /* 0x0001230008097a24 */ /* 0x000fe400078e0209 */
[----:B------:R-:W-:Y:S01]  /*18ef0*/  IMAD.MOV.U32 R7, RZ, RZ, R14 ;  /* 0x000000ffff077224 */ /* 0x000fe200078e000e */
[----:B------:R-:W-:Y:S01]  /*18f00*/  @P1 SHF.R.U32.HI R7, RZ, c[0x0][0x4f0], R10 ;  /* 0x00013c00ff071a19 */ /* 0x000fe2000001160a */
[----:B------:R-:W-:Y:S01]  /*18f10*/  IMAD R8, R13, c[0x0][0x3f0], RZ ;  /* 0x0000fc000d087a24 */ /* 0x000fe200078e02ff */
[----:B------:R-:W-:Y:S01]  /*18f20*/  LOP3.LUT R10, R6, 0x38, R0, 0xf8, !PT ;  /* 0x00000038060a7812 */ /* 0x000fe200078ef800 */
[----:B------:R-:W-:Y:S01]  /*18f30*/  IMAD.WIDE.U32 R2, R15, c[0x0][0x3f0], R2 ;  /* 0x0000fc000f027a25 */ /* 0x000fe200078e0002 */
[----:B------:R-:W-:Y:S02]  /*18f40*/  LEA R6, P0, R4, c[0x0][0x450], 0x2 ;  /* 0x0001140004067a11 */ /* 0x000fe400078010ff */
[----:B------:R-:W-:Y:S01]  /*18f50*/  IADD3 R9, R5, R9, RZ ;  /* 0x0000000905097210 */ /* 0x000fe20007ffe0ff */
[----:B------:R-:W-:Y:S01]  /*18f60*/  IMAD R8, R15, c[0x0][0x3f4], R8 ;  /* 0x0000fd000f087a24 */ /* 0x000fe200078e0208 */
[----:B------:R-:W-:Y:S01]  /*18f70*/  LOP3.LUT R15, R10, R11, RZ, 0x3c, !PT ;  /* 0x0000000b0a0f7212 */ /* 0x000fe200078e3cff */
[----:B------:R-:W-:Y:S01]  /*18f80*/  IMAD.MOV R5, RZ, RZ, -R7 ;  /* 0x000000ffff057224 */ /* 0x000fe200078e0a07 */
[----:B------:R-:W-:Y:S01]  /*18f90*/  LEA.HI.X R4, R4, c[0x0][0x454], R9, 0x2, P0 ;  /* 0x0001150004047a11 */ /* 0x000fe200000f1409 */
[----:B------:R-:W-:Y:S01]  /*18fa0*/  IMAD.IADD R3, R3, 0x1, R8 ;  /* 0x0000000103037824 */ /* 0x000fe200078e0208 */
[----:B------:R-:W-:Y:S01]  /*18fb0*/  SHFL.IDX PT, R10, R6, RZ, 0x1c1f ;  /* 0x001c1fff060a7589 */ /* 0x000fe200000e0000 */
[----:B------:R-:W-:Y:S01]  /*18fc0*/  SHF.R.S32.HI R12, RZ, 0x1f, R7 ;  /* 0x0000001fff0c7819 */ /* 0x000fe20000011407 */
[----:B------:R-:W-:-:S02]  /*18fd0*/  IMAD R5, R5, c[0x0][0x4e8], R14 ;  /* 0x00013a0005057a24 */ /* 0x000fc400078e020e */
[----:B------:R-:W1:Y:S01]  /*18fe0*/  SHFL.IDX PT, R11, R4, RZ, 0x1c1f ;  /* 0x001c1fff040b7589 */ /* 0x000e6200000e0000 */
[----:B------:R-:W-:-:S03]  /*18ff0*/  IMAD.WIDE.U32 R2, R7, c[0x0][0x3e0], R2 ;  /* 0x0000f80007027a25 */ /* 0x000fc600078e0002 */
[----:B------:R2:W-:Y:S04]  /*19000*/  SHFL.IDX PT, R8, R6, 0x1, 0x1c1f ;  /* 0x003c1f0006087f89 */ /* 0x0005e800000e0000 */
[----:B------:R3:W4:Y:S01]  /*19010*/  SHFL.IDX PT, R9, R4, 0x1, 0x1c1f ;  /* 0x003c1f0004097f89 */ /* 0x00072200000e0000 */
[----:B--2---:R-:W-:Y:S01]  /*19020*/  IMAD R6, R12, c[0x0][0x3e0], RZ ;  /* 0x0000f8000c067a24 */ /* 0x004fe200078e02ff */
[----:B---3--:R-:W-:-:S03]  /*19030*/  LEA R4, R28, R17, 0x7 ;  /* 0x000000111c047211 */ /* 0x008fc600078e38ff */
[----:B------:R-:W-:Y:S01]  /*19040*/  IMAD R12, R7, c[0x0][0x3e4], R6 ;  /* 0x0000f900070c7a24 */ /* 0x000fe200078e0206 */
[----:B------:R-:W-:Y:S01]  /*19050*/  LEA R28, R28, R16, 0x7 ;  /* 0x000000101c1c7211 */ /* 0x000fe200078e38ff */
[----:B------:R-:W-:Y:S01]  /*19060*/  IMAD.SHL.U32 R6, R19, 0x8, RZ ;  /* 0x0000000813067824 */ /* 0x000fe200078e00ff */
[C---:B------:R-:W-:Y:S01]  /*19070*/  IADD3 R13, R4.reuse, 0x8, RZ ;  /* 0x00000008040d7810 */ /* 0x040fe20007ffe0ff */
[----:B------:R-:W-:Y:S01]  /*19080*/  IMAD.IADD R3, R3, 0x1, R12 ;  /* 0x0000000103037824 */ /* 0x000fe200078e020c */
[-C--:B------:R-:W-:Y:S02]  /*19090*/  ISETP.GE.OR P1, PT, R4, R29.reuse, P2 ;  /* 0x0000001d0400720c */ /* 0x080fe40001726670 */
[----:B------:R-:W-:Y:S02]  /*190a0*/  SHF.R.S32.HI R4, RZ, 0x1f, R5 ;  /* 0x0000001fff047819 */ /* 0x000fe40000011405 */
[----:B------:R-:W-:Y:S02]  /*190b0*/  ISETP.GE.OR P0, PT, R13, R29, P2 ;  /* 0x0000001d0d00720c */ /* 0x000fe40001706670 */
[----:B------:R-:W-:Y:S01]  /*190c0*/  LOP3.LUT R7, R15, 0x7ffffe00, R6, 0xf8, !PT ;  /* 0x7ffffe000f077812 */ /* 0x000fe200078ef806 */
[----:B------:R-:W-:-:S04]  /*190d0*/  IMAD R4, R4, c[0x0][0x3d8], RZ ;  /* 0x0000f60004047a24 */ /* 0x000fc800078e02ff */
[C---:B------:R-:W-:Y:S02]  /*190e0*/  IMAD R6, R5.reuse, c[0x0][0x3dc], R4 ;  /* 0x0000f70005067a24 */ /* 0x040fe400078e0204 */
[----:B------:R-:W-:Y:S01]  /*190f0*/  IMAD.WIDE.U32 R4, R5, c[0x0][0x3d8], R2 ;  /* 0x0000f60005047a25 */ /* 0x000fe200078e0002 */
[----:B------:R-:W-:Y:S01]  /*19100*/  SHF.L.U32 R2, R7, 0x1, RZ ;  /* 0x0000000107027819 */ /* 0x000fe200000006ff */
[----:B-1----:R1:W-:Y:S02]  /*19110*/  @!P1 ST.E [R10.64], R153 ;  /* 0x000000990a009985 */ /* 0x0023e4000c10190e */
[----:B------:R-:W-:Y:S02]  /*19120*/  IMAD.IADD R3, R5, 0x1, R6 ;  /* 0x0000000105037824 */ /* 0x000fe400078e0206 */
        /* <DEDUP_REMOVED lines=21> */
[C---:B-1----:R-:W-:Y:S01]  /*19280*/  IADD3 R8, R0.reuse, 0x80, RZ ;  /* 0x0000008000087810 */ /* 0x042fe20007ffe0ff */
[----:B------:R-:W1:Y:S01]  /*19290*/  LDS.128 R20, [R2+0x4080] ;  /* 0x0040800002147984 */ /* 0x000e620000000c00 */
[----:B------:R-:W-:Y:S02]  /*192a0*/  IADD3 R9, R0, 0xc0, RZ ;  /* 0x000000c000097810 */ /* 0x000fe40007ffe0ff */
[----:B------:R-:W-:Y:S01]  /*192b0*/  ISETP.GE.AND P2, PT, R7, c[0x0][0x3c8], PT ;  /* 0x0000f20007007a0c */ /* 0x000fe20003f46270 */
[----:B------:R-:W3:Y:S01]  /*192c0*/  LDS.128 R16, [R2+0x8080] ;  /* 0x0080800002107984 */ /* 0x000ee20000000c00 */
[----:B------:R-:W-:Y:S02]  /*192d0*/  ISETP.GE.AND P1, PT, R8, c[0x0][0x3c8], PT ;  /* 0x0000f20008007a0c */ /* 0x000fe40003f26270 */
[----:B------:R-:W-:Y:S01]  /*192e0*/  ISETP.GE.AND P0, PT, R9, c[0x0][0x3c8], PT ;  /* 0x0000f20009007a0c */ /* 0x000fe20003f06270 */
[----:B------:R4:W5:Y:S01]  /*192f0*/  LDS.128 R12, [R2+0xc080] ;  /* 0x00c08000020c7984 */ /* 0x0009620000000c00 */
[----:B------:R-:W-:-:S07]  /*19300*/  ISETP.GE.AND P3, PT, R0, c[0x0][0x3c8], PT ;  /* 0x0000f20000007a0c */ /* 0x000fce0003f66270 */
[----:B------:R-:W-:-:S04]  /*19310*/  @!P2 SHF.R.S32.HI R3, RZ, 0x1f, R7 ;  /* 0x0000001fff03a819 */ /* 0x000fc80000011407 */
[----:B------:R-:W-:Y:S02]  /*19320*/  @!P0 SHF.R.S32.HI R6, RZ, 0x1f, R9 ;  /* 0x0000001fff068819 */ /* 0x000fe40000011409 */
[----:B------:R-:W-:Y:S01]  /*19330*/  @!P2 LEA.HI R7, R3, R7, RZ, 0x3 ;  /* 0x000000070307a211 */ /* 0x000fe200078f18ff */
[----:B------:R-:W-:Y:S01]  /*19340*/  @!P3 IMAD.WIDE R10, R0, 0x2, R4 ;  /* 0x00000002000ab825 */ /* 0x000fe200078e0204 */
[----:B----4-:R-:W-:-:S04]  /*19350*/  @!P1 SHF.R.S32.HI R2, RZ, 0x1f, R8 ;  /* 0x0000001fff029819 */ /* 0x010fc80000011408 */
        /* <DEDUP_REMOVED lines=8> */
[----:B-1----:R2:W-:Y:S03]  /*193e0*/  @!P2 ST.E.128 [R8.64], R20 ;  /* 0x000000140800a985 */ /* 0x0025e6000c101d0e */
[----:B------:R-:W-:Y:S01]  /*193f0*/  @!P0 IMAD.WIDE R2, R2, 0x2, R4 ;  /* 0x0000000202028825 */ /* 0x000fe200078e0204 */
[----:B---3--:R2:W-:Y:S04]  /*19400*/  @!P1 ST.E.128 [R6.64], R16 ;  /* 0x0000001006009985 */ /* 0x0085e8000c101d0e */
[----:B-----5:R2:W-:Y:S02]  /*19410*/  @!P0 ST.E.128 [R2.64], R12 ;  /* 0x0000000c02008985 */ /* 0x0205e4000c101d0e */
.L_x_1293:
[----:B--234-:R-:W-:Y:S05]  /*19420*/  BSYNC B0 ;  /* 0x0000000000007941 */ /* 0x01cfea0003800000 */
.L_x_1292:
        /* <DEDUP_REMOVED lines=30> */
.L_x_1295:
[----:B------:R-:W-:Y:S05]  /*19610*/  BSYNC B0 ;  /* 0x0000000000007941 */ /* 0x000fea0003800000 */
.L_x_1294:
        /* <DEDUP_REMOVED lines=30> */
.L_x_1297:
[----:B------:R-:W-:Y:S05]  /*19800*/  BSYNC B0 ;  /* 0x0000000000007941 */ /* 0x000fea0003800000 */
.L_x_1296:
        /* <DEDUP_REMOVED lines=31> */
.L_x_1290:
        /* <DEDUP_REMOVED lines=14> */
[----:B---3--:R-:W-:Y:S05]  /*19ae0*/  @!P0 BRA `(.L_x_1298) ;  /* 0x0000003000008947 */ /* 0x008fea0003800000 */
[----:B------:R2:W3:Y:S04]  /*19af0*/  LDG.E R0, [R6.64] ;  /* 0x0000000e06007981 */ /* 0x0004e8000c1e1900 */
[----:B--2---:R-:W3:Y:S02]  /*19b00*/  LDG.E R6, [R6.64+0x4] ;  /* 0x0000040e06067981 */ /* 0x004ee4000c1e1900 */
[----:B---3-5:R-:W-:-:S02]  /*19b10*/  IADD3 R16, -R0, R6, RZ ;  /* 0x0000000600107210 */ /* 0x028fc40007ffe1ff */
.L_x_1298:
[----:B---3--:R-:W2:Y:S01]  /*19b20*/  S2R R10, SR_TID.X ;  /* 0x00000000000a7919 */ /* 0x008ea20000002100 */
[----:B------:R-:W-:Y:S01]  /*19b30*/  SHF.R.S32.HI R0, RZ, 0x1f, R252 ;  /* 0x0000001fff007819 */ /* 0x000fe200000114fc */
[----:B------:R-:W-:Y:S01]  /*19b40*/  BSSY B0, `(.L_x_1299) ;  /* 0x0000029000007945 */ /* 0x000fe20003800000 */
[----:B------:R-:W-:Y:S01]  /*19b50*/  SEL R9, R252, RZ, !P0 ;  /* 0x000000fffc097207 */ /* 0x000fe20004000000 */
[----:B------:R-:W3:Y:S01]  /*19b60*/  S2R R2, SR_CTAID.Y ;  /* 0x0000000000027919 */ /* 0x000ee20000002600 */
[----:B------:R-:W-:-:S03]  /*19b70*/  SEL R11, R0, RZ, !P0 ;  /* 0x000000ff000b7207 */ /* 0x000fc60004000000 */
[----:B------:R-:W4:Y:S01]  /*19b80*/  S2R R12, SR_CTAID.Y ;  /* 0x00000000000c7919 */ /* 0x000f220000002600 */
[----:B--2---:R-:W-:Y:S02]  /*19b90*/  ISETP.GE.AND P1, PT, R10, 0x80, PT ;  /* 0x000000800a00780c */ /* 0x004fe40003f26270 */
[----:B---3--:R-:W-:-:S11]  /*19ba0*/  SHF.R.S32.HI R13, RZ, 0x1f, R2 ;  /* 0x0000001fff0d7819 */ /* 0x008fd60000011402 */
[----:B------:R-:W-:Y:S05]  /*19bb0*/  @P1 BRA `(.L_x_1300) ;  /* 0x0000021000001947 */ /* 0x000fea0003800000 */
[----:B----4-:R-:W2:Y:S01]  /*19bc0*/  S2R R8, SR_CTAID.X ;  /* 0x0000000000087919 */ /* 0x010ea20000002500 */
[----:B-----5:R-:W-:Y:S01]  /*19bd0*/  IMAD R0, R16, c[0x0][0x4e8], RZ ;  /* 0x00013a0010007a24 */ /* 0x020fe200078e02ff */
[----:B--2---:R-:W-:-:S04]  /*19be0*/  LEA R8, R8, R10, 0x7 ;  /* 0x0000000a08087211 */ /* 0x004fc800078e38ff */
[----:B------:R-:W-:-:S13]  /*19bf0*/  ISETP.GE.AND P0, PT, R8, R0, PT ;  /* 0x000000000800720c */ /* 0x000fda0003f06270 */
[----:B------:R-:W-:Y:S05]  /*19c00*/  @P0 BRA `(.L_x_1300) ;  /* 0x000001c000000947 */ /* 0x000fea0003800000 */
[----:B------:R-:W-:Y:S01]  /*19c10*/  MOV R0, c[0x0][0x4e8] ;  /* 0x00013a0000007a02 */ /* 0x000fe20000000f00 */
[----:B------:R-:W-:Y:S01]  /*19c20*/  IMAD R6, R13, c[0x0][0x490], RZ ;  /* 0x000124000d067a24 */ /* 0x000fe200078e02ff */
[----:B------:R-:W-:Y:S01]  /*19c30*/  MOV R2, R4 ;  /* 0x0000000400027202 */ /* 0x000fe20000000f00 */
[----:B------:R-:W-:Y:S01]  /*19c40*/  IMAD.MOV.U32 R3, RZ, RZ, R5 ;  /* 0x000000ffff037224 */ /* 0x000fe200078e0005 */
[----:B------:R-:W-:Y:S01]  /*19c50*/  ISETP.NE.AND P0, PT, R0, 0x1, PT ;  /* 0x000000010000780c */ /* 0x000fe20003f05270 */
[C---:B------:R-:W-:Y:S01]  /*19c60*/  IMAD R6, R12.reuse, c[0x0][0x494], R6 ;  /* 0x000125000c067a24 */ /* 0x040fe200078e0206 */
[----:B------:R-:W-:Y:S01]  /*19c70*/  MOV R0, R8 ;  /* 0x0000000800007202 */ /* 0x000fe20000000f00 */
[----:B------:R-:W-:-:S05]  /*19c80*/  IMAD.WIDE.U32 R2, R12, c[0x0][0x490], R2 ;  /* 0x000124000c027a25 */ /* 0x000fca00078e0002 */
[----:B------:R-:W-:-:S05]  /*19c90*/  IADD3 R3, R6, R3, RZ ;  /* 0x0000000306037210 */ /* 0x000fca0007ffe0ff */
[----:B------:R-:W-:-:S04]  /*19ca0*/  @P0 IMAD.HI.U32 R7, R8, c[0x0][0x4ec], RZ ;  /* 0x00013b0008070a27 */ /* 0x000fc800078e00ff */
[----:B------:R-:W-:Y:S01]  /*19cb0*/  IMAD.WIDE.U32 R2, R9, c[0x0][0x498], R2 ;  /* 0x0001260009027a25 */ /* 0x000fe200078e0002 */
[----:B------:R-:W-:-:S03]  /*19cc0*/  @P0 SHF.R.U32.HI R0, RZ, c[0x0][0x4f0], R7 ;  /* 0x00013c00ff000a19 */ /* 0x000fc60000011607 */
[----:B------:R-:W-:Y:S01]  /*19cd0*/  IMAD R7, R11, c[0x0][0x498], RZ ;  /* 0x000126000b077a24 */ /* 0x000fe200078e02ff */
[----:B------:R-:W-:Y:S01]  /*19ce0*/  IADD3 R2, P0, R0, R2, RZ ;  /* 0x0000000200027210 */ /* 0x000fe20007f1e0ff */
[----:B------:R-:W-:Y:S02]  /*19cf0*/  IMAD.MOV R6, RZ, RZ, -R0 ;  /* 0x000000ffff067224 */ /* 0x000fe400078e0a00 */
[----:B------:R-:W-:Y:S02]  /*19d00*/  IMAD R7, R9, c[0x0][0x49c], R7 ;  /* 0x0001270009077a24 */ /* 0x000fe400078e0207 */
[----:B------:R-:W-:Y:S01]  /*19d10*/  IMAD R6, R6, c[0x0][0x4e8], R8 ;  /* 0x00013a0006067a24 */ /* 0x000fe200078e0208 */
[----:B------:R-:W-:-:S04]  /*19d20*/  SHF.R.S32.HI R8, RZ, 0x1f, R0 ;  /* 0x0000001fff087819 */ /* 0x000fc80000011400 */
[----:B------:R-:W-:Y:S02]  /*19d30*/  SHF.R.S32.HI R0, RZ, 0x1f, R6 ;  /* 0x0000001fff007819 */ /* 0x000fe40000011406 */
[----:B------:R-:W-:-:S03]  /*19d40*/  IADD3.X R3, R8, R3, R7, P0, !PT ;  /* 0x0000000308037210 */ /* 0x000fc600007fe407 */
[----:B------:R-:W-:Y:S02]  /*19d50*/  IMAD R0, R0, c[0x0][0x488], RZ ;  /* 0x0001220000007a24 */ /* 0x000fe400078e02ff */
[----:B------:R-:W-:-:S04]  /*19d60*/  IMAD.WIDE.U32 R2, R6, c[0x0][0x488], R2 ;  /* 0x0001220006027a25 */ /* 0x000fc800078e0002 */
[----:B------:R-:W-:Y:S01]  /*19d70*/  IMAD R0, R6, c[0x0][0x48c], R0 ;  /* 0x0001230006007a24 */ /* 0x000fe200078e0200 */
[----:B------:R-:W-:-:S04]  /*19d80*/  LEA R6, P0, R2, c[0x0][0x450], 0x2 ;  /* 0x0001140002067a11 */ /* 0x000fc800078010ff */
[----:B------:R-:W-:-:S04]  /*19d90*/  IADD3 R0, R3, R0, RZ ;  /* 0x0000000003007210 */ /* 0x000fc80007ffe0ff */
[----:B------:R-:W-:Y:S02]  /*19da0*/  LEA.HI.X R7, R2, c[0x0][0x454], R0, 0x2, P0 ;  /* 0x0001150002077a11 */ /* 0x000fe400000f1400 */
[----:B------:R-:W-:-:S05]  /*19db0*/  MOV R0, 0xff800000 ;  /* 0xff80000000007802 */ /* 0x000fca0000000f00 */
[----:B------:R2:W-:Y:S02]  /*19dc0*/  STG.E [R6.64], R0 ;  /* 0x0000000006007986 */ /* 0x0005e4000c10190e */
.L_x_1300:
[----:B----4-:R-:W-:Y:S05]  /*19dd0*/  BSYNC B0 ;  /* 0x0000000000007941 */ /* 0x010fea0003800000 */
.L_x_1299:
[----:B------:R-:W3:Y:S01]  /*19de0*/  S2R R14, SR_CTAID.X ;  /* 0x00000000000e7919 */ /* 0x000ee20000002500 */
[----:B--2---:R-:W-:Y:S01]  /*19df0*/  IMAD R0, R5, c[0x0][0x3a0], RZ ;  /* 0x0000e80005007a24 */ /* 0x004fe200078e02ff */
[----:B------:R-:W-:Y:S01]  /*19e00*/  SHF.R.S32.HI R5, RZ, 0x1f, R10 ;  /* 0x0000001fff057819 */ /* 0x000fe2000001140a */
[C---:B------:R-:W-:Y:S01]  /*19e10*/  IMAD.WIDE.U32 R2, R4.reuse, c[0x0][0x3a0], RZ ;  /* 0x0000e80004027a25 */ /* 0x040fe200078e00ff */
[----:B------:R-:W-:Y:S02]  /*19e20*/  MOV R6, c[0x0][0x4e8] ;  /* 0x00013a0000067a02 */ /* 0x000fe40000000f00 */
[----:B------:R-:W-:Y:S01]  /*19e30*/  LEA.HI R5, R5, R10, RZ, 0x3 ;  /* 0x0000000a05057211 */ /* 0x000fe200078f18ff */
[----:B------:R-:W-:Y:S01]  /*19e40*/  IMAD R0, R4, c[0x0][0x3a4], R0 ;  /* 0x0000e90004007a24 */ /* 0x000fe200078e0200 */
[----:B------:R-:W-:Y:S01]  /*19e50*/  ISETP.NE.AND P0, PT, R6, 0x1, PT ;  /* 0x000000010600780c */ /* 0x000fe20003f05270 */
[----:B------:R-:W-:Y:S01]  /*19e60*/  IMAD R6, R11, c[0x0][0x3f0], RZ ;  /* 0x0000fc000b067a24 */ /* 0x000fe200078e02ff */
[----:B------:R-:W-:-:S02]  /*19e70*/  LOP3.LUT R4, R5, 0xfffffff8, RZ, 0xc0, !PT ;  /* 0xfffffff805047812 */ /* 0x000fc400078ec0ff */
[----:B------:R-:W-:Y:S01]  /*19e80*/  IADD3 R3, R3, R0, RZ ;  /* 0x0000000003037210 */ /* 0x000fe20007ffe0ff */
[----:B------:R-:W-:Y:S02]  /*19e90*/  IMAD R0, R13, c[0x0][0x3e8], RZ ;  /* 0x0000fa000d007a24 */ /* 0x000fe400078e02ff */
[----:B------:R-:W-:Y:S01]  /*19ea0*/  IMAD.IADD R8, R10, 0x1, -R4 ;  /* 0x000000010a087824 */ /* 0x000fe200078e0a04 */
[----:B------:R-:W-:Y:S01]  /*19eb0*/  SHF.R.S32.HI R10, RZ, 0x3, R5 ;  /* 0x00000003ff0a7819 */ /* 0x000fe20000011405 */
[C---:B------:R-:W-:Y:S02]  /*19ec0*/  IMAD R0, R12.reuse, c[0x0][0x3ec], R0 ;  /* 0x0000fb000c007a24 */ /* 0x040fe400078e0200 */
[----:B------:R-:W-:Y:S01]  /*19ed0*/  IMAD.WIDE.U32 R2, R12, c[0x0][0x3e8], R2 ;  /* 0x0000fa000c027a25 */ /* 0x000fe200078e0002 */
[----:B------:R-:W-:-:S03]  /*19ee0*/  LEA R4, R8, R10, 0x5 ;  /* 0x0000000a08047211 */ /* 0x000fc600078e28ff */
[----:B------:R-:W-:Y:S01]  /*19ef0*/  IMAD R7, R9, c[0x0][0x3f4], R6 ;  /* 0x0000fd0009077a24 */ /* 0x000fe200078e0206 */
[----:B------:R-:W-:Y:S01]  /*19f00*/  IADD3 R3, R0, R3, RZ ;  /* 0x0000000300037210 */ /* 0x000fe20007ffe0ff */
[C---:B---3--:R-:W-:Y:S01]  /*19f10*/  IMAD R4, R14.reuse, 0x80, R4 ;  /* 0x000000800e047824 */ /* 0x048fe200078e0204 */
[----:B------:R-:W-:-:S03]  /*19f20*/  LEA R14, R14, R10, 0x7 ;  /* 0x0000000a0e0e7211 */ /* 0x000fc600078e38ff */
[----:B------:R-:W-:Y:S01]  /*19f30*/  @P0 IMAD.HI.U32 R5, R4, c[0x0][0x4ec], RZ ;  /* 0x00013b0004050a27 */ /* 0x000fe200078e00ff */
[----:B------:R-:W-:-:S03]  /*19f40*/  MOV R0, R4 ;  /* 0x0000000400007202 */ /* 0x000fc60000000f00 */
[----:B------:R-:W-:Y:S01]  /*19f50*/  IMAD.WIDE.U32 R2, R9, c[0x0][0x3f0], R2 ;  /* 0x0000fc0009027a25 */ /* 0x000fe200078e0002 */
[----:B------:R-:W-:-:S04]  /*19f60*/  @P0 SHF.R.U32.HI R0, RZ, c[0x0][0x4f0], R5 ;  /* 0x00013c00ff000a19 */ /* 0x000fc80000011605 */
[--C-:B------:R-:W-:Y:S01]  /*19f70*/  SHF.R.S32.HI R6, RZ, 0x1f, R0.reuse ;  /* 0x0000001fff067819 */ /* 0x100fe20000011400 */
[----:B------:R-:W-:Y:S01]  /*19f80*/  IMAD.MOV R5, RZ, RZ, -R0 ;  /* 0x000000ffff057224 */ /* 0x000fe200078e0a00 */
[----:B------:R-:W-:-:S03]  /*19f90*/  IADD3 R3, R3, R7, RZ ;  /* 0x0000000703037210 */ /* 0x000fc60007ffe0ff */
[----:B------:R-:W-:Y:S02]  /*19fa0*/  IMAD R6, R6, c[0x0][0x3e0], RZ ;  /* 0x0000f80006067a24 */ /* 0x000fe400078e02ff */
[----:B------:R-:W-:Y:S02]  /*19fb0*/  IMAD R5, R5, c[0x0][0x4e8], R4 ;  /* 0x00013a0005057a24 */ /* 0x000fe400078e0204 */
[----:B------:R-:W-:-:S03]  /*19fc0*/  IMAD.WIDE.U32 R2, R0, c[0x0][0x3e0], R2 ;  /* 0x0000f80000027a25 */ /* 0x000fc600078e0002 */
[----:B------:R-:W-:Y:S01]  /*19fd0*/  SHF.R.S32.HI R4, RZ, 0x1f, R5 ;  /* 0x0000001fff047819 */ /* 0x000fe20000011405 */
[----:B------:R-:W-:-:S05]  /*19fe0*/  IMAD R0, R0, c[0x0][0x3e4], R6 ;  /* 0x0000f90000007a24 */ /* 0x000fca00078e0206 */
[----:B------:R-:W-:Y:S01]  /*19ff0*/  IADD3 R3, R3, R0, RZ ;  /* 0x0000000003037210 */ /* 0x000fe20007ffe0ff */
[----:B------:R-:W-:-:S04]  /*1a000*/  IMAD R0, R4, c[0x0][0x3d8], RZ ;  /* 0x0000f60004007a24 */ /* 0x000fc800078e02ff */
[C---:B------:R-:W-:Y:S02]  /*1a010*/  IMAD R4, R5.reuse, c[0x0][0x3dc], R0 ;  /* 0x0000f70005047a24 */ /* 0x040fe400078e0200 */
[----:B------:R-:W-:-:S04]  /*1a020*/  IMAD.WIDE.U32 R2, R5, c[0x0][0x3d8], R2 ;  /* 0x0000f60005027a25 */ /* 0x000fc800078e0002 */
[----:B------:R-:W-:Y:S01]  /*1a030*/  IMAD.SHL.U32 R0, R8, 0x8, RZ ;  /* 0x0000000808007824 */ /* 0x000fe200078e00ff */
[----:B------:R-:W-:Y:S02]  /*1a040*/  IADD3 R3, R3, R4, RZ ;  /* 0x0000000403037210 */ /* 0x000fe40007ffe0ff */
[----:B------:R-:W-:Y:S02]  /*1a050*/  LEA R17, P0, R2, c[0x0][0x380], 0x1 ;  /* 0x0000e00002117a11 */ /* 0x000fe400078008ff */
[----:B------:R-:W-:Y:S02]  /*1a060*/  IADD3 R13, R0, 0x40, RZ ;  /* 0x00000040000d7810 */ /* 0x000fe40007ffe0ff */
[----:B------:R-:W-:Y:S02]  /*1a070*/  LEA.HI.X R15, R2, c[0x0][0x384], R3, 0x1, P0 ;  /* 0x0000e100020f7a11 */ /* 0x000fe400000f0c03 */
[C---:B------:R-:W-:Y:S02]  /*1a080*/  IADD3 R11, R0.reuse, 0x80, RZ ;  /* 0x00000080000b7810 */ /* 0x040fe40007ffe0ff */
[----:B------:R-:W-:Y:S01]  /*1a090*/  IADD3 R12, R0, 0xc0, RZ ;  /* 0x000000c0000c7810 */ /* 0x000fe20007ffe0ff */
[----:B------:R-:W-:Y:S05]  /*1a0a0*/  BRA.DIV ~URZ, `(.L_x_1301) ;  /* 0x000022e27f007947 */ /* 0x000fea000b800000 */
[----:B------:R2:W3:Y:S02]  /*1a0b0*/  SHFL.IDX PT, R4, R15, RZ, 0x181f ;  /* 0x00181fff0f047589 */ /* 0x0004e400000e0000 */
.L_x_1357:
[----:B------:R-:W-:Y:S05]  /*1a0c0*/  BRA.DIV ~URZ, `(.L_x_1302) ;  /* 0x000023427f007947 */ /* 0x000fea000b800000 */
[----:B------:R4:W1:Y:S02]  /*1a0d0*/  SHFL.IDX PT, R2, R17, RZ, 0x181f ;  /* 0x00181fff11027589 */ /* 0x00086400000e0000 */
.L_x_1358:
[----:B-----5:R-:W-:Y:S01]  /*1a0e0*/  IMAD R16, R16, c[0x0][0x4e8], RZ ;  /* 0x00013a0010107a24 */ /* 0x020fe200078e02ff */
[----:B------:R-:W-:Y:S01]  /*1a0f0*/  BSSY B0, `(.L_x_1303) ;  /* 0x0000019000007945 */ /* 0x000fe20003800000 */
[----:B---3--:R-:W-:-:S03]  /*1a100*/  MOV R3, R4 ;  /* 0x0000000400037202 */ /* 0x008fc60000000f00 */
[----:B------:R-:W-:-:S13]  /*1a110*/  ISETP.GE.AND P0, PT, R14, R16, PT ;  /* 0x000000100e00720c */ /* 0x000fda0003f06270 */
        /* <DEDUP_REMOVED lines=22> */
.L_x_1304:
[----:B------:R-:W-:Y:S05]  /*1a280*/  BSYNC B0 ;  /* 0x0000000000007941 */ /* 0x000fea0003800000 */
.L_x_1303:
[----:B------:R-:W-:Y:S05]  /*1a290*/  BRA.DIV ~URZ, `(.L_x_1305) ;  /* 0x000021f27f007947 */ /* 0x000fea000b800000 */
[----:B-1----:R1:W3:Y:S04]  /*1a2a0*/  SHFL.IDX PT, R4, R15, 0x1, 0x181f ;  /* 0x00381f000f047f89 */ /* 0x0022e800000e0000 */
[----:B------:R1:W2:Y:S02]  /*1a2b0*/  SHFL.IDX PT, R2, R17, 0x1, 0x181f ;  /* 0x00381f0011027f89 */ /* 0x0002a400000e0000 */
.L_x_1359:
[----:B------:R-:W-:Y:S01]  /*1a2c0*/  IADD3 R3, R14, 0x20, RZ ;  /* 0x000000200e037810 */ /* 0x000fe20007ffe0ff */
[----:B------:R-:W-:Y:S03]  /*1a2d0*/  BSSY B0, `(.L_x_1306) ;  /* 0x0000019000007945 */ /* 0x000fe60003800000 */
[----:B------:R-:W-:Y:S01]  /*1a2e0*/  ISETP.GE.AND P0, PT, R3, R16, PT ;  /* 0x000000100300720c */ /* 0x000fe20003f06270 */
[----:B---3--:R-:W-:-:S12]  /*1a2f0*/  IMAD.MOV.U32 R3, RZ, RZ, R4 ;  /* 0x000000ffff037224 */ /* 0x008fd800078e0004 */
        /* <DEDUP_REMOVED lines=9> */
[----:B--2---:R-:W-:Y:S01]  /*1a390*/  @!P3 IMAD.WIDE R8, R0, 0x2, R2 ;  /* 0x000000020008b825 */ /* 0x004fe200078e0202 */
        /* <DEDUP_REMOVED lines=12> */
.L_x_1307:
[----:B------:R-:W-:Y:S05]  /*1a460*/  BSYNC B0 ;  /* 0x0000000000007941 */ /* 0x000fea0003800000 */
.L_x_1306:
[----:B------:R-:W-:Y:S05]  /*1a470*/  BRA.DIV ~URZ, `(.L_x_1308) ;  /* 0x000021027f007947 */ /* 0x000fea000b800000 */
[----:B--2---:R2:W3:Y:S02]  /*1a480*/  SHFL.IDX PT, R4, R15, 0x2, 0x181f ;  /* 0x00581f000f047f89 */ /* 0x0044e400000e0000 */
.L_x_1360:
[----:B------:R-:W-:Y:S05]  /*1a490*/  BRA.DIV ~URZ, `(.L_x_1309) ;  /* 0x000021627f007947 */ /* 0x000fea000b800000 */
[----:B------:R1:W2:Y:S02]  /*1a4a0*/  SHFL.IDX PT, R2, R17, 0x2, 0x181f ;  /* 0x00581f0011027f89 */ /* 0x0002a400000e0000 */
.L_x_1361:
        /* <DEDUP_REMOVED lines=26> */
.L_x_1311:
[----:B------:R-:W-:Y:S05]  /*1a650*/  BSYNC B0 ;  /* 0x0000000000007941 */ /* 0x000fea0003800000 */
.L_x_1310:
[----:B------:R-:W-:Y:S05]  /*1a660*/  BRA.DIV ~URZ, `(.L_x_1312) ;  /* 0x000020127f007947 */ /* 0x000fea000b800000 */
[----:B--2---:R2:W3:Y:S04]  /*1a670*/  SHFL.IDX PT, R4, R15, 0x3, 0x181f ;  /* 0x00781f000f047f89 */ /* 0x0044e800000e0000 */
[----:B------:R2:W1:Y:S02]  /*1a680*/  SHFL.IDX PT, R2, R17, 0x3, 0x181f ;  /* 0x00781f0011027f89 */ /* 0x00046400000e0000 */
.L_x_1362:
[----:B------:R-:W-:-:S04]  /*1a690*/  IADD3 R3, R14, 0x60, RZ ;  /* 0x000000600e037810 */ /* 0x000fc80007ffe0ff */
[----:B------:R-:W-:Y:S01]  /*1a6a0*/  ISETP.GE.AND P0, PT, R3, R16, PT ;  /* 0x000000100300720c */ /* 0x000fe20003f06270 */
[----:B---3--:R-:W-:-:S12]  /*1a6b0*/  IMAD.MOV.U32 R3, RZ, RZ, R4 ;  /* 0x000000ffff037224 */ /* 0x008fd800078e0004 */
[----:B------:R-:W-:Y:S05]  /*1a6c0*/  @P0 EXIT ;  /* 0x000000000000094d */ /* 0x000fea0003800000 */
[----:B------:R-:W-:Y:S02]  /*1a6d0*/  ISETP.GE.AND P1, PT, R13, c[0x0][0x3c8], PT ;  /* 0x0000f2000d007a0c */ /* 0x000fe40003f26270 */
[----:B------:R-:W-:Y:S02]  /*1a6e0*/  ISETP.GE.AND P0, PT, R11, c[0x0][0x3c8], PT ;  /* 0x0000f2000b007a0c */ /* 0x000fe40003f06270 */
[----:B------:R-:W-:-:S09]  /*1a6f0*/  ISETP.GE.AND P2, PT, R0, c[0x0][0x3c8], PT ;  /* 0x0000f20000007a0c */ /* 0x000fd20003f46270 */
[----:B------:R-:W-:Y:S02]  /*1a700*/  @!P1 SHF.R.S32.HI R5, RZ, 0x1f, R13 ;  /* 0x0000001fff059819 */ /* 0x000fe4000001140d */
[----:B------:R-:W-:Y:S02]  /*1a710*/  @!P0 SHF.R.S32.HI R4, RZ, 0x1f, R11 ;  /* 0x0000001fff048819 */ /* 0x000fe4000001140b */
[----:B------:R-:W-:Y:S01]  /*1a720*/  @!P1 LEA.HI R5, R5, R13, RZ, 0x3 ;  /* 0x0000000d05059211 */ /* 0x000fe200078f18ff */
[--C-:B-1----:R-:W-:Y:S01]  /*1a730*/  @!P2 IMAD.WIDE R8, R0, 0x2, R2.reuse ;  /* 0x000000020008a825 */ /* 0x102fe200078e0202 */
        /* <DEDUP_REMOVED lines=16> */
.L_x_1183:
[----:B------:R-:W-:Y:S01]  /*1a840*/  IMAD.MOV.U32 R184, RZ, RZ, R18 ;  /* 0x000000ffffb87224 */ /* 0x000fe200078e0012 */
[----:B------:R-:W-:Y:S01]  /*1a850*/  MOV R3, 0x181f ;  /* 0x0000181f00037802 */ /* 0x000fe20000000f00 */
[----:B------:R-:W-:Y:S01]  /*1a860*/  IMAD.MOV.U32 R187, RZ, RZ, RZ ;  /* 0x000000ffffbb7224 */ /* 0x000fe200078e00ff */
[----:B------:R-:W-:Y:S02]  /*1a870*/  MOV R189, 0xffffffff ;  /* 0xffffffff00bd7802 */ /* 0x000fe40000000f00 */
[----:B------:R-:W-:Y:S02]  /*1a880*/  MOV R2, 0x1a8a0 ;  /* 0x0001a8a000027802 */ /* 0x000fe40000000f00 */
[----:B------:R-:W-:Y:S05]  /*1a890*/  CALL.REL.NOINC `($__internal_6_$__cuda_sm70_shflsync_idx_p) ;  /* 0x0000c6c000007944 */ /* 0x000fea0003c00000 */
[----:B------:R-:W-:Y:S01]  /*1a8a0*/  MOV R0, R188 ;  /* 0x000000bc00007202 */ /* 0x000fe20000000f00 */
[----:B------:R-:W-:Y:S05]  /*1a8b0*/  BRA `(.L_x_1313) ;  /* 0xfffedd9000007947 */ /* 0x000fea000383ffff */
.L_x_1184:
[----:B------:R-:W-:Y:S01]  /*1a8c0*/  IMAD.MOV.U32 R184, RZ, RZ, R20 ;  /* 0x000000ffffb87224 */ /* 0x000fe200078e0014 */
[----:B------:R-:W-:Y:S01]  /*1a8d0*/  MOV R3, 0x181f ;  /* 0x0000181f00037802 */ /* 0x000fe20000000f00 */
[----:B------:R-:W-:Y:S01]  /*1a8e0*/  IMAD.MOV.U32 R187, RZ, RZ, RZ ;  /* 0x000000ffffbb7224 */ /* 0x000fe200078e00ff */
[----:B------:R-:W-:-:S02]  /*1a8f0*/  MOV R189, 0xffffffff ;  /* 0xffffffff00bd7802 */ /* 0x000fc40000000f00 */
[----:B------:R-:W-:Y:S02]  /*1a900*/  MOV R2, 0x1a920 ;  /* 0x0001a92000027802 */ /* 0x000fe40000000f00 */
[----:B-12---:R-:W-:Y:S05]  /*1a910*/  CALL.REL.NOINC `($__internal_6_$__cuda_sm70_shflsync_idx_p) ;  /* 0x0000c64000007944 */ /* 0x006fea0003c00000 */
[----:B------:R-:W-:Y:S01]  /*1a920*/  MOV R2, R188 ;  /* 0x000000bc00027202 */ /* 0x000fe20000000f00 */
[----:B------:R-:W-:Y:S05]  /*1a930*/  BRA `(.L_x_1314) ;  /* 0xfffedd3000007947 */ /* 0x000fea000383ffff */
.L_x_1187:
[----:B------:R-:W-:Y:S01]  /*1a940*/  IMAD.MOV.U32 R184, RZ, RZ, R18 ;  /* 0x000000ffffb87224 */ /* 0x000fe200078e0012 */
[----:B--2---:R-:W-:Y:S01]  /*1a950*/  MOV R3, 0x181f ;  /* 0x0000181f00037802 */ /* 0x004fe20000000f00 */
[----:B------:R-:W-:Y:S01]  /*1a960*/  IMAD.MOV.U32 R187, RZ, RZ, 0x1 ;  /* 0x00000001ffbb7424 */ /* 0x000fe200078e00ff */
[----:B------:R-:W-:Y:S02]  /*1a970*/  MOV R189, 0xffffffff ;  /* 0xffffffff00bd7802 */ /* 0x000fe40000000f00 */
[----:B----4-:R-:W-:Y:S02]  /*1a980*/  MOV R2, 0x1a9a0 ;  /* 0x0001a9a000027802 */ /* 0x010fe40000000f00 */
[----:B-1-3--:R-:W-:Y:S05]  /*1a990*/  CALL.REL.NOINC `($__internal_6_$__cuda_sm70_shflsync_idx_p) ;  /* 0x0000c5c000007944 */ /* 0x00afea0003c00000 */
[----:B------:R-:W-:Y:S01]  /*1a9a0*/  IMAD.MOV.U32 R4, RZ, RZ, R188 ;  /* 0x000000ffff047224 */ /* 0x000fe200078e00bc */
[----:B------:R-:W-:Y:S01]  /*1a9b0*/  MOV R184, R20 ;  /* 0x0000001400b87202 */ /* 0x000fe20000000f00 */
[----:B------:R-:W-:Y:S01]  /*1a9c0*/  IMAD.MOV.U32 R187, RZ, RZ, 0x1 ;  /* 0x00000001ffbb7424 */ /* 0x000fe200078e00ff */
[----:B------:R-:W-:Y:S01]  /*1a9d0*/  MOV R3, 0x181f ;  /* 0x0000181f00037802 */ /* 0x000fe20000000f00 */
[----:B------:R-:W-:Y:S01]  /*1a9e0*/  IMAD.MOV.U32 R189, RZ, RZ, -0x1 ;  /* 0xffffffffffbd7424 */ /* 0x000fe200078e00ff */
[----:B------:R-:W-:-:S02]  /*1a9f0*/  MOV R2, 0x1aa10 ;  /* 0x0001aa1000027802 */ /* 0x000fc40000000f00 */
[----:B------:R-:W-:Y:S05]  /*1aa00*/  CALL.REL.NOINC `($__internal_6_$__cuda_sm70_shflsync_idx_p) ;  /* 0x0000c55000007944 */ /* 0x000fea0003c00000 */
[----:B------:R-:W-:Y:S01]  /*1aa10*/  MOV R2, R188 ;  /* 0x000000bc00027202 */ /* 0x000fe20000000f00 */
[----:B------:R-:W-:Y:S05]  /*1aa20*/  BRA `(.L_x_1315) ;  /* 0xfffede3000007947 */ /* 0x000fea000383ffff */
.L_x_1190:
[----:B------:R-:W-:Y:S01]  /*1aa30*/  IMAD.MOV.U32 R184, RZ, RZ, R18 ;  /* 0x000000ffffb87224 */ /* 0x000fe200078e0012 */
[----:B--2---:R-:W-:Y:S01]  /*1aa40*/  MOV R3, 0x181f ;  /* 0x0000181f00037802 */ /* 0x004fe20000000f00 */
[----:B------:R-:W-:Y:S01]  /*1aa50*/  IMAD.MOV.U32 R187, RZ, RZ, 0x2 ;  /* 0x00000002ffbb7424 */ /* 0x000fe200078e00ff */
[----:B------:R-:W-:-:S02]  /*1aa60*/  MOV R189, 0xffffffff ;  /* 0xffffffff00bd7802 */ /* 0x000fc40000000f00 */
[----:B------:R-:W-:Y:S02]  /*1aa70*/  MOV R2, 0x1aa90 ;  /* 0x0001aa9000027802 */ /* 0x000fe40000000f00 */
[----:B-1-3--:R-:W-:Y:S05]  /*1aa80*/  CALL.REL.NOINC `($__internal_6_$__cuda_sm70_shflsync_idx_p) ;  /* 0x0000c4d000007944 */ /* 0x00afea0003c00000 */
[----:B------:R-:W-:Y:S01]  /*1aa90*/  MOV R4, R188 ;  /* 0x000000bc00047202 */ /* 0x000fe20000000f00 */
[----:B------:R-:W-:Y:S05]  /*1aaa0*/  BRA `(.L_x_1316) ;  /* 0xfffedf8000007947 */ /* 0x000fea000383ffff */
.L_x_1191:
[----:B------:R-:W-:Y:S01]  /*1aab0*/  IMAD.MOV.U32 R184, RZ, RZ, R20 ;  /* 0x000000ffffb87224 */ /* 0x000fe200078e0014 */
[----:B--2---:R-:W-:Y:S01]  /*1aac0*/  MOV R3, 0x181f ;  /* 0x0000181f00037802 */ /* 0x004fe20000000f00 */
[----:B------:R-:W-:Y:S01]  /*1aad0*/  IMAD.MOV.U32 R187, RZ, RZ, 0x2 ;  /* 0x00000002ffbb7424 */ /* 0x000fe200078e00ff */
[----:B------:R-:W-:Y:S02]  /*1aae0*/  MOV R189, 0xffffffff ;  /* 0xffffffff00bd7802 */ /* 0x000fe40000000f00 */
[----:B------:R-:W-:Y:S02]  /*1aaf0*/  MOV R2, 0x1ab10 ;  /* 0x0001ab1000027802 */ /* 0x000fe40000000f00 */
[----:B-1-34-:R-:W-:Y:S05]  /*1ab00*/  CALL.REL.NOINC `($__internal_6_$__cuda_sm70_shflsync_idx_p) ;  /* 0x0000c45000007944 */ /* 0x01afea0003c00000 */
[----:B------:R-:W-:Y:S01]  /*1ab10*/  MOV R2, R188 ;  /* 0x000000bc00027202 */ /* 0x000fe20000000f00 */
[----:B------:R-:W-:Y:S05]  /*1ab20*/  BRA `(.L_x_1317) ;  /* 0xfffedf2000007947 */ /* 0x000fea000383ffff */
.L_x_1194:
[----:B------:R-:W-:Y:S01]  /*1ab30*/  IMAD.MOV.U32 R184, RZ, RZ, R18 ;  /* 0x000000ffffb87224 */ /* 0x000fe200078e0012 */
[----:B-1----:R-:W-:Y:S01]  /*1ab40*/  MOV R3, 0x181f ;  /* 0x0000181f00037802 */ /* 0x002fe20000000f00 */
[----:B------:R-:W-:Y:S01]  /*1ab50*/  IMAD.MOV.U32 R187, RZ, RZ, 0x3 ;  /* 0x00000003ffbb7424 */ /* 0x000fe200078e00ff */
[----:B------:R-:W-:-:S02]  /*1ab60*/  MOV R189, 0xffffffff ;  /* 0xffffffff00bd7802 */ /* 0x000fc40000000f00 */
[----:B---3--:R-:W-:Y:S02]  /*1ab70*/  MOV R2, 0x1ab90 ;  /* 0x0001ab9000027802 */ /* 0x008fe40000000f00 */
[----:B--2-4-:R-:W-:Y:S05]  /*1ab80*/  CALL.REL.NOINC `($__internal_6_$__cuda_sm70_shflsync_idx_p) ;  /* 0x0000c3d000007944 */ /* 0x014fea0003c00000 */
[----:B------:R-:W-:Y:S01]  /*1ab90*/  IMAD.MOV.U32 R11, RZ, RZ, R188 ;  /* 0x000000ffff0b7224 */ /* 0x000fe200078e00bc */
[----:B------:R-:W-:Y:S01]  /*1aba0*/  MOV R184, R20 ;  /* 0x0000001400b87202 */ /* 0x000fe20000000f00 */
[----:B------:R-:W-:Y:S01]  /*1abb0*/  IMAD.MOV.U32 R187, RZ, RZ, 0x3 ;  /* 0x00000003ffbb7424 */ /* 0x000fe200078e00ff */
[----:B------:R-:W-:Y:S01]  /*1abc0*/  MOV R3, 0x181f ;  /* 0x0000181f00037802 */ /* 0x000fe20000000f00 */
[----:B------:R-:W-:Y:S01]  /*1abd0*/  IMAD.MOV.U32 R189, RZ, RZ, -0x1 ;  /* 0xffffffffffbd7424 */ /* 0x000fe200078e00ff */
[----:B------:R-:W-:Y:S02]  /*1abe0*/  MOV R2, 0x1ac00 ;  /* 0x0001ac0000027802 */ /* 0x000fe40000000f00 */
[----:B------:R-:W-:Y:S05]  /*1abf0*/  CALL.REL.NOINC `($__internal_6_$__cuda_sm70_shflsync_idx_p) ;  /* 0x0000c36000007944 */ /* 0x000fea0003c00000 */
[----:B------:R-:W-:Y:S01]  /*1ac00*/  MOV R10, R188 ;  /* 0x000000bc000a7202 */ /* 0x000fe20000000f00 */
[----:B------:R-:W-:Y:S05]  /*1ac10*/  BRA `(.L_x_1318) ;  /* 0xfffee01000007947 */ /* 0x000fea000383ffff */
.L_x_1196:
[----:B---34-:R-:W-:Y:S01]  /*1ac20*/  IMAD.MOV.U32 R184, RZ, RZ, R4 ;  /* 0x000000ffffb87224 */ /* 0x018fe200078e0004 */
[----:B------:R-:W-:Y:S01]  /*1ac30*/  MOV R3, 0x181f ;  /* 0x0000181f00037802 */ /* 0x000fe20000000f00 */
[----:B------:R-:W-:Y:S01]  /*1ac40*/  IMAD.MOV.U32 R187, RZ, RZ, RZ ;  /* 0x000000ffffbb7224 */ /* 0x000fe200078e00ff */
[----:B------:R-:W-:Y:S02]  /*1ac50*/  MOV R189, 0xffffffff ;  /* 0xffffffff00bd7802 */ /* 0x000fe40000000f00 */
[----:B------:R-:W-:-:S02]  /*1ac60*/  MOV R2, 0x1ac80 ;  /* 0x0001ac8000027802 */ /* 0x000fc40000000f00 */
[----:B--2--5:R-:W-:Y:S05]  /*1ac70*/  CALL.REL.NOINC `($__internal_6_$__cuda_sm70_shflsync_idx_p) ;  /* 0x0000c2e000007944 */ /* 0x024fea0003c00000 */
[----:B------:R-:W-:Y:S01]  /*1ac80*/  MOV R3, R188 ;  /* 0x000000bc00037202 */ /* 0x000fe20000000f00 */
[----:B------:R-:W-:Y:S05]  /*1ac90*/  BRA `(.L_x_1319) ;  /* 0xfffeeec000007947 */ /* 0x000fea000383ffff */
.L_x_1199:
[----:B------:R-:W-:Y:S01]  /*1aca0*/  IMAD.MOV.U32 R184, RZ, RZ, R4 ;  /* 0x000000ffffb87224 */ /* 0x000fe200078e0004 */
[----:B------:R-:W-:Y:S01]  /*1acb0*/  MOV R3, 0x181f ;  /* 0x0000181f00037802 */ /* 0x000fe20000000f00 */
[----:B------:R-:W-:Y:S01]  /*1acc0*/  IMAD.MOV.U32 R187, RZ, RZ, 0x1 ;  /* 0x00000001ffbb7424 */ /* 0x000fe200078e00ff */
[----:B------:R-:W-:-:S02]  /*1acd0*/  MOV R189, 0xffffffff ;  /* 0xffffffff00bd7802 */ /* 0x000fc40000000f00 */
[----:B------:R-:W-:Y:S02]  /*1ace0*/  MOV R2, 0x1ad00 ;  /* 0x0001ad0000027802 */ /* 0x000fe40000000f00 */
[----:B-12--5:R-:W-:Y:S05]  /*1acf0*/  CALL.REL.NOINC `($__internal_6_$__cuda_sm70_shflsync_idx_p) ;  /* 0x0000c26000007944 */ /* 0x026fea0003c00000 */
        /* <DEDUP_REMOVED lines=9> */
.L_x_1202:
[----:B------:R-:W-:Y:S01]  /*1ad90*/  IMAD.MOV.U32 R184, RZ, RZ, R7 ;  /* 0x000000ffffb87224 */ /* 0x000fe200078e0007 */
[----:B------:R-:W-:Y:S01]  /*1ada0*/  MOV R3, 0x181f ;  /* 0x0000181f00037802 */ /* 0x000fe20000000f00 */
[----:B------:R-:W-:Y:S01]  /*1adb0*/  IMAD.MOV.U32 R187, RZ, RZ, RZ ;  /* 0x000000ffffbb7224 */ /* 0x000fe200078e00ff */
[----:B------:R-:W-:Y:S02]  /*1adc0*/  MOV R189, 0xffffffff ;  /* 0xffffffff00bd7802 */ /* 0x000fe40000000f00 */
[----:B------:R-:W-:-:S02]  /*1add0*/  MOV R2, 0x1adf0 ;  /* 0x0001adf000027802 */ /* 0x000fc40000000f00 */
[----:B------:R-:W-:Y:S05]  /*1ade0*/  CALL.REL.NOINC `($__internal_6_$__cuda_sm70_shflsync_idx_p) ;  /* 0x0000c17000007944 */ /* 0x000fea0003c00000 */
[----:B------:R-:W-:Y:S01]  /*1adf0*/  MOV R4, R188 ;  /* 0x000000bc00047202 */ /* 0x000fe20000000f00 */
[----:B------:R-:W-:Y:S05]  /*1ae00*/  BRA `(.L_x_1321) ;  /* 0xfffefd1000007947 */ /* 0x000fea000383ffff */
.L_x_1203:
        /* <DEDUP_REMOVED lines=8> */
.L_x_1206:
[----:B------:R-:W-:Y:S01]  /*1ae90*/  IMAD.MOV.U32 R184, RZ, RZ, R7 ;  /* 0x000000ffffb87224 */ /* 0x000fe200078e0007 */
[----:B--2---:R-:W-:Y:S01]  /*1aea0*/  MOV R3, 0x181f ;  /* 0x0000181f00037802 */ /* 0x004fe20000000f00 */
[----:B------:R-:W-:Y:S01]  /*1aeb0*/  IMAD.MOV.U32 R187, RZ, RZ, 0x1 ;  /* 0x00000001ffbb7424 */ /* 0x000fe200078e00ff */
[----:B------:R-:W-:Y:S02]  /*1aec0*/  MOV R189, 0xffffffff ;  /* 0xffffffff00bd7802 */ /* 0x000fe40000000f00 */
[----:B------:R-:W-:Y:S02]  /*1aed0*/  MOV R2, 0x1aef0 ;  /* 0x0001aef000027802 */ /* 0x000fe40000000f00 */
[----:B-1-34-:R-:W-:Y:S05]  /*1aee0*/  CALL.REL.NOINC `($__internal_6_$__cuda_sm70_shflsync_idx_p) ;  /* 0x0000c07000007944 */ /* 0x01afea0003c00000 */
        /* <DEDUP_REMOVED lines=9> */
.L_x_1207:
[----:B------:R-:W-:Y:S01]  /*1af80*/  IMAD.MOV.U32 R184, RZ, RZ, R4 ;  /* 0x000000ffffb87224 */ /* 0x000fe200078e0004 */
[----:B------:R-:W-:Y:S01]  /*1af90*/  MOV R3, 0x1c1f ;  /* 0x00001c1f00037802 */ /* 0x000fe20000000f00 */
[----:B------:R-:W-:Y:S01]  /*1afa0*/  IMAD.MOV.U32 R187, RZ, RZ, RZ ;  /* 0x000000ffffbb7224 */ /* 0x000fe200078e00ff */
[----:B------:R-:W-:-:S02]  /*1afb0*/  MOV R189, 0xffffffff ;  /* 0xffffffff00bd7802 */ /* 0x000fc40000000f00 */
[----:B------:R-:W-:Y:S02]  /*1afc0*/  MOV R2, 0x1afe0 ;  /* 0x0001afe000027802 */ /* 0x000fe40000000f00 */
[----:B------:R-:W-:Y:S05]  /*1afd0*/  CALL.REL.NOINC `($__internal_6_$__cuda_sm70_shflsync_idx_p) ;  /* 0x0000bf8000007944 */ /* 0x000fea0003c00000 */
[----:B------:R-:W-:Y:S01]  /*1afe0*/  MOV R3, R188 ;  /* 0x000000bc00037202 */ /* 0x000fe20000000f00 */
[----:B------:R-:W-:Y:S05]  /*1aff0*/  BRA `(.L_x_1324) ;  /* 0xffff014000007947 */ /* 0x000fea000383ffff */
.L_x_1212:
[----:B------:R-:W-:Y:S01]  /*1b000*/  IMAD.MOV.U32 R184, RZ, RZ, R4 ;  /* 0x000000ffffb87224 */ /* 0x000fe200078e0004 */
[----:B------:R-:W-:Y:S01]  /*1b010*/  MOV R3, 0x1c1f ;  /* 0x00001c1f00037802 */ /* 0x000fe20000000f00 */
[----:B------:R-:W-:Y:S01]  /*1b020*/  IMAD.MOV.U32 R187, RZ, RZ, 0x1 ;  /* 0x00000001ffbb7424 */ /* 0x000fe200078e00ff */
[----:B------:R-:W-:Y:S02]  /*1b030*/  MOV R189, 0xffffffff ;  /* 0xffffffff00bd7802 */ /* 0x000fe40000000f00 */
[----:B------:R-:W-:Y:S02]  /*1b040*/  MOV R2, 0x1b060 ;  /* 0x0001b06000027802 */ /* 0x000fe40000000f00 */
[----:B-1----:R-:W-:Y:S05]  /*1b050*/  CALL.REL.NOINC `($__internal_6_$__cuda_sm70_shflsync_idx_p) ;  /* 0x0000bf0000007944 */ /* 0x002fea0003c00000 */
[----:B------:R-:W-:Y:S01]  /*1b060*/  MOV R3, R188 ;  /* 0x000000bc00037202 */ /* 0x000fe20000000f00 */
[----:B------:R-:W-:Y:S05]  /*1b070*/  BRA `(.L_x_1325) ;  /* 0xffff064000007947 */ /* 0x000fea000383ffff */
.L_x_1217:
[----:B-12---:R-:W-:Y:S01]  /*1b080*/  IMAD.MOV.U32 R4, RZ, RZ, R152 ;  /* 0x000000ffff047224 */ /* 0x006fe200078e0098 */
[----:B------:R-:W-:Y:S02]  /*1b090*/  MOV R0, 0x2 ;  /* 0x0000000200007802 */ /* 0x000fe40000000f00 */
[----:B------:R-:W-:-:S02]  /*1b0a0*/  MOV R2, 0x1b0c0 ;  /* 0x0001b0c000027802 */ /* 0x000fc40000000f00 */
[----:B------:R-:W-:Y:S05]  /*1b0b0*/  CALL.REL.NOINC `($__internal_5_$__cuda_sm70_shflsync_bfly_p) ;  /* 0x0000be4000007944 */ /* 0x000fea0003c00000 */
[----:B------:R-:W-:Y:S05]  /*1b0c0*/  BRA `(.L_x_1326) ;  /* 0xffff0ba000007947 */ /* 0x000fea000383ffff */
.L_x_1218:
[----:B-12---:R-:W-:Y:S01]  /*1b0d0*/  IMAD.MOV.U32 R4, RZ, RZ, R152 ;  /* 0x000000ffff047224 */ /* 0x006fe200078e0098 */
[----:B------:R-:W-:-:S02]  /*1b0e0*/  MOV R0, 0x1 ;  /* 0x0000000100007802 */ /* 0x000fc40000000f00 */
[----:B------:R-:W-:Y:S02]  /*1b0f0*/  MOV R2, 0x1b110 ;  /* 0x0001b11000027802 */ /* 0x000fe40000000f00 */
[----:B------:R-:W-:Y:S05]  /*1b100*/  CALL.REL.NOINC `($__internal_5_$__cuda_sm70_shflsync_bfly_p) ;  /* 0x0000bdf000007944 */ /* 0x000fea0003c00000 */
[----:B------:R-:W-:Y:S01]  /*1b110*/  FMNMX.FTZ R152, R152, R0, !PT ;  /* 0x0000000098987209 */ /* 0x000fe20007810000 */
[----:B------:R-:W-:Y:S01]  /*1b120*/  IMAD.MOV.U32 R4, RZ, RZ, R7 ;  /* 0x000000ffff047224 */ /* 0x000fe200078e0007 */
[----:B------:R-:W-:Y:S01]  /*1b130*/  MOV R2, 0x1b160 ;  /* 0x0001b16000027802 */ /* 0x000fe20000000f00 */
[----:B------:R-:W-:Y:S02]  /*1b140*/  IMAD.MOV.U32 R0, RZ, RZ, 0x2 ;  /* 0x00000002ff007424 */ /* 0x000fe400078e00ff */
[----:B------:R-:W-:Y:S05]  /*1b150*/  CALL.REL.NOINC `($__internal_5_$__cuda_sm70_shflsync_bfly_p) ;  /* 0x0000bda000007944 */ /* 0x000fea0003c00000 */
[----:B------:R-:W-:Y:S01]  /*1b160*/  FMNMX.FTZ R7, R7, R0, !PT ;  /* 0x0000000007077209 */ /* 0x000fe20007810000 */
[----:B------:R-:W-:Y:S01]  /*1b170*/  IMAD.MOV.U32 R0, RZ, RZ, 0x1 ;  /* 0x00000001ff007424 */ /* 0x000fe200078e00ff */
[----:B------:R-:W-:-:S03]  /*1b180*/  MOV R2, 0x1b1b0 ;  /* 0x0001b1b000027802 */ /* 0x000fc60000000f00 */
[----:B------:R-:W-:Y:S02]  /*1b190*/  IMAD.MOV.U32 R4, RZ, RZ, R7 ;  /* 0x000000ffff047224 */ /* 0x000fe400078e0007 */
[----:B------:R-:W-:Y:S05]  /*1b1a0*/  CALL.REL.NOINC `($__internal_5_$__cuda_sm70_shflsync_bfly_p) ;  /* 0x0000bd5000007944 */ /* 0x000fea0003c00000 */
[----:B------:R-:W-:Y:S01]  /*1b1b0*/  MOV R3, R0 ;  /* 0x0000000000037202 */ /* 0x000fe20000000f00 */
[----:B------:R-:W-:Y:S05]  /*1b1c0*/  BRA `(.L_x_1327) ;  /* 0xffff0b1000007947 */ /* 0x000fea000383ffff */
.L_x_1226:
[----:B------:R-:W-:Y:S01]  /*1b1d0*/  MOV R3, 0x181f ;  /* 0x0000181f00037802 */ /* 0x000fe20000000f00 */
[----:B------:R-:W-:Y:S01]  /*1b1e0*/  IMAD.MOV.U32 R184, RZ, RZ, R6 ;  /* 0x000000ffffb87224 */ /* 0x000fe200078e0006 */
[----:B------:R-:W-:Y:S01]  /*1b1f0*/  MOV R189, 0xffffffff ;  /* 0xffffffff00bd7802 */ /* 0x000fe20000000f00 */
[----:B------:R-:W-:Y:S01]  /*1b200*/  IMAD.MOV.U32 R187, RZ, RZ, RZ ;  /* 0x000000ffffbb7224 */ /* 0x000fe200078e00ff */
[----:B------:R-:W-:Y:S02]  /*1b210*/  MOV R2, 0x1b230 ;  /* 0x0001b23000027802 */ /* 0x000fe40000000f00 */
[----:B-1234-:R-:W-:Y:S05]  /*1b220*/  CALL.REL.NOINC `($__internal_6_$__cuda_sm70_shflsync_idx_p) ;  /* 0x0000bd3000007944 */ /* 0x01efea0003c00000 */
[----:B------:R-:W-:Y:S01]  /*1b230*/  MOV R4, R188 ;  /* 0x000000bc00047202 */ /* 0x000fe20000000f00 */
[----:B------:R-:W-:-:S05]  /*1b240*/  BRA `(.L_x_1328) ;  /* 0xffff210000007947 */ /* 0x000fca000383ffff */
.L_x_1227:
        /* <DEDUP_REMOVED lines=8> */
.L_x_1228:
[----:B---3--:R-:W-:Y:S01]  /*1b2d0*/  MOV R3, 0x181f ;  /* 0x0000181f00037802 */ /* 0x008fe20000000f00 */
[----:B------:R-:W-:Y:S01]  /*1b2e0*/  IMAD.MOV.U32 R184, RZ, RZ, R6 ;  /* 0x000000ffffb87224 */ /* 0x000fe200078e0006 */
[----:B------:R-:W-:Y:S01]  /*1b2f0*/  MOV R189, 0xffffffff ;  /* 0xffffffff00bd7802 */ /* 0x000fe20000000f00 */
[----:B------:R-:W-:Y:S01]  /*1b300*/  IMAD.MOV.U32 R187, RZ, RZ, 0x1 ;  /* 0x00000001ffbb7424 */ /* 0x000fe200078e00ff */
[----:B------:R-:W-:Y:S02]  /*1b310*/  MOV R2, 0x1b330 ;  /* 0x0001b33000027802 */ /* 0x000fe40000000f00 */
[----:B-12-4-:R-:W-:Y:S05]  /*1b320*/  CALL.REL.NOINC `($__internal_6_$__cuda_sm70_shflsync_idx_p) ;  /* 0x0000bc3000007944 */ /* 0x016fea0003c00000 */
[----:B------:R-:W-:Y:S01]  /*1b330*/  MOV R184, R18 ;  /* 0x0000001200b87202 */ /* 0x000fe20000000f00 */
[----:B------:R-:W-:Y:S01]  /*1b340*/  IMAD.MOV.U32 R4, RZ, RZ, R188 ;  /* 0x000000ffff047224 */ /* 0x000fe200078e00bc */
[----:B------:R-:W-:Y:S01]  /*1b350*/  MOV R3, 0x181f ;  /* 0x0000181f00037802 */ /* 0x000fe20000000f00 */
[----:B------:R-:W-:Y:S01]  /*1b360*/  IMAD.MOV.U32 R187, RZ, RZ, 0x1 ;  /* 0x00000001ffbb7424 */ /* 0x000fe200078e00ff */
[----:B------:R-:W-:Y:S01]  /*1b370*/  MOV R2, 0x1b3a0 ;  /* 0x0001b3a000027802 */ /* 0x000fe20000000f00 */
[----:B------:R-:W-:Y:S02]  /*1b380*/  IMAD.MOV.U32 R189, RZ, RZ, -0x1 ;  /* 0xffffffffffbd7424 */ /* 0x000fe400078e00ff */
[----:B------:R-:W-:Y:S05]  /*1b390*/  CALL.REL.NOINC `($__internal_6_$__cuda_sm70_shflsync_idx_p) ;  /* 0x0000bbc000007944 */ /* 0x000fea0003c00000 */
[----:B------:R-:W-:Y:S01]  /*1b3a0*/  MOV R0, R188 ;  /* 0x000000bc00007202 */ /* 0x000fe20000000f00 */
[----:B------:R-:W-:-:S05]  /*1b3b0*/  BRA `(.L_x_1330) ;  /* 0xffff217000007947 */ /* 0x000fca000383ffff */
.L_x_1231:
[----:B------:R-:W-:Y:S01]  /*1b3c0*/  MOV R3, 0x181f ;  /* 0x0000181f00037802 */ /* 0x000fe20000000f00 */
[----:B------:R-:W-:Y:S01]  /*1b3d0*/  IMAD.MOV.U32 R184, RZ, RZ, R153 ;  /* 0x000000ffffb87224 */ /* 0x000fe200078e0099 */
[----:B------:R-:W-:Y:S01]  /*1b3e0*/  MOV R189, 0xffffffff ;  /* 0xffffffff00bd7802 */ /* 0x000fe20000000f00 */
[----:B------:R-:W-:Y:S01]  /*1b3f0*/  IMAD.MOV.U32 R187, RZ, RZ, RZ ;  /* 0x000000ffffbb7224 */ /* 0x000fe200078e00ff */
[----:B------:R-:W-:Y:S02]  /*1b400*/  MOV R2, 0x1b420 ;  /* 0x0001b42000027802 */ /* 0x000fe40000000f00 */
[----:B------:R-:W-:Y:S05]  /*1b410*/  CALL.REL.NOINC `($__internal_6_$__cuda_sm70_shflsync_idx_p) ;  /* 0x0000bb4000007944 */ /* 0x000fea0003c00000 */
[----:B------:R-:W-:Y:S01]  /*1b420*/  MOV R4, R188 ;  /* 0x000000bc00047202 */ /* 0x000fe20000000f00 */
[----:B------:R-:W-:-:S05]  /*1b430*/  BRA `(.L_x_1331) ;  /* 0xffff2ea000007947 */ /* 0x000fca000383ffff */
.L_x_1232:
[----:B------:R-:W-:Y:S01]  /*1b440*/  MOV R3, 0x181f ;  /* 0x0000181f00037802 */ /* 0x000fe20000000f00 */
[----:B------:R-:W-:Y:S01]  /*1b450*/  IMAD.MOV.U32 R184, RZ, RZ, R168 ;  /* 0x000000ffffb87224 */ /* 0x000fe200078e00a8 */
[----:B------:R-:W-:Y:S01]  /*1b460*/  MOV R189, 0xffffffff ;  /* 0xffffffff00bd7802 */ /* 0x000fe20000000f00 */
[----:B------:R-:W-:Y:S01]  /*1b470*/  IMAD.MOV.U32 R187, RZ, RZ, RZ ;  /* 0x000000ffffbb7224 */ /* 0x000fe200078e00ff */
[----:B------:R-:W-:Y:S02]  /*1b480*/  MOV R2, 0x1b4a0 ;  /* 0x0001b4a000027802 */ /* 0x000fe40000000f00 */
[----:B-12---:R-:W-:Y:S05]  /*1b490*/  CALL.REL.NOINC `($__internal_6_$__cuda_sm70_shflsync_idx_p) ;  /* 0x0000bac000007944 */ /* 0x006fea0003c00000 */
[----:B------:R-:W-:Y:S01]  /*1b4a0*/  MOV R0, R188 ;  /* 0x000000bc00007202 */ /* 0x000fe20000000f00 */
[----:B------:R-:W-:-:S05]  /*1b4b0*/  BRA `(.L_x_1332) ;  /* 0xffff2e4000007947 */ /* 0x000fca000383ffff */
.L_x_1233:
[----:B--2---:R-:W-:Y:S01]  /*1b4c0*/  MOV R3, 0x181f ;  /* 0x0000181f00037802 */ /* 0x004fe20000000f00 */
[----:B------:R-:W-:Y:S01]  /*1b4d0*/  IMAD.MOV.U32 R184, RZ, RZ, R153 ;  /* 0x000000ffffb87224 */ /* 0x000fe200078e0099 */
[----:B------:R-:W-:Y:S01]  /*1b4e0*/  MOV R189, 0xffffffff ;  /* 0xffffffff00bd7802 */ /* 0x000fe20000000f00 */
[----:B------:R-:W-:Y:S01]  /*1b4f0*/  IMAD.MOV.U32 R187, RZ, RZ, 0x1 ;  /* 0x00000001ffbb7424 */ /* 0x000fe200078e00ff */
[----:B------:R-:W-:Y:S02]  /*1b500*/  MOV R2, 0x1b520 ;  /* 0x0001b52000027802 */ /* 0x000fe40000000f00 */
[----:B-1-3--:R-:W-:Y:S05]  /*1b510*/  CALL.REL.NOINC `($__internal_6_$__cuda_sm70_shflsync_idx_p) ;  /* 0x0000ba4000007944 */ /* 0x00afea0003c00000 */
        /* <DEDUP_REMOVED lines=9> */
.L_x_1234:
        /* <DEDUP_REMOVED lines=8> */
.L_x_1239:
[----:B------:R-:W-:Y:S01]  /*1b630*/  MOV R3, 0x1c1f ;  /* 0x00001c1f00037802 */ /* 0x000fe20000000f00 */
[----:B------:R-:W-:Y:S01]  /*1b640*/  IMAD.MOV.U32 R184, RZ, RZ, R6 ;  /* 0x000000ffffb87224 */ /* 0x000fe200078e0006 */
[----:B------:R-:W-:Y:S01]  /*1b650*/  MOV R189, 0xffffffff ;  /* 0xffffffff00bd7802 */ /* 0x000fe20000000f00 */
[----:B------:R-:W-:Y:S01]  /*1b660*/  IMAD.MOV.U32 R187, RZ, RZ, 0x1 ;  /* 0x00000001ffbb7424 */ /* 0x000fe200078e00ff */
[----:B------:R-:W-:Y:S02]  /*1b670*/  MOV R2, 0x1b690 ;  /* 0x0001b69000027802 */ /* 0x000fe40000000f00 */
[----:B-1----:R-:W-:Y:S05]  /*1b680*/  CALL.REL.NOINC `($__internal_6_$__cuda_sm70_shflsync_idx_p) ;  /* 0x0000b8d000007944 */ /* 0x002fea0003c00000 */
[----:B------:R-:W-:Y:S01]  /*1b690*/  MOV R3, R188 ;  /* 0x000000bc00037202 */ /* 0x000fe20000000f00 */
[----:B------:R-:W-:-:S05]  /*1b6a0*/  BRA `(.L_x_1335) ;  /* 0xffff365000007947 */ /* 0x000fca000383ffff */
.L_x_1244:
[----:B------:R-:W-:Y:S02]  /*1b6b0*/  MOV R0, 0x2 ;  /* 0x0000000200007802 */ /* 0x000fe40000000f00 */
[----:B------:R-:W-:Y:S02]  /*1b6c0*/  MOV R2, 0x1b6e0 ;  /* 0x0001b6e000027802 */ /* 0x000fe40000000f00 */
[----:B-12---:R-:W-:Y:S05]  /*1b6d0*/  CALL.REL.NOINC `($__internal_5_$__cuda_sm70_shflsync_bfly_p) ;  /* 0x0000b82000007944 */ /* 0x006fea0003c00000 */
[----:B------:R-:W-:-:S05]  /*1b6e0*/  BRA `(.L_x_1336) ;  /* 0xffff3c2000007947 */ /* 0x000fca000383ffff */
.L_x_1245:
[----:B------:R-:W-:Y:S01]  /*1b6f0*/  MOV R0, 0x1 ;  /* 0x0000000100007802 */ /* 0x000fe20000000f00 */
[----:B---3--:R-:W-:Y:S01]  /*1b700*/  IMAD.MOV.U32 R4, RZ, RZ, R6 ;  /* 0x000000ffff047224 */ /* 0x008fe200078e0006 */
[----:B------:R-:W-:Y:S02]  /*1b710*/  MOV R2, 0x1b730 ;  /* 0x0001b73000027802 */ /* 0x000fe40000000f00 */
[----:B------:R-:W-:Y:S05]  /*1b720*/  CALL.REL.NOINC `($__internal_5_$__cuda_sm70_shflsync_bfly_p) ;  /* 0x0000b7d000007944 */ /* 0x000fea0003c00000 */
[----:B------:R-:W-:Y:S01]  /*1b730*/  IMAD.MOV.U32 R4, RZ, RZ, R8 ;  /* 0x000000ffff047224 */ /* 0x000fe200078e0008 */
[----:B------:R-:W-:Y:S01]  /*1b740*/  FMNMX.FTZ R6, R6, R0, !PT ;  /* 0x0000000006067209 */ /* 0x000fe20007810000 */
[----:B------:R-:W-:Y:S01]  /*1b750*/  IMAD.MOV.U32 R0, RZ, RZ, 0x2 ;  /* 0x00000002ff007424 */ /* 0x000fe200078e00ff */
[----:B------:R-:W-:Y:S02]  /*1b760*/  MOV R2, 0x1b780 ;  /* 0x0001b78000027802 */ /* 0x000fe40000000f00 */
[----:B------:R-:W-:Y:S05]  /*1b770*/  CALL.REL.NOINC `($__internal_5_$__cuda_sm70_shflsync_bfly_p) ;  /* 0x0000b78000007944 */ /* 0x000fea0003c00000 */
[----:B------:R-:W-:Y:S01]  /*1b780*/  FMNMX.FTZ R4, R8, R0, !PT ;  /* 0x0000000008047209 */ /* 0x000fe20007810000 */
[----:B------:R-:W-:Y:S01]  /*1b790*/  IMAD.MOV.U32 R0, RZ, RZ, 0x1 ;  /* 0x00000001ff007424 */ /* 0x000fe200078e00ff */
[----:B------:R-:W-:Y:S02]  /*1b7a0*/  MOV R2, 0x1b7c0 ;  /* 0x0001b7c000027802 */ /* 0x000fe40000000f00 */
[----:B------:R-:W-:Y:S05]  /*1b7b0*/  CALL.REL.NOINC `($__internal_5_$__cuda_sm70_shflsync_bfly_p) ;  /* 0x0000b74000007944 */ /* 0x000fea0003c00000 */
[----:B------:R-:W-:-:S05]  /*1b7c0*/  BRA `(.L_x_1337) ;  /* 0xffff3bb000007947 */ /* 0x000fca000383ffff */
.L_x_1254:
        /* <DEDUP_REMOVED lines=8> */
.L_x_1255:
        /* <DEDUP_REMOVED lines=8> */
.L_x_1256:
        /* <DEDUP_REMOVED lines=15> */
.L_x_1259:
        /* <DEDUP_REMOVED lines=8> */
.L_x_1260:
        /* <DEDUP_REMOVED lines=8> */
.L_x_1261:
        /* <DEDUP_REMOVED lines=15> */
.L_x_1262:
[----:B------:R-:W-:Y:S02]  /*1bbb0*/  MOV R0, 0x2 ;  /* 0x0000000200007802 */ /* 0x000fe40000000f00 */
[----:B------:R-:W-:Y:S02]  /*1bbc0*/  MOV R2, 0x1bbe0 ;  /* 0x0001bbe000027802 */ /* 0x000fe40000000f00 */
[----:B---34-:R-:W-:Y:S05]  /*1bbd0*/  CALL.REL.NOINC `($__internal_5_$__cuda_sm70_shflsync_bfly_p) ;  /* 0x0000b32000007944 */ /* 0x018fea0003c00000 */
[----:B------:R-:W-:-:S05]  /*1bbe0*/  BRA `(.L_x_1344) ;  /* 0xffff67e000007947 */ /* 0x000fca000383ffff */
.L_x_1263:
[----:B------:R-:W-:Y:S01]  /*1bbf0*/  MOV R0, 0x1 ;  /* 0x0000000100007802 */ /* 0x000fe20000000f00 */
[----:B-1----:R-:W-:Y:S01]  /*1bc00*/  IMAD.MOV.U32 R4, RZ, RZ, R152 ;  /* 0x000000ffff047224 */ /* 0x002fe200078e0098 */
[----:B------:R-:W-:Y:S02]  /*1bc10*/  MOV R2, 0x1bc30 ;  /* 0x0001bc3000027802 */ /* 0x000fe40000000f00 */
[----:B---34-:R-:W-:Y:S05]  /*1bc20*/  CALL.REL.NOINC `($__internal_5_$__cuda_sm70_shflsync_bfly_p) ;  /* 0x0000b2d000007944 */ /* 0x018fea0003c00000 */
        /* <DEDUP_REMOVED lines=10> */
.L_x_1266:
        /* <DEDUP_REMOVED lines=8> */
.L_x_1269:
        /* <DEDUP_REMOVED lines=15> */
.L_x_1272:
        /* <DEDUP_REMOVED lines=8> */
.L_x_1273:
        /* <DEDUP_REMOVED lines=8> */
.L_x_1274:
        /* <DEDUP_REMOVED lines=15> */
.L_x_1275:
        /* <DEDUP_REMOVED lines=8> */
.L_x_1280:
        /* <DEDUP_REMOVED lines=8> */
.L_x_1285:
[----:B------:R-:W-:Y:S02]  /*1c130*/  MOV R0, 0x2 ;  /* 0x0000000200007802 */ /* 0x000fe40000000f00 */
[----:B------:R-:W-:Y:S02]  /*1c140*/  MOV R2, 0x1c160 ;  /* 0x0001c16000027802 */ /* 0x000fe40000000f00 */
[----:B------:R-:W-:Y:S05]  /*1c150*/  CALL.REL.NOINC `($__internal_5_$__cuda_sm70_shflsync_bfly_p) ;  /* 0x0000ada000007944 */ /* 0x000fea0003c00000 */
[----:B------:R-:W-:-:S05]  /*1c160*/  BRA `(.L_x_1353) ;  /* 0xffff9be000007947 */ /* 0x000fca000383ffff */
.L_x_1286:
[----:B------:R-:W-:Y:S01]  /*1c170*/  MOV R0, 0x1 ;  /* 0x0000000100007802 */ /* 0x000fe20000000f00 */
[----:B-1----:R-:W-:Y:S01]  /*1c180*/  IMAD.MOV.U32 R4, RZ, RZ, R152 ;  /* 0x000000ffff047224 */ /* 0x002fe200078e0098 */
        /* <DEDUP_REMOVED lines=12> */
.L_x_1288:
[----:B------:R-:W-:Y:S01]  /*1c250*/  IMAD.MOV.U32 R4, RZ, RZ, R230 ;  /* 0x000000ffff047224 */ /* 0x000fe200078e00e6 */
[----:B------:R-:W-:-:S02]  /*1c260*/  MOV R0, 0x2 ;  /* 0x0000000200007802 */ /* 0x000fc40000000f00 */
[----:B------:R-:W-:Y:S02]  /*1c270*/  MOV R2, 0x1c290 ;  /* 0x0001c29000027802 */ /* 0x000fe40000000f00 */
[----:B------:R-:W-:Y:S05]  /*1c280*/  CALL.REL.NOINC `($__internal_5_$__cuda_sm70_shflsync_bfly_p) ;  /* 0x0000ac7000007944 */ /* 0x000fea0003c00000 */
[----:B------:R-:W-:Y:S01]  /*1c290*/  MOV R5, R0 ;  /* 0x0000000000057202 */ /* 0x000fe20000000f00 */
[----:B------:R-:W-:Y:S05]  /*1c2a0*/  BRA `(.L_x_1355) ;  /* 0xffffb2f000007947 */ /* 0x000fea000383ffff */
.L_x_1289:
[----:B------:R-:W-:Y:S01]  /*1c2b0*/  IMAD.MOV.U32 R4, RZ, RZ, R5 ;  /* 0x000000ffff047224 */ /* 0x000fe200078e0005 */
[----:B------:R-:W-:Y:S02]  /*1c2c0*/  MOV R0, 0x1 ;  /* 0x0000000100007802 */ /* 0x000fe40000000f00 */
[----:B------:R-:W-:Y:S02]  /*1c2d0*/  MOV R2, 0x1c2f0 ;  /* 0x0001c2f000027802 */ /* 0x000fe40000000f00 */
[----:B-1----:R-:W-:Y:S05]  /*1c2e0*/  CALL.REL.NOINC `($__internal_5_$__cuda_sm70_shflsync_bfly_p) ;  /* 0x0000ac1000007944 */ /* 0x002fea0003c00000 */
[----:B------:R-:W-:Y:S01]  /*1c2f0*/  FADD.FTZ R5, R5, R0 ;  /* 0x0000000005057221 */ /* 0x000fe20000010000 */
[----:B------:R-:W-:Y:S02]  /*1c300*/  MOV R4, R229 ;  /* 0x000000e500047202 */ /* 0x000fe40000000f00 */
[----:B------:R-:W-:Y:S02]  /*1c310*/  MOV R0, 0x2 ;  /* 0x0000000200007802 */ /* 0x000fe40000000f00 */
[----:B------:R-:W-:Y:S02]  /*1c320*/  MOV R2, 0x1c340 ;  /* 0x0001c34000027802 */ /* 0x000fe40000000f00 */
[----:B------:R-:W-:Y:S05]  /*1c330*/  CALL.REL.NOINC `($__internal_5_$__cuda_sm70_shflsync_bfly_p) ;  /* 0x0000abc000007944 */ /* 0x000fea0003c00000 */
[----:B------:R-:W-:Y:S01]  /*1c340*/  FADD.FTZ R4, R229, R0 ;  /* 0x00000000e5047221 */ /* 0x000fe20000010000 */
[----:B------:R-:W-:-:S02]  /*1c350*/  MOV R0, 0x1 ;  /* 0x0000000100007802 */ /* 0x000fc40000000f00 */
[----:B------:R-:W-:Y:S02]  /*1c360*/  MOV R2, 0x1c380 ;  /* 0x0001c38000027802 */ /* 0x000fe40000000f00 */
[----:B------:R-:W-:Y:S05]  /*1c370*/  CALL.REL.NOINC `($__internal_5_$__cuda_sm70_shflsync_bfly_p) ;  /* 0x0000ab8000007944 */ /* 0x000fea0003c00000 */
[----:B------:R-:W-:Y:S05]  /*1c380*/  BRA `(.L_x_1356) ;  /* 0xffffb28000007947 */ /* 0x000fea000383ffff */
.L_x_1301:
[----:B------:R-:W-:Y:S01]  /*1c390*/  IMAD.MOV.U32 R184, RZ, RZ, R15 ;  /* 0x000000ffffb87224 */ /* 0x000fe200078e000f */
[----:B------:R-:W-:Y:S01]  /*1c3a0*/  MOV R3, 0x181f ;  /* 0x0000181f00037802 */ /* 0x000fe20000000f00 */
[----:B------:R-:W-:Y:S01]  /*1c3b0*/  IMAD.MOV.U32 R187, RZ, RZ, RZ ;  /* 0x000000ffffbb7224 */ /* 0x000fe200078e00ff */
[----:B------:R-:W-:Y:S02]  /*1c3c0*/  MOV R189, 0xffffffff ;  /* 0xffffffff00bd7802 */ /* 0x000fe40000000f00 */
[----:B------:R-:W-:Y:S02]  /*1c3d0*/  MOV R2, 0x1c3f0 ;  /* 0x0001c3f000027802 */ /* 0x000fe40000000f00 */
[----:B-1---5:R-:W-:Y:S05]  /*1c3e0*/  CALL.REL.NOINC `($__internal_6_$__cuda_sm70_shflsync_idx_p) ;  /* 0x0000ab7000007944 */ /* 0x022fea0003c00000 */
[----:B------:R-:W-:Y:S01]  /*1c3f0*/  MOV R4, R188 ;  /* 0x000000bc00047202 */ /* 0x000fe20000000f00 */
[----:B------:R-:W-:Y:S05]  /*1c400*/  BRA `(.L_x_1357) ;  /* 0xffffdcb000007947 */ /* 0x000fea000383ffff */
.L_x_1302:
[----:B------:R-:W-:Y:S01]  /*1c410*/  IMAD.MOV.U32 R184, RZ, RZ, R17 ;  /* 0x000000ffffb87224 */ /* 0x000fe200078e0011 */
[----:B------:R-:W-:Y:S01]  /*1c420*/  MOV R3, 0x181f ;  /* 0x0000181f00037802 */ /* 0x000fe20000000f00 */
[----:B------:R-:W-:Y:S01]  /*1c430*/  IMAD.MOV.U32 R187, RZ, RZ, RZ ;  /* 0x000000ffffbb7224 */ /* 0x000fe200078e00ff */
[----:B------:R-:W-:Y:S02]  /*1c440*/  MOV R189, 0xffffffff ;  /* 0xffffffff00bd7802 */ /* 0x000fe40000000f00 */
[----:B------:R-:W-:-:S02]  /*1c450*/  MOV R2, 0x1c470 ;  /* 0x0001c47000027802 */ /* 0x000fc40000000f00 */
[----:B-123-5:R-:W-:Y:S05]  /*1c460*/  CALL.REL.NOINC `($__internal_6_$__cuda_sm70_shflsync_idx_p) ;  /* 0x0000aaf000007944 */ /* 0x02efea0003c00000 */
[----:B------:R-:W-:Y:S01]  /*1c470*/  MOV R2, R188 ;  /* 0x000000bc00027202 */ /* 0x000fe20000000f00 */
[----:B------:R-:W-:Y:S05]  /*1c480*/  BRA `(.L_x_1358) ;  /* 0xffffdc5000007947 */ /* 0x000fea000383ffff */
.L_x_1305:
[----:B------:R-:W-:Y:S01]  /*1c490*/  IMAD.MOV.U32 R184, RZ, RZ, R15 ;  /* 0x000000ffffb87224 */ /* 0x000fe200078e000f */
[----:B-1----:R-:W-:Y:S01]  /*1c4a0*/  MOV R3, 0x181f ;  /* 0x0000181f00037802 */ /* 0x002fe20000000f00 */
[----:B------:R-:W-:Y:S01]  /*1c4b0*/  IMAD.MOV.U32 R187, RZ, RZ, 0x1 ;  /* 0x00000001ffbb7424 */ /* 0x000fe200078e00ff */
[----:B------:R-:W-:-:S02]  /*1c4c0*/  MOV R189, 0xffffffff ;  /* 0xffffffff00bd7802 */ /* 0x000fc40000000f00 */
[----:B------:R-:W-:Y:S02]  /*1c4d0*/  MOV R2, 0x1c4f0 ;  /* 0x0001c4f000027802 */ /* 0x000fe40000000f00 */
        /* <DEDUP_REMOVED lines=10> */
.L_x_1308:
[----:B------:R-:W-:Y:S01]  /*1c580*/  IMAD.MOV.U32 R184, RZ, RZ, R15 ;  /* 0x000000ffffb87224 */ /* 0x000fe200078e000f */
[----:B--2---:R-:W-:Y:S01]  /*1c590*/  MOV R3, 0x181f ;  /* 0x0000181f00037802 */ /* 0x004fe20000000f00 */
[----:B------:R-:W-:Y:S01]  /*1c5a0*/  IMAD.MOV.U32 R187, RZ, RZ, 0x2 ;  /* 0x00000002ffbb7424 */ /* 0x000fe200078e00ff */
[----:B------:R-:W-:Y:S02]  /*1c5b0*/  MOV R189, 0xffffffff ;  /* 0xffffffff00bd7802 */ /* 0x000fe40000000f00 */
[----:B------:R-:W-:-:S02]  /*1c5c0*/  MOV R2, 0x1c5e0 ;  /* 0x0001c5e000027802 */ /* 0x000fc40000000f00 */
[----:B-1--4-:R-:W-:Y:S05]  /*1c5d0*/  CALL.REL.NOINC `($__internal_6_$__cuda_sm70_shflsync_idx_p) ;  /* 0x0000a98000007944 */ /* 0x012fea0003c00000 */
[----:B------:R-:W-:Y:S01]  /*1c5e0*/  MOV R4, R188 ;  /* 0x000000bc00047202 */ /* 0x000fe20000000f00 */
[----:B------:R-:W-:Y:S05]  /*1c5f0*/  BRA `(.L_x_1360) ;  /* 0xffffde9000007947 */ /* 0x000fea000383ffff */
.L_x_1309:
[----:B------:R-:W-:Y:S01]  /*1c600*/  IMAD.MOV.U32 R184, RZ, RZ, R17 ;  /* 0x000000ffffb87224 */ /* 0x000fe200078e0011 */
[----:B------:R-:W-:Y:S01]  /*1c610*/  MOV R3, 0x181f ;  /* 0x0000181f00037802 */ /* 0x000fe20000000f00 */
[----:B------:R-:W-:Y:S01]  /*1c620*/  IMAD.MOV.U32 R187, RZ, RZ, 0x2 ;  /* 0x00000002ffbb7424 */ /* 0x000fe200078e00ff */
[----:B------:R-:W-:-:S02]  /*1c630*/  MOV R189, 0xffffffff ;  /* 0xffffffff00bd7802 */ /* 0x000fc40000000f00 */
[----:B------:R-:W-:Y:S02]  /*1c640*/  MOV R2, 0x1c660 ;  /* 0x0001c66000027802 */ /* 0x000fe40000000f00 */
[----:B-1234-:R-:W-:Y:S05]  /*1c650*/  CALL.REL.NOINC `($__internal_6_$__cuda_sm70_shflsync_idx_p) ;  /* 0x0000a90000007944 */ /* 0x01efea0003c00000 */
[----:B------:R-:W-:Y:S01]  /*1c660*/  MOV R2, R188 ;  /* 0x000000bc00027202 */ /* 0x000fe20000000f00 */
[----:B------:R-:W-:Y:S05]  /*1c670*/  BRA `(.L_x_1361) ;  /* 0xffffde3000007947 */ /* 0x000fea000383ffff */
.L_x_1312:
[----:B------:R-:W-:Y:S01]  /*1c680*/  IMAD.MOV.U32 R184, RZ, RZ, R15 ;  /* 0x000000ffffb87224 */ /* 0x000fe200078e000f */
[----:B--2---:R-:W-:Y:S01]  /*1c690*/  MOV R3, 0x181f ;  /* 0x0000181f00037802 */ /* 0x004fe20000000f00 */
[----:B------:R-:W-:Y:S01]  /*1c6a0*/  IMAD.MOV.U32 R187, RZ, RZ, 0x3 ;  /* 0x00000003ffbb7424 */ /* 0x000fe200078e00ff */
[----:B------:R-:W-:Y:S02]  /*1c6b0*/  MOV R189, 0xffffffff ;  /* 0xffffffff00bd7802 */ /* 0x000fe40000000f00 */
[----:B------:R-:W-:Y:S02]  /*1c6c0*/  MOV R2, 0x1c6e0 ;  /* 0x0001c6e000027802 */ /* 0x000fe40000000f00 */
[----:B-1--4-:R-:W-:Y:S05]  /*1c6d0*/  CALL.REL.NOINC `($__internal_6_$__cuda_sm70_shflsync_idx_p) ;  /* 0x0000a88000007944 */ /* 0x012fea0003c00000 */
        /* <DEDUP_REMOVED lines=9> */
        .type           $_ZN7cutlass13device_kernelIN5flash19enable_sm80_to_sm89INS1_16FlashAttnFwdSm80INS1_25CollectiveMainloopFwdSm80ILi8ELi1ELb0EN4cute5tupleIJNS5_1CILi128EEENS7_ILi48EEENS7_ILi256EEEEEELi256ENS_6half_tEfNS_4arch4Sm80ELb0ELb1ELb0ELb1ELb1ELb1ELb1ELb0EEENS1_21CollectiveEpilogueFwdINS6_IJS8_SA_S9_EEENS6_IJNS7_ILi1EEESI_SI_EEESC_SE_Li256ELb1ELb1ELb0ELb0EEENS1_19SingleTileSchedulerILb1ELb0ELb1ELi128EEEEEEEEEvNT_6ParamsE$_ZZN5flash25CollectiveMainloopFwdSm80ILi8ELi1ELb0EN4cute5tupleIJNS1_1CILi128EEENS3_ILi48EEENS3_ILi256EEEEEELi256EN7cutlass6half_tEfNS8_4arch4Sm80ELb0ELb1ELb0ELb1ELb1ELb1ELb1ELb0EE3mmaINS_16FlashAttnFwdSm80ISC_NS_21CollectiveEpilogueFwdINS2_IJS4_S6_S5_EEENS2_IJNS3_ILi1EEESH_SH_EEES9_SB_Li256ELb1ELb1ELb0ELb0EEENS_19SingleTileSchedulerILb1ELb0ELb1ELi128EEEE13SharedStorageENS1_6TensorINS1_11ArrayEngineIfLm128EEENS1_6LayoutINS2_IJNS2_IJNS3_ILi2EEESS_EEESH_NS3_ILi32EEEEEENS2_IJNS2_IJSH_SS_EEENS3_ILi0EEENS3_ILi4EEEEEEEEEENS_7SoftmaxILi2ELi0EEEEEbRKNSC_6ParamsERT0_RT1_iRKNS_16SeqlenInfoQKNewKILb1ELb1EEENS2_IJiiiiEEERT_ENKUlvE_clEv,@function
        .size           $_ZN7cutlass13device_kernelIN5flash19enable_sm80_to_sm89INS1_16FlashAttnFwdSm80INS1_25CollectiveMainloopFwdSm80ILi8ELi1ELb0EN4cute5tupleIJNS5_1CILi128EEENS7_ILi48EEENS7_ILi256EEEEEELi256ENS_6half_tEfNS_4arch4Sm80ELb0ELb1ELb0ELb1ELb1ELb1ELb1ELb0EEENS1_21CollectiveEpilogueFwdINS6_IJS8_SA_S9_EEENS6_IJNS7_ILi1EEESI_SI_EEESC_SE_Li256ELb1ELb1ELb0ELb0EEENS1_19SingleTileSchedulerILb1ELb0ELb1ELi128EEEEEEEEEvNT_6ParamsE$_ZZN5flash25CollectiveMainloopFwdSm80ILi8ELi1ELb0EN4cute5tupleIJNS1_1CILi128EEENS3_ILi48EEENS3_ILi256EEEEEELi256EN7cutlass6half_tEfNS8_4arch4Sm80ELb0ELb1ELb0ELb1ELb1ELb1ELb1ELb0EE3mmaINS_16FlashAttnFwdSm80ISC_NS_21CollectiveEpilogueFwdINS2_IJS4_S6_S5_EEENS2_IJNS3_ILi1EEESH_SH_EEES9_SB_Li256ELb1ELb1ELb0ELb0EEENS_19SingleTileSchedulerILb1ELb0ELb1ELi128EEEE13SharedStorageENS1_6TensorINS1_11ArrayEngineIfLm128EEENS1_6LayoutINS2_IJNS2_IJNS3_ILi2EEESS_EEESH_NS3_ILi32EEEEEENS2_IJNS2_IJSH_SS_EEENS3_ILi0EEENS3_ILi4EEEEEEEEEENS_7SoftmaxILi2ELi0EEEEEbRKNSC_6ParamsERT0_RT1_iRKNS_16SeqlenInfoQKNewKILb1ELb1EEENS2_IJiiiiEEERT_ENKUlvE_clEv,($__internal_5_$__cuda_sm70_shflsync_bfly_p - $_ZN7cutlass13device_kernelIN5flash19enable_sm80_to_sm89INS1_16FlashAttnFwdSm80INS1_25CollectiveMainloopFwdSm80ILi8ELi1ELb0EN4cute5tupleIJNS5_1CILi128EEENS7_ILi48EEENS7_ILi256EEEEEELi256ENS_6half_tEfNS_4arch4Sm80ELb0ELb1ELb0ELb1ELb1ELb1ELb1ELb0EEENS1_21CollectiveEpilogueFwdINS6_IJS8_SA_S9_EEENS6_IJNS7_ILi1EEESI_SI_EEESC_SE_Li256ELb1ELb1ELb0ELb0EEENS1_19SingleTileSchedulerILb1ELb0ELb1ELi128EEEEEEEEEvNT_6ParamsE$_ZZN5flash25CollectiveMainloopFwdSm80ILi8ELi1ELb0EN4cute5tupleIJNS1_1CILi128EEENS3_ILi48EEENS3_ILi256EEEEEELi256EN7cutlass6half_tEfNS8_4arch4Sm80ELb0ELb1ELb0ELb1ELb1ELb1ELb1ELb0EE3mmaINS_16FlashAttnFwdSm80ISC_NS_21CollectiveEpilogueFwdINS2_IJS4_S6_S5_EEENS2_IJNS3_ILi1EEESH_SH_EEES9_SB_Li256ELb1ELb1ELb0ELb0EEENS_19SingleTileSchedulerILb1ELb0ELb1ELi128EEEE13SharedStorageENS1_6TensorINS1_11ArrayEngineIfLm128EEENS1_6LayoutINS2_IJNS2_IJNS3_ILi2EEESS_EEESH_NS3_ILi32EEEEEENS2_IJNS2_IJSH_SS_EEENS3_ILi0EEENS3_ILi4EEEEEEEEEENS_7SoftmaxILi2ELi0EEEEEbRKNSC_6ParamsERT0_RT1_iRKNS_16SeqlenInfoQKNewKILb1ELb1EEENS2_IJiiiiEEERT_ENKUlvE_clEv)
$_ZN7cutlass13device_kernelIN5flash19enable_sm80_to_sm89INS1_16FlashAttnFwdSm80INS1_25CollectiveMainloopFwdSm80ILi8ELi1ELb0EN4cute5tupleIJNS5_1CILi128EEENS7_ILi48EEENS7_ILi256EEEEEELi256ENS_6half_tEfNS_4arch4Sm80ELb0ELb1ELb0ELb1ELb1ELb1ELb1ELb0EEENS1_21CollectiveEpilogueFwdINS6_IJS8_SA_S9_EEENS6_IJNS7_ILi1EEESI_SI_EEESC_SE_Li256ELb1ELb1ELb0ELb0EEENS1_19SingleTileSchedulerILb1ELb0ELb1ELi128EEEEEEEEEvNT_6ParamsE$_ZZN5flash25CollectiveMainloopFwdSm80ILi8ELi1ELb0EN4cute5tupleIJNS1_1CILi128EEENS3_ILi48EEENS3_ILi256EEEEEELi256EN7cutlass6half_tEfNS8_4arch4Sm80ELb0ELb1ELb0ELb1ELb1ELb1ELb1ELb0EE3mmaINS_16FlashAttnFwdSm80ISC_NS_21CollectiveEpilogueFwdINS2_IJS4_S6_S5_EEENS2_IJNS3_ILi1EEESH_SH_EEES9_SB_Li256ELb1ELb1ELb0ELb0EEENS_19SingleTileSchedulerILb1ELb0ELb1ELi128EEEE13SharedStorageENS1_6TensorINS1_11ArrayEngineIfLm128EEENS1_6LayoutINS2_IJNS2_IJNS3_ILi2EEESS_EEESH_NS3_ILi32EEEEEENS2_IJNS2_IJSH_SS_EEENS3_ILi0EEENS3_ILi4EEEEEEEEEENS_7SoftmaxILi2ELi0EEEEEbRKNSC_6ParamsERT0_RT1_iRKNS_16SeqlenInfoQKNewKILb1ELb1EEENS2_IJiiiiEEERT_ENKUlvE_clEv:
[----:B------:R-:W-:-:S05]  /*1c770*/  IADD3 R18, R101, -c[0x0][0x20], RZ ;  /* 0x8000080065127a10 */ /* 0x000fca0007ffe0ff */
[----:B------:R-:W2:Y:S01]  /*1c780*/  LDL.64 R14, [R18] ;  /* 0x00000000120e7983 */ /* 0x000ea20000100a00 */
[----:B------:R-:W-:-:S03]  /*1c790*/  ULDC.64 UR4, c[0x0][0x118] ;  /* 0x0000460000047ab9 */ /* 0x000fc60000000a00 */
[----:B--2---:R-:W2:Y:S02]  /*1c7a0*/  LD.E R29, [R14.64+0x11c] ;  /* 0x00011c040e1d7980 */ /* 0x004ea4000c101900 */
[----:B--2---:R-:W-:-:S13]  /*1c7b0*/  ISETP.GT.AND P0, PT, R29, RZ, PT ;  /* 0x000000ff1d00720c */ /* 0x004fda0003f04270 */
[----:B------:R-:W-:Y:S05]  /*1c7c0*/  @P0 BRA `(.L_x_1363) ;  /* 0x0000004000000947 */ /* 0x000fea0003800000 */
[----:B------:R-:W-:Y:S01]  /*1c7d0*/  MOV R2, R146 ;  /* 0x0000009200027202 */ /* 0x000fe20000000f00 */
[----:B------:R-:W-:-:S04]  /*1c7e0*/  DEPBAR.LE SB0, 0x1 ;  /* 0x000080400000791a */ /* 0x000fc80000000000 */
[----:B------:R-:W-:-:S04]  /*1c7f0*/  MOV R3, 0x0 ;  /* 0x0000000000037802 */ /* 0x000fc80000000f00 */
[----:B------:R-:W-:Y:S05]  /*1c800*/  RET.REL.NODEC R2 `(_ZN7cutlass13device_kernelIN5flash19enable_sm80_to_sm89INS1_16FlashAttnFwdSm80INS1_25CollectiveMainloopFwdSm80ILi8ELi1ELb0EN4cute5tupleIJNS5_1CILi128EEENS7_ILi48EEENS7_ILi256EEEEEELi256ENS_6half_tEfNS_4arch4Sm80ELb0ELb1ELb0ELb1ELb1ELb1ELb1ELb0EEENS1_21CollectiveEpilogueFwdINS6_IJS8_SA_S9_EEENS6_IJNS7_ILi1EEESI_SI_EEESC_SE_Li256ELb1ELb1ELb0ELb0EEENS1_19SingleTileSchedulerILb1ELb0ELb1ELi128EEEEEEEEEvNT_6ParamsE) ;  /* 0xfffe37f002007950 */ /* 0x000fea0003c3ffff */
.L_x_1363:
[----:B------:R1:W2:Y:S04]  /*1c810*/  LDL.64 R12, [R18+0x8] ;  /* 0x00000800120c7983 */ /* 0x0002a80000100a00 */
[----:B------:R1:W3:Y:S04]  /*1c820*/  LDL.64 R2, [R18+0x20] ;  /* 0x0000200012027983 */ /* 0x0002e80000100a00 */
[----:B------:R1:W4:Y:S04]  /*1c830*/  LDL.64 R16, [R18+0x18] ;  /* 0x0000180012107983 */ /* 0x0003280000100a00 */
[----:B------:R-:W4:Y:S04]  /*1c840*/  LD.E.U8 R24, [R14.64+0x138] ;  /* 0x000138040e187980 */ /* 0x000f28000c101100 */
[----:B------:R2:W5:Y:S04]  /*1c850*/  LD.E R25, [R14.64+0x164] ;  /* 0x000164040e197980 */ /* 0x000568000c101900 */
[----:B------:R2:W5:Y:S04]  /*1c860*/  LD.E.64 R22, [R14.64+0x110] ;  /* 0x000110040e167980 */ /* 0x000568000c101b00 */
[----:B------:R2:W5:Y:S04]  /*1c870*/  LD.E.64 R20, [R14.64+0x128] ;  /* 0x000128040e147980 */ /* 0x000568000c101b00 */
[----:B-1----:R-:W4:Y:S04]  /*1c880*/  LDL.64 R18, [R18+0x10] ;  /* 0x0000100012127983 */ /* 0x002f280000100a00 */
[----:B--2---:R1:W2:Y:S04]  /*1c890*/  LD.E R26, [R12.64] ;  /* 0x000000040c1a7980 */ /* 0x0042a8000c101900 */
[----:B---3--:R3:W2:Y:S04]  /*1c8a0*/  LD.E R39, [R2.64] ;  /* 0x0000000402277980 */ /* 0x0086a8000c101900 */
[----:B----4-:R4:W4:Y:S04]  /*1c8b0*/  LD.E R16, [R16.64+0x20] ;  /* 0x0000200410107980 */ /* 0x010928000c101900 */
[----:B-1----:R1:W5:Y:S04]  /*1c8c0*/  LD.E.64 R12, [R14.64+0x120] ;  /* 0x000120040e0c7980 */ /* 0x002368000c101b00 */
[----:B---3--:R1:W5:Y:S04]  /*1c8d0*/  LD.E.64 R2, [R14.64+0x130] ;  /* 0x000130040e027980 */ /* 0x008368000c101b00 */
[----:B------:R1:W5:Y:S01]  /*1c8e0*/  LD.E R27, [R18.64] ;  /* 0x00000004121b7980 */ /* 0x000362000c101900 */
[----:B------:R-:W-:-:S02]  /*1c8f0*/  ISETP.NE.AND P0, PT, R24, RZ, PT ;  /* 0x000000ff1800720c */ /* 0x000fc40003f05270 */
[----:B--2---:R-:W-:-:S04]  /*1c900*/  SHF.R.S32.HI R11, RZ, 0x1f, R26 ;  /* 0x0000001fff0b7819 */ /* 0x004fc8000001141a */
[----:B------:R-:W-:-:S04]  /*1c910*/  LEA.HI R11, R11, R26, RZ, 0x3 ;  /* 0x0000001a0b0b7211 */ /* 0x000fc800078f18ff */
[----:B----4-:R-:W-:Y:S02]  /*1c920*/  LOP3.LUT R17, R11, 0xfffffff8, RZ, 0xc0, !PT ;  /* 0xfffffff80b117812 */ /* 0x010fe400078ec0ff */
[----:B------:R-:W-:-:S03]  /*1c930*/  SHF.R.S32.HI R100, RZ, 0x3, R11 ;  /* 0x00000003ff647819 */ /* 0x000fc6000001140b */
[----:B------:R-:W-:Y:S02]  /*1c940*/  IMAD.IADD R11, R26, 0x1, -R17 ;  /* 0x000000011a0b7824 */ /* 0x000fe400078e0a11 */
[----:B------:R-:W-:Y:S01]  /*1c950*/  IMAD R72, R39, 0x80, R100 ;  /* 0x0000008027487824 */ /* 0x000fe200078e0264 */
[----:B------:R-:W-:-:S03]  /*1c960*/  SHF.R.S32.HI R28, RZ, 0x1f, R16 ;  /* 0x0000001fff1c7819 */ /* 0x000fc60000011410 */
[----:B------:R-:W-:Y:S01]  /*1c970*/  IMAD R11, R11, 0x20, R72 ;  /* 0x000000200b0b7824 */ /* 0x000fe200078e0248 */
[----:B------:R-:W-:Y:S05]  /*1c980*/  @!P0 BRA `(.L_x_1364) ;  /* 0x00004a5000008947 */ /* 0x000fea0003800000 */
[----:B-1---5:R-:W-:-:S13]  /*1c990*/  ISETP.NE.AND P0, PT, R25, 0x1, PT ;  /* 0x000000011900780c */ /* 0x022fda0003f05270 */
[----:B------:R1:W2:Y:S04]  /*1c9a0*/  @P0 LD.E R17, [R14.64+0x168] ;  /* 0x000168040e110980 */ /* 0x0002a8000c101900 */
[----:B-1----:R2:W3:Y:S02]  /*1c9b0*/  @P0 LD.E R14, [R14.64+0x16c] ;  /* 0x00016c040e0e0980 */ /* 0x0024e4000c101900 */
[----:B--2---:R-:W-:-:S05]  /*1c9c0*/  @P0 IMAD.HI.U32 R15, R11, R17, RZ ;  /* 0x000000110b0f0227 */ /* 0x004fca00078e00ff */
[----:B---3--:R-:W-:-:S04]  /*1c9d0*/  @P0 SHF.R.U32.HI R11, RZ, R14, R15 ;  /* 0x0000000eff0b0219 */ /* 0x008fc8000001160f */
[----:B------:R-:W-:Y:S01]  /*1c9e0*/  SHF.R.S32.HI R14, RZ, 0x1f, R11 ;  /* 0x0000001fff0e7819 */ /* 0x000fe2000001140b */
[-C--:B------:R-:W-:Y:S02]  /*1c9f0*/  IMAD R17, R13, R11.reuse, RZ ;  /* 0x0000000b0d117224 */ /* 0x080fe400078e02ff */
[-C--:B------:R-:W-:Y:S02]  /*1ca00*/  IMAD R15, R3, R11.reuse, RZ ;  /* 0x0000000b030f7224 */ /* 0x080fe400078e02ff */
[-C--:B------:R-:W-:Y:S02]  /*1ca10*/  IMAD R24, R12, R14.reuse, R17 ;  /* 0x0000000e0c187224 */ /* 0x080fe400078e0211 */
[----:B------:R-:W-:Y:S02]  /*1ca20*/  IMAD R17, R2, R14, R15 ;  /* 0x0000000e02117224 */ /* 0x000fe400078e020f */
[----:B------:R-:W-:-:S04]  /*1ca30*/  IMAD.WIDE.U32 R18, R12, R11, RZ ;  /* 0x0000000b0c127225 */ /* 0x000fc800078e00ff */
[----:B------:R-:W-:Y:S01]  /*1ca40*/  IMAD.WIDE.U32 R14, R2, R11, RZ ;  /* 0x0000000b020e7225 */ /* 0x000fe200078e00ff */
[----:B------:R-:W-:-:S03]  /*1ca50*/  IADD3 R19, R19, R24, RZ ;  /* 0x0000001813137210 */ /* 0x000fc60007ffe0ff */
[-C--:B------:R-:W-:Y:S01]  /*1ca60*/  IMAD R13, R13, R16.reuse, RZ ;  /* 0x000000100d0d7224 */ /* 0x080fe200078e02ff */
[----:B------:R-:W-:Y:S01]  /*1ca70*/  IADD3 R15, R15, R17, RZ ;  /* 0x000000110f0f7210 */ /* 0x000fe20007ffe0ff */
[----:B------:R-:W-:Y:S02]  /*1ca80*/  IMAD R11, R3, R16, RZ ;  /* 0x00000010030b7224 */ /* 0x000fe400078e02ff */
[----:B------:R-:W-:-:S04]  /*1ca90*/  IMAD.WIDE.U32 R18, R16, R12, R18 ;  /* 0x0000000c10127225 */ /* 0x000fc800078e0012 */
[----:B------:R-:W-:-:S04]  /*1caa0*/  IMAD.WIDE.U32 R14, R16, R2, R14 ;  /* 0x00000002100e7225 */ /* 0x000fc800078e000e */
[----:B------:R-:W-:Y:S01]  /*1cab0*/  IMAD R3, R12, R28, R13 ;  /* 0x0000001c0c037224 */ /* 0x000fe200078e020d */
[----:B------:R-:W-:Y:S01]  /*1cac0*/  LEA R38, P0, R14, R20, 0x1 ;  /* 0x000000140e267211 */ /* 0x000fe200078008ff */
[----:B------:R-:W-:Y:S01]  /*1cad0*/  IMAD R2, R2, R28, R11 ;  /* 0x0000001c02027224 */ /* 0x000fe200078e020b */
[C---:B------:R-:W-:Y:S02]  /*1cae0*/  LEA R28, P1, R18.reuse, R22, 0x1 ;  /* 0x00000016121c7211 */ /* 0x040fe400078208ff */
[----:B------:R-:W-:Y:S02]  /*1caf0*/  IADD3 R3, R19, R3, RZ ;  /* 0x0000000313037210 */ /* 0x000fe40007ffe0ff */
[----:B------:R-:W-:Y:S02]  /*1cb00*/  IADD3 R2, R15, R2, RZ ;  /* 0x000000020f027210 */ /* 0x000fe40007ffe0ff */
[----:B------:R-:W-:Y:S02]  /*1cb10*/  LEA.HI.X R22, R18, R23, R3, 0x1, P1 ;  /* 0x0000001712167211 */ /* 0x000fe400008f0c03 */
[----:B------:R-:W-:Y:S01]  /*1cb20*/  LEA.HI.X R23, R14, R21, R2, 0x1, P0 ;  /* 0x000000150e177211 */ /* 0x000fe200000f0c02 */
[----:B------:R-:W-:Y:S05]  /*1cb30*/  BRA.DIV ~URZ, `(.L_x_1365) ;  /* 0x000094a27f007947 */ /* 0x000fea000b800000 */
[----:B------:R1:W2:Y:S02]  /*1cb40*/  SHFL.IDX PT, R11, R22, RZ, 0x181f ;  /* 0x00181fff160b7589 */ /* 0x0002a400000e0000 */
.L_x_1439:
[----:B------:R-:W-:Y:S05]  /*1cb50*/  BRA.DIV ~URZ, `(.L_x_1366) ;  /* 0x000095027f007947 */ /* 0x000fea000b800000 */
[----:B------:R3:W4:Y:S01]  /*1cb60*/  SHFL.IDX PT, R12, R28, RZ, 0x181f ;  /* 0x00181fff1c0c7589 */ /* 0x00072200000e0000 */
[----:B--2---:R-:W-:-:S03]  /*1cb70*/  MOV R13, R11 ;  /* 0x0000000b000d7202 */ /* 0x004fc60000000f00 */
[----:B------:R3:W2:Y:S04]  /*1cb80*/  SHFL.IDX PT, R14, R23, RZ, 0x181f ;  /* 0x00181fff170e7589 */ /* 0x0006a800000e0000 */
[----:B------:R3:W1:Y:S02]  /*1cb90*/  SHFL.IDX PT, R2, R38, RZ, 0x181f ;  /* 0x00181fff26027589 */ /* 0x00066400000e0000 */
.L_x_1440:
[----:B------:R-:W-:Y:S01]  /*1cba0*/  IMAD R27, R27, R25, RZ ;  /* 0x000000191b1b7224 */ /* 0x000fe200078e02ff */
[----:B------:R-:W-:Y:S01]  /*1cbb0*/  SHF.R.S32.HI R11, RZ, 0x1f, R26 ;  /* 0x0000001fff0b7819 */ /* 0x000fe2000001141a */
[----:B------:R-:W-:Y:S01]  /*1cbc0*/  BSSY B0, `(.L_x_1367) ;  /* 0x0000039000007945 */ /* 0x000fe20003800000 */
[----:B------:R-:W-:Y:S01]  /*1cbd0*/  CS2R R62, SRZ ;  /* 0x00000000003e7805 */ /* 0x000fe2000001ff00 */
[----:B------:R-:W-:Y:S01]  /*1cbe0*/  CS2R R40, SRZ ;  /* 0x0000000000287805 */ /* 0x000fe2000001ff00 */
[----:B------:R-:W-:Y:S01]  /*1cbf0*/  ISETP.GE.AND P0, PT, R72, R27, PT ;  /* 0x0000001b4800720c */ /* 0x000fe20003f06270 */
[----:B------:R-:W-:Y:S01]  /*1cc00*/  CS2R R36, SRZ ;  /* 0x0000000000247805 */ /* 0x000fe2000001ff00 */
[----:B------:R-:W-:Y:S01]  /*1cc10*/  LEA.HI R11, R11, R26, RZ, 0x3 ;  /* 0x0000001a0b0b7211 */ /* 0x000fe200078f18ff */
[----:B------:R-:W-:Y:S01]  /*1cc20*/  CS2R R32, SRZ ;  /* 0x0000000000207805 */ /* 0x000fe2000001ff00 */
[----:B------:R-:W-:Y:S01]  /*1cc30*/  CS2R R24, SRZ ;  /* 0x0000000000187805 */ /* 0x000fe2000001ff00 */
[----:B------:R-:W-:Y:S01]  /*1cc40*/  CS2R R42, SRZ ;  /* 0x00000000002a7805 */ /* 0x000fe2000001ff00 */
[----:B------:R-:W-:Y:S01]  /*1cc50*/  LOP3.LUT R11, R11, 0xfffffff8, RZ, 0xc0, !PT ;  /* 0xfffffff80b0b7812 */ /* 0x000fe200078ec0ff */
[----:B------:R-:W-:Y:S01]  /*1cc60*/  CS2R R34, SRZ ;  /* 0x0000000000227805 */ /* 0x000fe2000001ff00 */
[----:B------:R-:W-:Y:S01]  /*1cc70*/  CS2R R30, SRZ ;  /* 0x00000000001e7805 */ /* 0x000fe2000001ff00 */
[----:B------:R-:W-:Y:S01]  /*1cc80*/  CS2R R20, SRZ ;  /* 0x0000000000147805 */ /* 0x000fe2000001ff00 */
[----:B--2---:R-:W-:-:S02]  /*1cc90*/  IMAD.MOV.U32 R3, RZ, RZ, R14 ;  /* 0x000000ffff037224 */ /* 0x004fc400078e000e */
[----:B------:R-:W-:-:S04]  /*1cca0*/  IMAD.IADD R11, R26, 0x1, -R11 ;  /* 0x000000011a0b7824 */ /* 0x000fc800078e0a0b */
[----:B------:R-:W-:Y:S01]  /*1ccb0*/  IMAD.SHL.U32 R11, R11, 0x4, RZ ;  /* 0x000000040b0b7824 */ /* 0x000fe200078e00ff */
[----:B------:R-:W-:Y:S05]  /*1ccc0*/  @P0 BRA `(.L_x_1368) ;  /* 0x0000028000000947 */ /* 0x000fea0003800000 */
[C---:B------:R-:W-:Y:S01]  /*1ccd0*/  IADD3 R15, R11.reuse, 0x20, RZ ;  /* 0x000000200b0f7810 */ /* 0x040fe20007ffe0ff */
[----:B------:R-:W-:Y:S01]  /*1cce0*/  CS2R R24, SRZ ;  /* 0x0000000000187805 */ /* 0x000fe2000001ff00 */
[-C--:B------:R-:W-:Y:S01]  /*1ccf0*/  ISETP.GE.AND P1, PT, R11, R29.reuse, PT ;  /* 0x0000001d0b00720c */ /* 0x080fe20003f26270 */
[----:B------:R-:W-:Y:S01]  /*1cd00*/  CS2R R20, SRZ ;  /* 0x0000000000147805 */ /* 0x000fe2000001ff00 */
[----:B------:R-:W-:Y:S01]  /*1cd10*/  ISETP.GE.AND P0, PT, R15, R29, PT ;  /* 0x0000001d0f00720c */ /* 0x000fe20003f06270 */
[----:B------:R-:W-:Y:S01]  /*1cd20*/  CS2R R32, SRZ ;  /* 0x0000000000207805 */ /* 0x000fe2000001ff00 */
[----:B------:R-:W-:-:S09]  /*1cd30*/  CS2R R30, SRZ ;  /* 0x00000000001e7805 */ /* 0x000fd2000001ff00 */
[C---:B----4-:R-:W-:Y:S02]  /*1cd40*/  @!P1 IMAD.WIDE R16, R11.reuse, 0x2, R12 ;  /* 0x000000020b109825 */ /* 0x050fe400078e020c */
[----:B------:R-:W-:Y:S02]  /*1cd50*/  @!P0 SHF.R.S32.HI R14, RZ, 0x1f, R15 ;  /* 0x0000001fff0e8819 */ /* 0x000fe4000001140f */
[----:B-1----:R-:W-:Y:S01]  /*1cd60*/  @!P1 IMAD.WIDE R18, R11, 0x2, R2 ;  /* 0x000000020b129825 */ /* 0x002fe200078e0202 */
[----:B------:R1:W5:Y:S01]  /*1cd70*/  @!P1 LD.E.64 R24, [R16.64] ;  /* 0x0000000410189980 */ /* 0x000362000c101b00 */
[----:B------:R-:W-:-:S03]  /*1cd80*/  @!P0 LEA.HI R14, R14, R15, RZ, 0x2 ;  /* 0x0000000f0e0e8211 */ /* 0x000fc600078f10ff */
[----:B------:R2:W5:Y:S01]  /*1cd90*/  @!P1 LD.E.64 R20, [R18.64] ;  /* 0x0000000412149980 */ /* 0x000562000c101b00 */
[----:B------:R-:W-:-:S05]  /*1cda0*/  @!P0 LOP3.LUT R14, R14, 0xfffffffc, RZ, 0xc0, !PT ;  /* 0xfffffffc0e0e8812 */ /* 0x000fca00078ec0ff */
[----:B-1----:R-:W-:-:S04]  /*1cdb0*/  @!P0 IMAD.WIDE R16, R14, 0x2, R12 ;  /* 0x000000020e108825 */ /* 0x002fc800078e020c */
[----:B------:R-:W-:Y:S01]  /*1cdc0*/  @!P0 IMAD.WIDE R14, R14, 0x2, R2 ;  /* 0x000000020e0e8825 */ /* 0x000fe200078e0202 */
[C---:B--2---:R-:W-:Y:S01]  /*1cdd0*/  IADD3 R18, R11.reuse, 0x40, RZ ;  /* 0x000000400b127810 */ /* 0x044fe20007ffe0ff */
[----:B------:R1:W5:Y:S01]  /*1cde0*/  @!P0 LD.E.64 R32, [R16.64] ;  /* 0x0000000410208980 */ /* 0x000362000c101b00 */
[----:B------:R-:W-:Y:S02]  /*1cdf0*/  IADD3 R19, R11, 0x60, RZ ;  /* 0x000000600b137810 */ /* 0x000fe40007ffe0ff */
[-C--:B------:R-:W-:Y:S01]  /*1ce00*/  ISETP.GE.AND P1, PT, R18, R29.reuse, PT ;  /* 0x0000001d1200720c */ /* 0x080fe20003f26270 */
[----:B------:R2:W5:Y:S01]  /*1ce10*/  @!P0 LD.E.64 R30, [R14.64] ;  /* 0x000000040e1e8980 */ /* 0x000562000c101b00 */
[----:B------:R-:W-:Y:S01]  /*1ce20*/  ISETP.GE.AND P0, PT, R19, R29, PT ;  /* 0x0000001d1300720c */ /* 0x000fe20003f06270 */
[----:B------:R-:W-:Y:S01]  /*1ce30*/  CS2R R36, SRZ ;  /* 0x0000000000247805 */ /* 0x000fe2000001ff00 */
[----:B------:R-:W-:Y:S01]  /*1ce40*/  CS2R R40, SRZ ;  /* 0x0000000000287805 */ /* 0x000fe2000001ff00 */
[----:B------:R-:W-:Y:S01]  /*1ce50*/  CS2R R34, SRZ ;  /* 0x0000000000227805 */ /* 0x000fe2000001ff00 */
[----:B------:R-:W-:-:S07]  /*1ce60*/  CS2R R42, SRZ ;  /* 0x00000000002a7805 */ /* 0x000fce000001ff00 */
[----:B--2---:R-:W-:Y:S02]  /*1ce70*/  @!P1 SHF.R.S32.HI R15, RZ, 0x1f, R18 ;  /* 0x0000001fff0f9819 */ /* 0x004fe40000011412 */
[----:B------:R-:W-:Y:S02]  /*1ce80*/  @!P0 SHF.R.S32.HI R14, RZ, 0x1f, R19 ;  /* 0x0000001fff0e8819 */ /* 0x000fe40000011413 */
[----:B------:R-:W-:Y:S02]  /*1ce90*/  @!P1 LEA.HI R15, R15, R18, RZ, 0x2 ;  /* 0x000000120f0f9211 */ /* 0x000fe400078f10ff */
[----:B------:R-:W-:Y:S02]  /*1cea0*/  @!P0 LEA.HI R14, R14, R19, RZ, 0x2 ;  /* 0x000000130e0e8211 */ /* 0x000fe400078f10ff */
[----:B------:R-:W-:Y:S02]  /*1ceb0*/  @!P1 LOP3.LUT R15, R15, 0xfffffffc, RZ, 0xc0, !PT ;  /* 0xfffffffc0f0f9812 */ /* 0x000fe400078ec0ff */
[----:B------:R-:W-:-:S03]  /*1cec0*/  @!P0 LOP3.LUT R14, R14, 0xfffffffc, RZ, 0xc0, !PT ;  /* 0xfffffffc0e0e8812 */ /* 0x000fc600078ec0ff */
[----:B------:R-:W-:-:S04]  /*1ced0*/  @!P1 IMAD.WIDE R18, R15, 0x2, R12 ;  /* 0x000000020f129825 */ /* 0x000fc800078e020c */
[C---:B-1----:R-:W-:Y:S01]  /*1cee0*/  @!P0 IMAD.WIDE R16, R14.reuse, 0x2, R12 ;  /* 0x000000020e108825 */ /* 0x042fe200078e020c */
[----:B------:R1:W5:Y:S03]  /*1cef0*/  @!P1 LD.E.64 R36, [R18.64] ;  /* 0x0000000412249980 */ /* 0x000366000c101b00 */
[--C-:B------:R-:W-:Y:S01]  /*1cf00*/  @!P1 IMAD.WIDE R12, R15, 0x2, R2.reuse ;  /* 0x000000020f0c9825 */ /* 0x100fe200078e0202 */
[----:B------:R1:W5:Y:S03]  /*1cf10*/  @!P0 LD.E.64 R40, [R16.64] ;  /* 0x0000000410288980 */ /* 0x000366000c101b00 */
[----:B------:R-:W-:Y:S01]  /*1cf20*/  @!P0 IMAD.WIDE R2, R14, 0x2, R2 ;  /* 0x000000020e028825 */ /* 0x000fe200078e0202 */
[----:B------:R1:W5:Y:S04]  /*1cf30*/  @!P1 LD.E.64 R34, [R12.64] ;  /* 0x000000040c229980 */ /* 0x000368000c101b00 */
[----:B------:R1:W5:Y:S02]  /*1cf40*/  @!P0 LD.E.64 R42, [R2.64] ;  /* 0x00000004022a8980 */ /* 0x000364000c101b00 */
.L_x_1368:
[----:B------:R-:W-:Y:S05]  /*1cf50*/  BSYNC B0 ;  /* 0x0000000000007941 */ /* 0x000fea0003800000 */
.L_x_1367:
[----:B-1---5:R-:W-:Y:S02]  /*1cf60*/  IMAD.MOV.U32 R13, RZ, RZ, R40 ;  /* 0x000000ffff0d7224 */ /* 0x022fe400078e0028 */
[----:B----4-:R-:W-:-:S02]  /*1cf70*/  IMAD.MOV.U32 R12, RZ, RZ, R41 ;  /* 0x000000ffff0c7224 */ /* 0x010fc400078e0029 */
[----:B------:R-:W-:Y:S01]  /*1cf80*/  IMAD.MOV.U32 R3, RZ, RZ, R36 ;  /* 0x000000ffff037224 */ /* 0x000fe200078e0024 */
[----:B------:R-:W-:Y:S01]  /*1cf90*/  PRMT R99, R13, 0x7610, R99 ;  /* 0x000076100d637816 */ /* 0x000fe20000000063 */
        /* <DEDUP_REMOVED lines=25> */
[----:B------:R-:W-:-:S02]  /*1d130*/  PRMT R94, R12, 0x7610, R94 ;  /* 0x000076100c5e7816 */ /* 0x000fc4000000005e */
[----:B------:R-:W-:Y:S02]  /*1d140*/  PRMT R91, R3, 0x7610, R91 ;  /* 0x00007610035b7816 */ /* 0x000fe4000000005b */
[----:B------:R-:W-:Y:S01]  /*1d150*/  PRMT R92, R2, 0x7610, R92 ;  /* 0x00007610025c7816 */ /* 0x000fe2000000005c */
[----:B------:R-:W-:Y:S05]  /*1d160*/  BRA.DIV ~URZ, `(.L_x_1369) ;  /* 0x000090627f007947 */ /* 0x000fea000b800000 */
[----:B------:R1:W2:Y:S04]  /*1d170*/  SHFL.IDX PT, R13, R22, 0x1, 0x181f ;  /* 0x00381f00160d7f89 */ /* 0x0002a800000e0000 */
[----:B------:R1:W4:Y:S04]  /*1d180*/  SHFL.IDX PT, R12, R28, 0x1, 0x181f ;  /* 0x00381f001c0c7f89 */ /* 0x00032800000e0000 */
[----:B------:R1:W3:Y:S04]  /*1d190*/  SHFL.IDX PT, R14, R23, 0x1, 0x181f ;  /* 0x00381f00170e7f89 */ /* 0x0002e800000e0000 */
[----:B------:R1:W1:Y:S02]  /*1d1a0*/  SHFL.IDX PT, R2, R38, 0x1, 0x181f ;  /* 0x00381f0026027f89 */ /* 0x00026400000e0000 */
.L_x_1441:
[----:B------:R-:W-:Y:S01]  /*1d1b0*/  IADD3 R3, R72, 0x20, RZ ;  /* 0x0000002048037810 */ /* 0x000fe20007ffe0ff */
[----:B------:R-:W-:Y:S01]  /*1d1c0*/  BSSY B0, `(.L_x_1370) ;  /* 0x0000033000007945 */ /* 0x000fe20003800000 */
[----:B------:R-:W-:Y:S01]  /*1d1d0*/  CS2R R52, SRZ ;  /* 0x0000000000347805 */ /* 0x000fe2000001ff00 */
[----:B------:R-:W-:Y:S01]  /*1d1e0*/  CS2R R48, SRZ ;  /* 0x0000000000307805 */ /* 0x000fe2000001ff00 */
[----:B------:R-:W-:Y:S01]  /*1d1f0*/  ISETP.GE.AND P0, PT, R3, R27, PT ;  /* 0x0000001b0300720c */ /* 0x000fe20003f06270 */
[----:B------:R-:W-:Y:S01]  /*1d200*/  CS2R R46, SRZ ;  /* 0x00000000002e7805 */ /* 0x000fe2000001ff00 */
[----:B------:R-:W-:Y:S01]  /*1d210*/  CS2R R56, SRZ ;  /* 0x0000000000387805 */ /* 0x000fe2000001ff00 */
[----:B------:R-:W-:Y:S01]  /*1d220*/  CS2R R54, SRZ ;  /* 0x0000000000367805 */ /* 0x000fe2000001ff00 */
[----:B------:R-:W-:Y:S01]  /*1d230*/  CS2R R50, SRZ ;  /* 0x0000000000327805 */ /* 0x000fe2000001ff00 */
[----:B------:R-:W-:Y:S01]  /*1d240*/  CS2R R44, SRZ ;  /* 0x00000000002c7805 */ /* 0x000fe2000001ff00 */
[----:B---3--:R-:W-:-:S07]  /*1d250*/  IMAD.MOV.U32 R3, RZ, RZ, R14 ;  /* 0x000000ffff037224 */ /* 0x008fce00078e000e */
        /* <DEDUP_REMOVED lines=8> */
[C---:B--2-4-:R-:W-:Y:S02]  /*1d2e0*/  @!P1 IMAD.WIDE R16, R11.reuse, 0x2, R12 ;  /* 0x000000020b109825 */ /* 0x054fe400078e020c */
        /* <DEDUP_REMOVED lines=32> */
.L_x_1371:
[----:B------:R-:W-:Y:S05]  /*1d4f0*/  BSYNC B0 ;  /* 0x0000000000007941 */ /* 0x000fea0003800000 */
.L_x_1370:
[----:B-12--5:R-:W-:Y:S02]  /*1d500*/  IMAD.MOV.U32 R13, RZ, RZ, R62 ;  /* 0x000000ffff0d7224 */ /* 0x026fe400078e003e */
        /* <DEDUP_REMOVED lines=32> */
[----:B------:R1:W2:Y:S02]  /*1d710*/  SHFL.IDX PT, R13, R22, 0x2, 0x181f ;  /* 0x00581f00160d7f89 */ /* 0x0002a400000e0000 */
.L_x_1442:
[----:B------:R-:W-:Y:S05]  /*1d720*/  BRA.DIV ~URZ, `(.L_x_1373) ;  /* 0x00008d027f007947 */ /* 0x000fea000b800000 */
[----:B------:R3:W4:Y:S04]  /*1d730*/  SHFL.IDX PT, R12, R28, 0x2, 0x181f ;  /* 0x00581f001c0c7f89 */ /* 0x00072800000e0000 */
[----:B------:R3:W1:Y:S04]  /*1d740*/  SHFL.IDX PT, R14, R23, 0x2, 0x181f ;  /* 0x00581f00170e7f89 */ /* 0x00066800000e0000 */
[----:B------:R3:W2:Y:S02]  /*1d750*/  SHFL.IDX PT, R2, R38, 0x2, 0x181f ;  /* 0x00581f0026027f89 */ /* 0x0006a400000e0000 */
.L_x_1443:
        /* <DEDUP_REMOVED lines=10> */
[----:B------:R-:W-:Y:S01]  /*1d800*/  CS2R R58, SRZ ;  /* 0x00000000003a7805 */ /* 0x000fe2000001ff00 */
[----:B-1----:R-:W-:-:S06]  /*1d810*/  IMAD.MOV.U32 R3, RZ, RZ, R14 ;  /* 0x000000ffff037224 */ /* 0x002fcc00078e000e */
        /* <DEDUP_REMOVED lines=10> */
[----:B------:R-:W-:Y:S01]  /*1d8c0*/  @!P1 IMAD.WIDE R18, R11, 0x2, R2 ;  /* 0x000000020b129825 */ /* 0x000fe200078e0202 */
        /* <DEDUP_REMOVED lines=30> */
.L_x_1375:
[----:B------:R-:W-:Y:S05]  /*1dab0*/  BSYNC B0 ;  /* 0x0000000000007941 */ /* 0x000fea0003800000 */
.L_x_1374:
[----:B-12--5:R-:W-:Y:S01]  /*1dac0*/  IMAD.MOV.U32 R13, RZ, RZ, R72 ;  /* 0x000000ffff0d7224 */ /* 0x026fe200078e0048 */
[----:B------:R-:W-:Y:S01]  /*1dad0*/  CS2R R88, SRZ ;  /* 0x0000000000587805 */ /* 0x000fe2000001ff00 */
        /* <DEDUP_REMOVED lines=33> */
.L_x_1444:
[----:B------:R-:W-:Y:S01]  /*1dcf0*/  SHF.R.S32.HI R2, RZ, 0x1f, R26 ;  /* 0x0000001fff027819 */ /* 0x000fe2000001141a */
[----:B------:R-:W-:-:S03]  /*1dd00*/  IMAD.SHL.U32 R14, R39, 0x80, RZ ;  /* 0x00000080270e7824 */ /* 0x000fc600078e00ff */
[----:B------:R-:W-:-:S04]  /*1dd10*/  LEA.HI R2, R2, R26, RZ, 0x3 ;  /* 0x0000001a02027211 */ /* 0x000fc800078f18ff */
[----:B------:R-:W-:Y:S01]  /*1dd20*/  LEA.HI.SX32 R14, R2, R14, 0x1d ;  /* 0x0000000e020e7211 */ /* 0x000fe200078feaff */
[----:B------:R-:W-:Y:S05]  /*1dd30*/  BRA.DIV ~URZ, `(.L_x_1377) ;  /* 0x000088d27f007947 */ /* 0x000fea000b800000 */
[----:B------:R4:W1:Y:S04]  /*1dd40*/  SHFL.IDX PT, R12, R28, 0x3, 0x181f ;  /* 0x00781f001c0c7f89 */ /* 0x00086800000e0000 */
[----:B------:R4:W3:Y:S04]  /*1dd50*/  SHFL.IDX PT, R15, R23, 0x3, 0x181f ;  /* 0x00781f00170f7f89 */ /* 0x0008e800000e0000 */
[----:B------:R4:W2:Y:S02]  /*1dd60*/  SHFL.IDX PT, R2, R38, 0x3, 0x181f ;  /* 0x00781f0026027f89 */ /* 0x0008a400000e0000 */
.L_x_1445:
        /* <DEDUP_REMOVED lines=9> */
[----:B---34-:R-:W-:Y:S01]  /*1de00*/  CS2R R38, SRZ ;  /* 0x0000000000267805 */ /* 0x018fe2000001ff00 */
[----:B------:R-:W-:-:S07]  /*1de10*/  IMAD.MOV.U32 R3, RZ, RZ, R15 ;  /* 0x000000ffff037224 */ /* 0x000fce00078e000f */
        /* <DEDUP_REMOVED lines=8> */
[C---:B-12---:R-:W-:Y:S02]  /*1dea0*/  @!P1 IMAD.WIDE R16, R11.reuse, 0x2, R12 ;  /* 0x000000020b109825 */ /* 0x046fe400078e020c */
        /* <DEDUP_REMOVED lines=32> */
.L_x_1379:
[----:B------:R-:W-:Y:S05]  /*1e0b0*/  BSYNC B0 ;  /* 0x0000000000007941 */ /* 0x000fea0003800000 */
.L_x_1378:
[----:B-1----:R-:W-:Y:S01]  /*1e0c0*/  IADD3 R12, R101, -c[0x0][0x20], RZ ;  /* 0x80000800650c7a10 */ /* 0x002fe20007ffe0ff */
[----:B------:R-:W-:-:S04]  /*1e0d0*/  DEPBAR.LE SB0, 0x1 ;  /* 0x000080400000791a */ /* 0x000fc80000000000 */
[----:B--2---:R1:W2:Y:S04]  /*1e0e0*/  LDL.64 R2, [R12+0x20] ;  /* 0x000020000c027983 */ /* 0x0042a80000100a00 */
[----:B-1----:R-:W3:Y:S01]  /*1e0f0*/  LDL.64 R12, [R12+0x28] ;  /* 0x000028000c0c7983 */ /* 0x002ee20000100a00 */
[----:B------:R-:W-:Y:S03]  /*1e100*/  WARPSYNC 0xffffffff ;  /* 0xffffffff00007948 */ /* 0x000fe60003800000 */
[----:B------:R-:W-:Y:S06]  /*1e110*/  BAR.SYNC.DEFER_BLOCKING 0x0 ;  /* 0x0000000000007b1d */ /* 0x000fec0000010000 */
[----:B--2---:R1:W2:Y:S04]  /*1e120*/  LD.E R15, [R2.64] ;  /* 0x00000004020f7980 */ /* 0x0042a8000c101900 */
[----:B---3--:R3:W4:Y:S01]  /*1e130*/  LD.E.64 R22, [R12.64] ;  /* 0x000000040c167980 */ /* 0x008722000c101b00 */
[----:B------:R-:W-:Y:S01]  /*1e140*/  SHF.R.S32.HI R16, RZ, 0x1f, R26 ;  /* 0x0000001fff107819 */ /* 0x000fe2000001141a */
[----:B-1---5:R-:W-:Y:S01]  /*1e150*/  IMAD.MOV.U32 R2, RZ, RZ, R88 ;  /* 0x000000ffff027224 */ /* 0x022fe200078e0058 */
[----:B------:R-:W-:Y:S01]  /*1e160*/  BSSY B1, `(.L_x_1380) ;  /* 0x00000e8000017945 */ /* 0x000fe20003800000 */
[----:B------:R-:W-:-:S02]  /*1e170*/  IMAD.MOV.U32 R3, RZ, RZ, R82 ;  /* 0x000000ffff037224 */ /* 0x000fc400078e0052 */
[----:B------:R-:W-:Y:S01]  /*1e180*/  IMAD.MOV.U32 R14, RZ, RZ, R76 ;  /* 0x000000ffff0e7224 */ /* 0x000fe200078e004c */
[----:B------:R-:W-:Y:S01]  /*1e190*/  PRMT R124, R2, 0x7610, R124 ;  /* 0x00007610027c7816 */ /* 0x000fe2000000007c */
[----:B------:R-:W-:-:S03]  /*1e1a0*/  IMAD.MOV.U32 R2, RZ, RZ, R83 ;  /* 0x000000ffff027224 */ /* 0x000fc600078e0053 */
[----:B------:R-:W-:Y:S02]  /*1e1b0*/  PRMT R101, R101, 0x5410, R14 ;  /* 0x0000541065657816 */ /* 0x000fe4000000000e */
[----:B------:R-:W-:Y:S01]  /*1e1c0*/  PRMT R122, R3, 0x5410, R2 ;  /* 0x00005410037a7816 */ /* 0x000fe20000000002 */
[----:B------:R-:W-:Y:S02]  /*1e1d0*/  IMAD.MOV.U32 R3, RZ, RZ, R78 ;  /* 0x000000ffff037224 */ /* 0x000fe400078e004e */
[----:B------:R-:W-:-:S03]  /*1e1e0*/  IMAD.MOV.U32 R2, RZ, RZ, R79 ;  /* 0x000000ffff027224 */ /* 0x000fc600078e004f */
[----:B------:R-:W-:Y:S02]  /*1e1f0*/  PRMT R119, R3, 0x7610, R119 ;  /* 0x0000761003777816 */ /* 0x000fe40000000077 */
[----:B------:R-:W-:Y:S01]  /*1e200*/  PRMT R120, R120, 0x5410, R2 ;  /* 0x0000541078787816 */ /* 0x000fe20000000002 */
[----:B---3--:R-:W-:Y:S02]  /*1e210*/  IMAD.MOV.U32 R12, RZ, RZ, R89 ;  /* 0x000000ffff0c7224 */ /* 0x008fe400078e0059 */
[----:B------:R-:W-:-:S03]  /*1e220*/  IMAD.SHL.U32 R13, R100, 0x40, RZ ;  /* 0x00000040640d7824 */ /* 0x000fc600078e00ff */
[----:B------:R-:W-:Y:S02]  /*1e230*/  PRMT R124, R124, 0x5410, R12 ;  /* 0x000054107c7c7816 */ /* 0x000fe4000000000c */
[-C--:B------:R-:W-:Y:S02]  /*1e240*/  LEA.HI R12, R16, R26.reuse, RZ, 0x3 ;  /* 0x0000001a100c7211 */ /* 0x080fe400078f18ff */
[----:B------:R-:W-:Y:S01]  /*1e250*/  LOP3.LUT R2, R13, 0x1c0, RZ, 0xc0, !PT ;  /* 0x000001c00d027812 */ /* 0x000fe200078ec0ff */
[----:B------:R-:W-:Y:S01]  /*1e260*/  IMAD.MOV.U32 R13, RZ, RZ, R77 ;  /* 0x000000ffff0d7224 */ /* 0x000fe200078e004d */
[----:B------:R-:W-:Y:S02]  /*1e270*/  LOP3.LUT R12, R12, 0xfffffff8, RZ, 0xc0, !PT ;  /* 0xfffffff80c0c7812 */ /* 0x000fe400078ec0ff */
[----:B------:R-:W-:Y:S02]  /*1e280*/  LEA.HI R16, R16, R26, RZ, 0x6 ;  /* 0x0000001a10107211 */ /* 0x000fe400078f30ff */
[----:B------:R-:W-:Y:S01]  /*1e290*/  PRMT R116, R116, 0x5410, R13 ;  /* 0x0000541074747816 */ /* 0x000fe2000000000d */
[----:B------:R-:W-:-:S02]  /*1e2a0*/  IMAD.IADD R12, R26, 0x1, -R12 ;  /* 0x000000011a0c7824 */ /* 0x000fc400078e0a0c */
[----:B------:R-:W-:Y:S02]  /*1e2b0*/  IMAD.SHL.U32 R14, R16, 0x8, RZ ;  /* 0x00000008100e7824 */ /* 0x000fe400078e00ff */
[----:B------:R-:W-:Y:S02]  /*1e2c0*/  IMAD.SHL.U32 R3, R12, 0x8, RZ ;  /* 0x000000080c037824 */ /* 0x000fe400078e00ff */
[----:B------:R-:W-:-:S03]  /*1e2d0*/  IMAD.MOV.U32 R12, RZ, RZ, R86 ;  /* 0x000000ffff0c7224 */ /* 0x000fc600078e0056 */
[----:B------:R-:W-:Y:S02]  /*1e2e0*/  LOP3.LUT R3, R2, 0x38, R3, 0xf8, !PT ;  /* 0x0000003802037812 */ /* 0x000fe400078ef803 */
[----:B------:R-:W-:Y:S02]  /*1e2f0*/  SHF.R.U32.HI R2, RZ, 0x3, R2 ;  /* 0x00000003ff027819 */ /* 0x000fe40000011602 */
[----:B------:R-:W-:Y:S01]  /*1e300*/  PRMT R123, R12, 0x7610, R123 ;  /* 0x000076100c7b7816 */ /* 0x000fe2000000007b */
[----:B------:R-:W-:Y:S01]  /*1e310*/  IMAD.MOV.U32 R12, RZ, RZ, R87 ;  /* 0x000000ffff0c7224 */ /* 0x000fe200078e0057 */
[----:B------:R-:W-:Y:S01]  /*1e320*/  LOP3.LUT R13, R3, R2, RZ, 0x3c, !PT ;  /* 0x00000002030d7212 */ /* 0x000fe200078e3cff */
[----:B------:R-:W-:Y:S02]  /*1e330*/  IMAD.MOV.U32 R3, RZ, RZ, R84 ;  /* 0x000000ffff037224 */ /* 0x000fe400078e0054 */
[----:B------:R-:W-:Y:S01]  /*1e340*/  IMAD.MOV.U32 R2, RZ, RZ, R85 ;  /* 0x000000ffff027224 */ /* 0x000fe200078e0055 */
[----:B------:R-:W-:Y:S01]  /*1e350*/  PRMT R123, R123, 0x5410, R12 ;  /* 0x000054107b7b7816 */ /* 0x000fe2000000000c */
[----:B------:R-:W-:Y:S01]  /*1e360*/  IMAD.MOV.U32 R12, RZ, RZ, R81 ;  /* 0x000000ffff0c7224 */ /* 0x000fe200078e0051 */
[----:B------:R-:W-:Y:S01]  /*1e370*/  LOP3.LUT R14, R13, 0xfffffe00, R14, 0xf8, !PT ;  /* 0xfffffe000d0e7812 */ /* 0x000fe200078ef80e */
        /* <DEDUP_REMOVED lines=8> */
[----:B--2---:R-:W-:-:S05]  /*1e400*/  IMAD R15, R15, -0x80, R27 ;  /* 0xffffff800f0f7824 */ /* 0x004fca00078e021b */
[----:B------:R-:W-:-:S04]  /*1e410*/  IMNMX R90, R15, 0x80, PT ;  /* 0x000000800f5a7817 */ /* 0x000fc80003800200 */
[----:B------:R-:W-:Y:S01]  /*1e420*/  ISETP.GE.AND P0, PT, R100, R90, PT ;  /* 0x0000005a6400720c */ /* 0x000fe20003f06270 */
[----:B----4-:R-:W-:-:S12]  /*1e430*/  IMAD.WIDE.U32 R22, R14, 0x2, R22 ;  /* 0x000000020e167825 */ /* 0x010fd800078e0016 */
[----:B------:R-:W-:Y:S05]  /*1e440*/  @P0 BRA `(.L_x_1381) ;  /* 0x00000b9000000947 */ /* 0x000fea0003800000 */
[----:B------:R-:W-:Y:S01]  /*1e450*/  ISETP.GE.AND P0, PT, R11, R29, PT ;  /* 0x0000001d0b00720c */ /* 0x000fe20003f06270 */
[----:B------:R-:W-:-:S12]  /*1e460*/  BSSY B0, `(.L_x_1382) ;  /* 0x000002c000007945 */ /* 0x000fd80003800000 */
[----:B------:R-:W-:Y:S05]  /*1e470*/  @P0 BRA `(.L_x_1383) ;  /* 0x000002a000000947 */ /* 0x000fea0003800000 */
[----:B------:R-:W2:Y:S01]  /*1e480*/  LD.E.128 R12, [R22.64] ;  /* 0x00000004160c7980 */ /* 0x000ea2000c101d00 */
[--C-:B------:R-:W-:Y:S01]  /*1e490*/  SHF.R.U64 R24, R24, 0x10, R25.reuse ;  /* 0x0000001018187819 */ /* 0x100fe20000001219 */
[--C-:B------:R-:W-:Y:S01]  /*1e4a0*/  HADD2.F32 R16, -RZ, R91.reuse.H1_H1 ;  /* 0x3000005bff107230 */ /* 0x100fe20000004100 */
[----:B------:R-:W-:Y:S02]  /*1e4b0*/  SHF.R.U32.HI R18, RZ, 0x10, R25 ;  /* 0x00000010ff127819 */ /* 0x000fe40000011619 */
[--C-:B------:R-:W-:Y:S01]  /*1e4c0*/  SHF.R.U64 R25, R20, 0x10, R21.reuse ;  /* 0x0000001014197819 */ /* 0x100fe20000001215 */
[----:B------:R-:W-:Y:S01]  /*1e4d0*/  HADD2.F32 R20, -RZ, R91.H0_H0 ;  /* 0x2000005bff147230 */ /* 0x000fe20000004100 */
[----:B------:R-:W-:Y:S01]  /*1e4e0*/  SHF.R.U32.HI R21, RZ, 0x10, R21 ;  /* 0x00000010ff157819 */ /* 0x000fe20000011615 */
[----:B------:R-:W-:Y:S02]  /*1e4f0*/  HADD2.F32 R26, -RZ, R18.H0_H0 ;  /* 0x20000012ff1a7230 */ /* 0x000fe40000004100 */
[----:B------:R-:W-:-:S02]  /*1e500*/  HADD2.F32 R25, -RZ, R25.H0_H0 ;  /* 0x20000019ff197230 */ /* 0x000fc40000004100 */
[----:B------:R-:W-:Y:S02]  /*1e510*/  HADD2.F32 R28, -RZ, R21.H0_H0 ;  /* 0x20000015ff1c7230 */ /* 0x000fe40000004100 */
[----:B------:R-:W-:Y:S02]  /*1e520*/  HADD2.F32 R24, -RZ, R24.H0_H0 ;  /* 0x20000018ff187230 */ /* 0x000fe40000004100 */
[--C-:B--2---:R-:W-:Y:S02]  /*1e530*/  HADD2.F32 R2, -RZ, R15.reuse.H1_H1 ;  /* 0x3000000fff027230 */ /* 0x104fe40000004100 */
[----:B------:R-:W-:Y:S02]  /*1e540*/  HADD2.F32 R17, -RZ, R15.H0_H0 ;  /* 0x2000000fff117230 */ /* 0x000fe40000004100 */
[--C-:B------:R-:W-:Y:S01]  /*1e550*/  HADD2.F32 R3, -RZ, R12.reuse.H1_H1 ;  /* 0x3000000cff037230 */ /* 0x100fe20000004100 */
[C---:B------:R-:W-:Y:S01]  /*1e560*/  FMUL.FTZ R21, R2.reuse, R28 ;  /* 0x0000001c02157220 */ /* 0x040fe20000410000 */
[----:B------:R-:W-:Y:S01]  /*1e570*/  HADD2.F32 R19, -RZ, R12.H0_H0 ;  /* 0x2000000cff137230 */ /* 0x000fe20000004100 */
[-C--:B------:R-:W-:Y:S01]  /*1e580*/  FMUL.FTZ R2, R2, R26.reuse ;  /* 0x0000001a02027220 */ /* 0x080fe20000410000 */
[--C-:B------:R-:W-:Y:S01]  /*1e590*/  HADD2.F32 R18, -RZ, R14.reuse.H0_H0 ;  /* 0x2000000eff127230 */ /* 0x100fe20000004100 */
[C---:B------:R-:W-:Y:S01]  /*1e5a0*/  FFMA.FTZ R26, R17.reuse, R26, -R21 ;  /* 0x0000001a111a7223 */ /* 0x040fe20000010815 */
[--C-:B------:R-:W-:Y:S01]  /*1e5b0*/  HADD2.F32 R15, -RZ, R13.reuse.H0_H0 ;  /* 0x2000000dff0f7230 */ /* 0x100fe20000004100 */
[----:B------:R-:W-:Y:S01]  /*1e5c0*/  FFMA.FTZ R21, R17, R28, R2 ;  /* 0x0000001c11157223 */ /* 0x000fe20000010002 */
[----:B------:R-:W-:Y:S01]  /*1e5d0*/  HADD2.F32 R12, -RZ, R13.H1_H1 ;  /* 0x3000000dff0c7230 */ /* 0x000fe20000004100 */
[C---:B------:R-:W-:Y:S01]  /*1e5e0*/  FMUL.FTZ R27, R3.reuse, R20 ;  /* 0x00000014031b7220 */ /* 0x040fe20000410000 */
[----:B------:R-:W-:Y:S01]  /*1e5f0*/  HADD2.F32 R14, -RZ, R14.H1_H1 ;  /* 0x3000000eff0e7230 */ /* 0x000fe20000004100 */
[-C--:B------:R-:W-:Y:S01]  /*1e600*/  FMUL.FTZ R13, R3, R16.reuse ;  /* 0x00000010030d7220 */ /* 0x080fe20000410000 */
[--C-:B------:R-:W-:Y:S01]  /*1e610*/  HADD2.F32 R2, -RZ, R92.reuse.H0_H0 ;  /* 0x2000005cff027230 */ /* 0x100fe20000004100 */
[C---:B------:R-:W-:Y:S01]  /*1e620*/  FFMA.FTZ R27, R19.reuse, R16, -R27 ;  /* 0x00000010131b7223 */ /* 0x040fe2000001081b */
[----:B------:R-:W-:Y:S01]  /*1e630*/  HADD2.F32 R3, -RZ, R92.H1_H1 ;  /* 0x3000005cff037230 */ /* 0x000fe20000004100 */
[----:B------:R-:W-:-:S02]  /*1e640*/  FFMA.FTZ R19, R19, R20, R13 ;  /* 0x0000001413137223 */ /* 0x000fc4000001000d */
[C---:B------:R-:W-:Y:S02]  /*1e650*/  FMUL.FTZ R17, R14.reuse, R2 ;  /* 0x000000020e117220 */ /* 0x040fe40000410000 */
[----:B------:R-:W-:Y:S02]  /*1e660*/  FMUL.FTZ R14, R14, R3 ;  /* 0x000000030e0e7220 */ /* 0x000fe40000410000 */
[C---:B------:R-:W-:Y:S02]  /*1e670*/  FMUL.FTZ R16, R12.reuse, R25 ;  /* 0x000000190c107220 */ /* 0x040fe40000410000 */
[----:B------:R-:W-:Y:S01]  /*1e680*/  FMUL.FTZ R13, R12, R24 ;  /* 0x000000180c0d7220 */ /* 0x000fe20000410000 */
[----:B------:R-:W-:Y:S01]  /*1e690*/  F2FP.PACK_AB R12, R19, R27 ;  /* 0x0000001b130c723e */ /* 0x000fe200000000ff */
[C---:B------:R-:W-:Y:S02]  /*1e6a0*/  FFMA.FTZ R14, R18.reuse, R2, R14 ;  /* 0x00000002120e7223 */ /* 0x040fe4000001000e */
[----:B------:R-:W-:-:S02]  /*1e6b0*/  FFMA.FTZ R3, R18, R3, -R17 ;  /* 0x0000000312037223 */ /* 0x000fc40000010811 */
[C---:B------:R-:W-:Y:S02]  /*1e6c0*/  FFMA.FTZ R2, R15.reuse, R24, -R16 ;  /* 0x000000180f027223 */ /* 0x040fe40000010810 */
[----:B------:R-:W-:Y:S01]  /*1e6d0*/  FFMA.FTZ R13, R15, R25, R13 ;  /* 0x000000190f0d7223 */ /* 0x000fe2000001000d */
[----:B------:R-:W-:Y:S02]  /*1e6e0*/  F2FP.PACK_AB R15, R21, R26 ;  /* 0x0000001a150f723e */ /* 0x000fe400000000ff */
[----:B------:R-:W-:Y:S02]  /*1e6f0*/  F2FP.PACK_AB R14, R14, R3 ;  /* 0x000000030e0e723e */ /* 0x000fe400000000ff */
[----:B------:R-:W-:-:S05]  /*1e700*/  F2FP.PACK_AB R13, R13, R2 ;  /* 0x000000020d0d723e */ /* 0x000fca00000000ff */
[----:B------:R1:W-:Y:S02]  /*1e710*/  ST.E.128 [R22.64], R12 ;  /* 0x0000000c16007985 */ /* 0x0003e4000c101d04 */
.L_x_1383:
[----:B------:R-:W-:Y:S05]  /*1e720*/  BSYNC B0 ;  /* 0x0000000000007941 */ /* 0x000fea0003800000 */
.L_x_1382:
[----:B------:R-:W-:Y:S01]  /*1e730*/  IADD3 R2, R11, 0x20, RZ ;  /* 0x000000200b027810 */ /* 0x000fe20007ffe0ff */
[----:B------:R-:W-:Y:S03]  /*1e740*/  BSSY B0, `(.L_x_1384) ;  /* 0x000002d000007945 */ /* 0x000fe60003800000 */
[----:B------:R-:W-:-:S13]  /*1e750*/  ISETP.GE.AND P0, PT, R2, R29, PT ;  /* 0x0000001d0200720c */ /* 0x000fda0003f06270 */
[----:B------:R-:W-:Y:S05]  /*1e760*/  @P0 BRA `(.L_x_1385) ;  /* 0x000002a000000947 */ /* 0x000fea0003800000 */
[----:B-1----:R-:W2:Y:S01]  /*1e770*/  LD.E.128 R12, [R22.64+0x4000] ;  /* 0x00400004160c7980 */ /* 0x002ea2000c101d00 */
[----:B------:R-:W-:Y:S01]  /*1e780*/  SHF.R.U32.HI R21, RZ, 0x10, R31 ;  /* 0x00000010ff157819 */ /* 0x000fe2000001161f */
[--C-:B------:R-:W-:Y:S01]  /*1e790*/  HADD2.F32 R16, -RZ, R93.reuse.H1_H1 ;  /* 0x3000005dff107230 */ /* 0x100fe20000004100 */
[--C-:B------:R-:W-:Y:S01]  /*1e7a0*/  SHF.R.U32.HI R18, RZ, 0x10, R33.reuse ;  /* 0x00000010ff127819 */ /* 0x100fe20000011621 */
[----:B------:R-:W-:Y:S01]  /*1e7b0*/  HADD2.F32 R20, -RZ, R93.H0_H0 ;  /* 0x2000005dff147230 */ /* 0x000fe20000004100 */
[----:B------:R-:W-:Y:S01]  /*1e7c0*/  SHF.R.U64 R24, R32, 0x10, R33 ;  /* 0x0000001020187819 */ /* 0x000fe20000001221 */
[----:B------:R-:W-:Y:S01]  /*1e7d0*/  HADD2.F32 R28, -RZ, R21.H0_H0 ;  /* 0x20000015ff1c7230 */ /* 0x000fe20000004100 */
[----:B------:R-:W-:Y:S01]  /*1e7e0*/  SHF.R.U64 R25, R30, 0x10, R31 ;  /* 0x000000101e197819 */ /* 0x000fe2000000121f */
[----:B------:R-:W-:Y:S02]  /*1e7f0*/  HADD2.F32 R26, -RZ, R18.H0_H0 ;  /* 0x20000012ff1a7230 */ /* 0x000fe40000004100 */
[----:B------:R-:W-:-:S02]  /*1e800*/  HADD2.F32 R24, -RZ, R24.H0_H0 ;  /* 0x20000018ff187230 */ /* 0x000fc40000004100 */
        /* <DEDUP_REMOVED lines=31> */
[----:B------:R1:W-:Y:S02]  /*1ea00*/  ST.E.128 [R22.64+0x4000], R12 ;  /* 0x0040000c16007985 */ /* 0x0003e4000c101d04 */
.L_x_1385:
[----:B------:R-:W-:Y:S05]  /*1ea10*/  BSYNC B0 ;  /* 0x0000000000007941 */ /* 0x000fea0003800000 */
.L_x_1384:
        /* <DEDUP_REMOVED lines=46> */
.L_x_1387:
[----:B------:R-:W-:Y:S05]  /*1ed00*/  BSYNC B0 ;  /* 0x0000000000007941 */ /* 0x000fea0003800000 */
.L_x_1386:
[----:B------:R-:W-:-:S04]  /*1ed10*/  IADD3 R2, R11, 0x60, RZ ;  /* 0x000000600b027810 */ /* 0x000fc80007ffe0ff */
[----:B------:R-:W-:-:S13]  /*1ed20*/  ISETP.GE.AND P0, PT, R2, R29, PT ;  /* 0x0000001d0200720c */ /* 0x000fda0003f06270 */
[----:B------:R-:W-:Y:S05]  /*1ed30*/  @P0 BRA `(.L_x_1381) ;  /* 0x000002a000000947 */ /* 0x000fea0003800000 */
[----:B-1----:R-:W2:Y:S01]  /*1ed40*/  LD.E.128 R12, [R22.64+0xc000] ;  /* 0x00c00004160c7980 */ /* 0x002ea2000c101d00 */
[----:B------:R-:W-:Y:S01]  /*1ed50*/  SHF.R.U32.HI R21, RZ, 0x10, R43 ;  /* 0x00000010ff157819 */ /* 0x000fe2000001162b */
[----:B------:R-:W-:Y:S01]  /*1ed60*/  HADD2.F32 R16, -RZ, R99.H0_H0 ;  /* 0x20000063ff107230 */ /* 0x000fe20000004100 */
        /* <DEDUP_REMOVED lines=39> */
.L_x_1381:
[----:B------:R-:W-:Y:S05]  /*1efe0*/  BSYNC B1 ;  /* 0x0000000000017941 */ /* 0x000fea0003800000 */
.L_x_1380:
[----:B------:R-:W-:Y:S01]  /*1eff0*/  IADD3 R2, R100, 0x20, RZ ;  /* 0x0000002064027810 */ /* 0x000fe20007ffe0ff */
[----:B------:R-:W-:Y:S03]  /*1f000*/  BSSY B1, `(.L_x_1388) ;  /* 0x00000bc000017945 */ /* 0x000fe60003800000 */
[----:B------:R-:W-:-:S13]  /*1f010*/  ISETP.GE.AND P0, PT, R2, R90, PT ;  /* 0x0000005a0200720c */ /* 0x000fda0003f06270 */
[----:B------:R-:W-:Y:S05]  /*1f020*/  @P0 BRA `(.L_x_1389) ;  /* 0x00000b9000000947 */ /* 0x000fea0003800000 */
[----:B------:R-:W-:Y:S01]  /*1f030*/  ISETP.GE.AND P0, PT, R11, R29, PT ;  /* 0x0000001d0b00720c */ /* 0x000fe20003f06270 */
[----:B------:R-:W-:-:S12]  /*1f040*/  BSSY B0, `(.L_x_1390) ;  /* 0x000002c000007945 */ /* 0x000fd80003800000 */
        /* <DEDUP_REMOVED lines=26> */
[----:B------:R-:W-:Y:S01]  /*1f1f0*/  HADD2.F32 R2, -RZ, R98.H1_H1 ;  /* 0x30000062ff027230 */ /* 0x000fe20000004100 */
        /* <DEDUP_REMOVED lines=16> */
.L_x_1391:
[----:B------:R-:W-:Y:S05]  /*1f300*/  BSYNC B0 ;  /* 0x0000000000007941 */ /* 0x000fea0003800000 */
.L_x_1390:
        /* <DEDUP_REMOVED lines=46> */
.L_x_1393:
[----:B------:R-:W-:Y:S05]  /*1f5f0*/  BSYNC B0 ;  /* 0x0000000000007941 */ /* 0x000fea0003800000 */
.L_x_1392:
        /* <DEDUP_REMOVED lines=46> */
.L_x_1395:
[----:B------:R-:W-:Y:S05]  /*1f8e0*/  BSYNC B0 ;  /* 0x0000000000007941 */ /* 0x000fea0003800000 */
.L_x_1394:
        /* <DEDUP_REMOVED lines=45> */
.L_x_1389:
[----:B------:R-:W-:Y:S05]  /*1fbc0*/  BSYNC B1 ;  /* 0x0000000000017941 */ /* 0x000fea0003800000 */
.L_x_1388:
        /* <DEDUP_REMOVED lines=49> */
.L_x_1399:
[----:B------:R-:W-:Y:S05]  /*1fee0*/  BSYNC B0 ;  /* 0x0000000000007941 */ /* 0x000fea0003800000 */
.L_x_1398:
        /* <DEDUP_REMOVED lines=46> */
.L_x_1401:
[----:B------:R-:W-:Y:S05]  /*201d0*/  BSYNC B0 ;  /* 0x0000000000007941 */ /* 0x000fea0003800000 */
.L_x_1400:
        /* <DEDUP_REMOVED lines=31> */
[----:B------:R-:W-:Y:S01]  /*203d0*/  HADD2.F32 R3, -RZ, R116.H0_H0 ;  /* 0x20000074ff037230 */ /* 0x000fe20000004100 */
        /* <DEDUP_REMOVED lines=14> */
.L_x_1403:
[----:B------:R-:W-:Y:S05]  /*204c0*/  BSYNC B0 ;  /* 0x0000000000007941 */ /* 0x000fea0003800000 */
.L_x_1402:
[----:B------:R-:W-:-:S04]  /*204d0*/  IADD3 R2, R11, 0x60, RZ ;  /* 0x000000600b027810 */ /* 0x000fc80007ffe0ff */
[----:B------:R-:W-:-:S13]  /*204e0*/  ISETP.GE.AND P0, PT, R2, R29, PT ;  /* 0x0000001d0200720c */ /* 0x000fda0003f06270 */
[----:B------:R-:W-:Y:S05]  /*204f0*/  @P0 BRA `(.L_x_1397) ;  /* 0x000002a000000947 */ /* 0x000fea0003800000 */
[----:B-1----:R-:W2:Y:S01]  /*20500*/  LD.E.128 R12, [R22.64+0xe000] ;  /* 0x00e00004160c7980 */ /* 0x002ea2000c101d00 */
[----:B------:R-:W-:Y:S01]  /*20510*/  SHF.R.U32.HI R21, RZ, 0x10, R75 ;  /* 0x00000010ff157819 */ /* 0x000fe2000001164b */
[----:B------:R-:W-:Y:S01]  /*20520*/  HADD2.F32 R16, -RZ, R118.H0_H0 ;  /* 0x20000076ff107230 */ /* 0x000fe20000004100 */
[--C-:B------:R-:W-:Y:S01]  /*20530*/  SHF.R.U32.HI R18, RZ, 0x10, R73.reuse ;  /* 0x00000010ff127819 */ /* 0x100fe20000011649 */
[----:B------:R-:W-:Y:S01]  /*20540*/  HADD2.F32 R20, -RZ, R117.H1_H1 ;  /* 0x30000075ff147230 */ /* 0x000fe20000004100 */
        /* <DEDUP_REMOVED lines=37> */
.L_x_1397:
[----:B------:R-:W-:Y:S05]  /*207a0*/  BSYNC B1 ;  /* 0x0000000000017941 */ /* 0x000fea0003800000 */
.L_x_1396:
[----:B------:R-:W-:Y:S01]  /*207b0*/  IADD3 R2, R100, 0x60, RZ ;  /* 0x0000006064027810 */ /* 0x000fe20007ffe0ff */
[----:B------:R-:W-:-:S03]  /*207c0*/  IMAD.MOV.U32 R3, RZ, RZ, 0x0 ;  /* 0x00000000ff037424 */ /* 0x000fc600078e00ff */
[----:B------:R-:W-:Y:S01]  /*207d0*/  ISETP.GE.AND P0, PT, R2, R90, PT ;  /* 0x0000005a0200720c */ /* 0x000fe20003f06270 */
[----:B------:R-:W-:-:S12]  /*207e0*/  IMAD.MOV.U32 R2, RZ, RZ, R146 ;  /* 0x000000ffff027224 */ /* 0x000fd800078e0092 */
[----:B------:R-:W-:Y:S05]  /*207f0*/  @P0 RET.REL.NODEC R2 `(_ZN7cutlass13device_kernelIN5flash19enable_sm80_to_sm89INS1_16FlashAttnFwdSm80INS1_25CollectiveMainloopFwdSm80ILi8ELi1ELb0EN4cute5tupleIJNS5_1CILi128EEENS7_ILi48EEENS7_ILi256EEEEEELi256ENS_6half_tEfNS_4arch4Sm80ELb0ELb1ELb0ELb1ELb1ELb1ELb1ELb0EEENS1_21CollectiveEpilogueFwdINS6_IJS8_SA_S9_EEENS6_IJNS7_ILi1EEESI_SI_EEESC_SE_Li256ELb1ELb1ELb0ELb0EEENS1_19SingleTileSchedulerILb1ELb0ELb1ELi128EEEEEEEEEvNT_6ParamsE) ;  /* 0xfffdf80002000950 */ /* 0x000fea0003c3ffff */
        /* <DEDUP_REMOVED lines=28> */
[----:B------:R-:W-:Y:S01]  /*209c0*/  HADD2.F32 R2, -RZ, R115.H0_H0 ;  /* 0x20000073ff027230 */ /* 0x000fe20000004100 */
        /* <DEDUP_REMOVED lines=16> */
.L_x_1405:
[----:B------:R-:W-:Y:S05]  /*20ad0*/  BSYNC B0 ;  /* 0x0000000000007941 */ /* 0x000fea0003800000 */
.L_x_1404:
[----:B------:R-:W-:Y:S01]  /*20ae0*/  IADD3 R2, R11, 0x20, RZ ;  /* 0x000000200b027810 */ /* 0x000fe20007ffe0ff */
[----:B------:R-:W-:Y:S03]  /*20af0*/  BSSY B0, `(.L_x_1406) ;  /* 0x000002d000007945 */ /* 0x000fe60003800000 */
        /* <DEDUP_REMOVED lines=44> */
.L_x_1407:
[----:B------:R-:W-:Y:S05]  /*20dc0*/  BSYNC B0 ;  /* 0x0000000000007941 */ /* 0x000fea0003800000 */
.L_x_1406:
        /* <DEDUP_REMOVED lines=46> */
.L_x_1409:
[----:B------:R-:W-:Y:S05]  /*210b0*/  BSYNC B0 ;  /* 0x0000000000007941 */ /* 0x000fea0003800000 */
.L_x_1408:
[----:B------:R-:W-:Y:S01]  /*210c0*/  IADD3 R11, R11, 0x60, RZ ;  /* 0x000000600b0b7810 */ /* 0x000fe20007ffe0ff */
[----:B------:R-:W-:Y:S02]  /*210d0*/  IMAD.MOV.U32 R2, RZ, RZ, R146 ;  /* 0x000000ffff027224 */ /* 0x000fe400078e0092 */
[----:B------:R-:W-:Y:S01]  /*210e0*/  IMAD.MOV.U32 R3, RZ, RZ, 0x0 ;  /* 0x00000000ff037424 */ /* 0x000fe200078e00ff */
[----:B------:R-:W-:-:S13]  /*210f0*/  ISETP.GE.AND P0, PT, R11, R29, PT ;  /* 0x0000001d0b00720c */ /* 0x000fda0003f06270 */
[----:B------:R-:W-:Y:S05]  /*21100*/  @P0 RET.REL.NODEC R2 `(_ZN7cutlass13device_kernelIN5flash19enable_sm80_to_sm89INS1_16FlashAttnFwdSm80INS1_25CollectiveMainloopFwdSm80ILi8ELi1ELb0EN4cute5tupleIJNS5_1CILi128EEENS7_ILi48EEENS7_ILi256EEEEEELi256ENS_6half_tEfNS_4arch4Sm80ELb0ELb1ELb0ELb1ELb1ELb1ELb1ELb0EEENS1_21CollectiveEpilogueFwdINS6_IJS8_SA_S9_EEENS6_IJNS7_ILi1EEESI_SI_EEESC_SE_Li256ELb1ELb1ELb0ELb0EEENS1_19SingleTileSchedulerILb1ELb0ELb1ELi128EEEEEEEEEvNT_6ParamsE) ;  /* 0xfffdeef002000950 */ /* 0x000fea0003c3ffff */
        /* <DEDUP_REMOVED lines=14> */
[CC--:B------:R-:W-:Y:S01]  /*211f0*/  FMUL.FTZ R20, R2.reuse, R27.reuse ;  /* 0x0000001b02147220 */ /* 0x0c0fe20000410000 */
[----:B------:R-:W-:Y:S01]  /*21200*/  HADD2.F32 R18, -RZ, R12.H0_H0 ;  /* 0x2000000cff127230 */ /* 0x000fe20000004100 */
[-C--:B------:R-:W-:Y:S01]  /*21210*/  FMUL.FTZ R2, R2, R26.reuse ;  /* 0x0000001a02027220 */ /* 0x080fe20000410000 */
[--C-:B------:R-:W-:Y:S01]  /*21220*/  HADD2.F32 R15, -RZ, R14.reuse.H0_H0 ;  /* 0x2000000eff0f7230 */ /* 0x100fe20000004100 */
[C---:B------:R-:W-:Y:S01]  /*21230*/  FFMA.FTZ R26, R17.reuse, R26, -R20 ;  /* 0x0000001a111a7223 */ /* 0x040fe20000010814 */
[--C-:B------:R-:W-:Y:S01]  /*21240*/  HADD2.F32 R12, -RZ, R13.reuse.H0_H0 ;  /* 0x2000000dff0c7230 */ /* 0x100fe20000004100 */
[----:B------:R-:W-:Y:S01]  /*21250*/  FFMA.FTZ R20, R17, R27, R2 ;  /* 0x0000001b11147223 */ /* 0x000fe20000010002 */
[----:B------:R-:W-:Y:S01]  /*21260*/  HADD2.F32 R11, -RZ, R13.H1_H1 ;  /* 0x3000000dff0b7230 */ /* 0x000fe20000004100 */
[CC--:B------:R-:W-:Y:S01]  /*21270*/  FMUL.FTZ R25, R3.reuse, R19.reuse ;  /* 0x0000001303197220 */ /* 0x0c0fe20000410000 */
        /* <DEDUP_REMOVED lines=9> */
[----:B------:R-:W-:Y:S02]  /*21310*/  FMUL.FTZ R13, R11, R21 ;  /* 0x000000150b0d7220 */ /* 0x000fe40000410000 */
[C---:B------:R-:W-:Y:S02]  /*21320*/  FFMA.FTZ R14, R15.reuse, R2, R14 ;  /* 0x000000020f0e7223 */ /* 0x040fe4000001000e */
[----:B------:R-:W-:Y:S01]  /*21330*/  FFMA.FTZ R3, R15, R3, -R17 ;  /* 0x000000030f037223 */ /* 0x000fe20000010811 */
[----:B------:R-:W-:Y:S01]  /*21340*/  F2FP.PACK_AB R15, R20, R26 ;  /* 0x0000001a140f723e */ /* 0x000fe200000000ff */
[----:B------:R-:W-:-:S02]  /*21350*/  FFMA.FTZ R2, R12, R21, -R16 ;  /* 0x000000150c027223 */ /* 0x000fc40000010810 */
[----:B------:R-:W-:Y:S01]  /*21360*/  FFMA.FTZ R13, R12, R24, R13 ;  /* 0x000000180c0d7223 */ /* 0x000fe2000001000d */
[----:B------:R-:W-:Y:S02]  /*21370*/  F2FP.PACK_AB R14, R14, R3 ;  /* 0x000000030e0e723e */ /* 0x000fe400000000ff */
[----:B------:R-:W-:Y:S02]  /*21380*/  F2FP.PACK_AB R12, R18, R25 ;  /* 0x00000019120c723e */ /* 0x000fe400000000ff */
[----:B------:R-:W-:Y:S02]  /*21390*/  F2FP.PACK_AB R13, R13, R2 ;  /* 0x000000020d0d723e */ /* 0x000fe400000000ff */
[----:B------:R-:W-:Y:S02]  /*213a0*/  MOV R2, R146 ;  /* 0x0000009200027202 */ /* 0x000fe40000000f00 */
[----:B------:R-:W-:Y:S01]  /*213b0*/  MOV R3, 0x0 ;  /* 0x0000000000037802 */ /* 0x000fe20000000f00 */
[----:B------:R1:W-:Y:S03]  /*213c0*/  ST.E.128 [R22.64+0xf000], R12 ;  /* 0x00f0000c16007985 */ /* 0x0003e6000c101d04 */
[----:B------:R-:W-:Y:S05]  /*213d0*/  RET.REL.NODEC R2 `(_ZN7cutlass13device_kernelIN5flash19enable_sm80_to_sm89INS1_16FlashAttnFwdSm80INS1_25CollectiveMainloopFwdSm80ILi8ELi1ELb0EN4cute5tupleIJNS5_1CILi128EEENS7_ILi48EEENS7_ILi256EEEEEELi256ENS_6half_tEfNS_4arch4Sm80ELb0ELb1ELb0ELb1ELb1ELb1ELb1ELb0EEENS1_21CollectiveEpilogueFwdINS6_IJS8_SA_S9_EEENS6_IJNS7_ILi1EEESI_SI_EEESC_SE_Li256ELb1ELb1ELb0ELb0EEENS1_19SingleTileSchedulerILb1ELb0ELb1ELi128EEEEEEEEEvNT_6ParamsE) ;  /* 0xfffdec2002007950 */ /* 0x000fea0003c3ffff */
.L_x_1364:
        /* <DEDUP_REMOVED lines=9> */
[C---:B------:R-:W-:Y:S02]  /*21470*/  IMAD R17, R2.reuse, R14, R15 ;  /* 0x0000000e02117224 */ /* 0x040fe400078e020f */
[----:B------:R-:W-:-:S04]  /*21480*/  IMAD.WIDE.U32 R14, R2, R11, RZ ;  /* 0x0000000b020e7225 */ /* 0x000fc800078e00ff */
[----:B------:R-:W-:Y:S01]  /*21490*/  IMAD.WIDE.U32 R18, R12, R11, RZ ;  /* 0x0000000b0c127225 */ /* 0x000fe200078e00ff */
[----:B------:R-:W-:-:S03]  /*214a0*/  IADD3 R15, R15, R17, RZ ;  /* 0x000000110f0f7210 */ /* 0x000fc60007ffe0ff */
[----:B------:R-:W-:Y:S01]  /*214b0*/  IMAD R13, R13, R16, RZ ;  /* 0x000000100d0d7224 */ /* 0x000fe200078e02ff */
[----:B------:R-:W-:Y:S01]  /*214c0*/  IADD3 R19, R19, R24, RZ ;  /* 0x0000001813137210 */ /* 0x000fe20007ffe0ff */
[----:B------:R-:W-:Y:S02]  /*214d0*/  IMAD R11, R3, R16, RZ ;  /* 0x00000010030b7224 */ /* 0x000fe400078e02ff */
[----:B------:R-:W-:-:S04]  /*214e0*/  IMAD.WIDE.U32 R14, R16, R2, R14 ;  /* 0x00000002100e7225 */ /* 0x000fc800078e000e */
[----:B------:R-:W-:-:S04]  /*214f0*/  IMAD.WIDE.U32 R18, R16, R12, R18 ;  /* 0x0000000c10127225 */ /* 0x000fc800078e0012 */
[----:B------:R-:W-:Y:S01]  /*21500*/  IMAD R3, R12, R28, R13 ;  /* 0x0000001c0c037224 */ /* 0x000fe200078e020d */
[----:B------:R-:W-:Y:S01]  /*21510*/  LEA R24, P1, R18, R22, 0x1 ;  /* 0x0000001612187211 */ /* 0x000fe200078208ff */
[----:B------:R-:W-:Y:S01]  /*21520*/  IMAD R2, R2, R28, R11 ;  /* 0x0000001c02027224 */ /* 0x000fe200078e020b */
[----:B------:R-:W-:Y:S02]  /*21530*/  LEA R28, P0, R14, R20, 0x1 ;  /* 0x000000140e1c7211 */ /* 0x000fe400078008ff */
[----:B------:R-:W-:Y:S02]  /*21540*/  IADD3 R3, R19, R3, RZ ;  /* 0x0000000313037210 */ /* 0x000fe40007ffe0ff */
[----:B------:R-:W-:Y:S02]  /*21550*/  IADD3 R2, R15, R2, RZ ;  /* 0x000000020f027210 */ /* 0x000fe40007ffe0ff */
[----:B------:R-:W-:Y:S02]  /*21560*/  LEA.HI.X R18, R18, R23, R3, 0x1, P1 ;  /* 0x0000001712127211 */ /* 0x000fe400008f0c03 */
[----:B------:R-:W-:Y:S01]  /*21570*/  LEA.HI.X R19, R14, R21, R2, 0x1, P0 ;  /* 0x000000150e137211 */ /* 0x000fe200000f0c02 */
[----:B------:R-:W-:Y:S05]  /*21580*/  BRA.DIV ~URZ, `(.L_x_1410) ;  /* 0x000051e27f007947 */ /* 0x000fea000b800000 */
[----:B------:R1:W2:Y:S02]  /*21590*/  SHFL.IDX PT, R11, R18, RZ, 0x181f ;  /* 0x00181fff120b7589 */ /* 0x0002a400000e0000 */
.L_x_1446:
[----:B------:R-:W-:Y:S05]  /*215a0*/  BRA.DIV ~URZ, `(.L_x_1411) ;  /* 0x000052427f007947 */ /* 0x000fea000b800000 */
[----:B------:R3:W4:Y:S01]  /*215b0*/  SHFL.IDX PT, R12, R24, RZ, 0x181f ;  /* 0x00181fff180c7589 */ /* 0x00072200000e0000 */
[----:B--2---:R-:W-:-:S03]  /*215c0*/  MOV R13, R11 ;  /* 0x0000000b000d7202 */ /* 0x004fc60000000f00 */
[----:B------:R3:W2:Y:S04]  /*215d0*/  SHFL.IDX PT, R14, R19, RZ, 0x181f ;  /* 0x00181fff130e7589 */ /* 0x0006a800000e0000 */
[----:B------:R3:W1:Y:S02]  /*215e0*/  SHFL.IDX PT, R3, R28, RZ, 0x181f ;  /* 0x00181fff1c037589 */ /* 0x00066400000e0000 */
.L_x_1447:
        /* <DEDUP_REMOVED lines=14> */
[----:B------:R-:W-:-:S02]  /*216d0*/  CS2R R20, SRZ ;  /* 0x0000000000147805 */ /* 0x000fc4000001ff00 */
[----:B------:R-:W-:Y:S01]  /*216e0*/  IMAD.IADD R52, R26, 0x1, -R2 ;  /* 0x000000011a347824 */ /* 0x000fe200078e0a02 */
[----:B-1----:R-:W-:Y:S01]  /*216f0*/  MOV R2, R3 ;  /* 0x0000000300027202 */ /* 0x002fe20000000f00 */
[----:B--2---:R-:W-:Y:S02]  /*21700*/  IMAD.MOV.U32 R3, RZ, RZ, R14 ;  /* 0x000000ffff037224 */ /* 0x004fe400078e000e */
        /* <DEDUP_REMOVED lines=8> */
[----:B------:R-:W-:Y:S01]  /*21790*/  CS2R R20, SRZ ;  /* 0x0000000000147805 */ /* 0x000fe2000001ff00 */
[----:B------:R-:W-:Y:S01]  /*217a0*/  CS2R R46, SRZ ;  /* 0x00000000002e7805 */ /* 0x000fe2000001ff00 */
[----:B------:R-:W-:Y:S01]  /*217b0*/  CS2R R44, SRZ ;  /* 0x00000000002c7805 */ /* 0x000fe2000001ff00 */
[----:B------:R-:W-:Y:S01]  /*217c0*/  CS2R R42, SRZ ;  /* 0x00000000002a7805 */ /* 0x000fe2000001ff00 */
[----:B------:R-:W-:-:S05]  /*217d0*/  CS2R R40, SRZ ;  /* 0x0000000000287805 */ /* 0x000fca000001ff00 */
[----:B----4-:R-:W-:Y:S02]  /*217e0*/  @!P1 IMAD.WIDE R16, R54, 0x2, R12 ;  /* 0x0000000236109825 */ /* 0x010fe400078e020c */
[----:B------:R-:W-:-:S03]  /*217f0*/  @!P0 SHF.R.S32.HI R11, RZ, 0x1f, R14 ;  /* 0x0000001fff0b8819 */ /* 0x000fc6000001140e */
[----:B------:R1:W5:Y:S01]  /*21800*/  @!P1 LD.E.128 R32, [R16.64] ;  /* 0x0000000410209980 */ /* 0x000362000c101d00 */
[----:B------:R-:W-:-:S04]  /*21810*/  @!P0 LEA.HI R11, R11, R14, RZ, 0x3 ;  /* 0x0000000e0b0b8211 */ /* 0x000fc800078f18ff */
[----:B------:R-:W-:-:S05]  /*21820*/  @!P0 LOP3.LUT R11, R11, 0xfffffff8, RZ, 0xc0, !PT ;  /* 0xfffffff80b0b8812 */ /* 0x000fca00078ec0ff */
[----:B------:R-:W-:-:S04]  /*21830*/  @!P0 IMAD.WIDE R14, R11, 0x2, R12 ;  /* 0x000000020b0e8825 */ /* 0x000fc800078e020c */
[--C-:B------:R-:W-:Y:S01]  /*21840*/  @!P0 IMAD.WIDE R12, R11, 0x2, R2.reuse ;  /* 0x000000020b0c8825 */ /* 0x100fe200078e0202 */
[----:B------:R1:W5:Y:S03]  /*21850*/  @!P0 LD.E.128 R44, [R14.64] ;  /* 0x000000040e2c8980 */ /* 0x000366000c101d00 */
[----:B------:R-:W-:Y:S01]  /*21860*/  @!P1 IMAD.WIDE R2, R54, 0x2, R2 ;  /* 0x0000000236029825 */ /* 0x000fe200078e0202 */
[----:B------:R1:W5:Y:S04]  /*21870*/  @!P0 LD.E.128 R40, [R12.64] ;  /* 0x000000040c288980 */ /* 0x000368000c101d00 */
[----:B------:R1:W5:Y:S02]  /*21880*/  @!P1 LD.E.128 R20, [R2.64] ;  /* 0x0000000402149980 */ /* 0x000364000c101d00 */
.L_x_1413:
[----:B------:R-:W-:Y:S05]  /*21890*/  BSYNC B0 ;  /* 0x0000000000007941 */ /* 0x000fea0003800000 */
.L_x_1412:
[----:B-1--45:R-:W-:Y:S02]  /*218a0*/  IMAD.MOV.U32 R12, RZ, RZ, R46 ;  /* 0x000000ffff0c7224 */ /* 0x032fe400078e002e */
[----:B------:R-:W-:-:S02]  /*218b0*/  IMAD.MOV.U32 R3, RZ, RZ, R44 ;  /* 0x000000ffff037224 */ /* 0x000fc400078e002c */
[----:B------:R-:W-:Y:S02]  /*218c0*/  IMAD.MOV.U32 R2, RZ, RZ, R45 ;  /* 0x000000ffff027224 */ /* 0x000fe400078e002d */
[----:B------:R-:W-:Y:S01]  /*218d0*/  IMAD.MOV.U32 R11, RZ, RZ, R47 ;  /* 0x000000ffff0b7224 */ /* 0x000fe200078e002f */
[----:B------:R-:W-:Y:S01]  /*218e0*/  PRMT R116, R3, 0x5410, R12 ;  /* 0x0000541003747816 */ /* 0x000fe2000000000c */
[----:B------:R-:W-:Y:S01]  /*218f0*/  IMAD.MOV.U32 R12, RZ, RZ, R34 ;  /* 0x000000ffff0c7224 */ /* 0x000fe200078e0022 */
        /* <DEDUP_REMOVED lines=12> */
[----:B------:R-:W-:Y:S01]  /*219c0*/  PRMT R115, R3, 0x5410, R12 ;  /* 0x0000541003737816 */ /* 0x000fe2000000000c */
[----:B------:R-:W-:Y:S01]  /*219d0*/  IMAD.MOV.U32 R12, RZ, RZ, R22 ;  /* 0x000000ffff0c7224 */ /* 0x000fe200078e0016 */
[----:B------:R-:W-:Y:S01]  /*219e0*/  PRMT R113, R2, 0x7610, R113 ;  /* 0x0000761002717816 */ /* 0x000fe20000000071 */
[----:B------:R-:W-:Y:S01]  /*219f0*/  IMAD.MOV.U32 R3, RZ, RZ, R20 ;  /* 0x000000ffff037224 */ /* 0x000fe200078e0014 */
[----:B------:R-:W-:Y:S01]  /*21a00*/  PRMT R114, R11, 0x7610, R114 ;  /* 0x000076100b727816 */ /* 0x000fe20000000072 */
[----:B------:R-:W-:Y:S01]  /*21a10*/  IMAD.MOV.U32 R2, RZ, RZ, R21 ;  /* 0x000000ffff027224 */ /* 0x000fe200078e0015 */
[----:B------:R-:W-:Y:S02]  /*21a20*/  MOV R11, R23 ;  /* 0x00000017000b7202 */ /* 0x000fe40000000f00 */
[----:B------:R-:W-:Y:S02]  /*21a30*/  PRMT R102, R3, 0x5410, R12 ;  /* 0x0000541003667816 */ /* 0x000fe4000000000c */
[----:B------:R-:W-:-:S02]  /*21a40*/  PRMT R74, R11, 0x7610, R74 ;  /* 0x000076100b4a7816 */ /* 0x000fc4000000004a */
[----:B------:R-:W-:Y:S01]  /*21a50*/  PRMT R55, R2, 0x7610, R55 ;  /* 0x0000761002377816 */ /* 0x000fe20000000037 */
[----:B------:R-:W-:Y:S05]  /*21a60*/  BRA.DIV ~URZ, `(.L_x_1414) ;  /* 0x00004ef27f007947 */ /* 0x000fea000b800000 */
[----:B------:R1:W2:Y:S04]  /*21a70*/  SHFL.IDX PT, R13, R18, 0x1, 0x181f ;  /* 0x00381f00120d7f89 */ /* 0x0002a800000e0000 */
[----:B------:R1:W4:Y:S04]  /*21a80*/  SHFL.IDX PT, R12, R24, 0x1, 0x181f ;  /* 0x00381f00180c7f89 */ /* 0x00032800000e0000 */
[----:B------:R1:W3:Y:S04]  /*21a90*/  SHFL.IDX PT, R11, R19, 0x1, 0x181f ;  /* 0x00381f00130b7f89 */ /* 0x0002e800000e0000 */
[----:B------:R1:W1:Y:S02]  /*21aa0*/  SHFL.IDX PT, R2, R28, 0x1, 0x181f ;  /* 0x00381f001c027f89 */ /* 0x00026400000e0000 */
.L_x_1448:
        /* <DEDUP_REMOVED lines=23> */
[----:B--2-4-:R-:W-:Y:S02]  /*21c20*/  @!P1 IMAD.WIDE R16, R54, 0x2, R12 ;  /* 0x0000000236109825 */ /* 0x014fe400078e020c */
[----:B------:R-:W-:-:S03]  /*21c30*/  @!P0 SHF.R.S32.HI R11, RZ, 0x1f, R14 ;  /* 0x0000001fff0b8819 */ /* 0x000fc6000001140e */
[----:B------:R2:W5:Y:S01]  /*21c40*/  @!P1 LD.E.128 R56, [R16.64] ;  /* 0x0000000410389980 */ /* 0x000562000c101d00 */
[----:B------:R-:W-:-:S04]  /*21c50*/  @!P0 LEA.HI R11, R11, R14, RZ, 0x3 ;  /* 0x0000000e0b0b8211 */ /* 0x000fc800078f18ff */
[----:B------:R-:W-:-:S05]  /*21c60*/  @!P0 LOP3.LUT R11, R11, 0xfffffff8, RZ, 0xc0, !PT ;  /* 0xfffffff80b0b8812 */ /* 0x000fca00078ec0ff */
[----:B------:R-:W-:-:S04]  /*21c70*/  @!P0 IMAD.WIDE R14, R11, 0x2, R12 ;  /* 0x000000020b0e8825 */ /* 0x000fc800078e020c */
[--C-:B-1----:R-:W-:Y:S01]  /*21c80*/  @!P0 IMAD.WIDE R12, R11, 0x2, R2.reuse ;  /* 0x000000020b0c8825 */ /* 0x102fe200078e0202 */
[----:B------:R2:W5:Y:S03]  /*21c90*/  @!P0 LD.E.128 R68, [R14.64] ;  /* 0x000000040e448980 */ /* 0x000566000c101d00 */
[----:B------:R-:W-:Y:S01]  /*21ca0*/  @!P1 IMAD.WIDE R2, R54, 0x2, R2 ;  /* 0x0000000236029825 */ /* 0x000fe200078e0202 */
[----:B------:R2:W5:Y:S04]  /*21cb0*/  @!P0 LD.E.128 R64, [R12.64] ;  /* 0x000000040c408980 */ /* 0x000568000c101d00 */
[----:B------:R2:W5:Y:S02]  /*21cc0*/  @!P1 LD.E.128 R60, [R2.64] ;  /* 0x00000004023c9980 */ /* 0x000564000c101d00 */
.L_x_1416:
[----:B------:R-:W-:Y:S05]  /*21cd0*/  BSYNC B0 ;  /* 0x0000000000007941 */ /* 0x000fea0003800000 */
.L_x_1415:
[----:B--2-45:R-:W-:Y:S02]  /*21ce0*/  IMAD.MOV.U32 R12, RZ, RZ, R70 ;  /* 0x000000ffff0c7224 */ /* 0x034fe400078e0046 */
[----:B------:R-:W-:-:S02]  /*21cf0*/  IMAD.MOV.U32 R3, RZ, RZ, R68 ;  /* 0x000000ffff037224 */ /* 0x000fc400078e0044 */
[----:B-1----:R-:W-:Y:S02]  /*21d00*/  IMAD.MOV.U32 R2, RZ, RZ, R69 ;  /* 0x000000ffff027224 */ /* 0x002fe400078e0045 */
        /* <DEDUP_REMOVED lines=26> */
[----:B------:R1:W2:Y:S02]  /*21eb0*/  SHFL.IDX PT, R11, R18, 0x2, 0x181f ;  /* 0x00581f00120b7f89 */ /* 0x0002a400000e0000 */
.L_x_1449:
[----:B------:R-:W-:Y:S05]  /*21ec0*/  BRA.DIV ~URZ, `(.L_x_1418) ;  /* 0x00004ce27f007947 */ /* 0x000fea000b800000 */
[----:B------:R3:W4:Y:S01]  /*21ed0*/  SHFL.IDX PT, R12, R24, 0x2, 0x181f ;  /* 0x00581f00180c7f89 */ /* 0x00072200000e0000 */
[----:B--2---:R-:W-:-:S03]  /*21ee0*/  MOV R13, R11 ;  /* 0x0000000b000d7202 */ /* 0x004fc60000000f00 */
[----:B------:R3:W2:Y:S04]  /*21ef0*/  SHFL.IDX PT, R14, R19, 0x2, 0x181f ;  /* 0x00581f00130e7f89 */ /* 0x0006a800000e0000 */
[----:B------:R3:W1:Y:S02]  /*21f00*/  SHFL.IDX PT, R2, R28, 0x2, 0x181f ;  /* 0x00581f001c027f89 */ /* 0x00066400000e0000 */
.L_x_1450:
        /* <DEDUP_REMOVED lines=11> */
[----:B--2---:R-:W-:-:S06]  /*21fc0*/  IMAD.MOV.U32 R3, RZ, RZ, R14 ;  /* 0x000000ffff037224 */ /* 0x004fcc00078e000e */
        /* <DEDUP_REMOVED lines=23> */
.L_x_1420:
[----:B------:R-:W-:Y:S05]  /*22140*/  BSYNC B0 ;  /* 0x0000000000007941 */ /* 0x000fea0003800000 */
.L_x_1419:
[----:B--2-45:R-:W-:Y:S01]  /*22150*/  IMAD.MOV.U32 R12, RZ, RZ, R90 ;  /* 0x000000ffff0c7224 */ /* 0x034fe200078e005a */
[----:B------:R-:W-:Y:S01]  /*22160*/  CS2R R110, SRZ ;  /* 0x00000000006e7805 */ /* 0x000fe2000001ff00 */
        /* <DEDUP_REMOVED lines=29> */
.L_x_1451:
        /* <DEDUP_REMOVED lines=8> */
.L_x_1452:
        /* <DEDUP_REMOVED lines=23> */
[----:B-12---:R-:W-:Y:S02]  /*22530*/  @!P1 IMAD.WIDE R16, R54, 0x2, R12 ;  /* 0x0000000236109825 */ /* 0x006fe400078e020c */
        /* <DEDUP_REMOVED lines=10> */
.L_x_1424:
[----:B------:R-:W-:Y:S05]  /*225e0*/  BSYNC B0 ;  /* 0x0000000000007941 */ /* 0x000fea0003800000 */
.L_x_1423:
[----:B------:R-:W-:Y:S01]  /*225f0*/  IADD3 R11, R101, -c[0x0][0x20], RZ ;  /* 0x80000800650b7a10 */ /* 0x000fe20007ffe0ff */
[----:B------:R-:W-:-:S04]  /*22600*/  DEPBAR.LE SB0, 0x1 ;  /* 0x000080400000791a */ /* 0x000fc80000000000 */
[----:B-12---:R-:W2:Y:S01]  /*22610*/  LDL.64 R2, [R11+0x20] ;  /* 0x000020000b027983 */ /* 0x006ea20000100a00 */
[----:B------:R-:W-:Y:S03]  /*22620*/  WARPSYNC 0xffffffff ;  /* 0xffffffff00007948 */ /* 0x000fe60003800000 */
[----:B------:R-:W-:Y:S06]  /*22630*/  BAR.SYNC.DEFER_BLOCKING 0x0 ;  /* 0x0000000000007b1d */ /* 0x000fec0000010000 */
[----:B------:R1:W3:Y:S04]  /*22640*/  LDL.64 R12, [R11+0x28] ;  /* 0x000028000b0c7983 */ /* 0x0002e80000100a00 */
[----:B--2-4-:R2:W4:Y:S01]  /*22650*/  LD.E R14, [R2.64] ;  /* 0x00000004020e7980 */ /* 0x014522000c101900 */
[----:B-1---5:R-:W-:-:S03]  /*22660*/  IMAD.MOV.U32 R11, RZ, RZ, R111 ;  /* 0x000000ffff0b7224 */ /* 0x022fc600078e006f */
[----:B---3--:R1:W5:Y:S02]  /*22670*/  LD.E.64 R50, [R12.64] ;  /* 0x000000040c327980 */ /* 0x008364000c101b00 */
[----:B------:R-:W-:Y:S01]  /*22680*/  PRMT R138, R138, 0x5410, R11 ;  /* 0x000054108a8a7816 */ /* 0x000fe2000000000b */
[----:B------:R-:W-:Y:S01]  /*22690*/  IMAD.MOV.U32 R11, RZ, RZ, R95 ;  /* 0x000000ffff0b7224 */ /* 0x000fe200078e005f */
[----:B------:R-:W-:Y:S01]  /*226a0*/  BSSY B1, `(.L_x_1425) ;  /* 0x00000f7000017945 */ /* 0x000fe20003800000 */
[----:B--2---:R-:W-:Y:S02]  /*226b0*/  IMAD.MOV.U32 R3, RZ, RZ, R108 ;  /* 0x000000ffff037224 */ /* 0x004fe400078e006c */
[----:B------:R-:W-:-:S05]  /*226c0*/  IMAD.MOV.U32 R2, RZ, RZ, R109 ;  /* 0x000000ffff027224 */ /* 0x000fca00078e006d */
[----:B------:R-:W-:Y:S01]  /*226d0*/  PRMT R137, R137, 0x5410, R2 ;  /* 0x0000541089897816 */ /* 0x000fe20000000002 */
[----:B------:R-:W-:Y:S02]  /*226e0*/  IMAD.MOV.U32 R2, RZ, RZ, R93 ;  /* 0x000000ffff027224 */ /* 0x000fe400078e005d */
[----:B-1----:R-:W-:-:S03]  /*226f0*/  IMAD.MOV.U32 R12, RZ, RZ, R110 ;  /* 0x000000ffff0c7224 */ /* 0x002fc600078e006e */
[----:B------:R-:W-:Y:S02]  /*22700*/  PRMT R101, R101, 0x5410, R2 ;  /* 0x0000541065657816 */ /* 0x000fe40000000002 */
[----:B------:R-:W-:Y:S01]  /*22710*/  PRMT R140, R3, 0x5410, R12 ;  /* 0x00005410038c7816 */ /* 0x000fe2000000000c */
[----:B------:R-:W-:Y:S01]  /*22720*/  IMAD.MOV.U32 R12, RZ, RZ, R94 ;  /* 0x000000ffff0c7224 */ /* 0x000fe200078e005e */
[----:B------:R-:W-:Y:S01]  /*22730*/  MOV R2, R106 ;  /* 0x0000006a00027202 */ /* 0x000fe20000000f00 */
[----:B------:R-:W-:-:S03]  /*22740*/  IMAD.MOV.U32 R3, RZ, RZ, R92 ;  /* 0x000000ffff037224 */ /* 0x000fc600078e005c */
[----:B------:R-:W-:Y:S01]  /*22750*/  PRMT R136, R12, 0x5410, R11 ;  /* 0x000054100c887816 */ /* 0x000fe2000000000b */
[----:B------:R-:W-:Y:S01]  /*22760*/  IMAD.MOV.U32 R11, RZ, RZ, R107 ;  /* 0x000000ffff0b7224 */ /* 0x000fe200078e006b */
[----:B------:R-:W-:Y:S01]  /*22770*/  PRMT R135, R3, 0x7610, R135 ;  /* 0x0000761003877816 */ /* 0x000fe20000000087 */
[----:B------:R-:W-:-:S03]  /*22780*/  IMAD.MOV.U32 R3, RZ, RZ, R104 ;  /* 0x000000ffff037224 */ /* 0x000fc600078e0068 */
[----:B------:R-:W-:Y:S02]  /*22790*/  PRMT R138, R11, 0x7610, R138 ;  /* 0x000076100b8a7816 */ /* 0x000fe4000000008a */
[----:B------:R-:W-:Y:S01]  /*227a0*/  PRMT R139, R3, 0x5410, R2 ;  /* 0x00005410038b7816 */ /* 0x000fe20000000002 */
[----:B------:R-:W-:Y:S01]  /*227b0*/  IMAD.MOV.U32 R2, RZ, RZ, R105 ;  /* 0x000000ffff027224 */ /* 0x000fe200078e0069 */
[----:B------:R-:W-:Y:S01]  /*227c0*/  MOV R11, R99 ;  /* 0x00000063000b7202 */ /* 0x000fe20000000f00 */
[----:B------:R-:W-:-:S03]  /*227d0*/  IMAD.MOV.U32 R3, RZ, RZ, R96 ;  /* 0x000000ffff037224 */ /* 0x000fc600078e0060 */
[----:B------:R-:W-:Y:S01]  /*227e0*/  PRMT R137, R2, 0x7610, R137 ;  /* 0x0000761002897816 */ /* 0x000fe20000000089 */
[----:B------:R-:W-:Y:S01]  /*227f0*/  IMAD.MOV.U32 R2, RZ, RZ, R97 ;  /* 0x000000ffff027224 */ /* 0x000fe200078e0061 */
[----:B------:R-:W-:-:S04]  /*22800*/  PRMT R135, R135, 0x5410, R11 ;  /* 0x0000541087877816 */ /* 0x000fc8000000000b */
[----:B------:R-:W-:Y:S01]  /*22810*/  PRMT R101, R2, 0x7610, R101 ;  /* 0x0000761002657816 */ /* 0x000fe20000000065 */
[----:B----4-:R-:W-:-:S05]  /*22820*/  IMAD R12, R14, -0x80, R25 ;  /* 0xffffff800e0c7824 */ /* 0x010fca00078e0219 */
[----:B------:R-:W-:Y:S01]  /*22830*/  IMNMX R75, R12, 0x80, PT ;  /* 0x000000800c4b7817 */ /* 0x000fe20003800200 */
[----:B------:R-:W-:-:S03]  /*22840*/  IMAD.MOV.U32 R12, RZ, RZ, R98 ;  /* 0x000000ffff0c7224 */ /* 0x000fc600078e0062 */
[----:B------:R-:W-:Y:S02]  /*22850*/  ISETP.GE.AND P0, PT, R100, R75, PT ;  /* 0x0000004b6400720c */ /* 0x000fe40003f06270 */
[----:B------:R-:W-:-:S11]  /*22860*/  PRMT R134, R3, 0x5410, R12 ;  /* 0x0000541003867816 */ /* 0x000fd6000000000c */
[----:B------:R-:W-:Y:S05]  /*22870*/  @P0 BRA `(.L_x_1426) ;  /* 0x00000d9000000947 */ /* 0x000fea0003800000 */
[----:B------:R-:W-:Y:S01]  /*22880*/  ISETP.GE.AND P0, PT, R54, R29, PT ;  /* 0x0000001d3600720c */ /* 0x000fe20003f06270 */
[----:B------:R-:W-:Y:S01]  /*22890*/  IMAD.SHL.U32 R11, R100, 0x40, RZ ;  /* 0x00000040640b7824 */ /* 0x000fe200078e00ff */
[----:B------:R-:W-:Y:S01]  /*228a0*/  SHF.R.S32.HI R2, RZ, 0x1f, R26 ;  /* 0x0000001fff027819 */ /* 0x000fe2000001141a */
[----:B------:R-:W-:Y:S03]  /*228b0*/  BSSY B0, `(.L_x_1427) ;  /* 0x0000069000007945 */ /* 0x000fe60003800000 */
[----:B------:R-:W-:-:S05]  /*228c0*/  LEA.HI R2, R2, R26, RZ, 0x6 ;  /* 0x0000001a02027211 */ /* 0x000fca00078f30ff */
[----:B------:R-:W-:Y:S01]  /*228d0*/  IMAD.SHL.U32 R3, R2, 0x8, RZ ;  /* 0x0000000802037824 */ /* 0x000fe200078e00ff */
[----:B------:R-:W-:-:S04]  /*228e0*/  LOP3.LUT R2, R11, 0x1c0, RZ, 0xc0, !PT ;  /* 0x000001c00b027812 */ /* 0x000fc800078ec0ff */
[----:B------:R-:W-:Y:S01]  /*228f0*/  LOP3.LUT R28, R3, 0xfffffe00, RZ, 0xc0, !PT ;  /* 0xfffffe00031c7812 */ /* 0x000fe200078ec0ff */
[----:B------:R-:W-:Y:S05]  /*22900*/  @P0 BRA `(.L_x_1428) ;  /* 0x0000063000000947 */ /* 0x000fea0003800000 */
[----:B------:R-:W-:Y:S02]  /*22910*/  LEA.HI R12, R29, R52, RZ, 0x1d ;  /* 0x000000341d0c7211 */ /* 0x000fe400078fe8ff */
[----:B------:R-:W-:Y:S02]  /*22920*/  SHF.R.U32.HI R14, RZ, 0x3, R2 ;  /* 0x00000003ff0e7819 */ /* 0x000fe40000011602 */
[----:B------:R-:W-:Y:S02]  /*22930*/  LOP3.LUT R3, R2, 0x38, R54, 0xf8, !PT ;  /* 0x0000003802037812 */ /* 0x000fe400078ef836 */
[----:B------:R-:W-:Y:S02]  /*22940*/  SHF.R.S32.HI R13, RZ, 0x1f, R12 ;  /* 0x0000001fff0d7819 */ /* 0x000fe4000001140c */
[----:B------:R-:W-:Y:S02]  /*22950*/  LOP3.LUT R11, R3, R14, RZ, 0x3c, !PT ;  /* 0x0000000e030b7212 */ /* 0x000fe400078e3cff */
[----:B------:R-:W-:-:S02]  /*22960*/  SHF.L.U32 R3, R12, 0x3, RZ ;  /* 0x000000030c037819 */ /* 0x000fc400000006ff */
[----:B------:R-:W-:Y:S02]  /*22970*/  LEA.HI R12, R13, R12, RZ, 0x3 ;  /* 0x0000000c0d0c7211 */ /* 0x000fe400078f18ff */
[----:B------:R-:W-:Y:S02]  /*22980*/  IADD3 R13, R28, R11, RZ ;  /* 0x0000000b1c0d7210 */ /* 0x000fe40007ffe0ff */
[----:B------:R-:W-:Y:S02]  /*22990*/  LOP3.LUT R11, R2, 0x38, R3, 0xf8, !PT ;  /* 0x00000038020b7812 */ /* 0x000fe400078ef803 */
[----:B------:R-:W-:Y:S01]  /*229a0*/  SHF.L.U32 R3, R12, 0xa, RZ ;  /* 0x0000000a0c037819 */ /* 0x000fe200000006ff */
[----:B-----5:R-:W-:Y:S01]  /*229b0*/  IMAD.WIDE.U32 R38, R13, 0x2, R50 ;  /* 0x000000020d267825 */ /* 0x020fe200078e0032 */
[----:B------:R-:W-:Y:S02]  /*229c0*/  LOP3.LUT R11, R11, R14, RZ, 0x3c, !PT ;  /* 0x0000000e0b0b7212 */ /* 0x000fe400078e3cff */
[----:B------:R-:W-:-:S02]  /*229d0*/  LOP3.LUT R3, R3, 0xffffe000, RZ, 0xc0, !PT ;  /* 0xffffe00003037812 */ /* 0x000fc400078ec0ff */
[----:B------:R-:W2:Y:S02]  /*229e0*/  LD.E.128 R12, [R38.64] ;  /* 0x00000004260c7980 */ /* 0x000ea4000c101d00 */
[----:B------:R-:W-:-:S05]  /*229f0*/  IADD3 R3, R11, R3, R28 ;  /* 0x000000030b037210 */ /* 0x000fca0007ffe01c */
[----:B------:R-:W-:-:S05]  /*22a00*/  IMAD.WIDE.U32 R36, R3, 0x2, R50 ;  /* 0x0000000203247825 */ /* 0x000fca00078e0032 */
[----:B------:R-:W3:Y:S01]  /*22a10*/  LD.E.128 R16, [R36.64] ;  /* 0x0000000424107980 */ /* 0x000ee2000c101d00 */
[--C-:B------:R-:W-:Y:S01]  /*22a20*/  SHF.R.U64 R49, R34, 0x10, R35.reuse ;  /* 0x0000001022317819 */ /* 0x100fe20000001223 */
[----:B------:R-:W-:Y:S01]  /*22a30*/  HADD2.F32 R3, -RZ, R55.H1_H1 ;  /* 0x30000037ff037230 */ /* 0x000fe20000004100 */
[----:B------:R-:W-:Y:S02]  /*22a40*/  SHF.R.U32.HI R34, RZ, 0x10, R35 ;  /* 0x00000010ff227819 */ /* 0x000fe40000011623 */
[----:B------:R-:W-:Y:S02]  /*22a50*/  SHF.R.U64 R53, R32, 0x10, R33 ;  /* 0x0000001020357819 */ /* 0x000fe40000001221 */
[----:B------:R-:W-:Y:S02]  /*22a60*/  SHF.R.U32.HI R31, RZ, 0x10, R21 ;  /* 0x00000010ff1f7819 */ /* 0x000fe40000011615 */
[----:B------:R-:W-:Y:S02]  /*22a70*/  SHF.R.U64 R35, R22, 0x10, R23 ;  /* 0x0000001016237819 */ /* 0x000fe40000001217 */
[----:B------:R-:W-:-:S02]  /*22a80*/  SHF.R.U32.HI R32, RZ, 0x10, R33 ;  /* 0x00000010ff207819 */ /* 0x000fc40000011621 */
[----:B------:R-:W-:Y:S02]  /*22a90*/  SHF.R.U32.HI R30, RZ, 0x10, R23 ;  /* 0x00000010ff1e7819 */ /* 0x000fe40000011617 */
[----:B------:R-:W-:Y:S01]  /*22aa0*/  SHF.R.U64 R48, R20, 0x10, R21 ;  /* 0x0000001014307819 */ /* 0x000fe20000001215 */
[----:B------:R-:W-:Y:S02]  /*22ab0*/  HADD2.F32 R32, -RZ, R32.H0_H0 ;  /* 0x20000020ff207230 */ /* 0x000fe40000004100 */
[--C-:B--2---:R-:W-:Y:S02]  /*22ac0*/  HADD2.F32 R25, -RZ, R12.reuse.H0_H0 ;  /* 0x2000000cff197230 */ /* 0x104fe40000004100 */
[----:B------:R-:W-:Y:S02]  /*22ad0*/  HADD2.F32 R26, -RZ, R12.H1_H1 ;  /* 0x3000000cff1a7230 */ /* 0x000fe40000004100 */
[----:B------:R-:W-:Y:S02]  /*22ae0*/  HADD2.F32 R12, -RZ, R55.H0_H0 ;  /* 0x20000037ff0c7230 */ /* 0x000fe40000004100 */
[----:B------:R-:W-:-:S02]  /*22af0*/  HADD2.F32 R22, -RZ, R13.H0_H0 ;  /* 0x2000000dff167230 */ /* 0x000fc40000004100 */
[--C-:B------:R-:W-:Y:S02]  /*22b00*/  HADD2.F32 R23, -RZ, R14.reuse.H0_H0 ;  /* 0x2000000eff177230 */ /* 0x100fe40000004100 */
[----:B------:R-:W-:Y:S02]  /*22b10*/  HADD2.F32 R27, -RZ, R14.H1_H1 ;  /* 0x3000000eff1b7230 */ /* 0x000fe40000004100 */
[--C-:B---3--:R-:W-:Y:S02]  /*22b20*/  HADD2.F32 R11, -RZ, R17.reuse.H0_H0 ;  /* 0x20000011ff0b7230 */ /* 0x108fe40000004100 */
[----:B------:R-:W-:Y:S02]  /*22b30*/  HADD2.F32 R14, -RZ, R17.H1_H1 ;  /* 0x30000011ff0e7230 */ /* 0x000fe40000004100 */
[----:B------:R-:W-:Y:S01]  /*22b40*/  HADD2.F32 R55, -RZ, R31.H0_H0 ;  /* 0x2000001fff377230 */ /* 0x000fe20000004100 */
[CC--:B------:R-:W-:Y:S01]  /*22b50*/  FMUL.FTZ R33, R11.reuse, R12.reuse ;  /* 0x0000000c0b217220 */ /* 0x0c0fe20000410000 */
[----:B------:R-:W-:Y:S01]  /*22b60*/  HADD2.F32 R21, -RZ, R13.H1_H1 ;  /* 0x3000000dff157230 */ /* 0x000fe20000004100 */
[-C--:B------:R-:W-:Y:S01]  /*22b70*/  FMUL.FTZ R11, R11, R3.reuse ;  /* 0x000000030b0b7220 */ /* 0x080fe20000410000 */
[----:B------:R-:W-:Y:S01]  /*22b80*/  HADD2.F32 R13, -RZ, R19.H0_H0 ;  /* 0x20000013ff0d7230 */ /* 0x000fe20000004100 */
[C---:B------:R-:W-:Y:S01]  /*22b90*/  FFMA.FTZ R73, R22.reuse, R3, -R33 ;  /* 0x0000000316497223 */ /* 0x040fe20000010821 */
[--C-:B------:R-:W-:Y:S01]  /*22ba0*/  HADD2.F32 R3, -RZ, R74.reuse.H0_H0 ;  /* 0x2000004aff037230 */ /* 0x100fe20000004100 */
[----:B------:R-:W-:Y:S01]  /*22bb0*/  FFMA.FTZ R72, R22, R12, R11 ;  /* 0x0000000c16487223 */ /* 0x000fe2000001000b */
[----:B------:R-:W-:Y:S01]  /*22bc0*/  HADD2.F32 R11, -RZ, R74.H1_H1 ;  /* 0x3000004aff0b7230 */ /* 0x000fe20000004100 */
[C---:B------:R-:W-:Y:S01]  /*22bd0*/  FMUL.FTZ R31, R14.reuse, R55 ;  /* 0x000000370e1f7220 */ /* 0x040fe20000410000 */
[--C-:B------:R-:W-:Y:S01]  /*22be0*/  HADD2.F32 R20, -RZ, R15.reuse.H0_H0 ;  /* 0x2000000fff147230 */ /* 0x100fe20000004100 */
[-C--:B------:R-:W-:Y:S01]  /*22bf0*/  FMUL.FTZ R14, R14, R32.reuse ;  /* 0x000000200e0e7220 */ /* 0x080fe20000410000 */
[----:B------:R-:W-:Y:S01]  /*22c00*/  HADD2.F32 R24, -RZ, R15.H1_H1 ;  /* 0x3000000fff187230 */ /* 0x000fe20000004100 */
[C---:B------:R-:W-:Y:S01]  /*22c10*/  FMUL.FTZ R12, R13.reuse, R3 ;  /* 0x000000030d0c7220 */ /* 0x040fe20000410000 */
[----:B------:R-:W-:Y:S01]  /*22c20*/  HADD2.F32 R15, -RZ, R19.H1_H1 ;  /* 0x30000013ff0f7230 */ /* 0x000fe20000004100 */
[----:B------:R-:W-:Y:S01]  /*22c30*/  FMUL.FTZ R13, R13, R11 ;  /* 0x0000000b0d0d7220 */ /* 0x000fe20000410000 */
[----:B------:R-:W-:Y:S01]  /*22c40*/  HADD2.F32 R22, -RZ, R30.H0_H0 ;  /* 0x2000001eff167230 */ /* 0x000fe20000004100 */
[C---:B------:R-:W-:Y:S01]  /*22c50*/  FFMA.FTZ R32, R21.reuse, R32, -R31 ;  /* 0x0000002015207223 */ /* 0x040fe2000001081f */
[--C-:B------:R-:W-:Y:S01]  /*22c60*/  HADD2.F32 R19, -RZ, R16.reuse.H0_H0 ;  /* 0x20000010ff137230 */ /* 0x100fe20000004100 */
[----:B------:R-:W-:Y:S01]  /*22c70*/  FFMA.FTZ R31, R21, R55, R14 ;  /* 0x00000037151f7223 */ /* 0x000fe2000001000e */
[----:B------:R-:W-:Y:S01]  /*22c80*/  HADD2.F32 R17, -RZ, R16.H1_H1 ;  /* 0x30000010ff117230 */ /* 0x000fe20000004100 */
[C---:B------:R-:W-:Y:S01]  /*22c90*/  FFMA.FTZ R55, R20.reuse, R11, -R12 ;  /* 0x0000000b14377223 */ /* 0x040fe2000001080c */
[----:B------:R-:W-:Y:S01]  /*22ca0*/  HADD2.F32 R12, -RZ, R34.H0_H0 ;  /* 0x20000022ff0c7230 */ /* 0x000fe20000004100 */
[----:B------:R-:W-:Y:S01]  /*22cb0*/  FFMA.FTZ R33, R20, R3, R13 ;  /* 0x0000000314217223 */ /* 0x000fe2000001000d */
[----:B------:R-:W-:Y:S01]  /*22cc0*/  HADD2.F32 R11, -RZ, R102.H0_H0 ;  /* 0x20000066ff0b7230 */ /* 0x000fe20000004100 */
[C---:B------:R-:W-:Y:S01]  /*22cd0*/  FMUL.FTZ R3, R15.reuse, R22 ;  /* 0x000000160f037220 */ /* 0x040fe20000410000 */
[--C-:B------:R-:W-:Y:S01]  /*22ce0*/  HADD2.F32 R13, -RZ, R103.reuse.H0_H0 ;  /* 0x20000067ff0d7230 */ /* 0x100fe20000004100 */
[-C--:B------:R-:W-:Y:S01]  /*22cf0*/  FMUL.FTZ R15, R15, R12.reuse ;  /* 0x0000000c0f0f7220 */ /* 0x080fe20000410000 */
[----:B------:R-:W-:Y:S01]  /*22d00*/  HADD2.F32 R16, -RZ, R18.H0_H0 ;  /* 0x20000012ff107230 */ /* 0x000fe20000004100 */
[C---:B------:R-:W-:Y:S01]  /*22d10*/  FFMA.FTZ R30, R24.reuse, R12, -R3 ;  /* 0x0000000c181e7223 */ /* 0x040fe20000010803 */
[----:B------:R-:W-:Y:S01]  /*22d20*/  HADD2.F32 R3, -RZ, R102.H1_H1 ;  /* 0x30000066ff037230 */ /* 0x000fe20000004100 */
[C---:B------:R-:W-:Y:S01]  /*22d30*/  FMUL.FTZ R20, R19.reuse, R11 ;  /* 0x0000000b13147220 */ /* 0x040fe20000410000 */
[----:B------:R-:W-:Y:S01]  /*22d40*/  HADD2.F32 R12, -RZ, R103.H1_H1 ;  /* 0x30000067ff0c7230 */ /* 0x000fe20000004100 */
[----:B------:R-:W-:Y:S01]  /*22d50*/  FMUL.FTZ R19, R19, R13 ;  /* 0x0000000d13137220 */ /* 0x000fe20000410000 */
[----:B------:R-:W-:Y:S01]  /*22d60*/  HADD2.F32 R18, -RZ, R18.H1_H1 ;  /* 0x30000012ff127230 */ /* 0x000fe20000004100 */
[----:B------:R-:W-:Y:S01]  /*22d70*/  FFMA.FTZ R21, R24, R22, R15 ;  /* 0x0000001618157223 */ /* 0x000fe2000001000f */
[----:B------:R-:W-:Y:S01]  /*22d80*/  HADD2.F32 R15, -RZ, R48.H0_H0 ;  /* 0x20000030ff0f7230 */ /* 0x000fe20000004100 */
[----:B------:R-:W-:Y:S01]  /*22d90*/  FFMA.FTZ R22, R25, R11, R19 ;  /* 0x0000000b19167223 */ /* 0x000fe20000010013 */
[----:B------:R-:W-:Y:S01]  /*22da0*/  HADD2.F32 R19, -RZ, R35.H0_H0 ;  /* 0x20000023ff137230 */ /* 0x000fe20000004100 */
[----:B------:R-:W-:-:S02]  /*22db0*/  FMUL.FTZ R14, R16, R3 ;  /* 0x00000003100e7220 */ /* 0x000fc40000410000 */
[----:B------:R-:W-:Y:S01]  /*22dc0*/  FFMA.FTZ R24, R25, R13, -R20 ;  /* 0x0000000d19187223 */ /* 0x000fe20000010814 */
[----:B------:R-:W-:Y:S01]  /*22dd0*/  HADD2.F32 R13, -RZ, R53.H0_H0 ;  /* 0x20000035ff0d7230 */ /* 0x000fe20000004100 */
[-C--:B------:R-:W-:Y:S01]  /*22de0*/  FMUL.FTZ R11, R16, R12.reuse ;  /* 0x0000000c100b7220 */ /* 0x080fe20000410000 */
[----:B------:R-:W-:Y:S01]  /*22df0*/  HADD2.F32 R16, -RZ, R49.H0_H0 ;  /* 0x20000031ff107230 */ /* 0x000fe20000004100 */
[C---:B------:R-:W-:Y:S02]  /*22e00*/  FFMA.FTZ R20, R23.reuse, R12, -R14 ;  /* 0x0000000c17147223 */ /* 0x040fe4000001080e */
[----:B------:R-:W-:Y:S02]  /*22e10*/  FFMA.FTZ R23, R23, R3, R11 ;  /* 0x0000000317177223 */ /* 0x000fe4000001000b */
[----:B------:R-:W-:Y:S02]  /*22e20*/  FMUL.FTZ R12, R17, R15 ;  /* 0x0000000f110c7220 */ /* 0x000fe40000410000 */
[----:B------:R-:W-:-:S02]  /*22e30*/  FMUL.FTZ R14, R18, R19 ;  /* 0x00000013120e7220 */ /* 0x000fc40000410000 */
[----:B------:R-:W-:Y:S01]  /*22e40*/  FMUL.FTZ R11, R17, R13 ;  /* 0x0000000d110b7220 */ /* 0x000fe20000410000 */
[----:B------:R-:W-:Y:S01]  /*22e50*/  F2FP.PACK_AB R17, R32, R73 ;  /* 0x000000492011723e */ /* 0x000fe200000000ff */
[----:B------:R-:W-:Y:S02]  /*22e60*/  FMUL.FTZ R3, R18, R16 ;  /* 0x0000001012037220 */ /* 0x000fe40000410000 */
[C---:B------:R-:W-:Y:S01]  /*22e70*/  FFMA.FTZ R12, R26.reuse, R13, -R12 ;  /* 0x0000000d1a0c7223 */ /* 0x040fe2000001080c */
[----:B------:R-:W-:Y:S01]  /*22e80*/  F2FP.PACK_AB R13, R31, R72 ;  /* 0x000000481f0d723e */ /* 0x000fe200000000ff */
[C---:B------:R-:W-:Y:S02]  /*22e90*/  FFMA.FTZ R14, R27.reuse, R16, -R14 ;  /* 0x000000101b0e7223 */ /* 0x040fe4000001080e */
[----:B------:R-:W-:Y:S01]  /*22ea0*/  FFMA.FTZ R11, R26, R15, R11 ;  /* 0x0000000f1a0b7223 */ /* 0x000fe2000001000b */
[----:B------:R-:W-:Y:S01]  /*22eb0*/  F2FP.PACK_AB R16, R12, R24 ;  /* 0x000000180c10723e */ /* 0x000fe200000000ff */
[----:B------:R-:W-:Y:S01]  /*22ec0*/  FFMA.FTZ R3, R27, R19, R3 ;  /* 0x000000131b037223 */ /* 0x000fe20000010003 */
[----:B------:R-:W-:-:S02]  /*22ed0*/  F2FP.PACK_AB R19, R30, R55 ;  /* 0x000000371e13723e */ /* 0x000fc400000000ff */
[----:B------:R-:W-:Y:S02]  /*22ee0*/  F2FP.PACK_AB R18, R14, R20 ;  /* 0x000000140e12723e */ /* 0x000fe400000000ff */
[----:B------:R-:W-:Y:S02]  /*22ef0*/  F2FP.PACK_AB R15, R21, R33 ;  /* 0x00000021150f723e */ /* 0x000fe400000000ff */
[----:B------:R-:W-:Y:S01]  /*22f00*/  F2FP.PACK_AB R12, R11, R22 ;  /* 0x000000160b0c723e */ /* 0x000fe200000000ff */
[----:B------:R1:W-:Y:S01]  /*22f10*/  ST.E.128 [R38.64], R16 ;  /* 0x0000001026007985 */ /* 0x0003e2000c101d04 */
[----:B------:R-:W-:-:S05]  /*22f20*/  F2FP.PACK_AB R14, R3, R23 ;  /* 0x00000017030e723e */ /* 0x000fca00000000ff */
[----:B------:R1:W-:Y:S02]  /*22f30*/  ST.E.128 [R36.64], R12 ;  /* 0x0000000c24007985 */ /* 0x0003e4000c101d04 */
.L_x_1428:
[----:B------:R-:W-:Y:S05]  /*22f40*/  BSYNC B0 ;  /* 0x0000000000007941 */ /* 0x000fea0003800000 */
.L_x_1427:
[----:B------:R-:W-:-:S04]  /*22f50*/  IADD3 R3, R54, 0x40, RZ ;  /* 0x0000004036037810 */ /* 0x000fc80007ffe0ff */
[----:B------:R-:W-:-:S13]  /*22f60*/  ISETP.GE.AND P0, PT, R3, R29, PT ;  /* 0x0000001d0300720c */ /* 0x000fda0003f06270 */
[----:B------:R-:W-:Y:S05]  /*22f70*/  @P0 BRA `(.L_x_1426) ;  /* 0x0000069000000947 */ /* 0x000fea0003800000 */
[----:B-1----:R-:W-:Y:S02]  /*22f80*/  SHF.R.S32.HI R12, RZ, 0x1f, R3 ;  /* 0x0000001fff0c7819 */ /* 0x002fe40000011403 */
[----:B------:R-:W-:Y:S02]  /*22f90*/  SHF.R.U32.HI R15, RZ, 0x3, R2 ;  /* 0x00000003ff0f7819 */ /* 0x000fe40000011602 */
[CC--:B------:R-:W-:Y:S02]  /*22fa0*/  LEA.HI R11, R12.reuse, R3.reuse, RZ, 0x3 ;  /* 0x000000030c0b7211 */ /* 0x0c0fe400078f18ff */
[----:B------:R-:W-:Y:S02]  /*22fb0*/  LEA.HI R3, R12, R3, RZ, 0x6 ;  /* 0x000000030c037211 */ /* 0x000fe400078f30ff */
[----:B------:R-:W-:Y:S02]  /*22fc0*/  SHF.R.S32.HI R12, RZ, 0x3, R11 ;  /* 0x00000003ff0c7819 */ /* 0x000fe4000001140b */
[----:B------:R-:W-:-:S02]  /*22fd0*/  SHF.L.U32 R13, R3, 0x7, RZ ;  /* 0x00000007030d7819 */ /* 0x000fc400000006ff */
[----:B------:R-:W-:Y:S02]  /*22fe0*/  LEA.HI R3, R29, R12, RZ, 0x1d ;  /* 0x0000000c1d037211 */ /* 0x000fe400078fe8ff */
[----:B------:R-:W-:Y:S02]  /*22ff0*/  LOP3.LUT R12, R2, 0x38, R11, 0xf8, !PT ;  /* 0x00000038020c7812 */ /* 0x000fe400078ef80b */
[----:B------:R-:W-:Y:S02]  /*23000*/  SHF.R.S32.HI R11, RZ, 0x1f, R3 ;  /* 0x0000001fff0b7819 */ /* 0x000fe40000011403 */
[----:B------:R-:W-:Y:S02]  /*23010*/  LOP3.LUT R14, R13, 0xffffe000, RZ, 0xc0, !PT ;  /* 0xffffe0000d0e7812 */ /* 0x000fe400078ec0ff */
[----:B------:R-:W-:Y:S02]  /*23020*/  SHF.L.U32 R13, R3, 0x3, RZ ;  /* 0x00000003030d7819 */ /* 0x000fe400000006ff */
[----:B------:R-:W-:-:S02]  /*23030*/  LEA.HI R3, R11, R3, RZ, 0x3 ;  /* 0x000000030b037211 */ /* 0x000fc400078f18ff */
[----:B------:R-:W-:Y:S02]  /*23040*/  LOP3.LUT R11, R2, 0x38, R13, 0xf8, !PT ;  /* 0x00000038020b7812 */ /* 0x000fe400078ef80d */
[----:B------:R-:W-:Y:S02]  /*23050*/  SHF.L.U32 R2, R3, 0xa, RZ ;  /* 0x0000000a03027819 */ /* 0x000fe400000006ff */
[-C--:B------:R-:W-:Y:S02]  /*23060*/  LOP3.LUT R3, R11, R15.reuse, RZ, 0x3c, !PT ;  /* 0x0000000f0b037212 */ /* 0x080fe400078e3cff */
[----:B------:R-:W-:Y:S02]  /*23070*/  LOP3.LUT R2, R2, 0xffffe000, RZ, 0xc0, !PT ;  /* 0xffffe00002027812 */ /* 0x000fe400078ec0ff */
[----:B------:R-:W-:Y:S02]  /*23080*/  LOP3.LUT R12, R12, R15, RZ, 0x3c, !PT ;  /* 0x0000000f0c0c7212 */ /* 0x000fe400078e3cff */
[----:B------:R-:W-:-:S02]  /*23090*/  IADD3 R2, R3, R2, R28 ;  /* 0x0000000203027210 */ /* 0x000fc40007ffe01c */
[----:B------:R-:W-:-:S03]  /*230a0*/  IADD3 R12, R12, R14, R28 ;  /* 0x0000000e0c0c7210 */ /* 0x000fc60007ffe01c */
[----:B-----5:R-:W-:-:S04]  /*230b0*/  IMAD.WIDE.U32 R34, R2, 0x2, R50 ;  /* 0x0000000202227825 */ /* 0x020fc800078e0032 */
[----:B------:R-:W-:Y:S01]  /*230c0*/  IMAD.WIDE.U32 R36, R12, 0x2, R50 ;  /* 0x000000020c247825 */ /* 0x000fe200078e0032 */
[----:B------:R-:W2:Y:S04]  /*230d0*/  LD.E.128 R16, [R34.64] ;  /* 0x0000000422107980 */ /* 0x000ea8000c101d00 */
[----:B------:R-:W3:Y:S01]  /*230e0*/  LD.E.128 R12, [R36.64] ;  /* 0x00000004240c7980 */ /* 0x000ee2000c101d00 */
[--C-:B------:R-:W-:Y:S02]  /*230f0*/  HADD2.F32 R11, -RZ, R113.reuse.H0_H0 ;  /* 0x20000071ff0b7230 */ /* 0x100fe40000004100 */
[----:B------:R-:W-:Y:S01]  /*23100*/  HADD2.F32 R2, -RZ, R113.H1_H1 ;  /* 0x30000071ff027230 */ /* 0x000fe20000004100 */
[----:B------:R-:W-:Y:S02]  /*23110*/  SHF.R.U32.HI R30, RZ, 0x10, R41 ;  /* 0x00000010ff1e7819 */ /* 0x000fe40000011629 */
[----:B------:R-:W-:-:S02]  /*23120*/  SHF.R.U32.HI R28, RZ, 0x10, R45 ;  /* 0x00000010ff1c7819 */ /* 0x000fc4000001162d */
[--C-:B------:R-:W-:Y:S01]  /*23130*/  SHF.R.U64 R38, R42, 0x10, R43.reuse ;  /* 0x000000102a267819 */ /* 0x100fe2000000122b */
[----:B------:R-:W-:Y:S02]  /*23140*/  HADD2.F32 R30, -RZ, R30.H0_H0 ;  /* 0x2000001eff1e7230 */ /* 0x000fe40000004100 */
[----:B------:R-:W-:Y:S01]  /*23150*/  HADD2.F32 R28, -RZ, R28.H0_H0 ;  /* 0x2000001cff1c7230 */ /* 0x000fe20000004100 */
[----:B------:R-:W-:Y:S02]  /*23160*/  SHF.R.U32.HI R31, RZ, 0x10, R43 ;  /* 0x00000010ff1f7819 */ /* 0x000fe4000001162b */
[----:B------:R-:W-:-:S03]  /*23170*/  SHF.R.U32.HI R32, RZ, 0x10, R47 ;  /* 0x00000010ff207819 */ /* 0x000fc6000001162f */
[----:B------:R-:W-:Y:S01]  /*23180*/  HADD2.F32 R31, -RZ, R31.H0_H0 ;  /* 0x2000001fff1f7230 */ /* 0x000fe20000004100 */
[----:B------:R-:W-:Y:S02]  /*23190*/  SHF.R.U64 R39, R40, 0x10, R41 ;  /* 0x0000001028277819 */ /* 0x000fe40000001229 */
[----:B------:R-:W-:Y:S02]  /*231a0*/  SHF.R.U64 R44, R44, 0x10, R45 ;  /* 0x000000102c2c7819 */ /* 0x000fe4000000122d */
[----:B------:R-:W-:Y:S01]  /*231b0*/  SHF.R.U64 R40, R46, 0x10, R47 ;  /* 0x000000102e287819 */ /* 0x000fe2000000122f */
[----:B--2---:R-:W-:Y:S02]  /*231c0*/  HADD2.F32 R3, -RZ, R17.H0_H0 ;  /* 0x20000011ff037230 */ /* 0x004fe40000004100 */
[----:B---3--:R-:W-:-:S03]  /*231d0*/  HADD2.F32 R22, -RZ, R13.H0_H0 ;  /* 0x2000000dff167230 */ /* 0x008fc60000004100 */
[CC--:B------:R-:W-:Y:S01]  /*231e0*/  FMUL.FTZ R33, R3.reuse, R11.reuse ;  /* 0x0000000b03217220 */ /* 0x0c0fe20000410000 */
[----:B------:R-:W-:Y:S01]  /*231f0*/  HADD2.F32 R21, -RZ, R13.H1_H1 ;  /* 0x3000000dff157230 */ /* 0x000fe20000004100 */
[----:B------:R-:W-:Y:S01]  /*23200*/  FMUL.FTZ R3, R3, R2 ;  /* 0x0000000203037220 */ /* 0x000fe20000410000 */
[----:B------:R-:W-:Y:S02]  /*23210*/  HADD2.F32 R13, -RZ, R17.H1_H1 ;  /* 0x30000011ff0d7230 */ /* 0x000fe40000004100 */
[--C-:B------:R-:W-:Y:S01]  /*23220*/  HADD2.F32 R25, -RZ, R12.reuse.H0_H0 ;  /* 0x2000000cff197230 */ /* 0x100fe20000004100 */
[----:B------:R-:W-:Y:S01]  /*23230*/  FFMA.FTZ R42, R22, R11, R3 ;  /* 0x0000000b162a7223 */ /* 0x000fe20000010003 */
[----:B------:R-:W-:Y:S02]  /*23240*/  HADD2.F32 R26, -RZ, R12.H1_H1 ;  /* 0x3000000cff1a7230 */ /* 0x000fe40000004100 */
[--C-:B------:R-:W-:Y:S02]  /*23250*/  HADD2.F32 R24, -RZ, R14.reuse.H0_H0 ;  /* 0x2000000eff187230 */ /* 0x100fe40000004100 */
[----:B------:R-:W-:-:S02]  /*23260*/  HADD2.F32 R27, -RZ, R14.H1_H1 ;  /* 0x3000000eff1b7230 */ /* 0x000fc40000004100 */
[--C-:B------:R-:W-:Y:S02]  /*23270*/  HADD2.F32 R12, -RZ, R19.reuse.H0_H0 ;  /* 0x20000013ff0c7230 */ /* 0x100fe40000004100 */
[----:B------:R-:W-:Y:S02]  /*23280*/  HADD2.F32 R14, -RZ, R19.H1_H1 ;  /* 0x30000013ff0e7230 */ /* 0x000fe40000004100 */
[--C-:B------:R-:W-:Y:S02]  /*23290*/  HADD2.F32 R20, -RZ, R15.reuse.H0_H0 ;  /* 0x2000000fff147230 */ /* 0x100fe40000004100 */
[----:B------:R-:W-:Y:S02]  /*232a0*/  HADD2.F32 R23, -RZ, R15.H1_H1 ;  /* 0x3000000fff177230 */ /* 0x000fe40000004100 */
[--C-:B------:R-:W-:Y:S02]  /*232b0*/  HADD2.F32 R19, -RZ, R16.reuse.H0_H0 ;  /* 0x20000010ff137230 */ /* 0x100fe40000004100 */
[----:B------:R-:W-:-:S02]  /*232c0*/  HADD2.F32 R17, -RZ, R16.H1_H1 ;  /* 0x30000010ff117230 */ /* 0x000fc40000004100 */
[----:B------:R-:W-:Y:S01]  /*232d0*/  HADD2.F32 R3, -RZ, R114.H1_H1 ;  /* 0x30000072ff037230 */ /* 0x000fe20000004100 */
[----:B------:R-:W-:Y:S01]  /*232e0*/  FFMA.FTZ R43, R22, R2, -R33 ;  /* 0x00000002162b7223 */ /* 0x000fe20000010821 */
[--C-:B------:R-:W-:Y:S02]  /*232f0*/  HADD2.F32 R16, -RZ, R18.reuse.H0_H0 ;  /* 0x20000012ff107230 */ /* 0x100fe40000004100 */
[----:B------:R-:W-:Y:S01]  /*23300*/  HADD2.F32 R15, -RZ, R18.H1_H1 ;  /* 0x30000012ff0f7230 */ /* 0x000fe20000004100 */
[C---:B------:R-:W-:Y:S01]  /*23310*/  FMUL.FTZ R18, R13.reuse, R30 ;  /* 0x0000001e0d127220 */ /* 0x040fe20000410000 */
[----:B------:R-:W-:Y:S01]  /*23320*/  HADD2.F32 R2, -RZ, R114.H0_H0 ;  /* 0x20000072ff027230 */ /* 0x000fe20000004100 */
[-C--:B------:R-:W-:Y:S02]  /*23330*/  FMUL.FTZ R13, R13, R28.reuse ;  /* 0x0000001c0d0d7220 */ /* 0x080fe40000410000 */
[----:B------:R-:W-:Y:S02]  /*23340*/  FMUL.FTZ R11, R12, R3 ;  /* 0x000000030c0b7220 */ /* 0x000fe40000410000 */
[----:B------:R-:W-:-:S02]  /*23350*/  FFMA.FTZ R33, R21, R28, -R18 ;  /* 0x0000001c15217223 */ /* 0x000fc40000010812 */
[----:B------:R-:W-:Y:S01]  /*23360*/  FFMA.FTZ R30, R21, R30, R13 ;  /* 0x0000001e151e7223 */ /* 0x000fe2000001000d */
[----:B------:R-:W-:Y:S01]  /*23370*/  HADD2.F32 R13, -RZ, R32.H0_H0 ;  /* 0x20000020ff0d7230 */ /* 0x000fe20000004100 */
[-C--:B------:R-:W-:Y:S02]  /*23380*/  FMUL.FTZ R18, R12, R2.reuse ;  /* 0x000000020c127220 */ /* 0x080fe40000410000 */
[----:B------:R-:W-:Y:S02]  /*23390*/  FFMA.FTZ R32, R20, R2, R11 ;  /* 0x0000000214207223 */ /* 0x000fe4000001000b */
[----:B------:R-:W-:Y:S02]  /*233a0*/  FMUL.FTZ R2, R14, R31 ;  /* 0x0000001f0e027220 */ /* 0x000fe40000410000 */
[----:B------:R-:W-:Y:S01]  /*233b0*/  FFMA.FTZ R41, R20, R3, -R18 ;  /* 0x0000000314297223 */ /* 0x000fe20000010812 */
[----:B------:R-:W-:Y:S01]  /*233c0*/  HADD2.F32 R3, -RZ, R115.H0_H0 ;  /* 0x20000073ff037230 */ /* 0x000fe20000004100 */
[----:B------:R-:W-:Y:S01]  /*233d0*/  FFMA.FTZ R22, R23, R13, -R2 ;  /* 0x0000000d17167223 */ /* 0x000fe20000010802 */
[----:B------:R-:W-:-:S02]  /*233e0*/  HADD2.F32 R12, -RZ, R116.H0_H0 ;  /* 0x20000074ff0c7230 */ /* 0x000fc40000004100 */
[----:B------:R-:W-:Y:S01]  /*233f0*/  HADD2.F32 R2, -RZ, R115.H1_H1 ;  /* 0x30000073ff027230 */ /* 0x000fe20000004100 */
[C---:B------:R-:W-:Y:S01]  /*23400*/  FMUL.FTZ R18, R19.reuse, R3 ;  /* 0x0000000313127220 */ /* 0x040fe20000410000 */
[----:B------:R-:W-:Y:S01]  /*23410*/  HADD2.F32 R11, -RZ, R116.H1_H1 ;  /* 0x30000074ff0b7230 */ /* 0x000fe20000004100 */
[----:B------:R-:W-:Y:S02]  /*23420*/  FMUL.FTZ R14, R14, R13 ;  /* 0x0000000d0e0e7220 */ /* 0x000fe40000410000 */
[----:B------:R-:W-:Y:S02]  /*23430*/  FMUL.FTZ R19, R19, R12 ;  /* 0x0000000c13137220 */ /* 0x000fe40000410000 */
[----:B------:R-:W-:Y:S02]  /*23440*/  FMUL.FTZ R13, R16, R2 ;  /* 0x00000002100d7220 */ /* 0x000fe40000410000 */
[----:B------:R-:W-:Y:S01]  /*23450*/  FFMA.FTZ R23, R23, R31, R14 ;  /* 0x0000001f17177223 */ /* 0x000fe2000001000e */
[----:B------:R-:W-:Y:S01]  /*23460*/  HADD2.F32 R14, -RZ, R39.H0_H0 ;  /* 0x20000027ff0e7230 */ /* 0x000fe20000004100 */
[----:B------:R-:W-:-:S02]  /*23470*/  FFMA.FTZ R28, R25, R12, -R18 ;  /* 0x0000000c191c7223 */ /* 0x000fc40000010812 */
[----:B------:R-:W-:Y:S01]  /*23480*/  FFMA.FTZ R21, R25, R3, R19 ;  /* 0x0000000319157223 */ /* 0x000fe20000010013 */
[----:B------:R-:W-:Y:S01]  /*23490*/  HADD2.F32 R19, -RZ, R38.H0_H0 ;  /* 0x20000026ff137230 */ /* 0x000fe20000004100 */
[-C--:B------:R-:W-:Y:S01]  /*234a0*/  FMUL.FTZ R3, R16, R11.reuse ;  /* 0x0000000b10037220 */ /* 0x080fe20000410000 */
[----:B------:R-:W-:Y:S01]  /*234b0*/  HADD2.F32 R16, -RZ, R40.H0_H0 ;  /* 0x20000028ff107230 */ /* 0x000fe20000004100 */
[C---:B------:R-:W-:Y:S01]  /*234c0*/  FFMA.FTZ R18, R24.reuse, R11, -R13 ;  /* 0x0000000b18127223 */ /* 0x040fe2000001080d */
[----:B------:R-:W-:Y:S01]  /*234d0*/  HADD2.F32 R13, -RZ, R44.H0_H0 ;  /* 0x2000002cff0d7230 */ /* 0x000fe20000004100 */
[----:B------:R-:W-:Y:S02]  /*234e0*/  FFMA.FTZ R20, R24, R2, R3 ;  /* 0x0000000218147223 */ /* 0x000fe40000010003 */
[----:B------:R-:W-:Y:S02]  /*234f0*/  FMUL.FTZ R12, R17, R14 ;  /* 0x0000000e110c7220 */ /* 0x000fe40000410000 */
[----:B------:R-:W-:-:S02]  /*23500*/  FMUL.FTZ R3, R15, R19 ;  /* 0x000000130f037220 */ /* 0x000fc40000410000 */
[-C--:B------:R-:W-:Y:S02]  /*23510*/  FMUL.FTZ R11, R17, R13.reuse ;  /* 0x0000000d110b7220 */ /* 0x080fe40000410000 */
[-C--:B------:R-:W-:Y:S02]  /*23520*/  FMUL.FTZ R2, R15, R16.reuse ;  /* 0x000000100f027220 */ /* 0x080fe40000410000 */
[C---:B------:R-:W-:Y:S02]  /*23530*/  FFMA.FTZ R12, R26.reuse, R13, -R12 ;  /* 0x0000000d1a0c7223 */ /* 0x040fe4000001080c */
[C---:B------:R-:W-:Y:S02]  /*23540*/  FFMA.FTZ R3, R27.reuse, R16, -R3 ;  /* 0x000000101b037223 */ /* 0x040fe40000010803 */
[----:B------:R-:W-:Y:S02]  /*23550*/  FFMA.FTZ R11, R26, R14, R11 ;  /* 0x0000000e1a0b7223 */ /* 0x000fe4000001000b */
[----:B------:R-:W-:Y:S01]  /*23560*/  FFMA.FTZ R2, R27, R19, R2 ;  /* 0x000000131b027223 */ /* 0x000fe20000010002 */
[----:B------:R-:W-:-:S02]  /*23570*/  F2FP.PACK_AB R17, R33, R43 ;  /* 0x0000002b2111723e */ /* 0x000fc400000000ff */
[----:B------:R-:W-:Y:S02]  /*23580*/  F2FP.PACK_AB R19, R22, R41 ;  /* 0x000000291613723e */ /* 0x000fe400000000ff */
[----:B------:R-:W-:Y:S02]  /*23590*/  F2FP.PACK_AB R16, R12, R28 ;  /* 0x0000001c0c10723e */ /* 0x000fe400000000ff */
[----:B------:R-:W-:Y:S02]  /*235a0*/  F2FP.PACK_AB R18, R3, R18 ;  /* 0x000000120312723e */ /* 0x000fe400000000ff */
[----:B------:R-:W-:Y:S02]  /*235b0*/  F2FP.PACK_AB R13, R30, R42 ;  /* 0x0000002a1e0d723e */ /* 0x000fe400000000ff */
[----:B------:R-:W-:Y:S02]  /*235c0*/  F2FP.PACK_AB R15, R23, R32 ;  /* 0x00000020170f723e */ /* 0x000fe400000000ff */
[----:B------:R-:W-:-:S02]  /*235d0*/  F2FP.PACK_AB R12, R11, R21 ;  /* 0x000000150b0c723e */ /* 0x000fc400000000ff */
[----:B------:R-:W-:Y:S01]  /*235e0*/  F2FP.PACK_AB R14, R2, R20 ;  /* 0x00000014020e723e */ /* 0x000fe200000000ff */
[----:B------:R1:W-:Y:S04]  /*235f0*/  ST.E.128 [R36.64], R16 ;  /* 0x0000001024007985 */ /* 0x0003e8000c101d04 */
[----:B------:R1:W-:Y:S02]  /*23600*/  ST.E.128 [R34.64], R12 ;  /* 0x0000000c22007985 */ /* 0x0003e4000c101d04 */
.L_x_1426:
[----:B------:R-:W-:Y:S05]  /*23610*/  BSYNC B1 ;  /* 0x0000000000017941 */ /* 0x000fea0003800000 */
.L_x_1425:
[----:B------:R-:W-:Y:S01]  /*23620*/  IADD3 R2, R100, 0x20, RZ ;  /* 0x0000002064027810 */ /* 0x000fe20007ffe0ff */
[----:B------:R-:W-:Y:S03]  /*23630*/  BSSY B1, `(.L_x_1429) ;  /* 0x00000db000017945 */ /* 0x000fe60003800000 */
[----:B------:R-:W-:-:S13]  /*23640*/  ISETP.GE.AND P0, PT, R2, R75, PT ;  /* 0x0000004b0200720c */ /* 0x000fda0003f06270 */
[----:B------:R-:W-:Y:S05]  /*23650*/  @P0 BRA `(.L_x_1430) ;  /* 0x00000d8000000947 */ /* 0x000fea0003800000 */
[----:B------:R-:W-:Y:S01]  /*23660*/  ISETP.GE.AND P0, PT, R54, R29, PT ;  /* 0x0000001d3600720c */ /* 0x000fe20003f06270 */
[----:B------:R-:W-:Y:S01]  /*23670*/  IMAD.SHL.U32 R11, R2, 0x40, RZ ;  /* 0x00000040020b7824 */ /* 0x000fe200078e00ff */
[----:B------:R-:W-:Y:S01]  /*23680*/  SHF.R.S32.HI R3, RZ, 0x1f, R2 ;  /* 0x0000001fff037819 */ /* 0x000fe20000011402 */
[----:B------:R-:W-:Y:S03]  /*23690*/  BSSY B0, `(.L_x_1431) ;  /* 0x0000069000007945 */ /* 0x000fe60003800000 */
[----:B------:R-:W-:Y:S02]  /*236a0*/  LEA.HI R2, R3, R2, RZ, 0x3 ;  /* 0x0000000203027211 */ /* 0x000fe400078f18ff */
[----:B------:R-:W-:-:S03]  /*236b0*/  LOP3.LUT R22, R11, 0x1c0, RZ, 0xc0, !PT ;  /* 0x000001c00b167812 */ /* 0x000fc600078ec0ff */
[----:B------:R-:W-:Y:S01]  /*236c0*/  IMAD.SHL.U32 R2, R2, 0x40, RZ ;  /* 0x0000004002027824 */ /* 0x000fe200078e00ff */
[----:B------:R-:W-:-:S04]  /*236d0*/  SHF.R.U32.HI R48, RZ, 0x3, R22 ;  /* 0x00000003ff307819 */ /* 0x000fc80000011616 */
[----:B------:R-:W-:Y:S01]  /*236e0*/  LOP3.LUT R30, R2, 0xfffffe00, RZ, 0xc0, !PT ;  /* 0xfffffe00021e7812 */ /* 0x000fe200078ec0ff */
[----:B------:R-:W-:Y:S05]  /*236f0*/  @P0 BRA `(.L_x_1432) ;  /* 0x0000062000000947 */ /* 0x000fea0003800000 */
[----:B------:R-:W-:Y:S02]  /*23700*/  LEA.HI R11, R29, R52, RZ, 0x1d ;  /* 0x000000341d0b7211 */ /* 0x000fe400078fe8ff */
[----:B------:R-:W-:Y:S02]  /*23710*/  LOP3.LUT R2, R22, 0x38, R54, 0xf8, !PT ;  /* 0x0000003816027812 */ /* 0x000fe400078ef836 */
[----:B-1----:R-:W-:Y:S02]  /*23720*/  SHF.R.S32.HI R12, RZ, 0x1f, R11 ;  /* 0x0000001fff0c7819 */ /* 0x002fe4000001140b */
[----:B------:R-:W-:Y:S02]  /*23730*/  LOP3.LUT R3, R2, R48, RZ, 0x3c, !PT ;  /* 0x0000003002037212 */ /* 0x000fe400078e3cff */
[----:B------:R-:W-:Y:S02]  /*23740*/  SHF.L.U32 R2, R11, 0x3, RZ ;  /* 0x000000030b027819 */ /* 0x000fe400000006ff */
[----:B------:R-:W-:-:S02]  /*23750*/  LEA.HI R11, R12, R11, RZ, 0x3 ;  /* 0x0000000b0c0b7211 */ /* 0x000fc400078f18ff */
[----:B------:R-:W-:Y:S02]  /*23760*/  IADD3 R12, R30, R3, RZ ;  /* 0x000000031e0c7210 */ /* 0x000fe40007ffe0ff */
[----:B------:R-:W-:Y:S02]  /*23770*/  LOP3.LUT R3, R22, 0x38, R2, 0xf8, !PT ;  /* 0x0000003816037812 */ /* 0x000fe400078ef802 */
[----:B------:R-:W-:Y:S01]  /*23780*/  SHF.L.U32 R2, R11, 0xa, RZ ;  /* 0x0000000a0b027819 */ /* 0x000fe200000006ff */
[----:B-----5:R-:W-:Y:S01]  /*23790*/  IMAD.WIDE.U32 R38, R12, 0x2, R50 ;  /* 0x000000020c267825 */ /* 0x020fe200078e0032 */
[----:B------:R-:W-:Y:S02]  /*237a0*/  LOP3.LUT R3, R3, R48, RZ, 0x3c, !PT ;  /* 0x0000003003037212 */ /* 0x000fe400078e3cff */
[----:B------:R-:W-:Y:S02]  /*237b0*/  LOP3.LUT R2, R2, 0xffffe000, RZ, 0xc0, !PT ;  /* 0xffffe00002027812 */ /* 0x000fe400078ec0ff */
[----:B------:R-:W2:Y:S02]  /*237c0*/  LD.E.128 R12, [R38.64] ;  /* 0x00000004260c7980 */ /* 0x000ea4000c101d00 */
[----:B------:R-:W-:-:S05]  /*237d0*/  IADD3 R2, R3, R2, R30 ;  /* 0x0000000203027210 */ /* 0x000fca0007ffe01e */
[----:B------:R-:W-:-:S05]  /*237e0*/  IMAD.WIDE.U32 R34, R2, 0x2, R50 ;  /* 0x0000000202227825 */ /* 0x000fca00078e0032 */
[----:B------:R-:W3:Y:S01]  /*237f0*/  LD.E.128 R16, [R34.64] ;  /* 0x0000000422107980 */ /* 0x000ee2000c101d00 */
[----:B------:R-:W-:Y:S01]  /*23800*/  SHF.R.U32.HI R32, RZ, 0x10, R61 ;  /* 0x00000010ff207819 */ /* 0x000fe2000001163d */
[--C-:B------:R-:W-:Y:S01]  /*23810*/  HADD2.F32 R11, -RZ, R117.reuse.H0_H0 ;  /* 0x20000075ff0b7230 */ /* 0x100fe20000004100 */
[----:B------:R-:W-:Y:S01]  /*23820*/  SHF.R.U32.HI R31, RZ, 0x10, R57 ;  /* 0x00000010ff1f7819 */ /* 0x000fe20000011639 */
[----:B------:R-:W-:Y:S01]  /*23830*/  HADD2.F32 R2, -RZ, R117.H1_H1 ;  /* 0x30000075ff027230 */ /* 0x000fe20000004100 */
[----:B------:R-:W-:Y:S01]  /*23840*/  SHF.R.U32.HI R36, RZ, 0x10, R63 ;  /* 0x00000010ff247819 */ /* 0x000fe2000001163f */
[----:B------:R-:W-:Y:S01]  /*23850*/  HADD2.F32 R32, -RZ, R32.H0_H0 ;  /* 0x20000020ff207230 */ /* 0x000fe20000004100 */
[----:B------:R-:W-:Y:S01]  /*23860*/  SHF.R.U32.HI R33, RZ, 0x10, R59 ;  /* 0x00000010ff217819 */ /* 0x000fe2000001163b */
[----:B------:R-:W-:Y:S01]  /*23870*/  HADD2.F32 R31, -RZ, R31.H0_H0 ;  /* 0x2000001fff1f7230 */ /* 0x000fe20000004100 */
[----:B------:R-:W-:Y:S02]  /*23880*/  SHF.R.U64 R40, R60, 0x10, R61 ;  /* 0x000000103c287819 */ /* 0x000fe4000000123d */
[----:B------:R-:W-:-:S02]  /*23890*/  SHF.R.U64 R42, R62, 0x10, R63 ;  /* 0x000000103e2a7819 */ /* 0x000fc4000000123f */
[----:B------:R-:W-:Y:S02]  /*238a0*/  SHF.R.U64 R41, R56, 0x10, R57 ;  /* 0x0000001038297819 */ /* 0x000fe40000001239 */
[----:B------:R-:W-:Y:S01]  /*238b0*/  SHF.R.U64 R43, R58, 0x10, R59 ;  /* 0x000000103a2b7819 */ /* 0x000fe2000000123b */
[----:B--2---:R-:W-:Y:S02]  /*238c0*/  HADD2.F32 R20, -RZ, R13.H0_H0 ;  /* 0x2000000dff147230 */ /* 0x004fe40000004100 */
[--C-:B------:R-:W-:Y:S02]  /*238d0*/  HADD2.F32 R24, -RZ, R12.reuse.H0_H0 ;  /* 0x2000000cff187230 */ /* 0x100fe40000004100 */
[----:B------:R-:W-:Y:S02]  /*238e0*/  HADD2.F32 R27, -RZ, R12.H1_H1 ;  /* 0x3000000cff1b7230 */ /* 0x000fe40000004100 */
[--C-:B------:R-:W-:Y:S02]  /*238f0*/  HADD2.F32 R26, -RZ, R14.reuse.H0_H0 ;  /* 0x2000000eff1a7230 */ /* 0x100fe40000004100 */
[----:B------:R-:W-:-:S02]  /*23900*/  HADD2.F32 R28, -RZ, R14.H1_H1 ;  /* 0x3000000eff1c7230 */ /* 0x000fc40000004100 */
[----:B------:R-:W-:Y:S02]  /*23910*/  HADD2.F32 R23, -RZ, R15.H0_H0 ;  /* 0x2000000fff177230 */ /* 0x000fe40000004100 */
[--C-:B---3--:R-:W-:Y:S02]  /*23920*/  HADD2.F32 R3, -RZ, R17.reuse.H0_H0 ;  /* 0x20000011ff037230 */ /* 0x108fe40000004100 */
[----:B------:R-:W-:Y:S02]  /*23930*/  HADD2.F32 R12, -RZ, R17.H1_H1 ;  /* 0x30000011ff0c7230 */ /* 0x000fe40000004100 */
[----:B------:R-:W-:Y:S01]  /*23940*/  HADD2.F32 R25, -RZ, R15.H1_H1 ;  /* 0x3000000fff197230 */ /* 0x000fe20000004100 */
[CC--:B------:R-:W-:Y:S01]  /*23950*/  FMUL.FTZ R37, R3.reuse, R11.reuse ;  /* 0x0000000b03257220 */ /* 0x0c0fe20000410000 */
[----:B------:R-:W-:Y:S01]  /*23960*/  HADD2.F32 R21, -RZ, R13.H1_H1 ;  /* 0x3000000dff157230 */ /* 0x000fe20000004100 */
[-C--:B------:R-:W-:Y:S01]  /*23970*/  FMUL.FTZ R3, R3, R2.reuse ;  /* 0x0000000203037220 */ /* 0x080fe20000410000 */
[--C-:B------:R-:W-:Y:S01]  /*23980*/  HADD2.F32 R15, -RZ, R19.reuse.H0_H0 ;  /* 0x20000013ff0f7230 */ /* 0x100fe20000004100 */
[----:B------:R-:W-:Y:S01]  /*23990*/  FFMA.FTZ R47, R20, R2, -R37 ;  /* 0x00000002142f7223 */ /* 0x000fe20000010825 */
[----:B------:R-:W-:Y:S01]  /*239a0*/  HADD2.F32 R14, -RZ, R19.H1_H1 ;  /* 0x30000013ff0e7230 */ /* 0x000fe20000004100 */
[----:B------:R-:W-:Y:S01]  /*239b0*/  FMUL.FTZ R19, R12, R32 ;  /* 0x000000200c137220 */ /* 0x000fe20000410000 */
[----:B------:R-:W-:Y:S01]  /*239c0*/  HADD2.F32 R13, -RZ, R16.H0_H0 ;  /* 0x20000010ff0d7230 */ /* 0x000fe20000004100 */
[----:B------:R-:W-:Y:S01]  /*239d0*/  FFMA.FTZ R46, R20, R11, R3 ;  /* 0x0000000b142e7223 */ /* 0x000fe20000010003 */
[----:B------:R-:W-:Y:S01]  /*239e0*/  HADD2.F32 R2, -RZ, R118.H0_H0 ;  /* 0x20000076ff027230 */ /* 0x000fe20000004100 */
[-C--:B------:R-:W-:Y:S01]  /*239f0*/  FFMA.FTZ R37, R21, R31.reuse, -R19 ;  /* 0x0000001f15257223 */ /* 0x080fe20000010813 */
[--C-:B------:R-:W-:Y:S01]  /*23a00*/  HADD2.F32 R3, -RZ, R119.reuse.H0_H0 ;  /* 0x20000077ff037230 */ /* 0x100fe20000004100 */
[----:B------:R-:W-:Y:S01]  /*23a10*/  FMUL.FTZ R11, R12, R31 ;  /* 0x0000001f0c0b7220 */ /* 0x000fe20000410000 */
[----:B------:R-:W-:Y:S01]  /*23a20*/  HADD2.F32 R17, -RZ, R16.H1_H1 ;  /* 0x30000010ff117230 */ /* 0x000fe20000004100 */
[C---:B------:R-:W-:Y:S01]  /*23a30*/  FMUL.FTZ R19, R13.reuse, R2 ;  /* 0x000000020d137220 */ /* 0x040fe20000410000 */
[----:B------:R-:W-:Y:S01]  /*23a40*/  HADD2.F32 R16, -RZ, R18.H0_H0 ;  /* 0x20000012ff107230 */ /* 0x000fe20000004100 */
[-C--:B------:R-:W-:Y:S01]  /*23a50*/  FMUL.FTZ R13, R13, R3.reuse ;  /* 0x000000030d0d7220 */ /* 0x080fe20000410000 */
[----:B------:R-:W-:Y:S01]  /*23a60*/  HADD2.F32 R12, -RZ, R118.H1_H1 ;  /* 0x30000076ff0c7230 */ /* 0x000fe20000004100 */
[----:B------:R-:W-:Y:S01]  /*23a70*/  FFMA.FTZ R31, R21, R32, R11 ;  /* 0x00000020151f7223 */ /* 0x000fe2000001000b */
[--C-:B------:R-:W-:Y:S01]  /*23a80*/  HADD2.F32 R11, -RZ, R120.reuse.H0_H0 ;  /* 0x20000078ff0b7230 */ /* 0x100fe20000004100 */
[C---:B------:R-:W-:Y:S01]  /*23a90*/  FFMA.FTZ R44, R24.reuse, R2, R13 ;  /* 0x00000002182c7223 */ /* 0x040fe2000001000d */
[----:B------:R-:W-:Y:S01]  /*23aa0*/  HADD2.F32 R2, -RZ, R119.H1_H1 ;  /* 0x30000077ff027230 */ /* 0x000fe20000004100 */
[----:B------:R-:W-:Y:S01]  /*23ab0*/  FFMA.FTZ R45, R24, R3, -R19 ;  /* 0x00000003182d7223 */ /* 0x000fe20000010813 */
[----:B------:R-:W-:Y:S01]  /*23ac0*/  HADD2.F32 R3, -RZ, R120.H1_H1 ;  /* 0x30000078ff037230 */ /* 0x000fe20000004100 */
[C---:B------:R-:W-:Y:S01]  /*23ad0*/  FMUL.FTZ R13, R16.reuse, R12 ;  /* 0x0000000c100d7220 */ /* 0x040fe20000410000 */
[----:B------:R-:W-:Y:S01]  /*23ae0*/  HADD2.F32 R24, -RZ, R36.H0_H0 ;  /* 0x20000024ff187230 */ /* 0x000fe20000004100 */
[-C--:B------:R-:W-:Y:S01]  /*23af0*/  FMUL.FTZ R16, R16, R11.reuse ;  /* 0x0000000b10107220 */ /* 0x080fe20000410000 */
[----:B------:R-:W-:Y:S01]  /*23b00*/  HADD2.F32 R20, -RZ, R33.H0_H0 ;  /* 0x20000021ff147230 */ /* 0x000fe20000004100 */
[----:B------:R-:W-:Y:S01]  /*23b10*/  FFMA.FTZ R32, R26, R11, -R13 ;  /* 0x0000000b1a207223 */ /* 0x000fe2000001080d */
[----:B------:R-:W-:Y:S01]  /*23b20*/  HADD2.F32 R18, -RZ, R18.H1_H1 ;  /* 0x30000012ff127230 */ /* 0x000fe20000004100 */
[C---:B------:R-:W-:Y:S01]  /*23b30*/  FMUL.FTZ R13, R15.reuse, R2 ;  /* 0x000000020f0d7220 */ /* 0x040fe20000410000 */
[----:B------:R-:W-:Y:S01]  /*23b40*/  HADD2.F32 R21, -RZ, R42.H0_H0 ;  /* 0x2000002aff157230 */ /* 0x000fe20000004100 */
[----:B------:R-:W-:-:S02]  /*23b50*/  FMUL.FTZ R15, R15, R3 ;  /* 0x000000030f0f7220 */ /* 0x000fc40000410000 */
[----:B------:R-:W-:Y:S02]  /*23b60*/  FMUL.FTZ R11, R14, R24 ;  /* 0x000000180e0b7220 */ /* 0x000fe40000410000 */
[C---:B------:R-:W-:Y:S02]  /*23b70*/  FFMA.FTZ R19, R23.reuse, R3, -R13 ;  /* 0x0000000317137223 */ /* 0x040fe4000001080d */
[----:B------:R-:W-:Y:S01]  /*23b80*/  FFMA.FTZ R26, R26, R12, R16 ;  /* 0x0000000c1a1a7223 */ /* 0x000fe20000010010 */
[----:B------:R-:W-:Y:S01]  /*23b90*/  HADD2.F32 R16, -RZ, R40.H0_H0 ;  /* 0x20000028ff107230 */ /* 0x000fe20000004100 */
[----:B------:R-:W-:Y:S01]  /*23ba0*/  FFMA.FTZ R23, R23, R2, R15 ;  /* 0x0000000217177223 */ /* 0x000fe2000001000f */
[----:B------:R-:W-:Y:S01]  /*23bb0*/  HADD2.F32 R15, -RZ, R41.H0_H0 ;  /* 0x20000029ff0f7230 */ /* 0x000fe20000004100 */
[-C--:B------:R-:W-:Y:S02]  /*23bc0*/  FMUL.FTZ R3, R14, R20.reuse ;  /* 0x000000140e037220 */ /* 0x080fe40000410000 */
[----:B------:R-:W-:Y:S01]  /*23bd0*/  FFMA.FTZ R2, R25, R20, -R11 ;  /* 0x0000001419027223 */ /* 0x000fe2000001080b */
[----:B------:R-:W-:Y:S01]  /*23be0*/  HADD2.F32 R20, -RZ, R43.H0_H0 ;  /* 0x2000002bff147230 */ /* 0x000fe20000004100 */
[----:B------:R-:W-:-:S02]  /*23bf0*/  FMUL.FTZ R11, R17, R16 ;  /* 0x00000010110b7220 */ /* 0x000fc40000410000 */
[----:B------:R-:W-:Y:S01]  /*23c00*/  FMUL.FTZ R14, R18, R21 ;  /* 0x00000015120e7220 */ /* 0x000fe20000410000 */
[----:B------:R-:W-:Y:S01]  /*23c10*/  F2FP.PACK_AB R19, R2, R19 ;  /* 0x000000130213723e */ /* 0x000fe200000000ff */
[----:B------:R-:W-:Y:S01]  /*23c20*/  FMUL.FTZ R12, R17, R15 ;  /* 0x0000000f110c7220 */ /* 0x000fe20000410000 */
[----:B------:R-:W-:Y:S01]  /*23c30*/  F2FP.PACK_AB R17, R37, R47 ;  /* 0x0000002f2511723e */ /* 0x000fe200000000ff */
[-C--:B------:R-:W-:Y:S02]  /*23c40*/  FMUL.FTZ R13, R18, R20.reuse ;  /* 0x00000014120d7220 */ /* 0x080fe40000410000 */
[----:B------:R-:W-:Y:S02]  /*23c50*/  FFMA.FTZ R11, R27, R15, -R11 ;  /* 0x0000000f1b0b7223 */ /* 0x000fe4000001080b */
[----:B------:R-:W-:Y:S02]  /*23c60*/  FFMA.FTZ R14, R28, R20, -R14 ;  /* 0x000000141c0e7223 */ /* 0x000fe4000001080e */
[----:B------:R-:W-:-:S02]  /*23c70*/  FFMA.FTZ R3, R25, R24, R3 ;  /* 0x0000001819037223 */ /* 0x000fc40000010003 */
[----:B------:R-:W-:Y:S01]  /*23c80*/  FFMA.FTZ R12, R27, R16, R12 ;  /* 0x000000101b0c7223 */ /* 0x000fe2000001000c */
[----:B------:R-:W-:Y:S01]  /*23c90*/  F2FP.PACK_AB R16, R11, R45 ;  /* 0x0000002d0b10723e */ /* 0x000fe200000000ff */
[----:B------:R-:W-:Y:S01]  /*23ca0*/  FFMA.FTZ R20, R28, R21, R13 ;  /* 0x000000151c147223 */ /* 0x000fe2000001000d */
[----:B------:R-:W-:Y:S02]  /*23cb0*/  F2FP.PACK_AB R18, R14, R32 ;  /* 0x000000200e12723e */ /* 0x000fe400000000ff */
[----:B------:R-:W-:Y:S02]  /*23cc0*/  F2FP.PACK_AB R15, R3, R23 ;  /* 0x00000017030f723e */ /* 0x000fe400000000ff */
[----:B------:R-:W-:Y:S01]  /*23cd0*/  F2FP.PACK_AB R13, R31, R46 ;  /* 0x0000002e1f0d723e */ /* 0x000fe200000000ff */
[----:B------:R1:W-:Y:S01]  /*23ce0*/  ST.E.128 [R38.64], R16 ;  /* 0x0000001026007985 */ /* 0x0003e2000c101d04 */
[----:B------:R-:W-:Y:S02]  /*23cf0*/  F2FP.PACK_AB R12, R12, R44 ;  /* 0x0000002c0c0c723e */ /* 0x000fe400000000ff */
[----:B------:R-:W-:-:S05]  /*23d00*/  F2FP.PACK_AB R14, R20, R26 ;  /* 0x0000001a140e723e */ /* 0x000fca00000000ff */
[----:B------:R1:W-:Y:S02]  /*23d10*/  ST.E.128 [R34.64], R12 ;  /* 0x0000000c22007985 */ /* 0x0003e4000c101d04 */
.L_x_1432:
[----:B------:R-:W-:Y:S05]  /*23d20*/  BSYNC B0 ;  /* 0x0000000000007941 */ /* 0x000fea0003800000 */
.L_x_1431:
[----:B------:R-:W-:-:S04]  /*23d30*/  IADD3 R2, R54, 0x40, RZ ;  /* 0x0000004036027810 */ /* 0x000fc80007ffe0ff */
[----:B------:R-:W-:-:S13]  /*23d40*/  ISETP.GE.AND P0, PT, R2, R29, PT ;  /* 0x0000001d0200720c */ /* 0x000fda0003f06270 */
[----:B------:R-:W-:Y:S05]  /*23d50*/  @P0 BRA `(.L_x_1430) ;  /* 0x0000068000000947 */ /* 0x000fea0003800000 */
[----:B------:R-:W-:-:S04]  /*23d60*/  SHF.R.S32.HI R11, RZ, 0x1f, R2 ;  /* 0x0000001fff0b7819 */ /* 0x000fc80000011402 */
[CC--:B------:R-:W-:Y:S02]  /*23d70*/  LEA.HI R3, R11.reuse, R2.reuse, RZ, 0x3 ;  /* 0x000000020b037211 */ /* 0x0c0fe400078f18ff */
[----:B------:R-:W-:Y:S02]  /*23d80*/  LEA.HI R2, R11, R2, RZ, 0x6 ;  /* 0x000000020b027211 */ /* 0x000fe400078f30ff */
[--C-:B------:R-:W-:Y:S02]  /*23d90*/  SHF.R.S32.HI R11, RZ, 0x3, R3.reuse ;  /* 0x00000003ff0b7819 */ /* 0x100fe40000011403 */
[----:B-1----:R-:W-:Y:S02]  /*23da0*/  SHF.L.U32 R12, R2, 0x7, RZ ;  /* 0x00000007020c7819 */ /* 0x002fe400000006ff */
[----:B------:R-:W-:Y:S02]  /*23db0*/  LEA.HI R2, R29, R11, RZ, 0x1d ;  /* 0x0000000b1d027211 */ /* 0x000fe400078fe8ff */
[----:B------:R-:W-:-:S02]  /*23dc0*/  LOP3.LUT R11, R22, 0x38, R3, 0xf8, !PT ;  /* 0x00000038160b7812 */ /* 0x000fc400078ef803 */
[----:B------:R-:W-:Y:S02]  /*23dd0*/  SHF.R.S32.HI R3, RZ, 0x1f, R2 ;  /* 0x0000001fff037819 */ /* 0x000fe40000011402 */
[----:B------:R-:W-:Y:S02]  /*23de0*/  LOP3.LUT R13, R12, 0xffffe000, RZ, 0xc0, !PT ;  /* 0xffffe0000c0d7812 */ /* 0x000fe400078ec0ff */
[----:B------:R-:W-:Y:S02]  /*23df0*/  SHF.L.U32 R12, R2, 0x3, RZ ;  /* 0x00000003020c7819 */ /* 0x000fe400000006ff */
[----:B------:R-:W-:Y:S02]  /*23e00*/  LEA.HI R2, R3, R2, RZ, 0x3 ;  /* 0x0000000203027211 */ /* 0x000fe400078f18ff */
[----:B------:R-:W-:Y:S02]  /*23e10*/  LOP3.LUT R3, R22, 0x38, R12, 0xf8, !PT ;  /* 0x0000003816037812 */ /* 0x000fe400078ef80c */
[----:B------:R-:W-:-:S02]  /*23e20*/  SHF.L.U32 R2, R2, 0xa, RZ ;  /* 0x0000000a02027819 */ /* 0x000fc400000006ff */
[-C--:B------:R-:W-:Y:S02]  /*23e30*/  LOP3.LUT R3, R3, R48.reuse, RZ, 0x3c, !PT ;  /* 0x0000003003037212 */ /* 0x080fe400078e3cff */
[----:B------:R-:W-:Y:S02]  /*23e40*/  LOP3.LUT R2, R2, 0xffffe000, RZ, 0xc0, !PT ;  /* 0xffffe00002027812 */ /* 0x000fe400078ec0ff */
[----:B------:R-:W-:Y:S02]  /*23e50*/  LOP3.LUT R11, R11, R48, RZ, 0x3c, !PT ;  /* 0x000000300b0b7212 */ /* 0x000fe400078e3cff */
[--C-:B------:R-:W-:Y:S02]  /*23e60*/  IADD3 R2, R3, R2, R30.reuse ;  /* 0x0000000203027210 */ /* 0x100fe40007ffe01e */
        /* <DEDUP_REMOVED lines=8> */
[----:B------:R-:W-:-:S03]  /*23ef0*/  SHF.R.U32.HI R28, RZ, 0x10, R69 ;  /* 0x00000010ff1c7819 */ /* 0x000fc60000011645 */
[----:B------:R-:W-:Y:S02]  /*23f00*/  HADD2.F32 R30, -RZ, R30.H0_H0 ;  /* 0x2000001eff1e7230 */ /* 0x000fe40000004100 */
[----:B------:R-:W-:Y:S01]  /*23f10*/  HADD2.F32 R28, -RZ, R28.H0_H0 ;  /* 0x2000001cff1c7230 */ /* 0x000fe20000004100 */
[----:B------:R-:W-:Y:S02]  /*23f20*/  SHF.R.U32.HI R31, RZ, 0x10, R67 ;  /* 0x00000010ff1f7819 */ /* 0x000fe40000011643 */
[----:B------:R-:W-:-:S03]  /*23f30*/  SHF.R.U32.HI R32, RZ, 0x10, R71 ;  /* 0x00000010ff207819 */ /* 0x000fc60000011647 */
[----:B------:R-:W-:Y:S01]  /*23f40*/  HADD2.F32 R31, -RZ, R31.H0_H0 ;  /* 0x2000001fff1f7230 */ /* 0x000fe20000004100 */
[----:B------:R-:W-:Y:S02]  /*23f50*/  SHF.R.U64 R38, R64, 0x10, R65 ;  /* 0x0000001040267819 */ /* 0x000fe40000001241 */
        /* <DEDUP_REMOVED lines=72> */
.L_x_1430:
[----:B------:R-:W-:Y:S05]  /*243e0*/  BSYNC B1 ;  /* 0x0000000000017941 */ /* 0x000fea0003800000 */
.L_x_1429:
[----:B------:R-:W-:Y:S01]  /*243f0*/  IADD3 R2, R100, 0x40, RZ ;  /* 0x0000004064027810 */ /* 0x000fe20007ffe0ff */
[----:B------:R-:W-:Y:S03]  /*24400*/  BSSY B1, `(.L_x_1433) ;  /* 0x00000db000017945 */ /* 0x000fe60003800000 */
[----:B------:R-:W-:-:S13]  /*24410*/  ISETP.GE.AND P0, PT, R2, R75, PT ;  /* 0x0000004b0200720c */ /* 0x000fda0003f06270 */
[----:B------:R-:W-:Y:S05]  /*24420*/  @P0 BRA `(.L_x_1434) ;  /* 0x00000d8000000947 */ /* 0x000fea0003800000 */
[----:B------:R-:W-:Y:S01]  /*24430*/  ISETP.GE.AND P0, PT, R54, R29, PT ;  /* 0x0000001d3600720c */ /* 0x000fe20003f06270 */
[----:B------:R-:W-:Y:S01]  /*24440*/  IMAD.SHL.U32 R11, R2, 0x40, RZ ;  /* 0x00000040020b7824 */ /* 0x000fe200078e00ff */
[----:B------:R-:W-:Y:S01]  /*24450*/  SHF.R.S32.HI R3, RZ, 0x1f, R2 ;  /* 0x0000001fff037819 */ /* 0x000fe20000011402 */
[----:B------:R-:W-:Y:S01]  /*24460*/  BSSY B0, `(.L_x_1435) ;  /* 0x000006a000007945 */ /* 0x000fe20003800000 */
[----:B------:R-:W-:Y:S02]  /*24470*/  SHF.R.U32.HI R48, RZ, 0x3, R29 ;  /* 0x00000003ff307819 */ /* 0x000fe4000001161d */
[----:B------:R-:W-:Y:S02]  /*24480*/  LEA.HI R2, R3, R2, RZ, 0x3 ;  /* 0x0000000203027211 */ /* 0x000fe400078f18ff */
[----:B------:R-:W-:-:S03]  /*24490*/  LOP3.LUT R21, R11, 0x1c0, RZ, 0xc0, !PT ;  /* 0x000001c00b157812 */ /* 0x000fc600078ec0ff */
[----:B------:R-:W-:Y:S01]  /*244a0*/  IMAD.SHL.U32 R2, R2, 0x40, RZ ;  /* 0x0000004002027824 */ /* 0x000fe200078e00ff */
[----:B------:R-:W-:-:S04]  /*244b0*/  SHF.R.U32.HI R49, RZ, 0x3, R21 ;  /* 0x00000003ff317819 */ /* 0x000fc80000011615 */
[----:B------:R-:W-:Y:S01]  /*244c0*/  LOP3.LUT R30, R2, 0xfffffe00, RZ, 0xc0, !PT ;  /* 0xfffffe00021e7812 */ /* 0x000fe200078ec0ff */
[----:B------:R-:W-:Y:S05]  /*244d0*/  @P0 BRA `(.L_x_1436) ;  /* 0x0000062000000947 */ /* 0x000fea0003800000 */
[----:B------:R-:W-:Y:S02]  /*244e0*/  IADD3 R11, R52, R48, RZ ;  /* 0x00000030340b7210 */ /* 0x000fe40007ffe0ff */
        /* <DEDUP_REMOVED lines=97> */
.L_x_1436:
[----:B------:R-:W-:Y:S05]  /*24b00*/  BSYNC B0 ;  /* 0x0000000000007941 */ /* 0x000fea0003800000 */
.L_x_1435:
[----:B------:R-:W-:-:S04]  /*24b10*/  IADD3 R3, R54, 0x40, RZ ;  /* 0x0000004036037810 */ /* 0x000fc80007ffe0ff */
[----:B------:R-:W-:-:S13]  /*24b20*/  ISETP.GE.AND P0, PT, R3, R29, PT ;  /* 0x0000001d0300720c */ /* 0x000fda0003f06270 */
[----:B------:R-:W-:Y:S05]  /*24b30*/  @P0 BRA `(.L_x_1434) ;  /* 0x0000067000000947 */ /* 0x000fea0003800000 */
[----:B------:R-:W-:-:S04]  /*24b40*/  SHF.R.S32.HI R11, RZ, 0x1f, R3 ;  /* 0x0000001fff0b7819 */ /* 0x000fc80000011403 */
[CC--:B------:R-:W-:Y:S02]  /*24b50*/  LEA.HI R2, R11.reuse, R3.reuse, RZ, 0x6 ;  /* 0x000000030b027211 */ /* 0x0c0fe400078f30ff */
[----:B------:R-:W-:Y:S02]  /*24b60*/  LEA.HI R3, R11, R3, RZ, 0x3 ;  /* 0x000000030b037211 */ /* 0x000fe400078f18ff */
[----:B------:R-:W-:Y:S02]  /*24b70*/  SHF.L.U32 R11, R2, 0x7, RZ ;  /* 0x00000007020b7819 */ /* 0x000fe400000006ff */
[----:B------:R-:W-:Y:S02]  /*24b80*/  LEA.HI.SX32 R2, R3, R48, 0x1d ;  /* 0x0000003003027211 */ /* 0x000fe400078feaff */
[----:B-1----:R-:W-:Y:S02]  /*24b90*/  LOP3.LUT R12, R21, 0x38, R3, 0xf8, !PT ;  /* 0x00000038150c7812 */ /* 0x002fe400078ef803 */
[----:B------:R-:W-:-:S02]  /*24ba0*/  SHF.R.S32.HI R3, RZ, 0x1f, R2 ;  /* 0x0000001fff037819 */ /* 0x000fc40000011402 */
[----:B------:R-:W-:Y:S02]  /*24bb0*/  LOP3.LUT R13, R11, 0xffffe000, RZ, 0xc0, !PT ;  /* 0xffffe0000b0d7812 */ /* 0x000fe400078ec0ff */
[----:B------:R-:W-:Y:S02]  /*24bc0*/  LOP3.LUT R11, R12, R49, RZ, 0x3c, !PT ;  /* 0x000000310c0b7212 */ /* 0x000fe400078e3cff */
[----:B------:R-:W-:Y:S02]  /*24bd0*/  SHF.L.U32 R12, R2, 0x3, RZ ;  /* 0x00000003020c7819 */ /* 0x000fe400000006ff */
[----:B------:R-:W-:Y:S02]  /*24be0*/  LEA.HI R2, R3, R2, RZ, 0x3 ;  /* 0x0000000203027211 */ /* 0x000fe400078f18ff */
[----:B------:R-:W-:Y:S02]  /*24bf0*/  LOP3.LUT R3, R21, 0x38, R12, 0xf8, !PT ;  /* 0x0000003815037812 */ /* 0x000fe400078ef80c */
[----:B------:R-:W-:-:S02]  /*24c00*/  SHF.L.U32 R2, R2, 0xa, RZ ;  /* 0x0000000a02027819 */ /* 0x000fc400000006ff */
[----:B------:R-:W-:Y:S02]  /*24c10*/  LOP3.LUT R3, R3, R49, RZ, 0x3c, !PT ;  /* 0x0000003103037212 */ /* 0x000fe400078e3cff */
[----:B------:R-:W-:Y:S02]  /*24c20*/  LOP3.LUT R2, R2, 0xffffe000, RZ, 0xc0, !PT ;  /* 0xffffe00002027812 */ /* 0x000fe400078ec0ff */
[--C-:B------:R-:W-:Y:S02]  /*24c30*/  IADD3 R11, R11, R13, R30.reuse ;  /* 0x0000000d0b0b7210 */ /* 0x100fe40007ffe01e */
[----:B------:R-:W-:-:S03]  /*24c40*/  IADD3 R2, R3, R2, R30 ;  /* 0x0000000203027210 */ /* 0x000fc60007ffe01e */
[----:B-----5:R-:W-:-:S04]  /*24c50*/  IMAD.WIDE.U32 R36, R11, 0x2, R50 ;  /* 0x000000020b247825 */ /* 0x020fc800078e0032 */
[----:B------:R-:W-:Y:S01]  /*24c60*/  IMAD.WIDE.U32 R34, R2, 0x2, R50 ;  /* 0x0000000202227825 */ /* 0x000fe200078e0032 */
[----:B------:R-:W2:Y:S04]  /*24c70*/  LD.E.128 R12, [R36.64] ;  /* 0x00000004240c7980 */ /* 0x000ea8000c101d00 */
[----:B------:R-:W3:Y:S01]  /*24c80*/  LD.E.128 R16, [R34.64] ;  /* 0x0000000422107980 */ /* 0x000ee2000c101d00 */
[--C-:B------:R-:W-:Y:S01]  /*24c90*/  HADD2.F32 R11, -RZ, R130.reuse.H0_H0 ;  /* 0x20000082ff0b7230 */ /* 0x100fe20000004100 */
[----:B------:R-:W-:Y:S01]  /*24ca0*/  SHF.R.U32.HI R30, RZ, 0x10, R87 ;  /* 0x00000010ff1e7819 */ /* 0x000fe20000011657 */
[----:B------:R-:W-:Y:S01]  /*24cb0*/  HADD2.F32 R2, -RZ, R130.H1_H1 ;  /* 0x30000082ff027230 */ /* 0x000fe20000004100 */
[----:B------:R-:W-:Y:S02]  /*24cc0*/  SHF.R.U32.HI R28, RZ, 0x10, R91 ;  /* 0x00000010ff1c7819 */ /* 0x000fe4000001165b */
[----:B------:R-:W-:Y:S01]  /*24cd0*/  SHF.R.U32.HI R31, RZ, 0x10, R85 ;  /* 0x00000010ff1f7819 */ /* 0x000fe20000011655 */
[----:B------:R-:W-:Y:S01]  /*24ce0*/  HADD2.F32 R30, -RZ, R30.H0_H0 ;  /* 0x2000001eff1e7230 */ /* 0x000fe20000004100 */
[----:B------:R-:W-:Y:S01]  /*24cf0*/  SHF.R.U32.HI R32, RZ, 0x10, R89 ;  /* 0x00000010ff207819 */ /* 0x000fe20000011659 */
[----:B------:R-:W-:Y:S01]  /*24d00*/  HADD2.F32 R28, -RZ, R28.H0_H0 ;  /* 0x2000001cff1c7230 */ /* 0x000fe20000004100 */
[----:B------:R-:W-:-:S02]  /*24d10*/  SHF.R.U64 R40, R86, 0x10, R87 ;  /* 0x0000001056287819 */ /* 0x000fc40000001257 */
[----:B------:R-:W-:Y:S02]  /*24d20*/  SHF.R.U64 R38, R84, 0x10, R85 ;  /* 0x0000001054267819 */ /* 0x000fe40000001255 */
[----:B------:R-:W-:Y:S02]  /*24d30*/  SHF.R.U64 R41, R90, 0x10, R91 ;  /* 0x000000105a297819 */ /* 0x000fe4000000125b */
[----:B------:R-:W-:Y:S01]  /*24d40*/  SHF.R.U64 R39, R88, 0x10, R89 ;  /* 0x0000001058277819 */ /* 0x000fe20000001259 */
[----:B--2---:R-:W-:Y:S02]  /*24d50*/  HADD2.F32 R21, -RZ, R15.H0_H0 ;  /* 0x2000000fff157230 */ /* 0x004fe40000004100 */
[--C-:B------:R-:W-:Y:S02]  /*24d60*/  HADD2.F32 R25, -RZ, R12.reuse.H0_H0 ;  /* 0x2000000cff197230 */ /* 0x100fe40000004100 */
[----:B---3--:R-:W-:Y:S02]  /*24d70*/  HADD2.F32 R3, -RZ, R19.H0_H0 ;  /* 0x20000013ff037230 */ /* 0x008fe40000004100 */
[----:B------:R-:W-:-:S02]  /*24d80*/  HADD2.F32 R26, -RZ, R12.H1_H1 ;  /* 0x3000000cff1a7230 */ /* 0x000fc40000004100 */
[----:B------:R-:W-:Y:S01]  /*24d90*/  HADD2.F32 R12, -RZ, R19.H1_H1 ;  /* 0x30000013ff0c7230 */ /* 0x000fe20000004100 */
[CC--:B------:R-:W-:Y:S01]  /*24da0*/  FMUL.FTZ R33, R3.reuse, R11.reuse ;  /* 0x0000000b03217220 */ /* 0x0c0fe20000410000 */
[----:B------:R-:W-:Y:S01]  /*24db0*/  HADD2.F32 R20, -RZ, R15.H1_H1 ;  /* 0x3000000fff147230 */ /* 0x000fe20000004100 */
[-C--:B------:R-:W-:Y:S01]  /*24dc0*/  FMUL.FTZ R3, R3, R2.reuse ;  /* 0x0000000203037220 */ /* 0x080fe20000410000 */
[--C-:B------:R-:W-:Y:S01]  /*24dd0*/  HADD2.F32 R22, -RZ, R13.reuse.H0_H0 ;  /* 0x2000000dff167230 */ /* 0x100fe20000004100 */
[C---:B------:R-:W-:Y:S01]  /*24de0*/  FFMA.FTZ R43, R21.reuse, R2, -R33 ;  /* 0x00000002152b7223 */ /* 0x040fe20000010821 */
[----:B------:R-:W-:Y:S01]  /*24df0*/  HADD2.F32 R24, -RZ, R13.H1_H1 ;  /* 0x3000000dff187230 */ /* 0x000fe20000004100 */
[----:B------:R-:W-:Y:S01]  /*24e00*/  FFMA.FTZ R42, R21, R11, R3 ;  /* 0x0000000b152a7223 */ /* 0x000fe20000010003 */
[--C-:B------:R-:W-:Y:S02]  /*24e10*/  HADD2.F32 R13, -RZ, R17.reuse.H0_H0 ;  /* 0x20000011ff0d7230 */ /* 0x100fe40000004100 */
[----:B------:R-:W-:-:S02]  /*24e20*/  HADD2.F32 R15, -RZ, R17.H1_H1 ;  /* 0x30000011ff0f7230 */ /* 0x000fc40000004100 */
[----:B------:R-:W-:Y:S02]  /*24e30*/  HADD2.F32 R3, -RZ, R131.H1_H1 ;  /* 0x30000083ff037230 */ /* 0x000fe40000004100 */
[--C-:B------:R-:W-:Y:S02]  /*24e40*/  HADD2.F32 R23, -RZ, R14.reuse.H0_H0 ;  /* 0x2000000eff177230 */ /* 0x100fe40000004100 */
[----:B------:R-:W-:Y:S01]  /*24e50*/  HADD2.F32 R27, -RZ, R14.H1_H1 ;  /* 0x3000000eff1b7230 */ /* 0x000fe20000004100 */
[----:B------:R-:W-:Y:S01]  /*24e60*/  FMUL.FTZ R11, R13, R3 ;  /* 0x000000030d0b7220 */ /* 0x000fe20000410000 */
[--C-:B------:R-:W-:Y:S02]  /*24e70*/  HADD2.F32 R19, -RZ, R16.reuse.H0_H0 ;  /* 0x20000010ff137230 */ /* 0x100fe40000004100 */
[----:B------:R-:W-:Y:S02]  /*24e80*/  HADD2.F32 R17, -RZ, R16.H1_H1 ;  /* 0x30000010ff117230 */ /* 0x000fe40000004100 */
[----:B------:R-:W-:-:S02]  /*24e90*/  HADD2.F32 R16, -RZ, R18.H0_H0 ;  /* 0x20000012ff107230 */ /* 0x000fc40000004100 */
[----:B------:R-:W-:Y:S01]  /*24ea0*/  HADD2.F32 R14, -RZ, R18.H1_H1 ;  /* 0x30000012ff0e7230 */ /* 0x000fe20000004100 */
[C---:B------:R-:W-:Y:S01]  /*24eb0*/  FMUL.FTZ R18, R12.reuse, R30 ;  /* 0x0000001e0c127220 */ /* 0x040fe20000410000 */
[----:B------:R-:W-:Y:S01]  /*24ec0*/  HADD2.F32 R2, -RZ, R131.H0_H0 ;  /* 0x20000083ff027230 */ /* 0x000fe20000004100 */
[-C--:B------:R-:W-:Y:S01]  /*24ed0*/  FMUL.FTZ R12, R12, R28.reuse ;  /* 0x0000001c0c0c7220 */ /* 0x080fe20000410000 */
[----:B------:R-:W-:Y:S01]  /*24ee0*/  HADD2.F32 R21, -RZ, R31.H0_H0 ;  /* 0x2000001fff157230 */ /* 0x000fe20000004100 */
[C---:B------:R-:W-:Y:S02]  /*24ef0*/  FFMA.FTZ R33, R20.reuse, R28, -R18 ;  /* 0x0000001c14217223 */ /* 0x040fe40000010812 */
[----:B------:R-:W-:Y:S01]  /*24f00*/  FMUL.FTZ R18, R13, R2 ;  /* 0x000000020d127220 */ /* 0x000fe20000410000 */
[----:B------:R-:W-:Y:S01]  /*24f10*/  HADD2.F32 R13, -RZ, R32.H0_H0 ;  /* 0x20000020ff0d7230 */ /* 0x000fe20000004100 */
[----:B------:R-:W-:Y:S01]  /*24f20*/  FFMA.FTZ R28, R20, R30, R12 ;  /* 0x0000001e141c7223 */ /* 0x000fe2000001000c */
[--C-:B------:R-:W-:Y:S01]  /*24f30*/  HADD2.F32 R12, -RZ, R133.reuse.H0_H0 ;  /* 0x20000085ff0c7230 */ /* 0x100fe20000004100 */
[----:B------:R-:W-:Y:S01]  /*24f40*/  FFMA.FTZ R30, R22, R2, R11 ;  /* 0x00000002161e7223 */ /* 0x000fe2000001000b */
[----:B------:R-:W-:Y:S01]  /*24f50*/  HADD2.F32 R11, -RZ, R133.H1_H1 ;  /* 0x30000085ff0b7230 */ /* 0x000fe20000004100 */
[----:B------:R-:W-:-:S02]  /*24f60*/  FMUL.FTZ R2, R15, R21 ;  /* 0x000000150f027220 */ /* 0x000fc40000410000 */
[----:B------:R-:W-:Y:S01]  /*24f70*/  FFMA.FTZ R31, R22, R3, -R18 ;  /* 0x00000003161f7223 */ /* 0x000fe20000010812 */
[--C-:B------:R-:W-:Y:S01]  /*24f80*/  HADD2.F32 R3, -RZ, R132.reuse.H0_H0 ;  /* 0x20000084ff037230 */ /* 0x100fe20000004100 */
[-C--:B------:R-:W-:Y:S01]  /*24f90*/  FFMA.FTZ R22, R24, R13.reuse, -R2 ;  /* 0x0000000d18167223 */ /* 0x080fe20000010802 */
[----:B------:R-:W-:Y:S01]  /*24fa0*/  HADD2.F32 R2, -RZ, R132.H1_H1 ;  /* 0x30000084ff027230 */ /* 0x000fe20000004100 */
[----:B------:R-:W-:Y:S02]  /*24fb0*/  FMUL.FTZ R15, R15, R13 ;  /* 0x0000000d0f0f7220 */ /* 0x000fe40000410000 */
[C---:B------:R-:W-:Y:S02]  /*24fc0*/  FMUL.FTZ R18, R19.reuse, R3 ;  /* 0x0000000313127220 */ /* 0x040fe40000410000 */
[----:B------:R-:W-:Y:S02]  /*24fd0*/  FMUL.FTZ R19, R19, R12 ;  /* 0x0000000c13137220 */ /* 0x000fe40000410000 */
[----:B------:R-:W-:-:S02]  /*24fe0*/  FMUL.FTZ R13, R16, R2 ;  /* 0x00000002100d7220 */ /* 0x000fc40000410000 */
[----:B------:R-:W-:Y:S01]  /*24ff0*/  FFMA.FTZ R20, R24, R21, R15 ;  /* 0x0000001518147223 */ /* 0x000fe2000001000f */
[----:B------:R-:W-:Y:S01]  /*25000*/  HADD2.F32 R15, -RZ, R38.H0_H0 ;  /* 0x20000026ff0f7230 */ /* 0x000fe20000004100 */
[C---:B------:R-:W-:Y:S02]  /*25010*/  FFMA.FTZ R24, R25.reuse, R12, -R18 ;  /* 0x0000000c19187223 */ /* 0x040fe40000010812 */
[----:B------:R-:W-:Y:S01]  /*25020*/  FFMA.FTZ R21, R25, R3, R19 ;  /* 0x0000000319157223 */ /* 0x000fe20000010013 */
[----:B------:R-:W-:Y:S01]  /*25030*/  HADD2.F32 R19, -RZ, R40.H0_H0 ;  /* 0x20000028ff137230 */ /* 0x000fe20000004100 */
[-C--:B------:R-:W-:Y:S01]  /*25040*/  FMUL.FTZ R3, R16, R11.reuse ;  /* 0x0000000b10037220 */ /* 0x080fe20000410000 */
[----:B------:R-:W-:Y:S01]  /*25050*/  HADD2.F32 R16, -RZ, R41.H0_H0 ;  /* 0x20000029ff107230 */ /* 0x000fe20000004100 */
[C---:B------:R-:W-:Y:S01]  /*25060*/  FFMA.FTZ R18, R23.reuse, R11, -R13 ;  /* 0x0000000b17127223 */ /* 0x040fe2000001080d */
[----:B------:R-:W-:Y:S01]  /*25070*/  HADD2.F32 R13, -RZ, R39.H0_H0 ;  /* 0x20000027ff0d7230 */ /* 0x000fe20000004100 */
[----:B------:R-:W-:-:S02]  /*25080*/  FFMA.FTZ R23, R23, R2, R3 ;  /* 0x0000000217177223 */ /* 0x000fc40000010003 */
[C---:B------:R-:W-:Y:S02]  /*25090*/  FMUL.FTZ R12, R17.reuse, R15 ;  /* 0x0000000f110c7220 */ /* 0x040fe40000410000 */
[----:B------:R-:W-:Y:S02]  /*250a0*/  FMUL.FTZ R3, R14, R19 ;  /* 0x000000130e037220 */ /* 0x000fe40000410000 */
[----:B------:R-:W-:Y:S01]  /*250b0*/  FMUL.FTZ R11, R17, R13 ;  /* 0x0000000d110b7220 */ /* 0x000fe20000410000 */
[----:B------:R-:W-:Y:S01]  /*250c0*/  F2FP.PACK_AB R17, R22, R31 ;  /* 0x0000001f1611723e */ /* 0x000fe200000000ff */
[----:B------:R-:W-:Y:S02]  /*250d0*/  FMUL.FTZ R2, R14, R16 ;  /* 0x000000100e027220 */ /* 0x000fe40000410000 */
[----:B------:R-:W-:Y:S01]  /*250e0*/  FFMA.FTZ R12, R26, R13, -R12 ;  /* 0x0000000d1a0c7223 */ /* 0x000fe2000001080c */
[----:B------:R-:W-:Y:S01]  /*250f0*/  F2FP.PACK_AB R13, R20, R30 ;  /* 0x0000001e140d723e */ /* 0x000fe200000000ff */
[----:B------:R-:W-:-:S02]  /*25100*/  FFMA.FTZ R3, R27, R16, -R3 ;  /* 0x000000101b037223 */ /* 0x000fc40000010803 */
[----:B------:R-:W-:Y:S01]  /*25110*/  FFMA.FTZ R11, R26, R15, R11 ;  /* 0x0000000f1a0b7223 */ /* 0x000fe2000001000b */
[----:B------:R-:W-:Y:S01]  /*25120*/  F2FP.PACK_AB R16, R12, R24 ;  /* 0x000000180c10723e */ /* 0x000fe200000000ff */
[----:B------:R-:W-:Y:S01]  /*25130*/  FFMA.FTZ R2, R27, R19, R2 ;  /* 0x000000131b027223 */ /* 0x000fe20000010002 */
[----:B------:R-:W-:Y:S02]  /*25140*/  F2FP.PACK_AB R19, R33, R43 ;  /* 0x0000002b2113723e */ /* 0x000fe400000000ff */
[----:B------:R-:W-:Y:S02]  /*25150*/  F2FP.PACK_AB R18, R3, R18 ;  /* 0x000000120312723e */ /* 0x000fe400000000ff */
[----:B------:R-:W-:Y:S02]  /*25160*/  F2FP.PACK_AB R15, R28, R42 ;  /* 0x0000002a1c0f723e */ /* 0x000fe400000000ff */
[----:B------:R-:W-:Y:S01]  /*25170*/  F2FP.PACK_AB R12, R11, R21 ;  /* 0x000000150b0c723e */ /* 0x000fe200000000ff */
[----:B------:R1:W-:Y:S01]  /*25180*/  ST.E.128 [R36.64], R16 ;  /* 0x0000001024007985 */ /* 0x0003e2000c101d04 */
[----:B------:R-:W-:-:S05]  /*25190*/  F2FP.PACK_AB R14, R2, R23 ;  /* 0x00000017020e723e */ /* 0x000fca00000000ff */
[----:B------:R1:W-:Y:S02]  /*251a0*/  ST.E.128 [R34.64], R12 ;  /* 0x0000000c22007985 */ /* 0x0003e4000c101d04 */
.L_x_1434:
[----:B------:R-:W-:Y:S05]  /*251b0*/  BSYNC B1 ;  /* 0x0000000000017941 */ /* 0x000fea0003800000 */
.L_x_1433:
[----:B------:R-:W-:Y:S01]  /*251c0*/  IADD3 R2, R100, 0x60, RZ ;  /* 0x0000006064027810 */ /* 0x000fe20007ffe0ff */
[----:B-1----:R-:W-:Y:S02]  /*251d0*/  IMAD.MOV.U32 R12, RZ, RZ, R146 ;  /* 0x000000ffff0c7224 */ /* 0x002fe400078e0092 */
[----:B------:R-:W-:Y:S01]  /*251e0*/  IMAD.MOV.U32 R13, RZ, RZ, 0x0 ;  /* 0x00000000ff0d7424 */ /* 0x000fe200078e00ff */
[----:B------:R-:W-:-:S13]  /*251f0*/  ISETP.GE.AND P0, PT, R2, R75, PT ;  /* 0x0000004b0200720c */ /* 0x000fda0003f06270 */
[----:B------:R-:W-:Y:S05]  /*25200*/  @P0 RET.REL.NODEC R12 `(_ZN7cutlass13device_kernelIN5flash19enable_sm80_to_sm89INS1_16FlashAttnFwdSm80INS1_25CollectiveMainloopFwdSm80ILi8ELi1ELb0EN4cute5tupleIJNS5_1CILi128EEENS7_ILi48EEENS7_ILi256EEEEEELi256ENS_6half_tEfNS_4arch4Sm80ELb0ELb1ELb0ELb1ELb1ELb1ELb1ELb0EEENS1_21CollectiveEpilogueFwdINS6_IJS8_SA_S9_EEENS6_IJNS7_ILi1EEESI_SI_EEESC_SE_Li256ELb1ELb1ELb0ELb0EEENS1_19SingleTileSchedulerILb1ELb0ELb1ELi128EEEEEEEEEvNT_6ParamsE) ;  /* 0xfffdadf00c000950 */ /* 0x000fea0003c3ffff */
        /* <DEDUP_REMOVED lines=13> */
[----:B------:R-:W-:Y:S02]  /*252e0*/  SHF.R.S32.HI R12, RZ, 0x1f, R11 ;  /* 0x0000001fff0c7819 */ /* 0x000fe4000001140b */
        /* <DEDUP_REMOVED lines=79> */
[-C--:B------:R-:W-:Y:S01]  /*257e0*/  FMUL.FTZ R12, R17, R15.reuse ;  /* 0x0000000f110c7220 */ /* 0x080fe20000410000 */
        /* <DEDUP_REMOVED lines=15> */
.L_x_1438:
[----:B------:R-:W-:Y:S05]  /*258e0*/  BSYNC B0 ;  /* 0x0000000000007941 */ /* 0x000fea0003800000 */
.L_x_1437:
[----:B------:R-:W-:Y:S01]  /*258f0*/  IADD3 R2, R54, 0x40, RZ ;  /* 0x0000004036027810 */ /* 0x000fe20007ffe0ff */
[----:B-1----:R-:W-:Y:S02]  /*25900*/  IMAD.MOV.U32 R12, RZ, RZ, R146 ;  /* 0x000000ffff0c7224 */ /* 0x002fe400078e0092 */
[----:B------:R-:W-:Y:S01]  /*25910*/  IMAD.MOV.U32 R13, RZ, RZ, 0x0 ;  /* 0x00000000ff0d7424 */ /* 0x000fe200078e00ff */
[----:B------:R-:W-:-:S13]  /*25920*/  ISETP.GE.AND P0, PT, R2, R29, PT ;  /* 0x0000001d0200720c */ /* 0x000fda0003f06270 */
[----:B------:R-:W-:Y:S05]  /*25930*/  @P0 RET.REL.NODEC R12 `(_ZN7cutlass13device_kernelIN5flash19enable_sm80_to_sm89INS1_16FlashAttnFwdSm80INS1_25CollectiveMainloopFwdSm80ILi8ELi1ELb0EN4cute5tupleIJNS5_1CILi128EEENS7_ILi48EEENS7_ILi256EEEEEELi256ENS_6half_tEfNS_4arch4Sm80ELb0ELb1ELb0ELb1ELb1ELb1ELb1ELb0EEENS1_21CollectiveEpilogueFwdINS6_IJS8_SA_S9_EEENS6_IJNS7_ILi1EEESI_SI_EEESC_SE_Li256ELb1ELb1ELb0ELb0EEENS1_19SingleTileSchedulerILb1ELb0ELb1ELi128EEEEEEEEEvNT_6ParamsE) ;  /* 0xfffda6c00c000950 */ /* 0x000fea0003c3ffff */
[----:B------:R-:W-:-:S04]  /*25940*/  SHF.R.S32.HI R3, RZ, 0x1f, R2 ;  /* 0x0000001fff037819 */ /* 0x000fc80000011402 */
[CC--:B------:R-:W-:Y:S02]  /*25950*/  LEA.HI R11, R3.reuse, R2.reuse, RZ, 0x6 ;  /* 0x00000002030b7211 */ /* 0x0c0fe400078f30ff */
[----:B------:R-:W-:Y:S02]  /*25960*/  LEA.HI R3, R3, R2, RZ, 0x3 ;  /* 0x0000000203037211 */ /* 0x000fe400078f18ff */
[----:B------:R-:W-:Y:S02]  /*25970*/  SHF.L.U32 R11, R11, 0x7, RZ ;  /* 0x000000070b0b7819 */ /* 0x000fe400000006ff */
[----:B------:R-:W-:Y:S02]  /*25980*/  LEA.HI.SX32 R2, R3, R41, 0x1d ;  /* 0x0000002903027211 */ /* 0x000fe400078feaff */
[----:B------:R-:W-:Y:S02]  /*25990*/  LOP3.LUT R12, R21, 0x38, R3, 0xf8, !PT ;  /* 0x00000038150c7812 */ /* 0x000fe400078ef803 */
        /* <DEDUP_REMOVED lines=23> */
[----:B------:R-:W-:Y:S01]  /*25b10*/  SHF.R.U64 R38, R104, 0x10, R105 ;  /* 0x0000001068267819 */ /* 0x000fe20000001269 */
[----:B------:R-:W-:Y:S01]  /*25b20*/  HADD2.F32 R30, -RZ, R30.H0_H0 ;  /* 0x2000001eff1e7230 */ /* 0x000fe20000004100 */
[----:B------:R-:W-:Y:S01]  /*25b30*/  SHF.R.U64 R36, R106, 0x10, R107 ;  /* 0x000000106a247819 */ /* 0x000fe2000000126b */
[----:B------:R-:W-:Y:S01]  /*25b40*/  HADD2.F32 R31, -RZ, R31.H0_H0 ;  /* 0x2000001fff1f7230 */ /* 0x000fe20000004100 */
[----:B------:R-:W-:-:S02]  /*25b50*/  SHF.R.U64 R39, R108, 0x10, R109 ;  /* 0x000000106c277819 */ /* 0x000fc4000000126d */
[----:B------:R-:W-:Y:S01]  /*25b60*/  SHF.R.U64 R37, R110, 0x10, R111 ;  /* 0x000000106e257819 */ /* 0x000fe2000000126f */
[--C-:B--2---:R-:W-:Y:S02]  /*25b70*/  HADD2.F32 R25, -RZ, R12.reuse.H0_H0 ;  /* 0x2000000cff197230 */ /* 0x104fe40000004100 */
[----:B------:R-:W-:Y:S02]  /*25b80*/  HADD2.F32 R27, -RZ, R12.H1_H1 ;  /* 0x3000000cff1b7230 */ /* 0x000fe40000004100 */
[----:B---3--:R-:W-:Y:S02]  /*25b90*/  HADD2.F32 R3, -RZ, R17.H0_H0 ;  /* 0x20000011ff037230 */ /* 0x008fe40000004100 */
[--C-:B------:R-:W-:Y:S02]  /*25ba0*/  HADD2.F32 R24, -RZ, R14.reuse.H0_H0 ;  /* 0x2000000eff187230 */ /* 0x100fe40000004100 */
[----:B------:R-:W-:Y:S02]  /*25bb0*/  HADD2.F32 R26, -RZ, R14.H1_H1 ;  /* 0x3000000eff1a7230 */ /* 0x000fe40000004100 */
[----:B------:R-:W-:-:S02]  /*25bc0*/  HADD2.F32 R22, -RZ, R13.H0_H0 ;  /* 0x2000000dff167230 */ /* 0x000fc40000004100 */
[--C-:B------:R-:W-:Y:S02]  /*25bd0*/  HADD2.F32 R12, -RZ, R19.reuse.H0_H0 ;  /* 0x20000013ff0c7230 */ /* 0x100fe40000004100 */
[----:B------:R-:W-:Y:S01]  /*25be0*/  HADD2.F32 R14, -RZ, R19.H1_H1 ;  /* 0x30000013ff0e7230 */ /* 0x000fe20000004100 */
[CC--:B------:R-:W-:Y:S01]  /*25bf0*/  FMUL.FTZ R19, R3.reuse, R11.reuse ;  /* 0x0000000b03137220 */ /* 0x0c0fe20000410000 */
[----:B------:R-:W-:Y:S01]  /*25c00*/  HADD2.F32 R21, -RZ, R13.H1_H1 ;  /* 0x3000000dff157230 */ /* 0x000fe20000004100 */
[-C--:B------:R-:W-:Y:S01]  /*25c10*/  FMUL.FTZ R3, R3, R2.reuse ;  /* 0x0000000203037220 */ /* 0x080fe20000410000 */
[----:B------:R-:W-:Y:S01]  /*25c20*/  HADD2.F32 R13, -RZ, R17.H1_H1 ;  /* 0x30000011ff0d7230 */ /* 0x000fe20000004100 */
[C---:B------:R-:W-:Y:S01]  /*25c30*/  FFMA.FTZ R42, R22.reuse, R2, -R19 ;  /* 0x00000002162a7223 */ /* 0x040fe20000010813 */
[--C-:B------:R-:W-:Y:S01]  /*25c40*/  HADD2.F32 R2, -RZ, R138.reuse.H0_H0 ;  /* 0x2000008aff027230 */ /* 0x100fe20000004100 */
[----:B------:R-:W-:Y:S01]  /*25c50*/  FFMA.FTZ R41, R22, R11, R3 ;  /* 0x0000000b16297223 */ /* 0x000fe20000010003 */
[----:B------:R-:W-:Y:S01]  /*25c60*/  HADD2.F32 R3, -RZ, R138.H1_H1 ;  /* 0x3000008aff037230 */ /* 0x000fe20000004100 */
[C---:B------:R-:W-:Y:S01]  /*25c70*/  FMUL.FTZ R19, R13.reuse, R29 ;  /* 0x0000001d0d137220 */ /* 0x040fe20000410000 */
[--C-:B------:R-:W-:Y:S01]  /*25c80*/  HADD2.F32 R20, -RZ, R15.reuse.H0_H0 ;  /* 0x2000000fff147230 */ /* 0x100fe20000004100 */
[C---:B------:R-:W-:Y:S01]  /*25c90*/  FMUL.FTZ R11, R12.reuse, R2 ;  /* 0x000000020c0b7220 */ /* 0x040fe20000410000 */
[----:B------:R-:W-:Y:S01]  /*25ca0*/  HADD2.F32 R23, -RZ, R15.H1_H1 ;  /* 0x3000000fff177230 */ /* 0x000fe20000004100 */
[----:B------:R-:W-:Y:S01]  /*25cb0*/  FMUL.FTZ R12, R12, R3 ;  /* 0x000000030c0c7220 */ /* 0x000fe20000410000 */
[----:B------:R-:W-:Y:S01]  /*25cc0*/  HADD2.F32 R15, -RZ, R18.H0_H0 ;  /* 0x20000012ff0f7230 */ /* 0x000fe20000004100 */
[-C--:B------:R-:W-:Y:S01]  /*25cd0*/  FMUL.FTZ R13, R13, R28.reuse ;  /* 0x0000001c0d0d7220 */ /* 0x080fe20000410000 */
[--C-:B------:R-:W-:Y:S01]  /*25ce0*/  HADD2.F32 R17, -RZ, R16.reuse.H0_H0 ;  /* 0x20000010ff117230 */ /* 0x100fe20000004100 */
[----:B------:R-:W-:Y:S01]  /*25cf0*/  FFMA.FTZ R40, R21, R28, -R19 ;  /* 0x0000001c15287223 */ /* 0x000fe20000010813 */
[----:B------:R-:W-:Y:S01]  /*25d00*/  HADD2.F32 R16, -RZ, R16.H1_H1 ;  /* 0x30000010ff107230 */ /* 0x000fe20000004100 */
[----:B------:R-:W-:Y:S01]  /*25d10*/  FFMA.FTZ R28, R20, R2, R12 ;  /* 0x00000002141c7223 */ /* 0x000fe2000001000c */
[----:B------:R-:W-:Y:S01]  /*25d20*/  HADD2.F32 R12, -RZ, R140.H0_H0 ;  /* 0x2000008cff0c7230 */ /* 0x000fe20000004100 */
[C---:B------:R-:W-:Y:S01]  /*25d30*/  FMUL.FTZ R2, R14.reuse, R30 ;  /* 0x0000001e0e027220 */ /* 0x040fe20000410000 */
[----:B------:R-:W-:Y:S01]  /*25d40*/  HADD2.F32 R18, -RZ, R18.H1_H1 ;  /* 0x30000012ff127230 */ /* 0x000fe20000004100 */
[----:B------:R-:W-:-:S02]  /*25d50*/  FMUL.FTZ R14, R14, R31 ;  /* 0x0000001f0e0e7220 */ /* 0x000fc40000410000 */
[----:B------:R-:W-:Y:S02]  /*25d60*/  FFMA.FTZ R22, R21, R29, R13 ;  /* 0x0000001d15167223 */ /* 0x000fe4000001000d */
[C---:B------:R-:W-:Y:S01]  /*25d70*/  FFMA.FTZ R31, R23.reuse, R31, -R2 ;  /* 0x0000001f171f7223 */ /* 0x040fe20000010802 */
[--C-:B------:R-:W-:Y:S01]  /*25d80*/  HADD2.F32 R2, -RZ, R139.reuse.H1_H1 ;  /* 0x3000008bff027230 */ /* 0x100fe20000004100 */
[----:B------:R-:W-:Y:S01]  /*25d90*/  FFMA.FTZ R29, R20, R3, -R11 ;  /* 0x00000003141d7223 */ /* 0x000fe2000001080b */
[----:B------:R-:W-:Y:S01]  /*25da0*/  HADD2.F32 R3, -RZ, R139.H0_H0 ;  /* 0x2000008bff037230 */ /* 0x000fe20000004100 */
[----:B------:R-:W-:Y:S01]  /*25db0*/  FFMA.FTZ R23, R23, R30, R14 ;  /* 0x0000001e17177223 */ /* 0x000fe2000001000e */
[----:B------:R-:W-:Y:S01]  /*25dc0*/  HADD2.F32 R11, -RZ, R140.H1_H1 ;  /* 0x3000008cff0b7230 */ /* 0x000fe20000004100 */
[----:B------:R-:W-:Y:S01]  /*25dd0*/  FMUL.FTZ R13, R15, R2 ;  /* 0x000000020f0d7220 */ /* 0x000fe20000410000 */
[----:B------:R-:W-:Y:S01]  /*25de0*/  HADD2.F32 R14, -RZ, R36.H0_H0 ;  /* 0x20000024ff0e7230 */ /* 0x000fe20000004100 */
[----:B------:R-:W-:-:S02]  /*25df0*/  FMUL.FTZ R19, R17, R3 ;  /* 0x0000000311137220 */ /* 0x000fc40000410000 */
[-C--:B------:R-:W-:Y:S01]  /*25e00*/  FFMA.FTZ R20, R24, R11.reuse, -R13 ;  /* 0x0000000b18147223 */ /* 0x080fe2000001080d */
[----:B------:R-:W-:Y:S01]  /*25e10*/  HADD2.F32 R13, -RZ, R38.H0_H0 ;  /* 0x20000026ff0d7230 */ /* 0x000fe20000004100 */
[-C--:B------:R-:W-:Y:S02]  /*25e20*/  FMUL.FTZ R17, R17, R12.reuse ;  /* 0x0000000c11117220 */ /* 0x080fe40000410000 */
[----:B------:R-:W-:Y:S01]  /*25e30*/  FFMA.FTZ R21, R25, R12, -R19 ;  /* 0x0000000c19157223 */ /* 0x000fe20000010813 */
[----:B------:R-:W-:Y:S01]  /*25e40*/  HADD2.F32 R12, -RZ, R39.H0_H0 ;  /* 0x20000027ff0c7230 */ /* 0x000fe20000004100 */
[----:B------:R-:W-:Y:S01]  /*25e50*/  FMUL.FTZ R15, R15, R11 ;  /* 0x0000000b0f0f7220 */ /* 0x000fe20000410000 */
[----:B------:R-:W-:Y:S01]  /*25e60*/  HADD2.F32 R11, -RZ, R37.H0_H0 ;  /* 0x20000025ff0b7230 */ /* 0x000fe20000004100 */
[----:B------:R-:W-:Y:S01]  /*25e70*/  FFMA.FTZ R25, R25, R3, R17 ;  /* 0x0000000319197223 */ /* 0x000fe20000010011 */
[----:B------:R-:W-:Y:S01]  /*25e80*/  F2FP.PACK_AB R17, R40, R42 ;  /* 0x0000002a2811723e */ /* 0x000fe200000000ff */
[----:B------:R-:W-:Y:S01]  /*25e90*/  FFMA.FTZ R24, R24, R2, R15 ;  /* 0x0000000218187223 */ /* 0x000fe2000001000f */
[----:B------:R-:W-:Y:S01]  /*25ea0*/  F2FP.PACK_AB R19, R31, R29 ;  /* 0x0000001d1f13723e */ /* 0x000fe200000000ff */
[----:B------:R-:W-:Y:S01]  /*25eb0*/  FMUL.FTZ R2, R18, R14 ;  /* 0x0000000e12027220 */ /* 0x000fe20000410000 */
[----:B------:R-:W-:Y:S01]  /*25ec0*/  F2FP.PACK_AB R15, R23, R28 ;  /* 0x0000001c170f723e */ /* 0x000fe200000000ff */
[----:B------:R-:W-:-:S02]  /*25ed0*/  FMUL.FTZ R3, R16, R13 ;  /* 0x0000000d10037220 */ /* 0x000fc40000410000 */
[-C--:B------:R-:W-:Y:S02]  /*25ee0*/  FMUL.FTZ R18, R18, R11.reuse ;  /* 0x0000000b12127220 */ /* 0x080fe40000410000 */
[-C--:B------:R-:W-:Y:S02]  /*25ef0*/  FMUL.FTZ R16, R16, R12.reuse ;  /* 0x0000000c10107220 */ /* 0x080fe40000410000 */
[C---:B------:R-:W-:Y:S02]  /*25f00*/  FFMA.FTZ R2, R26.reuse, R11, -R2 ;  /* 0x0000000b1a027223 */ /* 0x040fe40000010802 */
[C---:B------:R-:W-:Y:S02]  /*25f10*/  FFMA.FTZ R3, R27.reuse, R12, -R3 ;  /* 0x0000000c1b037223 */ /* 0x040fe40000010803 */
[----:B------:R-:W-:Y:S01]  /*25f20*/  FFMA.FTZ R14, R26, R14, R18 ;  /* 0x0000000e1a0e7223 */ /* 0x000fe20000010012 */
[----:B------:R-:W-:Y:S01]  /*25f30*/  F2FP.PACK_AB R18, R2, R20 ;  /* 0x000000140212723e */ /* 0x000fe200000000ff */
[----:B------:R-:W-:Y:S01]  /*25f40*/  FFMA.FTZ R12, R27, R13, R16 ;  /* 0x0000000d1b0c7223 */ /* 0x000fe20000010010 */
[----:B------:R-:W-:-:S02]  /*25f50*/  F2FP.PACK_AB R16, R3, R21 ;  /* 0x000000150310723e */ /* 0x000fc400000000ff */
[----:B------:R-:W-:Y:S02]  /*25f60*/  F2FP.PACK_AB R13, R22, R41 ;  /* 0x00000029160d723e */ /* 0x000fe400000000ff */
[----:B------:R-:W-:Y:S01]  /*25f70*/  F2FP.PACK_AB R14, R14, R24 ;  /* 0x000000180e0e723e */ /* 0x000fe200000000ff */
[----:B------:R1:W-:Y:S01]  /*25f80*/  ST.E.128 [R34.64], R16 ;  /* 0x0000001022007985 */ /* 0x0003e2000c101d04 */
[----:B------:R-:W-:Y:S02]  /*25f90*/  F2FP.PACK_AB R12, R12, R25 ;  /* 0x000000190c0c723e */ /* 0x000fe400000000ff */
[----:B------:R-:W-:Y:S02]  /*25fa0*/  MOV R2, R146 ;  /* 0x0000009200027202 */ /* 0x000fe40000000f00 */
[----:B------:R-:W-:Y:S01]  /*25fb0*/  MOV R3, 0x0 ;  /* 0x0000000000037802 */ /* 0x000fe20000000f00 */
[----:B------:R1:W-:Y:S03]  /*25fc0*/  ST.E.128 [R32.64], R12 ;  /* 0x0000000c20007985 */ /* 0x0003e6000c101d04 */
[----:B------:R-:W-:Y:S05]  /*25fd0*/  RET.REL.NODEC R2 `(_ZN7cutlass13device_kernelIN5flash19enable_sm80_to_sm89INS1_16FlashAttnFwdSm80INS1_25CollectiveMainloopFwdSm80ILi8ELi1ELb0EN4cute5tupleIJNS5_1CILi128EEENS7_ILi48EEENS7_ILi256EEEEEELi256ENS_6half_tEfNS_4arch4Sm80ELb0ELb1ELb0ELb1ELb1ELb1ELb1ELb0EEENS1_21CollectiveEpilogueFwdINS6_IJS8_SA_S9_EEENS6_IJNS7_ILi1EEESI_SI_EEESC_SE_Li256ELb1ELb1ELb0ELb0EEENS1_19SingleTileSchedulerILb1ELb0ELb1ELi128EEEEEEEEEvNT_6ParamsE) ;  /* 0xfffda02002007950 */ /* 0x000fea0003c3ffff */
.L_x_1365:
        /* <DEDUP_REMOVED lines=8> */
.L_x_1366:
[----:B------:R-:W-:Y:S01]  /*26060*/  IMAD.MOV.U32 R184, RZ, RZ, R28 ;  /* 0x000000ffffb87224 */ /* 0x000fe200078e001c */
[----:B------:R-:W-:Y:S01]  /*26070*/  MOV R3, 0x181f ;  /* 0x0000181f00037802 */ /* 0x000fe20000000f00 */
[----:B------:R-:W-:Y:S01]  /*26080*/  IMAD.MOV.U32 R187, RZ, RZ, RZ ;  /* 0x000000ffffbb7224 */ /* 0x000fe200078e00ff */
[----:B------:R-:W-:Y:S02]  /*26090*/  MOV R189, 0xffffffff ;  /* 0xffffffff00bd7802 */ /* 0x000fe40000000f00 */
[----:B------:R-:W-:Y:S02]  /*260a0*/  MOV R2, 0x260c0 ;  /* 0x000260c000027802 */ /* 0x000fe40000000f00 */
[----:B-12---:R-:W-:Y:S05]  /*260b0*/  CALL.REL.NOINC `($__internal_6_$__cuda_sm70_shflsync_idx_p) ;  /* 0x00000ea000007944 */ /* 0x006fea0003c00000 */
[----:B------:R-:W-:Y:S01]  /*260c0*/  IMAD.MOV.U32 R184, RZ, RZ, R23 ;  /* 0x000000ffffb87224 */ /* 0x000fe200078e0017 */
[----:B------:R-:W-:Y:S01]  /*260d0*/  MOV R3, 0x181f ;  /* 0x0000181f00037802 */ /* 0x000fe20000000f00 */
[----:B------:R-:W-:Y:S01]  /*260e0*/  IMAD.MOV.U32 R187, RZ, RZ, RZ ;  /* 0x000000ffffbb7224 */ /* 0x000fe200078e00ff */
[----:B------:R-:W-:Y:S01]  /*260f0*/  MOV R12, R188 ;  /* 0x000000bc000c7202 */ /* 0x000fe20000000f00 */
[----:B------:R-:W-:Y:S01]  /*26100*/  IMAD.MOV.U32 R189, RZ, RZ, -0x1 ;  /* 0xffffffffffbd7424 */ /* 0x000fe200078e00ff */
[----:B------:R-:W-:-:S02]  /*26110*/  MOV R13, R11 ;  /* 0x0000000b000d7202 */ /* 0x000fc40000000f00 */
[----:B------:R-:W-:Y:S02]  /*26120*/  MOV R2, 0x26140 ;  /* 0x0002614000027802 */ /* 0x000fe40000000f00 */
[----:B------:R-:W-:Y:S05]  /*26130*/  CALL.REL.NOINC `($__internal_6_$__cuda_sm70_shflsync_idx_p) ;  /* 0x00000e2000007944 */ /* 0x000fea0003c00000 */
[----:B------:R-:W-:Y:S01]  /*26140*/  IMAD.MOV.U32 R14, RZ, RZ, R188 ;  /* 0x000000ffff0e7224 */ /* 0x000fe200078e00bc */
[----:B------:R-:W-:Y:S01]  /*26150*/  MOV R184, R38 ;  /* 0x0000002600b87202 */ /* 0x000fe20000000f00 */
[----:B------:R-:W-:Y:S01]  /*26160*/  IMAD.MOV.U32 R187, RZ, RZ, RZ ;  /* 0x000000ffffbb7224 */ /* 0x000fe200078e00ff */
[----:B------:R-:W-:Y:S01]  /*26170*/  MOV R3, 0x181f ;  /* 0x0000181f00037802 */ /* 0x000fe20000000f00 */
[----:B------:R-:W-:Y:S01]  /*26180*/  IMAD.MOV.U32 R189, RZ, RZ, -0x1 ;  /* 0xffffffffffbd7424 */ /* 0x000fe200078e00ff */
[----:B------:R-:W-:Y:S02]  /*26190*/  MOV R2, 0x261b0 ;  /* 0x000261b000027802 */ /* 0x000fe40000000f00 */
[----:B------:R-:W-:Y:S05]  /*261a0*/  CALL.REL.NOINC `($__internal_6_$__cuda_sm70_shflsync_idx_p) ;  /* 0x00000db000007944 */ /* 0x000fea0003c00000 */
[----:B------:R-:W-:Y:S01]  /*261b0*/  MOV R2, R188 ;  /* 0x000000bc00027202 */ /* 0x000fe20000000f00 */
[----:B------:R-:W-:Y:S05]  /*261c0*/  BRA `(.L_x_1440) ;  /* 0xffff69d000007947 */ /* 0x000fea000383ffff */
.L_x_1369:
[----:B------:R-:W-:Y:S01]  /*261d0*/  IMAD.MOV.U32 R184, RZ, RZ, R22 ;  /* 0x000000ffffb87224 */ /* 0x000fe200078e0016 */
[----:B------:R-:W-:Y:S01]  /*261e0*/  MOV R3, 0x181f ;  /* 0x0000181f00037802 */ /* 0x000fe20000000f00 */
[----:B------:R-:W-:Y:S01]  /*261f0*/  IMAD.MOV.U32 R187, RZ, RZ, 0x1 ;  /* 0x00000001ffbb7424 */ /* 0x000fe200078e00ff */
[----:B------:R-:W-:Y:S02]  /*26200*/  MOV R189, 0xffffffff ;  /* 0xffffffff00bd7802 */ /* 0x000fe40000000f00 */
[----:B------:R-:W-:-:S02]  /*26210*/  MOV R2, 0x26230 ;  /* 0x0002623000027802 */ /* 0x000fc40000000f00 */
[----:B---3--:R-:W-:Y:S05]  /*26220*/  CALL.REL.NOINC `($__internal_6_$__cuda_sm70_shflsync_idx_p) ;  /* 0x00000d3000007944 */ /* 0x008fea0003c00000 */
        /* <DEDUP_REMOVED lines=8> */
[----:B------:R-:W-:Y:S01]  /*262b0*/  IMAD.MOV.U32 R184, RZ, RZ, R23 ;  /* 0x000000ffffb87224 */ /* 0x000fe200078e0017 */
[----:B------:R-:W-:Y:S01]  /*262c0*/  MOV R3, 0x181f ;  /* 0x0000181f00037802 */ /* 0x000fe20000000f00 */
[----:B------:R-:W-:Y:S01]  /*262d0*/  IMAD.MOV.U32 R187, RZ, RZ, 0x1 ;  /* 0x00000001ffbb7424 */ /* 0x000fe200078e00ff */
[----:B------:R-:W-:Y:S01]  /*262e0*/  MOV R12, R188 ;  /* 0x000000bc000c7202 */ /* 0x000fe20000000f00 */
[----:B------:R-:W-:Y:S01]  /*262f0*/  IMAD.MOV.U32 R189, RZ, RZ, -0x1 ;  /* 0xffffffffffbd7424 */ /* 0x000fe200078e00ff */
[----:B------:R-:W-:-:S02]  /*26300*/  MOV R2, 0x26320 ;  /* 0x0002632000027802 */ /* 0x000fc40000000f00 */
[----:B------:R-:W-:Y:S05]  /*26310*/  CALL.REL.NOINC `($__internal_6_$__cuda_sm70_shflsync_idx_p) ;  /* 0x00000c4000007944 */ /* 0x000fea0003c00000 */
        /* <DEDUP_REMOVED lines=9> */
.L_x_1372:
[----:B------:R-:W-:Y:S01]  /*263b0*/  IMAD.MOV.U32 R184, RZ, RZ, R22 ;  /* 0x000000ffffb87224 */ /* 0x000fe200078e0016 */
[----:B------:R-:W-:Y:S01]  /*263c0*/  MOV R3, 0x181f ;  /* 0x0000181f00037802 */ /* 0x000fe20000000f00 */
[----:B------:R-:W-:Y:S01]  /*263d0*/  IMAD.MOV.U32 R187, RZ, RZ, 0x2 ;  /* 0x00000002ffbb7424 */ /* 0x000fe200078e00ff */
[----:B------:R-:W-:-:S02]  /*263e0*/  MOV R189, 0xffffffff ;  /* 0xffffffff00bd7802 */ /* 0x000fc40000000f00 */
[----:B------:R-:W-:Y:S02]  /*263f0*/  MOV R2, 0x26410 ;  /* 0x0002641000027802 */ /* 0x000fe40000000f00 */
[----:B------:R-:W-:Y:S05]  /*26400*/  CALL.REL.NOINC `($__internal_6_$__cuda_sm70_shflsync_idx_p) ;  /* 0x00000b5000007944 */ /* 0x000fea0003c00000 */
[----:B------:R-:W-:Y:S01]  /*26410*/  MOV R13, R188 ;  /* 0x000000bc000d7202 */ /* 0x000fe20000000f00 */
[----:B------:R-:W-:Y:S05]  /*26420*/  BRA `(.L_x_1442) ;  /* 0xffff72f000007947 */ /* 0x000fea000383ffff */
.L_x_1373:
[----:B------:R-:W-:Y:S01]  /*26430*/  IMAD.MOV.U32 R184, RZ, RZ, R28 ;  /* 0x000000ffffb87224 */ /* 0x000fe200078e001c */
[----:B------:R-:W-:Y:S01]  /*26440*/  MOV R3, 0x181f ;  /* 0x0000181f00037802 */ /* 0x000fe20000000f00 */
[----:B------:R-:W-:Y:S01]  /*26450*/  IMAD.MOV.U32 R187, RZ, RZ, 0x2 ;  /* 0x00000002ffbb7424 */ /* 0x000fe200078e00ff */
[----:B------:R-:W-:Y:S02]  /*26460*/  MOV R189, 0xffffffff ;  /* 0xffffffff00bd7802 */ /* 0x000fe40000000f00 */
[----:B------:R-:W-:Y:S02]  /*26470*/  MOV R2, 0x26490 ;  /* 0x0002649000027802 */ /* 0x000fe40000000f00 */
[----:B-12---:R-:W-:Y:S05]  /*26480*/  CALL.REL.NOINC `($__internal_6_$__cuda_sm70_shflsync_idx_p) ;  /* 0x00000ad000007944 */ /* 0x006fea0003c00000 */
[----:B------:R-:W-:Y:S01]  /*26490*/  IMAD.MOV.U32 R184, RZ, RZ, R23 ;  /* 0x000000ffffb87224 */ /* 0x000fe200078e0017 */
[----:B------:R-:W-:Y:S01]  /*264a0*/  MOV R187, 0x2 ;  /* 0x0000000200bb7802 */ /* 0x000fe20000000f00 */
[----:B------:R-:W-:Y:S01]  /*264b0*/  IMAD.MOV.U32 R3, RZ, RZ, 0x181f ;  /* 0x0000181fff037424 */ /* 0x000fe200078e00ff */
[----:B------:R-:W-:Y:S01]  /*264c0*/  MOV R189, 0xffffffff ;  /* 0xffffffff00bd7802 */ /* 0x000fe20000000f00 */
[----:B------:R-:W-:Y:S01]  /*264d0*/  IMAD.MOV.U32 R12, RZ, RZ, R188 ;  /* 0x000000ffff0c7224 */ /* 0x000fe200078e00bc */
        /* <DEDUP_REMOVED lines=11> */
.L_x_1376:
[----:B------:R-:W-:Y:S01]  /*26590*/  IMAD.MOV.U32 R184, RZ, RZ, R22 ;  /* 0x000000ffffb87224 */ /* 0x000fe200078e0016 */
[----:B------:R-:W-:Y:S01]  /*265a0*/  MOV R3, 0x181f ;  /* 0x0000181f00037802 */ /* 0x000fe20000000f00 */
[----:B------:R-:W-:Y:S01]  /*265b0*/  IMAD.MOV.U32 R187, RZ, RZ, 0x3 ;  /* 0x00000003ffbb7424 */ /* 0x000fe200078e00ff */
[----:B------:R-:W-:-:S02]  /*265c0*/  MOV R189, 0xffffffff ;  /* 0xffffffff00bd7802 */ /* 0x000fc40000000f00 */
[----:B------:R-:W-:Y:S02]  /*265d0*/  MOV R2, 0x265f0 ;  /* 0x000265f000027802 */ /* 0x000fe40000000f00 */
[----:B---3--:R-:W-:Y:S05]  /*265e0*/  CALL.REL.NOINC `($__internal_6_$__cuda_sm70_shflsync_idx_p) ;  /* 0x0000097000007944 */ /* 0x008fea0003c00000 */
[----:B------:R-:W-:Y:S01]  /*265f0*/  MOV R13, R188 ;  /* 0x000000bc000d7202 */ /* 0x000fe20000000f00 */
[----:B------:R-:W-:Y:S05]  /*26600*/  BRA `(.L_x_1444) ;  /* 0xffff76e000007947 */ /* 0x000fea000383ffff */
.L_x_1377:
[----:B------:R-:W-:Y:S01]  /*26610*/  IMAD.MOV.U32 R184, RZ, RZ, R28 ;  /* 0x000000ffffb87224 */ /* 0x000fe200078e001c */
[----:B------:R-:W-:Y:S01]  /*26620*/  MOV R3, 0x181f ;  /* 0x0000181f00037802 */ /* 0x000fe20000000f00 */
[----:B------:R-:W-:Y:S01]  /*26630*/  IMAD.MOV.U32 R187, RZ, RZ, 0x3 ;  /* 0x00000003ffbb7424 */ /* 0x000fe200078e00ff */
[----:B------:R-:W-:Y:S02]  /*26640*/  MOV R189, 0xffffffff ;  /* 0xffffffff00bd7802 */ /* 0x000fe40000000f00 */
[----:B------:R-:W-:Y:S02]  /*26650*/  MOV R2, 0x26670 ;  /* 0x0002667000027802 */ /* 0x000fe40000000f00 */
[----:B-123--:R-:W-:Y:S05]  /*26660*/  CALL.REL.NOINC `($__internal_6_$__cuda_sm70_shflsync_idx_p) ;  /* 0x000008f000007944 */ /* 0x00efea0003c00000 */
        /* <DEDUP_REMOVED lines=16> */
.L_x_1410:
        /* <DEDUP_REMOVED lines=8> */
.L_x_1411:
        /* <DEDUP_REMOVED lines=23> */
.L_x_1414:
        /* <DEDUP_REMOVED lines=29> */
.L_x_1417:
        /* <DEDUP_REMOVED lines=8> */
.L_x_1418:
        /* <DEDUP_REMOVED lines=9> */
[----:B------:R-:W-:Y:S01]  /*26c40*/  MOV R12, R188 ;  /* 0x000000bc000c7202 */ /* 0x000fe20000000f00 */
[----:B------:R-:W-:Y:S01]  /*26c50*/  IMAD.MOV.U32 R189, RZ, RZ, -0x1 ;  /* 0xffffffffffbd7424 */ /* 0x000fe200078e00ff */
[----:B------:R-:W-:-:S02]  /*26c60*/  MOV R13, R11 ;  /* 0x0000000b000d7202 */ /* 0x000fc40000000f00 */
[----:B------:R-:W-:Y:S02]  /*26c70*/  MOV R2, 0x26c90 ;  /* 0x00026c9000027802 */ /* 0x000fe40000000f00 */
[----:B------:R-:W-:Y:S05]  /*26c80*/  CALL.REL.NOINC `($__internal_6_$__cuda_sm70_shflsync_idx_p) ;  /* 0x000002d000007944 */ /* 0x000fea0003c00000 */
        /* <DEDUP_REMOVED lines=9> */
.L_x_1421:
[----:B------:R-:W-:Y:S01]  /*26d20*/  IMAD.MOV.U32 R184, RZ, RZ, R18 ;  /* 0x000000ffffb87224 */ /* 0x000fe200078e0012 */
[----:B------:R-:W-:Y:S01]  /*26d30*/  MOV R3, 0x181f ;  /* 0x0000181f00037802 */ /* 0x000fe20000000f00 */
[----:B------:R-:W-:Y:S01]  /*26d40*/  IMAD.MOV.U32 R187, RZ, RZ, 0x3 ;  /* 0x00000003ffbb7424 */ /* 0x000fe200078e00ff */
[----:B------:R-:W-:Y:S02]  /*26d50*/  MOV R189, 0xffffffff ;  /* 0xffffffff00bd7802 */ /* 0x000fe40000000f00 */
[----:B------:R-:W-:-:S02]  /*26d60*/  MOV R2, 0x26d80 ;  /* 0x00026d8000027802 */ /* 0x000fc40000000f00 */
[----:B---3--:R-:W-:Y:S05]  /*26d70*/  CALL.REL.NOINC `($__internal_6_$__cuda_sm70_shflsync_idx_p) ;  /* 0x000001e000007944 */ /* 0x008fea0003c00000 */
[----:B------:R-:W-:Y:S01]  /*26d80*/  MOV R13, R188 ;  /* 0x000000bc000d7202 */ /* 0x000fe20000000f00 */
[----:B------:R-:W-:Y:S05]  /*26d90*/  BRA `(.L_x_1451) ;  /* 0xffffb5a000007947 */ /* 0x000fea000383ffff */
.L_x_1422:
[----:B------:R-:W-:Y:S01]  /*26da0*/  IMAD.MOV.U32 R184, RZ, RZ, R24 ;  /* 0x000000ffffb87224 */ /* 0x000fe200078e0018 */
[----:B------:R-:W-:Y:S01]  /*26db0*/  MOV R3, 0x181f ;  /* 0x0000181f00037802 */ /* 0x000fe20000000f00 */
[----:B------:R-:W-:Y:S01]  /*26dc0*/  IMAD.MOV.U32 R187, RZ, RZ, 0x3 ;  /* 0x00000003ffbb7424 */ /* 0x000fe200078e00ff */
[----:B------:R-:W-:-:S02]  /*26dd0*/  MOV R189, 0xffffffff ;  /* 0xffffffff00bd7802 */ /* 0x000fc40000000f00 */
[----:B------:R-:W-:Y:S02]  /*26de0*/  MOV R2, 0x26e00 ;  /* 0x00026e0000027802 */ /* 0x000fe40000000f00 */
[----:B-123--:R-:W-:Y:S05]  /*26df0*/  CALL.REL.NOINC `($__internal_6_$__cuda_sm70_shflsync_idx_p) ;  /* 0x0000016000007944 */ /* 0x00efea0003c00000 */
[----:B------:R-:W-:Y:S01]  /*26e00*/  IMAD.MOV.U32 R184, RZ, RZ, R19 ;  /* 0x000000ffffb87224 */ /* 0x000fe200078e0013 */
[----:B------:R-:W-:Y:S01]  /*26e10*/  MOV R187, 0x3 ;  /* 0x0000000300bb7802 */ /* 0x000fe20000000f00 */
[----:B------:R-:W-:Y:S01]  /*26e20*/  IMAD.MOV.U32 R3, RZ, RZ, 0x181f ;  /* 0x0000181fff037424 */ /* 0x000fe200078e00ff */
[----:B------:R-:W-:Y:S01]  /*26e30*/  MOV R189, 0xffffffff ;  /* 0xffffffff00bd7802 */ /* 0x000fe20000000f00 */
[----:B------:R-:W-:Y:S01]  /*26e40*/  IMAD.MOV.U32 R12, RZ, RZ, R188 ;  /* 0x000000ffff0c7224 */ /* 0x000fe200078e00bc */
[----:B------:R-:W-:Y:S02]  /*26e50*/  MOV R2, 0x26e70 ;  /* 0x00026e7000027802 */ /* 0x000fe40000000f00 */
        /* <DEDUP_REMOVED lines=10> */
        .weak           $__internal_5_$__cuda_sm70_shflsync_bfly_p
        .type           $__internal_5_$__cuda_sm70_shflsync_bfly_p,@function
        .size           $__internal_5_$__cuda_sm70_shflsync_bfly_p,($__internal_6_$__cuda_sm70_shflsync_idx_p - $__internal_5_$__cuda_sm70_shflsync_bfly_p)
$__internal_5_$__cuda_sm70_shflsync_bfly_p:
[----:B------:R-:W-:Y:S02]  /*26f00*/  MOV R154, 0xffffffff ;  /* 0xffffffff009a7802 */ /* 0x000fe40000000f00 */
[----:B------:R-:W-:-:S02]  /*26f10*/  MOV R3, 0x1f ;  /* 0x0000001f00037802 */ /* 0x000fc40000000f00 */
[----:B------:R-:W-:Y:S04]  /*26f20*/  WARPSYNC R154 ;  /* 0x0000009a00007348 */ /* 0x000fe80003800000 */
[----:B------:R1:W2:Y:S02]  /*26f30*/  SHFL.BFLY PT, R0, R4, R0, R3 ;  /* 0x0c00000004007389 */ /* 0x0002a400000e0003 */
[----:B-1----:R-:W-:-:S04]  /*26f40*/  MOV R3, 0x0 ;  /* 0x0000000000037802 */ /* 0x002fc80000000f00 */
[----:B--2---:R-:W-:Y:S05]  /*26f50*/  RET.REL.NODEC R2 `(_ZN7cutlass13device_kernelIN5flash19enable_sm80_to_sm89INS1_16FlashAttnFwdSm80INS1_25CollectiveMainloopFwdSm80ILi8ELi1ELb0EN4cute5tupleIJNS5_1CILi128EEENS7_ILi48EEENS7_ILi256EEEEEELi256ENS_6half_tEfNS_4arch4Sm80ELb0ELb1ELb0ELb1ELb1ELb1ELb1ELb0EEENS1_21CollectiveEpilogueFwdINS6_IJS8_SA_S9_EEENS6_IJNS7_ILi1EEESI_SI_EEESC_SE_Li256ELb1ELb1ELb0ELb0EEENS1_19SingleTileSchedulerILb1ELb0ELb1ELi128EEEEEEEEEvNT_6ParamsE) ;  /* 0xfffd90a002007950 */ /* 0x004fea0003c3ffff */
        .weak           $__internal_6_$__cuda_sm70_shflsync_idx_p
        .type           $__internal_6_$__cuda_sm70_shflsync_idx_p,@function
        .size           $__internal_6_$__cuda_sm70_shflsync_idx_p,(.L_x_1785 - $__internal_6_$__cuda_sm70_shflsync_idx_p)
$__internal_6_$__cuda_sm70_shflsync_idx_p:
[----:B------:R-:W-:Y:S04]  /*26f60*/  WARPSYNC R189 ;  /* 0x000000bd00007348 */ /* 0x000fe80003800000 */
[----:B------:R1:W2:Y:S02]  /*26f70*/  SHFL.IDX PT, R188, R184, R187, R3 ;  /* 0x000000bbb8bc7389 */ /* 0x0002a400000e0003 */
[----:B-1----:R-:W-:-:S04]  /*26f80*/  MOV R3, 0x0 ;  /* 0x0000000000037802 */ /* 0x002fc80000000f00 */
[----:B--2---:R-:W-:Y:S05]  /*26f90*/  RET.REL.NODEC R2 `(_ZN7cutlass13device_kernelIN5flash19enable_sm80_to_sm89INS1_16FlashAttnFwdSm80INS1_25CollectiveMainloopFwdSm80ILi8ELi1ELb0EN4cute5tupleIJNS5_1CILi128EEENS7_ILi48EEENS7_ILi256EEEEEELi256ENS_6half_tEfNS_4arch4Sm80ELb0ELb1ELb0ELb1ELb1ELb1ELb1ELb0EEENS1_21CollectiveEpilogueFwdINS6_IJS8_SA_S9_EEENS6_IJNS7_ILi1EEESI_SI_EEESC_SE_Li256ELb1ELb1ELb0ELb0EEENS1_19SingleTileSchedulerILb1ELb0ELb1ELi128EEEEEEEEEvNT_6ParamsE) ;  /* 0xfffd906002007950 */ /* 0x004fea0003c3ffff */
.L_x_1453:
        /* <DEDUP_REMOVED lines=14> */
.L_x_1785:


//--------------------- .text._ZN7cutlass13device_kernelIN5flash19enable_sm80_to_sm89INS1_16FlashAttnFwdSm80INS1_25CollectiveMainloopFwdSm80ILi8ELi1ELb0EN4cute5tupleIJNS5_1CILi128EEENS7_ILi96EEENS7_ILi256EEEEEELi256ENS_6half_tEfNS_4arch4Sm80ELb1ELb0ELb0ELb0ELb1ELb0ELb1ELb0EEENS1_21CollectiveEpilogueFwdINS6_IJS8_SA_S9_EEENS6_IJNS7_ILi1EEESI_SI_EEESC_SE_Li256ELb0ELb1ELb0ELb0EEENS1_30DynamicPersistentTileSchedulerILi256ELi256ELb0ELb1ELb0EEEEEEEEEvNT_6ParamsE --------------------------
	.section	.text._ZN7cutlass13device_kernelIN5flash19enable_sm80_to_sm89INS1_16FlashAttnFwdSm80INS1_25CollectiveMainloopFwdSm80ILi8ELi1ELb0EN4cute5tupleIJNS5_1CILi128EEENS7_ILi96EEENS7_ILi256EEEEEELi256ENS_6half_tEfNS_4arch4Sm80ELb1ELb0ELb0ELb0ELb1ELb0ELb1ELb0EEENS1_21CollectiveEpilogueFwdINS6_IJS8_SA_S9_EEENS6_IJNS7_ILi1EEESI_SI_EEESC_SE_Li256ELb0ELb1ELb0ELb0EEENS1_30DynamicPersistentTileSchedulerILi256ELi256ELb0ELb1ELb0EEEEEEEEEvNT_6ParamsE,"ax",@progbits
	.sectioninfo	@"SHI_REGISTERS=255"
	.align	128
.text._ZN7cutlass13device_kernelIN5flash19enable_sm80_to_sm89INS1_16FlashAttnFwdSm80INS1_25CollectiveMainloopFwdSm80ILi8ELi1ELb0EN4cute5tupleIJNS5_1CILi128EEENS7_ILi96EEENS7_ILi256EEEEEELi256ENS_6half_tEfNS_4arch4Sm80ELb1ELb0ELb0ELb0ELb1ELb0ELb1ELb0EEENS1_21CollectiveEpilogueFwdINS6_IJS8_SA_S9_EEENS6_IJNS7_ILi1EEESI_SI_EEESC_SE_Li256ELb0ELb1ELb0ELb0EEENS1_30DynamicPersistentTileSchedulerILi256ELi256ELb0ELb1ELb0EEEEEEEEEvNT_6ParamsE:
        .type           _ZN7cutlass13device_kernelIN5flash19enable_sm80_to_sm89INS1_16FlashAttnFwdSm80INS1_25CollectiveMainloopFwdSm80ILi8ELi1ELb0EN4cute5tupleIJNS5_1CILi128EEENS7_ILi96EEENS7_ILi256EEEEEELi256ENS_6half_tEfNS_4arch4Sm80ELb1ELb0ELb0ELb0ELb1ELb0ELb1ELb0EEENS1_21CollectiveEpilogueFwdINS6_IJS8_SA_S9_EEENS6_IJNS7_ILi1EEESI_SI_EEESC_SE_Li256ELb0ELb1ELb0ELb0EEENS1_30DynamicPersistentTileSchedulerILi256ELi256ELb0ELb1ELb0EEEEEEEEEvNT_6ParamsE,@function
        .size           _ZN7cutlass13device_kernelIN5flash19enable_sm80_to_sm89INS1_16FlashAttnFwdSm80INS1_25CollectiveMainloopFwdSm80ILi8ELi1ELb0EN4cute5tupleIJNS5_1CILi128EEENS7_ILi96EEENS7_ILi256EEEEEELi256ENS_6half_tEfNS_4arch4Sm80ELb1ELb0ELb0ELb0ELb1ELb0ELb1ELb0EEENS1_21CollectiveEpilogueFwdINS6_IJS8_SA_S9_EEENS6_IJNS7_ILi1EEESI_SI_EEESC_SE_Li256ELb0ELb1ELb0ELb0EEENS1_30DynamicPersistentTileSchedulerILi256ELi256ELb0ELb1ELb0EEEEEEEEEvNT_6ParamsE,(.L_x_1789 - _ZN7cutlass13device_kernelIN5flash19enable_sm80_to_sm89INS1_16FlashAttnFwdSm80INS1_25CollectiveMainloopFwdSm80ILi8ELi1ELb0EN4cute5tupleIJNS5_1CILi128EEENS7_ILi96EEENS7_ILi256EEEEEELi256ENS_6half_tEfNS_4arch4Sm80ELb1ELb0ELb0ELb0ELb1ELb0ELb1ELb0EEENS1_21CollectiveEpilogueFwdINS6_IJS8_SA_S9_EEENS6_IJNS7_ILi1EEESI_SI_EEESC_SE_Li256ELb0ELb1ELb0ELb0EEENS1_30DynamicPersistentTileSchedulerILi256ELi256ELb0ELb1ELb0EEEEEEEEEvNT_6ParamsE)
        .other          _ZN7cutlass13device_kernelIN5flash19enable_sm80_to_sm89INS1_16FlashAttnFwdSm80INS1_25CollectiveMainloopFwdSm80ILi8ELi1ELb0EN4cute5tupleIJNS5_1CILi128EEENS7_ILi96EEENS7_ILi256EEEEEELi256ENS_6half_tEfNS_4arch4Sm80ELb1ELb0ELb0ELb0ELb1ELb0ELb1ELb0EEENS1_21CollectiveEpilogueFwdINS6_IJS8_SA_S9_EEENS6_IJNS7_ILi1EEESI_SI_EEESC_SE_Li256ELb0ELb1ELb0ELb0EEENS1_30DynamicPersistentTileSchedulerILi256ELi256ELb0ELb1ELb0EEEEEEEEEvNT_6ParamsE,@"STO_CUDA_ENTRY STV_DEFAULT"
_ZN7cutlass13device_kernelIN5flash19enable_sm80_to_sm89INS1_16FlashAttnFwdSm80INS1_25CollectiveMainloopFwdSm80ILi8ELi1ELb0EN4cute5tupleIJNS5_1CILi128EEENS7_ILi96EEENS7_ILi256EEEEEELi256ENS_6half_tEfNS_4arch4Sm80ELb1ELb0ELb0ELb0ELb1ELb0ELb1ELb0EEENS1_21CollectiveEpilogueFwdINS6_IJS8_SA_S9_EEENS6_IJNS7_ILi1EEESI_SI_EEESC_SE_Li256ELb0ELb1ELb0ELb0EEENS1_30DynamicPersistentTileSchedulerILi256ELi256ELb0ELb1ELb0EEEEEEEEEvNT_6ParamsE:
        /* <DEDUP_REMOVED lines=20> */
[----:B------:R-:W-:Y:S01]  /*0140*/  LOP3.LUT R4, R8, 0xfffffff8, RZ, 0xc0, !PT ;  /* 0xfffffff808047812 */ /* 0x000fe200078ec0ff */
[----:B------:R-:W-:Y:S01]  /*0150*/  IMAD.SHL.U32 R5, R18, 0x40, RZ ;  /* 0x0000004012057824 */ /* 0x000fe200078e00ff */
[----:B------:R-:W-:Y:S02]  /*0160*/  LOP3.LUT R0, R0, 0xfffffffe, RZ, 0xc0, !PT ;  /* 0xfffffffe00007812 */ /* 0x000fe400078ec0ff */
[-C--:B------:R-:W-:Y:S01]  /*0170*/  LEA.HI R10, R13, R19.reuse, RZ, 0x2 ;  /* 0x000000130d0a7211 */ /* 0x080fe200078f10ff */
[----:B------:R-:W-:Y:S01]  /*0180*/  IMAD.IADD R17, R19, 0x1, -R4 ;  /* 0x0000000113117824 */ /* 0x000fe200078e0a04 */
[----:B------:R-:W-:Y:S01]  /*0190*/  LEA.HI R9, R13, R19, RZ, 0x5 ;  /* 0x000000130d097211 */ /* 0x000fe200078f28ff */
[----:B------:R-:W-:Y:S01]  /*01a0*/  IMAD.IADD R12, R3, 0x1, -R0 ;  /* 0x00000001030c7824 */ /* 0x000fe200078e0a00 */
[----:B------:R-:W-:Y:S01]  /*01b0*/  LOP3.LUT R0, R2, 0xfffffff0, RZ, 0xc0, !PT ;  /* 0xfffffff002007812 */ /* 0x000fe200078ec0ff */
[----:B------:R-:W-:Y:S01]  /*01c0*/  IMAD.SHL.U32 R245, R17, 0x8, RZ ;  /* 0x0000000811f57824 */ /* 0x000fe200078e00ff */
[----:B------:R-:W-:-:S02]  /*01d0*/  SHF.R.S32.HI R7, RZ, 0x2, R10 ;  /* 0x00000002ff077819 */ /* 0x000fc4000001140a */
[----:B------:R-:W-:Y:S01]  /*01e0*/  SHF.R.S32.HI R3, RZ, 0x1f, R10 ;  /* 0x0000001fff037819 */ /* 0x000fe2000001140a */
[----:B------:R-:W-:Y:S01]  /*01f0*/  IMAD.IADD R2, R19, 0x1, -R0 ;  /* 0x0000000113027824 */ /* 0x000fe200078e0a00 */
[----:B------:R-:W-:Y:S01]  /*0200*/  LOP3.LUT R0, R5, 0x1c0, RZ, 0xc0, !PT ;  /* 0x000001c005007812 */ /* 0x000fe200078ec0ff */
[----:B------:R-:W-:Y:S01]  /*0210*/  IMAD.SHL.U32 R5, R17, 0x40, RZ ;  /* 0x0000004011057824 */ /* 0x000fe200078e00ff */
[----:B------:R-:W-:Y:S02]  /*0220*/  LEA.HI R3, R3, R7, RZ, 0x3 ;  /* 0x0000000703037211 */ /* 0x000fe400078f18ff */
[----:B------:R-:W-:Y:S02]  /*0230*/  SHF.R.U32.HI R4, RZ, 0x3, R0 ;  /* 0x00000003ff047819 */ /* 0x000fe40000011600 */
[----:B------:R-:W-:Y:S02]  /*0240*/  LOP3.LUT R0, R0, 0x38, R245, 0xf8, !PT ;  /* 0x0000003800007812 */ /* 0x000fe400078ef8f5 */
[----:B------:R-:W-:-:S02]  /*0250*/  SHF.R.S32.HI R6, RZ, 0x1f, R2 ;  /* 0x0000001fff067819 */ /* 0x000fc40000011402 */
[----:B------:R-:W-:Y:S02]  /*0260*/  LOP3.LUT R3, R3, 0xfffffff8, RZ, 0xc0, !PT ;  /* 0xfffffff803037812 */ /* 0x000fe400078ec0ff */
[----:B------:R-:W-:Y:S02]  /*0270*/  LOP3.LUT R11, R0, R4, RZ, 0x3c, !PT ;  /* 0x00000004000b7212 */ /* 0x000fe400078e3cff */
[----:B------:R-:W-:Y:S01]  /*0280*/  LOP3.LUT R0, R5, 0x1c0, RZ, 0xc0, !PT ;  /* 0x000001c005007812 */ /* 0x000fe200078ec0ff */
[----:B------:R-:W-:Y:S01]  /*0290*/  IMAD.IADD R7, R7, 0x1, -R3 ;  /* 0x0000000107077824 */ /* 0x000fe200078e0a03 */
[----:B------:R-:W-:Y:S02]  /*02a0*/  LEA.HI R232, R6, R2, RZ, 0x3 ;  /* 0x0000000206e87211 */ /* 0x000fe400078f18ff */
[----:B------:R-:W-:Y:S02]  /*02b0*/  LOP3.LUT R6, R0, 0x8, R8, 0xf8, !PT ;  /* 0x0000000800067812 */ /* 0x000fe400078ef808 */
[----:B------:R-:W-:-:S02]  /*02c0*/  SHF.R.U32.HI R4, RZ, 0x3, R0 ;  /* 0x00000003ff047819 */ /* 0x000fc40000011600 */
[C---:B------:R-:W-:Y:S01]  /*02d0*/  LOP3.LUT R5, R232.reuse, 0xfffffff8, RZ, 0xc0, !PT ;  /* 0xfffffff8e8057812 */ /* 0x040fe200078ec0ff */
[----:B------:R-:W-:Y:S01]  /*02e0*/  IMAD.SHL.U32 R232, R232, 0x40, RZ ;  /* 0x00000040e8e87824 */ /* 0x000fe200078e00ff */
[----:B------:R-:W-:Y:S02]  /*02f0*/  LOP3.LUT R0, R9, 0xffffffe0, RZ, 0xc0, !PT ;  /* 0xffffffe009007812 */ /* 0x000fe400078ec0ff */
[----:B------:R-:W-:Y:S01]  /*0300*/  LOP3.LUT R3, R7, 0x1, RZ, 0xc0, !PT ;  /* 0x0000000107037812 */ /* 0x000fe200078ec0ff */
[----:B------:R-:W-:Y:S01]  /*0310*/  IMAD.IADD R8, R2, 0x1, -R5 ;  /* 0x0000000102087824 */ /* 0x000fe200078e0a05 */
[--C-:B------:R-:W-:Y:S01]  /*0320*/  SHF.R.S32.HI R239, RZ, 0x5, R9.reuse ;  /* 0x00000005ffef7819 */ /* 0x100fe20000011409 */
[----:B------:R-:W-:Y:S01]  /*0330*/  IMAD.IADD R16, R19, 0x1, -R0 ;  /* 0x0000000113107824 */ /* 0x000fe200078e0a00 */
[----:B------:R-:W-:Y:S02]  /*0340*/  SHF.R.S32.HI R2, RZ, 0x1f, R9 ;  /* 0x0000001fff027819 */ /* 0x000fe40000011409 */
[----:B------:R-:W-:-:S02]  /*0350*/  ISETP.NE.U32.AND P0, PT, R3, 0x1, PT ;  /* 0x000000010300780c */ /* 0x000fc40003f05070 */
[----:B------:R-:W-:Y:S02]  /*0360*/  LOP3.LUT R3, R10, 0xfffffffc, RZ, 0xc0, !PT ;  /* 0xfffffffc0a037812 */ /* 0x000fe400078ec0ff */
[----:B------:R-:W-:Y:S01]  /*0370*/  LEA.HI R0, R2, R239, RZ, 0x3 ;  /* 0x000000ef02007211 */ /* 0x000fe200078f18ff */
[----:B------:R-:W-:Y:S01]  /*0380*/  IMAD.SHL.U32 R2, R8, 0x40, RZ ;  /* 0x0000004008027824 */ /* 0x000fe200078e00ff */
[----:B------:R-:W-:Y:S02]  /*0390*/  SHF.R.S32.HI R10, RZ, 0x1f, R16 ;  /* 0x0000001fff0a7819 */ /* 0x000fe40000011410 */
[----:B------:R-:W-:Y:S01]  /*03a0*/  LOP3.LUT R229, R6, R4, RZ, 0x3c, !PT ;  /* 0x0000000406e57212 */ /* 0x000fe200078e3cff */
[----:B------:R-:W-:Y:S01]  /*03b0*/  IMAD.SHL.U32 R6, R12, 0x8, RZ ;  /* 0x000000080c067824 */ /* 0x000fe200078e00ff */
[----:B------:R-:W-:Y:S01]  /*03c0*/  LOP3.LUT R4, R0, 0xffffff8, RZ, 0xc0, !PT ;  /* 0x0ffffff800047812 */ /* 0x000fe200078ec0ff */
[----:B------:R-:W-:Y:S01]  /*03d0*/  IMAD.IADD R0, R19, 0x1, -R3 ;  /* 0x0000000113007824 */ /* 0x000fe200078e0a03 */
[----:B------:R-:W-:Y:S01]  /*03e0*/  LEA.HI R10, R10, R16, RZ, 0x2 ;  /* 0x000000100a0a7211 */ /* 0x000fe200078f10ff */
[----:B------:R-:W-:Y:S01]  /*03f0*/  IMAD R229, R12, 0x200, R229 ;  /* 0x000002000ce57824 */ /* 0x000fe200078e02e5 */
[----:B------:R-:W-:Y:S01]  /*0400*/  LOP3.LUT R2, R2, 0x1c0, RZ, 0xc0, !PT ;  /* 0x000001c002027812 */ /* 0x000fe200078ec0ff */
[C---:B------:R-:W-:Y:S01]  /*0410*/  IMAD.IADD R4, R239.reuse, 0x1, -R4 ;  /* 0x00000001ef047824 */ /* 0x040fe200078e0a04 */
[----:B------:R-:W-:Y:S01]  /*0420*/  SHF.R.S32.HI R3, RZ, 0x2, R10 ;  /* 0x00000002ff037819 */ /* 0x000fe2000001140a */
[----:B------:R-:W-:Y:S01]  /*0430*/  IMAD.SHL.U32 R239, R239, 0x400, RZ ;  /* 0x00000400efef7824 */ /* 0x000fe200078e00ff */
[----:B------:R-:W-:-:S02]  /*0440*/  LOP3.LUT R6, R2, 0x8, R6, 0xf8, !PT ;  /* 0x0000000802067812 */ /* 0x000fc400078ef806 */
[----:B------:R-:W-:Y:S01]  /*0450*/  SHF.R.U32.HI R5, RZ, 0x3, R2 ;  /* 0x00000003ff057819 */ /* 0x000fe20000011602 */
[----:B------:R-:W-:Y:S01]  /*0460*/  IMAD R15, R4, 0x10, R3 ;  /* 0x00000010040f7824 */ /* 0x000fe200078e0203 */
[----:B------:R-:W-:Y:S01]  /*0470*/  LEA.HI R2, R0, R0, RZ, 0x1 ;  /* 0x0000000000027211 */ /* 0x000fe200078f08ff */
[----:B------:R-:W-:Y:S01]  /*0480*/  IMAD.SHL.U32 R3, R7, 0x40, RZ ;  /* 0x0000004007037824 */ /* 0x000fe200078e00ff */
[----:B------:R-:W-:Y:S02]  /*0490*/  LOP3.LUT R5, R6, R5, RZ, 0x3c, !PT ;  /* 0x0000000506057212 */ /* 0x000fe400078e3cff */
[----:B------:R-:W-:Y:S01]  /*04a0*/  LOP3.LUT R2, R2, 0x1ffffffe, RZ, 0xc0, !PT ;  /* 0x1ffffffe02027812 */ /* 0x000fe200078ec0ff */
[----:B------:R-:W-:Y:S01]  /*04b0*/  STL [R1+0x7c], R15 ;  /* 0x00007c0f01007387 */ /* 0x000fe20000100800 */
[----:B------:R-:W-:Y:S02]  /*04c0*/  LOP3.LUT R3, R3, 0x1c0, RZ, 0xc0, !PT ;  /* 0x000001c003037812 */ /* 0x000fe400078ec0ff */
[----:B------:R-:W-:Y:S01]  /*04d0*/  LOP3.LUT R232, R232, 0xfffffe00, RZ, 0xc0, !PT ;  /* 0xfffffe00e8e87812 */ /* 0x000fe200078ec0ff */
[C---:B------:R-:W-:Y:S01]  /*04e0*/  IMAD.IADD R6, R0.reuse, 0x1, -R2 ;  /* 0x0000000100067824 */ /* 0x040fe200078e0a02 */
[----:B------:R-:W-:Y:S01]  /*04f0*/  STL [R1+0x54], R14 ;  /* 0x0000540e01007387 */ /* 0x000fe20000100800 */
[----:B------:R-:W-:Y:S01]  /*0500*/  IMAD R2, R0, 0x2, R239 ;  /* 0x0000000200027824 */ /* 0x000fe200078e02ef */
[----:B------:R-:W-:-:S02]  /*0510*/  LEA.HI R0, R3, R3, RZ, 0x1d ;  /* 0x0000000303007211 */ /* 0x000fc400078fe8ff */
[----:B------:R-:W-:Y:S02]  /*0520*/  IADD3 R252, R245, 0x40, RZ ;  /* 0x00000040f5fc7810 */ /* 0x000fe40007ffe0ff */
[----:B------:R-:W-:Y:S01]  /*0530*/  R2P PR, R7, 0x6 ;  /* 0x0000000607007804 */ /* 0x000fe20000000000 */
[----:B------:R-:W-:Y:S01]  /*0540*/  IMAD.IADD R4, R2, 0x1, R0 ;  /* 0x0000000102047824 */ /* 0x000fe200078e0200 */
[----:B------:R-:W-:Y:S02]  /*0550*/  LEA.HI R0, R13, R19, RZ, 0x7 ;  /* 0x000000130d007211 */ /* 0x000fe400078f38ff */
[----:B------:R-:W-:Y:S02]  /*0560*/  IADD3 R251, R245, 0x80, RZ ;  /* 0x00000080f5fb7810 */ /* 0x000fe40007ffe0ff */
[----:B------:R-:W-:Y:S01]  /*0570*/  SHF.R.S32.HI R2, RZ, 0x7, R0 ;  /* 0x00000007ff027819 */ /* 0x000fe20000011400 */
[----:B------:R-:W-:Y:S01]  /*0580*/  IMAD R0, R17, 0x20, R18 ;  /* 0x0000002011007824 */ /* 0x000fe200078e0212 */
[----:B------:R-:W-:-:S02]  /*0590*/  IADD3 R2, R245, 0xc0, RZ ;  /* 0x000000c0f5027810 */ /* 0x000fc40007ffe0ff */
[CC--:B------:R-:W-:Y:S02]  /*05a0*/  IADD3 R239, R5.reuse, R232.reuse, R239 ;  /* 0x000000e805ef7210 */ /* 0x0c0fe40007ffe0ef */
[----:B------:R1:W-:Y:S01]  /*05b0*/  STL [R1+0x10], R0 ;  /* 0x0000100001007387 */ /* 0x0003e20000100800 */
[----:B------:R-:W-:Y:S02]  /*05c0*/  LOP3.LUT R232, R5, R232, RZ, 0xfc, !PT ;  /* 0x000000e805e87212 */ /* 0x000fe400078efcff */
[----:B------:R-:W-:Y:S02]  /*05d0*/  SHF.R.S32.HI R5, RZ, 0x1f, R245 ;  /* 0x0000001fff057819 */ /* 0x000fe400000114f5 */
[----:B------:R-:W-:Y:S02]  /*05e0*/  SHF.R.S32.HI R3, RZ, 0x1f, R252 ;  /* 0x0000001fff037819 */ /* 0x000fe400000114fc */
[----:B------:R-:W-:Y:S02]  /*05f0*/  SHF.R.S32.HI R5, RZ, 0x1f, R251 ;  /* 0x0000001fff057819 */ /* 0x000fe400000114fb */
[----:B------:R-:W-:-:S02]  /*0600*/  SHF.R.S32.HI R3, RZ, 0x1f, R2 ;  /* 0x0000001fff037819 */ /* 0x000fc40000011402 */
[----:B------:R-:W-:Y:S02]  /*0610*/  SEL R2, R233, 0xffffffe0, !P1 ;  /* 0xffffffe0e9027807 */ /* 0x000fe40004800000 */
[----:B------:R-:W-:Y:S02]  /*0620*/  LEA R5, R4, 0x80, 0x1 ;  /* 0x0000008004057811 */ /* 0x000fe400078e08ff */
[----:B------:R-:W-:Y:S02]  /*0630*/  SEL R3, R234, 0xffffffc0, !P2 ;  /* 0xffffffc0ea037807 */ /* 0x000fe40005000000 */
[C---:B------:R-:W-:Y:S02]  /*0640*/  IADD3 R4, R5.reuse, -0x10, RZ ;  /* 0xfffffff005047810 */ /* 0x040fe40007ffe0ff */
[----:B------:R-:W-:Y:S02]  /*0650*/  @P0 IADD3 R4, R5, 0x10, RZ ;  /* 0x0000001005040810 */ /* 0x000fe40007ffe0ff */
[----:B------:R-:W-:-:S02]  /*0660*/  LEA.HI R9, R13, R19, RZ, 0x6 ;  /* 0x000000130d097211 */ /* 0x000fc400078f30ff */
[----:B------:R-:W-:Y:S02]  /*0670*/  LOP3.LUT P4, RZ, R8, 0x2, RZ, 0xc0, !PT ;  /* 0x0000000208ff7812 */ /* 0x000fe4000788c0ff */
[----:B-1----:R-:W-:Y:S01]  /*0680*/  LOP3.LUT R0, R10, 0x7ffffffc, RZ, 0xc0, !PT ;  /* 0x7ffffffc0a007812 */ /* 0x002fe200078ec0ff */
[----:B------:R-:W-:Y:S01]  /*0690*/  IMAD.SHL.U32 R9, R9, 0x8, RZ ;  /* 0x0000000809097824 */ /* 0x000fe200078e00ff */
[----:B------:R-:W-:Y:S02]  /*06a0*/  LOP3.LUT P3, RZ, R8, 0x4, RZ, 0xc0, !PT ;  /* 0x0000000408ff7812 */ /* 0x000fe4000786c0ff */
[----:B------:R-:W-:Y:S01]  /*06b0*/  SEL R233, R233, 0xffffffe0, !P4 ;  /* 0xffffffe0e9e97807 */ /* 0x000fe20006000000 */
[----:B------:R-:W-:Y:S01]  /*06c0*/  IMAD.IADD R0, R16, 0x1, -R0 ;  /* 0x0000000110007824 */ /* 0x000fe200078e0a00 */
[----:B------:R-:W-:Y:S02]  /*06d0*/  LEA R239, R239, 0x18100, 0x1 ;  /* 0x00018100efef7811 */ /* 0x000fe400078e08ff */
[----:B------:R-:W-:Y:S01]  /*06e0*/  LEA R232, R232, 0x100, 0x1 ;  /* 0x00000100e8e87811 */ /* 0x000fe200078e08ff */
[----:B------:R-:W-:Y:S01]  /*06f0*/  IMAD.SHL.U32 R7, R0, 0x2, RZ ;  /* 0x0000000200077824 */ /* 0x000fe200078e00ff */
[----:B------:R-:W-:Y:S01]  /*0700*/  SEL R234, R234, 0xffffffc0, !P3 ;  /* 0xffffffc0eaea7807 */ /* 0x000fe20005800000 */
[----:B------:R-:W-:Y:S01]  /*0710*/  IMAD R0, R6, 0x8, R15 ;  /* 0x0000000806007824 */ /* 0x000fe200078e020f */
[----:B------:R-:W-:Y:S01]  /*0720*/  LOP3.LUT R9, R11, 0x7ffffe00, R9, 0xf8, !PT ;  /* 0x7ffffe000b097812 */ /* 0x000fe200078ef809 */
[----:B------:R-:W-:Y:S01]  /*0730*/  IMAD.IADD R6, R5, 0x1, R3 ;  /* 0x0000000105067824 */ /* 0x000fe200078e0203 */
[----:B------:R-:W-:Y:S01]  /*0740*/  STL [R1+0x50], R7 ;  /* 0x0000500701007387 */ /* 0x000fe20000100800 */
[----:B------:R-:W-:Y:S01]  /*0750*/  IMAD.IADD R240, R239, 0x1, R233 ;  /* 0x00000001eff07824 */ /* 0x000fe200078e02e9 */
[----:B------:R-:W-:Y:S01]  /*0760*/  LEA R229, R229, 0xc100, 0x1 ;  /* 0x0000c100e5e57811 */ /* 0x000fe200078e08ff */
[----:B------:R-:W-:Y:S01]  /*0770*/  IMAD.IADD R233, R233, 0x1, R232 ;  /* 0x00000001e9e97824 */ /* 0x000fe200078e02e8 */
[----:B------:R1:W-:Y:S01]  /*0780*/  STL [R1+0x4c], R0 ;  /* 0x00004c0001007387 */ /* 0x0003e20000100800 */
[----:B------:R-:W-:-:S02]  /*0790*/  IMAD.IADD R242, R239, 0x1, R234 ;  /* 0x00000001eff27824 */ /* 0x000fc400078e02ea */
[----:B------:R-:W-:Y:S01]  /*07a0*/  IMAD.IADD R235, R234, 0x1, R232 ;  /* 0x00000001eaeb7824 */ /* 0x000fe200078e02e8 */
[----:B------:R-:W-:Y:S01]  /*07b0*/  STL [R1+0x58], R5 ;  /* 0x0000580501007387 */ /* 0x000fe20000100800 */
[----:B------:R-:W-:Y:S02]  /*07c0*/  IMAD.IADD R241, R240, 0x1, R234 ;  /* 0x00000001f0f17824 */ /* 0x000fe400078e02ea */
[----:B------:R-:W-:Y:S02]  /*07d0*/  IMAD.SHL.U32 R243, R9, 0x2, RZ ;  /* 0x0000000209f37824 */ /* 0x000fe400078e00ff */
[----:B------:R-:W-:Y:S02]  /*07e0*/  IMAD.IADD R234, R234, 0x1, R233 ;  /* 0x00000001eaea7824 */ /* 0x000fe400078e02e9 */
[----:B-1----:R-:W-:-:S05]  /*07f0*/  IMAD.IADD R0, R5, 0x1, R2 ;  /* 0x0000000105007824 */ /* 0x002fca00078e0202 */
[----:B------:R1:W-:Y:S04]  /*0800*/  STL [R1+0x64], R0 ;  /* 0x0000640001007387 */ /* 0x0003e80000100800 */
[----:B------:R-:W-:Y:S01]  /*0810*/  STL [R1+0x74], R6 ;  /* 0x0000740601007387 */ /* 0x000fe20000100800 */
[----:B-1----:R-:W-:-:S05]  /*0820*/  IMAD.IADD R0, R0, 0x1, R3 ;  /* 0x0000000100007824 */ /* 0x002fca00078e0203 */
[----:B------:R1:W-:Y:S04]  /*0830*/  STL [R1+0x70], R0 ;  /* 0x0000700001007387 */ /* 0x0003e80000100800 */
[----:B------:R-:W-:Y:S01]  /*0840*/  STL [R1+0x5c], R4 ;  /* 0x00005c0401007387 */ /* 0x000fe20000100800 */
[--C-:B-1----:R-:W-:Y:S02]  /*0850*/  IMAD.IADD R0, R2, 0x1, R4.reuse ;  /* 0x0000000102007824 */ /* 0x102fe400078e0204 */
[----:B------:R-:W-:-:S05]  /*0860*/  IMAD.IADD R2, R3, 0x1, R4 ;  /* 0x0000000103027824 */ /* 0x000fca00078e0204 */
[----:B------:R-:W-:Y:S04]  /*0870*/  STL [R1+0x6c], R2 ;  /* 0x00006c0201007387 */ /* 0x000fe80000100800 */
[----:B------:R1:W-:Y:S02]  /*0880*/  STL [R1+0x60], R0 ;  /* 0x0000600001007387 */ /* 0x0003e40000100800 */
[----:B-1----:R-:W-:-:S05]  /*0890*/  IMAD.IADD R0, R0, 0x1, R3 ;  /* 0x0000000100007824 */ /* 0x002fca00078e0203 */
[----:B------:R1:W-:Y:S02]  /*08a0*/  STL [R1+0x68], R0 ;  /* 0x0000680001007387 */ /* 0x0003e40000100800 */
.L_x_1527:
[----:B------:R-:W2:Y:S01]  /*08b0*/  LDL R4, [R1+0x54] ;  /* 0x0000540001047983 */ /* 0x000ea20000100800 */
[----:B-1----:R-:W-:Y:S01]  /*08c0*/  IMAD.MOV.U32 R0, RZ, RZ, c[0x0][0x560] ;  /* 0x00015800ff007624 */ /* 0x002fe200078e00ff */
        /* <DEDUP_REMOVED lines=17> */
.L_x_1455:
[----:B------:R-:W-:-:S04]  /*09e0*/  MOV R0, c[0x0][0x554] ;  /* 0x0001550000007a02 */ /* 0x000fc80000000f00 */
[----:B------:R-:W-:Y:S02]  /*09f0*/  ISETP.NE.AND P0, PT, R0, 0x1, PT ;  /* 0x000000010000780c */ /* 0x000fe40003f05270 */
[----:B------:R-:W-:-:S11]  /*0a00*/  MOV R0, R2 ;  /* 0x0000000200007202 */ /* 0x000fd60000000f00 */
[----:B------:R-:W-:-:S05]  /*0a10*/  @P0 IMAD.HI.U32 R4, R2, c[0x0][0x558], RZ ;  /* 0x0001560002040a27 */ /* 0x000fca00078e00ff */
[----:B------:R-:W-:-:S05]  /*0a20*/  @P0 SHF.R.U32.HI R0, RZ, c[0x0][0x55c], R4 ;  /* 0x00015700ff000a19 */ /* 0x000fca0000011604 */
[----:B------:R-:W-:Y:S02]  /*0a30*/  IMAD R4, R0, c[0x0][0x554], RZ ;  /* 0x0001550000047a24 */ /* 0x000fe400078e02ff */
.L_x_1456:
[----:B------:R-:W-:Y:S05]  /*0a40*/  BSYNC B0 ;  /* 0x0000000000007941 */ /* 0x000fea0003800000 */
.L_x_1454:
        /* <DEDUP_REMOVED lines=13> */
[----:B------:R-:W-:Y:S04]  /*0b20*/  STL [R1+0x44], R12 ;  /* 0x0000440c01007387 */ /* 0x000fe80000100800 */
[----:B------:R1:W2:Y:S01]  /*0b30*/  @P0 LDG.E R6, [R2.64] ;  /* 0x0000000602060981 */ /* 0x0002a2000c1e1900 */
[----:B------:R-:W-:Y:S01]  /*0b40*/  IMAD.MOV.U32 R4, RZ, RZ, c[0x0][0x2c4] ;  /* 0x0000b100ff047624 */ /* 0x000fe200078e00ff */
[----:B------:R-:W-:Y:S01]  /*0b50*/  IADD3 R0, R0, c[0x0][0x53c], RZ ;  /* 0x00014f0000007a10 */ /* 0x000fe20007ffe0ff */
[----:B------:R-:W-:Y:S01]  /*0b60*/  CS2R R130, SRZ ;  /* 0x0000000000827805 */ /* 0x000fe2000001ff00 */
[----:B------:R-:W-:Y:S01]  /*0b70*/  CS2R R128, SRZ ;  /* 0x0000000000807805 */ /* 0x000fe2000001ff00 */
[----:B------:R-:W-:Y:S01]  /*0b80*/  CS2R R126, SRZ ;  /* 0x00000000007e7805 */ /* 0x000fe2000001ff00 */
[----:B------:R-:W-:Y:S01]  /*0b90*/  ISETP.NE.AND P2, PT, R4, 0x1, PT ;  /* 0x000000010400780c */ /* 0x000fe20003f45270 */
[----:B------:R-:W-:Y:S01]  /*0ba0*/  IMAD.MOV.U32 R4, RZ, RZ, c[0x0][0x168] ;  /* 0x00005a00ff047624 */ /* 0x000fe200078e00ff */
[----:B------:R-:W-:Y:S01]  /*0bb0*/  SHF.L.U32 R55, R0, 0x7, RZ ;  /* 0x0000000700377819 */ /* 0x000fe200000006ff */
[----:B------:R-:W-:Y:S01]  /*0bc0*/  CS2R R124, SRZ ;  /* 0x00000000007c7805 */ /* 0x000fe2000001ff00 */
[----:B------:R-:W-:Y:S01]  /*0bd0*/  IMAD.MOV.U32 R122, RZ, RZ, RZ ;  /* 0x000000ffff7a7224 */ /* 0x000fe200078e00ff */
[----:B------:R-:W-:Y:S01]  /*0be0*/  CS2R R120, SRZ ;  /* 0x0000000000787805 */ /* 0x000fe2000001ff00 */
[----:B------:R-:W-:Y:S01]  /*0bf0*/  IADD3 R0, R55, 0x7f, RZ ;  /* 0x0000007f37007810 */ /* 0x000fe20007ffe0ff */
[----:B------:R-:W-:Y:S01]  /*0c00*/  STL [R1+0x40], R55 ;  /* 0x0000403701007387 */ /* 0x000fe20000100800 */
[----:B------:R-:W-:Y:S01]  /*0c10*/  IADD3 R4, -R4, 0x60, RZ ;  /* 0x0000006004047810 */ /* 0x000fe20007ffe1ff */
[----:B------:R-:W-:Y:S01]  /*0c20*/  CS2R R116, SRZ ;  /* 0x0000000000747805 */ /* 0x000fe2000001ff00 */
[----:B------:R-:W-:Y:S01]  /*0c30*/  MOV R118, RZ ;  /* 0x000000ff00767202 */ /* 0x000fe20000000f00 */
[----:B------:R-:W-:Y:S01]  /*0c40*/  CS2R R8, SRZ ;  /* 0x0000000000087805 */ /* 0x000fe2000001ff00 */
[----:B------:R-:W-:Y:S01]  /*0c50*/  IMAD.MOV.U32 R114, RZ, RZ, RZ ;  /* 0x000000ffff727224 */ /* 0x000fe200078e00ff */
[----:B------:R-:W-:Y:S01]  /*0c60*/  CS2R R10, SRZ ;  /* 0x00000000000a7805 */ /* 0x000fe2000001ff00 */
[----:B------:R-:W-:Y:S01]  /*0c70*/  IMAD.MOV.U32 R112, RZ, RZ, RZ ;  /* 0x000000ffff707224 */ /* 0x000fe200078e00ff */
[----:B------:R-:W-:Y:S01]  /*0c80*/  MOV R110, RZ ;  /* 0x000000ff006e7202 */ /* 0x000fe20000000f00 */
[----:B------:R-:W-:Y:S01]  /*0c90*/  CS2R R108, SRZ ;  /* 0x00000000006c7805 */ /* 0x000fe2000001ff00 */
[----:B------:R-:W-:Y:S01]  /*0ca0*/  IMAD.MOV.U32 R13, RZ, RZ, RZ ;  /* 0x000000ffff0d7224 */ /* 0x000fe200078e00ff */
[----:B------:R-:W-:Y:S01]  /*0cb0*/  CS2R R14, SRZ ;  /* 0x00000000000e7805 */ /* 0x000fe2000001ff00 */
[----:B-1----:R-:W-:Y:S01]  /*0cc0*/  IMAD.MOV.U32 R2, RZ, RZ, c[0x0][0x2ac] ;  /* 0x0000ab00ff027624 */ /* 0x002fe200078e00ff */
[----:B------:R-:W-:Y:S01]  /*0cd0*/  MOV R104, RZ ;  /* 0x000000ff00687202 */ /* 0x000fe20000000f00 */
[----:B------:R-:W-:Y:S01]  /*0ce0*/  @P2 IMAD.HI.U32 R3, R0, c[0x0][0x2c8], RZ ;  /* 0x0000b20000032a27 */ /* 0x000fe200078e00ff */
[----:B------:R-:W-:Y:S01]  /*0cf0*/  CS2R R16, SRZ ;  /* 0x0000000000107805 */ /* 0x000fe2000001ff00 */
[----:B------:R-:W-:Y:S01]  /*0d00*/  MOV R98, RZ ;  /* 0x000000ff00627202 */ /* 0x000fe20000000f00 */
[----:B------:R-:W-:Y:S01]  /*0d10*/  CS2R R18, SRZ ;  /* 0x0000000000127805 */ /* 0x000fe2000001ff00 */
[----:B------:R-:W-:Y:S01]  /*0d20*/  IMAD.MOV.U32 R106, RZ, RZ, RZ ;  /* 0x000000ffff6a7224 */ /* 0x000fe200078e00ff */
[----:B------:R-:W-:Y:S01]  /*0d30*/  @P2 SHF.R.U32.HI R0, RZ, c[0x0][0x2cc], R3 ;  /* 0x0000b300ff002a19 */ /* 0x000fe20000011603 */
[----:B------:R-:W-:Y:S01]  /*0d40*/  IMAD.MOV.U32 R102, RZ, RZ, RZ ;  /* 0x000000ffff667224 */ /* 0x000fe200078e00ff */
[----:B------:R-:W-:Y:S01]  /*0d50*/  MOV R94, RZ ;  /* 0x000000ff005e7202 */ /* 0x000fe20000000f00 */
        /* <DEDUP_REMOVED lines=36> */
[----:B------:R-:W-:Y:S01]  /*0fa0*/  IMAD.MOV.U32 R162, RZ, RZ, RZ ;  /* 0x000000ffffa27224 */ /* 0x000fe200078e00ff */
[----:B------:R-:W-:Y:S01]  /*0fb0*/  CS2R R46, SRZ ;  /* 0x00000000002e7805 */ /* 0x000fe2000001ff00 */
[----:B------:R-:W-:Y:S01]  /*0fc0*/  MOV R158, RZ ;  /* 0x000000ff009e7202 */ /* 0x000fe20000000f00 */
[----:B------:R-:W-:Y:S01]  /*0fd0*/  CS2R R48, SRZ ;  /* 0x0000000000307805 */ /* 0x000fe2000001ff00 */
[----:B------:R-:W-:Y:S01]  /*0fe0*/  IMAD.MOV.U32 R154, RZ, RZ, RZ ;  /* 0x000000ffff9a7224 */ /* 0x000fe200078e00ff */
        /* <DEDUP_REMOVED lines=20> */
[----:B--2---:R1:W-:Y:S02]  /*1130*/  STL [R1+0x18], R6 ;  /* 0x0000180601007387 */ /* 0x0043e40000100800 */
[----:B-1----:R-:W-:-:S02]  /*1140*/  IMAD R6, R2, c[0x0][0x1d0], RZ ;  /* 0x0000740002067a24 */ /* 0x002fc400078e02ff */
[----:B------:R-:W-:-:S03]  /*1150*/  IMAD R2, R2, c[0x0][0x1d0], R4 ;  /* 0x0000740002027a24 */ /* 0x000fc600078e0204 */
[----:B------:R-:W-:Y:S02]  /*1160*/  IADD3 R3, R6, 0x5f, RZ ;  /* 0x0000005f06037810 */ /* 0x000fe40007ffe0ff */
[----:B------:R-:W-:-:S03]  /*1170*/  IADD3 R2, R2, R0, RZ ;  /* 0x0000000002027210 */ /* 0x000fc60007ffe0ff */
[----:B------:R-:W-:-:S04]  /*1180*/  IMAD.HI R0, R3, 0x2aaaaaab, RZ ;  /* 0x2aaaaaab03007827 */ /* 0x000fc800078e02ff */
[----:B------:R-:W-:Y:S01]  /*1190*/  IMAD.HI R4, R2, 0x2aaaaaab, RZ ;  /* 0x2aaaaaab02047827 */ /* 0x000fe200078e02ff */
[----:B------:R-:W-:-:S03]  /*11a0*/  SHF.R.U32.HI R2, RZ, 0x1f, R0 ;  /* 0x0000001fff027819 */ /* 0x000fc60000011600 */
[----:B------:R-:W-:Y:S01]  /*11b0*/  IMAD.MOV R3, RZ, RZ, -R12 ;  /* 0x000000ffff037224 */ /* 0x000fe200078e0a0c */
[----:B------:R-:W-:Y:S02]  /*11c0*/  SHF.R.U32.HI R6, RZ, 0x1f, R4 ;  /* 0x0000001fff067819 */ /* 0x000fe40000011604 */
[----:B------:R-:W-:Y:S01]  /*11d0*/  LEA.HI.SX32 R0, R0, R2, 0x1c ;  /* 0x0000000200007211 */ /* 0x000fe200078fe2ff */
[----:B------:R-:W-:Y:S01]  /*11e0*/  IMAD R52, R3, c[0x0][0x548], R5 ;  /* 0x0001520003347a24 */ /* 0x000fe200078e0205 */
[----:B------:R-:W-:Y:S01]  /*11f0*/  LEA.HI.SX32 R2, R4, R6, 0x1c ;  /* 0x0000000604027211 */ /* 0x000fe200078fe2ff */
[----:B------:R-:W-:Y:S01]  /*1200*/  IMAD.MOV.U32 R6, RZ, RZ, RZ ;  /* 0x000000ffff067224 */ /* 0x000fe200078e00ff */
[----:B------:R-:W-:Y:S02]  /*1210*/  CS2R R4, SRZ ;  /* 0x0000000000047805 */ /* 0x000fe4000001ff00 */
[----:B------:R-:W-:Y:S01]  /*1220*/  IMNMX R54, R0, R2, PT ;  /* 0x0000000200367217 */ /* 0x000fe20003800200 */
[----:B------:R1:W-:Y:S01]  /*1230*/  STL [R1+0x48], R52 ;  /* 0x0000483401007387 */ /* 0x0003e20000100800 */
[----:B------:R-:W-:-:S02]  /*1240*/  PRMT R0, RZ, 0x7610, R0 ;  /* 0x00007610ff007816 */ /* 0x000fc40000000000 */
[----:B------:R-:W-:Y:S01]  /*1250*/  ISETP.GE.AND P0, PT, R54, 0x1, PT ;  /* 0x000000013600780c */ /* 0x000fe20003f06270 */
[----:B------:R1:W-:-:S12]  /*1260*/  STL [R1+0xc], R54 ;  /* 0x00000c3601007387 */ /* 0x0003d80000100800 */
[----:B------:R-:W-:Y:S05]  /*1270*/  @!P0 BRA `(.L_x_1457) ;  /* 0x00010cd000008947 */ /* 0x000fea0003800000 */
[----:B-1----:R-:W2:Y:S01]  /*1280*/  LDL R54, [R1+0x10] ;  /* 0x0000100001367983 */ /* 0x002ea20000100800 */
[----:B------:R-:W-:-:S04]  /*1290*/  ISETP.NE.U32.AND P0, PT, RZ, c[0x0][0x340], PT ;  /* 0x0000d000ff007a0c */ /* 0x000fc80003f05070 */
[----:B------:R-:W-:-:S13]  /*12a0*/  ISETP.NE.AND.EX P0, PT, RZ, c[0x0][0x344], PT, P0 ;  /* 0x0000d100ff007a0c */ /* 0x000fda0003f05300 */
[----:B------:R-:W-:-:S05]  /*12b0*/  @P0 MOV R2, 0x4 ;  /* 0x0000000400020802 */ /* 0x000fca0000000f00 */
[----:B------:R-:W-:-:S05]  /*12c0*/  @P0 IMAD.WIDE R2, R12, R2, c[0x0][0x340] ;  /* 0x0000d0000c020625 */ /* 0x000fca00078e0202 */
[----:B------:R1:W5:Y:S01]  /*12d0*/  @P0 LDG.E R14, [R2.64] ;  /* 0x00000006020e0981 */ /* 0x000362000c1e1900 */
[----:B------:R-:W-:Y:S02]  /*12e0*/  SHF.R.S32.HI R15, RZ, 0x1f, R52 ;  /* 0x0000001fff0f7819 */ /* 0x000fe40000011434 */
[----:B------:R-:W-:Y:S02]  /*12f0*/  SHF.R.S32.HI R6, RZ, 0x1f, R12 ;  /* 0x0000001fff067819 */ /* 0x000fe4000001140c */
[----:B------:R-:W-:Y:S01]  /*1300*/  ISETP.GE.AND P6, PT, R245, c[0x0][0x198], PT ;  /* 0x00006600f5007a0c */ /* 0x000fe20003fc6270 */
[----:B------:R-:W-:Y:S01]  /*1310*/  IMAD R0, R15, c[0x0][0x1b8], RZ ;  /* 0x00006e000f007a24 */ /* 0x000fe200078e02ff */
[----:B------:R-:W-:Y:S02]  /*1320*/  ISETP.GE.AND P5, PT, R252, c[0x0][0x198], PT ;  /* 0x00006600fc007a0c */ /* 0x000fe40003fa6270 */
[----:B------:R-:W-:Y:S01]  /*1330*/  ISETP.GE.AND P4, PT, R251, c[0x0][0x198], PT ;  /* 0x00006600fb007a0c */ /* 0x000fe20003f86270 */
[----:B------:R-:W-:-:S02]  /*1340*/  IMAD R5, R52, c[0x0][0x1bc], R0 ;  /* 0x00006f0034057a24 */ /* 0x000fc400078e0200 */
[----:B-1----:R-:W-:Y:S01]  /*1350*/  IMAD.WIDE.U32 R2, R52, c[0x0][0x1b8], RZ ;  /* 0x00006e0034027a25 */ /* 0x002fe200078e00ff */
[----:B------:R-:W-:-:S04]  /*1360*/  IADD3 R52, R245, 0xc0, RZ ;  /* 0x000000c0f5347810 */ /* 0x000fc80007ffe0ff */
[----:B------:R-:W-:Y:S01]  /*1370*/  IADD3 R3, R3, R5, RZ ;  /* 0x0000000503037210 */ /* 0x000fe20007ffe0ff */
[----:B------:R-:W-:Y:S01]  /*1380*/  IMAD R5, R6, c[0x0][0x1c0], RZ ;  /* 0x0000700006057a24 */ /* 0x000fe200078e02ff */
[----:B------:R-:W-:-:S03]  /*1390*/  ISETP.GE.AND P3, PT, R52, c[0x0][0x198], PT ;  /* 0x0000660034007a0c */ /* 0x000fc60003f66270 */
[C---:B------:R-:W-:Y:S02]  /*13a0*/  IMAD R6, R12.reuse, c[0x0][0x1c4], R5 ;  /* 0x000071000c067a24 */ /* 0x040fe400078e0205 */
[----:B------:R-:W-:-:S05]  /*13b0*/  IMAD.WIDE.U32 R2, R12, c[0x0][0x1c0], R2 ;  /* 0x000070000c027a25 */ /* 0x000fca00078e0002 */
[----:B------:R-:W-:Y:S02]  /*13c0*/  IADD3 R3, R3, R6, RZ ;  /* 0x0000000603037210 */ /* 0x000fe40007ffe0ff */
[----:B--2---:R-:W-:-:S05]  /*13d0*/  IADD3 R4, R54, R55, RZ ;  /* 0x0000003736047210 */ /* 0x004fca0007ffe0ff */
[----:B------:R-:W-:-:S04]  /*13e0*/  @P2 IMAD.HI.U32 R7, R4, c[0x0][0x2c8], RZ ;  /* 0x0000b20004072a27 */ /* 0x000fc800078e00ff */
[----:B------:R-:W-:Y:S01]  /*13f0*/  IMAD.MOV.U32 R0, RZ, RZ, R4 ;  /* 0x000000ffff007224 */ /* 0x000fe200078e0004 */
[----:B------:R-:W-:-:S04]  /*1400*/  @P2 SHF.R.U32.HI R0, RZ, c[0x0][0x2cc], R7 ;  /* 0x0000b300ff002a19 */ /* 0x000fc80000011607 */
[--C-:B------:R-:W-:Y:S01]  /*1410*/  SHF.R.S32.HI R7, RZ, 0x1f, R0.reuse ;  /* 0x0000001fff077819 */ /* 0x100fe20000011400 */
[----:B------:R-:W-:Y:S02]  /*1420*/  IMAD.MOV R5, RZ, RZ, -R0 ;  /* 0x000000ffff057224 */ /* 0x000fe400078e0a00 */
[----:B------:R-:W-:-:S04]  /*1430*/  IMAD.WIDE.U32 R2, R0, c[0x0][0x1b0], R2 ;  /* 0x00006c0000027a25 */ /* 0x000fc800078e0002 */
[----:B------:R-:W-:Y:S02]  /*1440*/  IMAD R4, R5, c[0x0][0x2c4], R4 ;  /* 0x0000b10005047a24 */ /* 0x000fe400078e0204 */
[----:B------:R-:W-:-:S04]  /*1450*/  IMAD R5, R7, c[0x0][0x1b0], RZ ;  /* 0x00006c0007057a24 */ /* 0x000fc800078e02ff */
[----:B------:R-:W-:Y:S01]  /*1460*/  IMAD R6, R0, c[0x0][0x1b4], R5 ;  /* 0x00006d0000067a24 */ /* 0x000fe200078e0205 */
[----:B------:R-:W-:Y:S01]  /*1470*/  SHF.R.S32.HI R5, RZ, 0x1f, R4 ;  /* 0x0000001fff057819 */ /* 0x000fe20000011404 */
[----:B------:R-:W-:Y:S02]  /*1480*/  @!P0 IMAD.MOV.U32 R14, RZ, RZ, R12 ;  /* 0x000000ffff0e8224 */ /* 0x000fe400078e000c */
[----:B------:R-:W-:Y:S02]  /*1490*/  IMAD.IADD R3, R3, 0x1, R6 ;  /* 0x0000000103037824 */ /* 0x000fe400078e0206 */
[----:B------:R-:W-:Y:S02]  /*14a0*/  IMAD R0, R5, c[0x0][0x1a8], RZ ;  /* 0x00006a0005007a24 */ /* 0x000fe400078e02ff */
[----:B------:R-:W-:-:S04]  /*14b0*/  IMAD.WIDE.U32 R2, R4, c[0x0][0x1a8], R2 ;  /* 0x00006a0004027a25 */ /* 0x000fc800078e0002 */
[----:B------:R-:W-:Y:S01]  /*14c0*/  IMAD R0, R4, c[0x0][0x1ac], R0 ;  /* 0x00006b0004007a24 */ /* 0x000fe200078e0200 */
[----:B------:R-:W-:-:S04]  /*14d0*/  LEA R13, P1, R2, c[0x0][0x160], 0x1 ;  /* 0x00005800020d7a11 */ /* 0x000fc800078208ff */
[----:B------:R-:W-:-:S04]  /*14e0*/  IADD3 R0, R3, R0, RZ ;  /* 0x0000000003007210 */ /* 0x000fc80007ffe0ff */
[----:B------:R-:W-:Y:S01]  /*14f0*/  LEA.HI.X R5, R2, c[0x0][0x164], R0, 0x1, P1 ;  /* 0x0000590002057a11 */ /* 0x000fe200008f0c00 */
[----:B------:R-:W-:Y:S05]  /*1500*/  BRA.DIV ~URZ, `(.L_x_1458) ;  /* 0x00012f327f007947 */ /* 0x000fea000b800000 */
[----:B------:R1:W2:Y:S02]  /*1510*/  SHFL.IDX PT, R4, R5, RZ, 0x181f ;  /* 0x00181fff05047589 */ /* 0x0002a400000e0000 */
.L_x_1528:
[----:B------:R-:W-:Y:S05]  /*1520*/  BRA.DIV ~URZ, `(.L_x_1459) ;  /* 0x00012f827f007947 */ /* 0x000fea000b800000 */
[----:B------:R3:W4:Y:S02]  /*1530*/  SHFL.IDX PT, R0, R13, RZ, 0x181f ;  /* 0x00181fff0d007589 */ /* 0x00072400000e0000 */
.L_x_1529:
[----:B---3--:R-:W3:Y:S04]  /*1540*/  LDL R3, [R1+0x40] ;  /* 0x0000400001037983 */ /* 0x008ee80000100800 */
[----:B------:R-:W1:Y:S01]  /*1550*/  S2R R6, SR_TID.X ;  /* 0x0000000000067919 */ /* 0x000e620000002100 */
[----:B------:R-:W-:-:S04]  /*1560*/  IMAD.MOV.U32 R16, RZ, RZ, c[0x0][0x2c4] ;  /* 0x0000b100ff107624 */ /* 0x000fc800078e00ff */
[----:B------:R-:W-:Y:S01]  /*1570*/  IMAD R16, R16, c[0x0][0x168], RZ ;  /* 0x00005a0010107a24 */ /* 0x000fe200078e02ff */
[----:B-1----:R-:W-:-:S04]  /*1580*/  SHF.R.S32.HI R2, RZ, 0x1f, R6 ;  /* 0x0000001fff027819 */ /* 0x002fc80000011406 */
[----:B------:R-:W-:-:S04]  /*1590*/  LEA.HI R2, R2, R6, RZ, 0x3 ;  /* 0x0000000602027211 */ /* 0x000fc800078f18ff */
[----:B------:R-:W-:Y:S01]  /*15a0*/  SHF.R.S32.HI R2, RZ, 0x3, R2 ;  /* 0x00000003ff027819 */ /* 0x000fe20000011402 */
[----:B------:R-:W-:Y:S04]  /*15b0*/  BSSY B0, `(.L_x_1460) ;  /* 0x0000019000007945 */ /* 0x000fe80003800000 */
[----:B---3--:R-:W-:-:S05]  /*15c0*/  IMAD.IADD R12, R2, 0x1, R3 ;  /* 0x00000001020c7824 */ /* 0x008fca00078e0203 */
[----:B------:R-:W-:-:S13]  /*15d0*/  ISETP.GE.AND P0, PT, R12, R16, PT ;  /* 0x000000100c00720c */ /* 0x000fda0003f06270 */
[----:B------:R-:W-:Y:S05]  /*15e0*/  @P0 BRA `(.L_x_1461) ;  /* 0x0000015000000947 */ /* 0x000fea0003800000 */
[----:B------:R-:W-:Y:S02]  /*15f0*/  SHF.R.S32.HI R2, RZ, 0x1f, R245 ;  /* 0x0000001fff027819 */ /* 0x000fe400000114f5 */
[CC--:B----4-:R-:W-:Y:S02]  /*1600*/  LEA R10, P0, R245.reuse, R0.reuse, 0x1 ;  /* 0x00000000f50a7211 */ /* 0x0d0fe400078008ff */
[----:B------:R-:W-:Y:S02]  /*1610*/  LEA R8, P2, R252, R0, 0x1 ;  /* 0x00000000fc087211 */ /* 0x000fe400078408ff */
[C---:B--2---:R-:W-:Y:S02]  /*1620*/  LEA.HI.X R11, R245.reuse, R4, R2, 0x1, P0 ;  /* 0x00000004f50b7211 */ /* 0x044fe400000f0c02 */
[----:B------:R-:W-:Y:S02]  /*1630*/  SHF.R.S32.HI R2, RZ, 0x1f, R252 ;  /* 0x0000001fff027819 */ /* 0x000fe400000114fc */
[C---:B------:R-:W-:Y:S01]  /*1640*/  IADD3 R17, R245.reuse, 0xc0, RZ ;  /* 0x000000c0f5117810 */ /* 0x040fe20007ffe0ff */
[----:B------:R-:W-:Y:S01]  /*1650*/  @!PT LDS RZ, [RZ] ;  /* 0x00000000fffff984 */ /* 0x000fe20000000800 */
[----:B------:R-:W-:Y:S01]  /*1660*/  @!PT LDS RZ, [RZ] ;  /* 0x00000000fffff984 */ /* 0x000fe20000000800 */
[----:B------:R-:W-:Y:S01]  /*1670*/  @!PT LDS RZ, [RZ] ;  /* 0x00000000fffff984 */ /* 0x000fe20000000800 */
[----:B------:R1:W-:Y:S01]  /*1680*/  LDGSTS.E.BYPASS.LTC128B.128 [R243+0x18100], [R10.64], !P6 ;  /* 0x181000000af37fae */ /* 0x0003e2000f101d46 */
[----:B------:R-:W-:-:S02]  /*1690*/  IADD3 R18, R245, 0xc0, RZ ;  /* 0x000000c0f5127810 */ /* 0x000fc40007ffe0ff */
[----:B------:R-:W-:Y:S02]  /*16a0*/  LEA R6, P1, R251, R0, 0x1 ;  /* 0x00000000fb067211 */ /* 0x000fe400078208ff */
[----:B------:R-:W-:Y:S02]  /*16b0*/  SHF.R.S32.HI R19, RZ, 0x1f, R251 ;  /* 0x0000001fff137819 */ /* 0x000fe400000114fb */
[----:B------:R-:W-:Y:S02]  /*16c0*/  LEA.HI.X R9, R252, R4, R2, 0x1, P2 ;  /* 0x00000004fc097211 */ /* 0x000fe400010f0c02 */
[----:B------:R-:W-:Y:S02]  /*16d0*/  SHF.R.S32.HI R18, RZ, 0x1f, R18 ;  /* 0x0000001fff127819 */ /* 0x000fe40000011412 */
[----:B------:R-:W-:Y:S01]  /*16e0*/  LEA R2, P0, R17, R0, 0x1 ;  /* 0x0000000011027211 */ /* 0x000fe200078008ff */
[----:B------:R1:W-:Y:S01]  /*16f0*/  LDGSTS.E.BYPASS.LTC128B.128 [R243+0x1c100], [R8.64], !P5 ;  /* 0x1c10000008f37fae */ /* 0x0003e2000e901d46 */
[----:B------:R-:W-:-:S02]  /*1700*/  LEA.HI.X R7, R251, R4, R19, 0x1, P1 ;  /* 0x00000004fb077211 */ /* 0x000fc400008f0c13 */
[----:B------:R-:W-:-:S03]  /*1710*/  LEA.HI.X R3, R17, R4, R18, 0x1, P0 ;  /* 0x0000000411037211 */ /* 0x000fc600000f0c12 */
[----:B------:R1:W-:Y:S04]  /*1720*/  LDGSTS.E.BYPASS.LTC128B.128 [R243+0x20100], [R6.64], !P4 ;  /* 0x2010000006f37fae */ /* 0x0003e8000e101d46 */
[----:B------:R1:W-:Y:S02]  /*1730*/  LDGSTS.E.BYPASS.LTC128B.128 [R243+0x24100], [R2.64], !P3 ;  /* 0x2410000002f37fae */ /* 0x0003e4000d901d46 */
.L_x_1461:
[----:B------:R-:W-:Y:S05]  /*1740*/  BSYNC B0 ;  /* 0x0000000000007941 */ /* 0x000fea0003800000 */
.L_x_1460:
[----:B------:R-:W-:Y:S05]  /*1750*/  BRA.DIV ~URZ, `(.L_x_1462) ;  /* 0x00012dc27f007947 */ /* 0x000fea000b800000 */
[----:B--2---:R2:W3:Y:S04]  /*1760*/  SHFL.IDX PT, R4, R5, 0x1, 0x181f ;  /* 0x00381f0005047f89 */ /* 0x0044e800000e0000 */
[----:B----4-:R2:W4:Y:S02]  /*1770*/  SHFL.IDX PT, R0, R13, 0x1, 0x181f ;  /* 0x00381f000d007f89 */ /* 0x01052400000e0000 */
.L_x_1530:
[----:B-1----:R-:W-:Y:S01]  /*1780*/  IADD3 R2, R12, 0x20, RZ ;  /* 0x000000200c027810 */ /* 0x002fe20007ffe0ff */
[----:B------:R-:W-:Y:S03]  /*1790*/  BSSY B0, `(.L_x_1463) ;  /* 0x0000018000007945 */ /* 0x000fe60003800000 */
[----:B------:R-:W-:-:S13]  /*17a0*/  ISETP.GE.AND P0, PT, R2, R16, PT ;  /* 0x000000100200720c */ /* 0x000fda0003f06270 */
[----:B------:R-:W-:Y:S05]  /*17b0*/  @P0 BRA `(.L_x_1464) ;  /* 0x0000015000000947 */ /* 0x000fea0003800000 */
[----:B------:R-:W-:Y:S02]  /*17c0*/  SHF.R.S32.HI R3, RZ, 0x1f, R245 ;  /* 0x0000001fff037819 */ /* 0x000fe400000114f5 */
[C---:B----4-:R-:W-:Y:S02]  /*17d0*/  LEA R10, P0, R245.reuse, R0, 0x1 ;  /* 0x00000000f50a7211 */ /* 0x050fe400078008ff */
[C---:B------:R-:W-:Y:S02]  /*17e0*/  IADD3 R17, R245.reuse, 0xc0, RZ ;  /* 0x000000c0f5117810 */ /* 0x040fe40007ffe0ff */
[C---:B------:R-:W-:Y:S02]  /*17f0*/  IADD3 R18, R245.reuse, 0xc0, RZ ;  /* 0x000000c0f5127810 */ /* 0x040fe40007ffe0ff */
[----:B---3--:R-:W-:Y:S02]  /*1800*/  LEA.HI.X R11, R245, R4, R3, 0x1, P0 ;  /* 0x00000004f50b7211 */ /* 0x008fe400000f0c03 */
[----:B------:R-:W-:-:S02]  /*1810*/  LEA R8, P2, R252, R0, 0x1 ;  /* 0x00000000fc087211 */ /* 0x000fc400078408ff */
[----:B------:R-:W-:Y:S01]  /*1820*/  SHF.R.S32.HI R3, RZ, 0x1f, R252 ;  /* 0x0000001fff037819 */ /* 0x000fe200000114fc */
[----:B------:R-:W-:Y:S01]  /*1830*/  @!PT LDS RZ, [RZ] ;  /* 0x00000000fffff984 */ /* 0x000fe20000000800 */
[----:B------:R-:W-:Y:S01]  /*1840*/  @!PT LDS RZ, [RZ] ;  /* 0x00000000fffff984 */ /* 0x000fe20000000800 */
[----:B------:R-:W-:Y:S01]  /*1850*/  @!PT LDS RZ, [RZ] ;  /* 0x00000000fffff984 */ /* 0x000fe20000000800 */
[----:B------:R1:W-:Y:S01]  /*1860*/  LDGSTS.E.BYPASS.LTC128B.128 [R243+0x19100], [R10.64], !P6 ;  /* 0x191000000af37fae */ /* 0x0003e2000f101d46 */
[-C--:B------:R-:W-:Y:S02]  /*1870*/  LEA R6, P1, R251, R0.reuse, 0x1 ;  /* 0x00000000fb067211 */ /* 0x080fe400078208ff */
[----:B------:R-:W-:Y:S02]  /*1880*/  SHF.R.S32.HI R19, RZ, 0x1f, R251 ;  /* 0x0000001fff137819 */ /* 0x000fe400000114fb */
[----:B------:R-:W-:Y:S02]  /*1890*/  SHF.R.S32.HI R18, RZ, 0x1f, R18 ;  /* 0x0000001fff127819 */ /* 0x000fe40000011412 */
[----:B------:R-:W-:Y:S02]  /*18a0*/  LEA R2, P0, R17, R0, 0x1 ;  /* 0x0000000011027211 */ /* 0x000fe400078008ff */
[----:B------:R-:W-:-:S02]  /*18b0*/  LEA.HI.X R9, R252, R4, R3, 0x1, P2 ;  /* 0x00000004fc097211 */ /* 0x000fc400010f0c03 */
[-C--:B------:R-:W-:Y:S02]  /*18c0*/  LEA.HI.X R7, R251, R4.reuse, R19, 0x1, P1 ;  /* 0x00000004fb077211 */ /* 0x080fe400008f0c13 */
[----:B------:R-:W-:Y:S01]  /*18d0*/  LEA.HI.X R3, R17, R4, R18, 0x1, P0 ;  /* 0x0000000411037211 */ /* 0x000fe200000f0c12 */
[----:B------:R1:W-:Y:S04]  /*18e0*/  LDGSTS.E.BYPASS.LTC128B.128 [R243+0x1d100], [R8.64], !P5 ;  /* 0x1d10000008f37fae */ /* 0x0003e8000e901d46 */
[----:B------:R1:W-:Y:S04]  /*18f0*/  LDGSTS.E.BYPASS.LTC128B.128 [R243+0x21100], [R6.64], !P4 ;  /* 0x2110000006f37fae */ /* 0x0003e8000e101d46 */
[----:B------:R1:W-:Y:S02]  /*1900*/  LDGSTS.E.BYPASS.LTC128B.128 [R243+0x25100], [R2.64], !P3 ;  /* 0x2510000002f37fae */ /* 0x0003e4000d901d46 */
.L_x_1464:
[----:B------:R-:W-:Y:S05]  /*1910*/  BSYNC B0 ;  /* 0x0000000000007941 */ /* 0x000fea0003800000 */
.L_x_1463:
[----:B------:R-:W-:Y:S05]  /*1920*/  BRA.DIV ~URZ, `(.L_x_1465) ;  /* 0x00012cc27f007947 */ /* 0x000fea000b800000 */
[----:B---3--:R3:W1:Y:S02]  /*1930*/  SHFL.IDX PT, R4, R5, 0x2, 0x181f ;  /* 0x00581f0005047f89 */ /* 0x00866400000e0000 */
.L_x_1531:
[----:B------:R-:W-:Y:S05]  /*1940*/  BRA.DIV ~URZ, `(.L_x_1466) ;  /* 0x00012d127f007947 */ /* 0x000fea000b800000 */
[----:B----4-:R4:W2:Y:S02]  /*1950*/  SHFL.IDX PT, R0, R13, 0x2, 0x181f ;  /* 0x00581f000d007f89 */ /* 0x0108a400000e0000 */
.L_x_1532:
[----:B-1----:R-:W-:Y:S01]  /*1960*/  IADD3 R2, R12, 0x40, RZ ;  /* 0x000000400c027810 */ /* 0x002fe20007ffe0ff */
[----:B------:R-:W-:Y:S03]  /*1970*/  BSSY B0, `(.L_x_1467) ;  /* 0x0000018000007945 */ /* 0x000fe60003800000 */
[----:B------:R-:W-:-:S13]  /*1980*/  ISETP.GE.AND P0, PT, R2, R16, PT ;  /* 0x000000100200720c */ /* 0x000fda0003f06270 */
[----:B------:R-:W-:Y:S05]  /*1990*/  @P0 BRA `(.L_x_1468) ;  /* 0x0000015000000947 */ /* 0x000fea0003800000 */
[----:B------:R-:W-:Y:S02]  /*19a0*/  SHF.R.S32.HI R3, RZ, 0x1f, R245 ;  /* 0x0000001fff037819 */ /* 0x000fe400000114f5 */
[C---:B--2---:R-:W-:Y:S02]  /*19b0*/  LEA R10, P0, R245.reuse, R0, 0x1 ;  /* 0x00000000f50a7211 */ /* 0x044fe400078008ff */
[C---:B------:R-:W-:Y:S02]  /*19c0*/  IADD3 R17, R245.reuse, 0xc0, RZ ;  /* 0x000000c0f5117810 */ /* 0x040fe40007ffe0ff */
[C---:B------:R-:W-:Y:S02]  /*19d0*/  IADD3 R18, R245.reuse, 0xc0, RZ ;  /* 0x000000c0f5127810 */ /* 0x040fe40007ffe0ff */
[----:B------:R-:W-:Y:S02]  /*19e0*/  LEA.HI.X R11, R245, R4, R3, 0x1, P0 ;  /* 0x00000004f50b7211 */ /* 0x000fe400000f0c03 */
        /* <DEDUP_REMOVED lines=16> */
.L_x_1468:
[----:B------:R-:W-:Y:S05]  /*1af0*/  BSYNC B0 ;  /* 0x0000000000007941 */ /* 0x000fea0003800000 */
.L_x_1467:
[----:B------:R-:W-:Y:S05]  /*1b00*/  BRA.DIV ~URZ, `(.L_x_1469) ;  /* 0x00012bc27f007947 */ /* 0x000fea000b800000 */
[----:B------:R1:W3:Y:S04]  /*1b10*/  SHFL.IDX PT, R4, R5, 0x3, 0x181f ;  /* 0x00781f0005047f89 */ /* 0x0002e800000e0000 */
[----:B--2---:R1:W2:Y:S02]  /*1b20*/  SHFL.IDX PT, R0, R13, 0x3, 0x181f ;  /* 0x00781f000d007f89 */ /* 0x0042a400000e0000 */
.L_x_1533:
[----:B-1----:R-:W-:Y:S01]  /*1b30*/  IADD3 R2, R12, 0x60, RZ ;  /* 0x000000600c027810 */ /* 0x002fe20007ffe0ff */
[----:B-----5:R-:W-:Y:S01]  /*1b40*/  IMAD.WIDE.U32 R158, R14, c[0x0][0x2b0], RZ ;  /* 0x0000ac000e9e7a25 */ /* 0x020fe200078e00ff */
[----:B------:R-:W-:-:S02]  /*1b50*/  SHF.R.S32.HI R20, RZ, 0x1f, R245 ;  /* 0x0000001fff147819 */ /* 0x000fc400000114f5 */
[----:B------:R-:W-:Y:S02]  /*1b60*/  ISETP.GE.AND P0, PT, R2, R16, PT ;  /* 0x000000100200720c */ /* 0x000fe40003f06270 */
[----:B------:R-:W-:Y:S01]  /*1b70*/  SHF.R.S32.HI R19, RZ, 0x1f, R252 ;  /* 0x0000001fff137819 */ /* 0x000fe200000114fc */
[----:B------:R1:W-:Y:S01]  /*1b80*/  STL.64 [R1+0x28], R158 ;  /* 0x0000289e01007387 */ /* 0x0003e20000100a00 */
[----:B------:R-:W-:Y:S02]  /*1b90*/  SHF.R.S32.HI R18, RZ, 0x1f, R251 ;  /* 0x0000001fff127819 */ /* 0x000fe400000114fb */
[C---:B------:R-:W-:Y:S02]  /*1ba0*/  IADD3 R28, R245.reuse, 0xc0, RZ ;  /* 0x000000c0f51c7810 */ /* 0x040fe40007ffe0ff */
[----:B------:R-:W-:-:S04]  /*1bb0*/  IADD3 R17, R245, 0xc0, RZ ;  /* 0x000000c0f5117810 */ /* 0x000fc80007ffe0ff */
[----:B------:R-:W-:Y:S02]  /*1bc0*/  SHF.R.S32.HI R17, RZ, 0x1f, R17 ;  /* 0x0000001fff117819 */ /* 0x000fe40000011411 */
[----:B--2---:R-:W-:-:S04]  /*1bd0*/  @!P0 LEA R10, P1, R245, R0, 0x1 ;  /* 0x00000000f50a8211 */ /* 0x004fc800078208ff */
[----:B---3--:R-:W-:Y:S02]  /*1be0*/  @!P0 LEA.HI.X R11, R245, R4, R20, 0x1, P1 ;  /* 0x00000004f50b8211 */ /* 0x008fe400008f0c14 */
[----:B------:R-:W-:-:S03]  /*1bf0*/  @!P0 LEA R8, P1, R252, R0, 0x1 ;  /* 0x00000000fc088211 */ /* 0x000fc600078208ff */
[----:B------:R-:W-:Y:S01]  /*1c00*/  @!PT LDS RZ, [RZ] ;  /* 0x00000000fffff984 */ /* 0x000fe20000000800 */
[----:B------:R-:W-:Y:S01]  /*1c10*/  @!PT LDS RZ, [RZ] ;  /* 0x00000000fffff984 */ /* 0x000fe20000000800 */
[----:B------:R-:W-:Y:S01]  /*1c20*/  @!PT LDS RZ, [RZ] ;  /* 0x00000000fffff984 */ /* 0x000fe20000000800 */
[----:B------:R1:W-:Y:S01]  /*1c30*/  @!P0 LDGSTS.E.BYPASS.LTC128B.128 [R243+0x1b100], [R10.64], !P6 ;  /* 0x1b1000000af38fae */ /* 0x0003e2000f101d46 */
[----:B------:R-:W-:Y:S02]  /*1c40*/  @!P0 LEA.HI.X R9, R252, R4, R19, 0x1, P1 ;  /* 0x00000004fc098211 */ /* 0x000fe400008f0c13 */
[----:B------:R-:W-:-:S03]  /*1c50*/  @!P0 LEA R6, P1, R251, R0, 0x1 ;  /* 0x00000000fb068211 */ /* 0x000fc600078208ff */
[----:B------:R1:W-:Y:S01]  /*1c60*/  @!P0 LDGSTS.E.BYPASS.LTC128B.128 [R243+0x1f100], [R8.64], !P5 ;  /* 0x1f10000008f38fae */ /* 0x0003e2000e901d46 */
[----:B------:R-:W-:Y:S02]  /*1c70*/  @!P0 LEA.HI.X R7, R251, R4, R18, 0x1, P1 ;  /* 0x00000004fb078211 */ /* 0x000fe400008f0c12 */
[C---:B------:R-:W-:Y:S02]  /*1c80*/  @!P0 LEA R2, P1, R28.reuse, R0, 0x1 ;  /* 0x000000001c028211 */ /* 0x040fe400078208ff */
[----:B------:R-:W-:Y:S01]  /*1c90*/  SHF.R.S32.HI R0, RZ, 0x1f, R14 ;  /* 0x0000001fff007819 */ /* 0x000fe2000001140e */
[----:B------:R1:W-:Y:S01]  /*1ca0*/  @!P0 LDGSTS.E.BYPASS.LTC128B.128 [R243+0x23100], [R6.64], !P4 ;  /* 0x2310000006f38fae */ /* 0x0003e2000e101d46 */
[----:B------:R-:W-:-:S03]  /*1cb0*/  @!P0 LEA.HI.X R3, R28, R4, R17, 0x1, P1 ;  /* 0x000000041c038211 */ /* 0x000fc600008f0c11 */
[----:B------:R-:W-:Y:S02]  /*1cc0*/  IMAD R0, R0, c[0x0][0x2b0], RZ ;  /* 0x0000ac0000007a24 */ /* 0x000fe400078e02ff */
[----:B------:R1:W-:Y:S02]  /*1cd0*/  @!P0 LDGSTS.E.BYPASS.LTC128B.128 [R243+0x27100], [R2.64], !P3 ;  /* 0x2710000002f38fae */ /* 0x0003e4000d901d46 */
[----:B------:R-:W-:Y:S02]  /*1ce0*/  IMAD R0, R14, c[0x0][0x2b4], R0 ;  /* 0x0000ad000e007a24 */ /* 0x000fe400078e0200 */
[----:B------:R-:W0:Y:S01]  /*1cf0*/  LDGDEPBAR ;  /* 0x00000000000079af */ /* 0x000e220000000000 */
[----:B------:R-:W-:Y:S01]  /*1d00*/  WARPSYNC 0xffffffff ;  /* 0xffffffff00007948 */ /* 0x000fe20003800000 */
[----:B------:R-:W-:-:S05]  /*1d10*/  IMAD.IADD R155, R159, 0x1, R0 ;  /* 0x000000019f9b7824 */ /* 0x000fca00078e0200 */
[----:B------:R1:W-:Y:S02]  /*1d20*/  STL [R1+0x38], R155 ;  /* 0x0000389b01007387 */ /* 0x0003e40000100800 */
[----:B------:R-:W2:Y:S04]  /*1d30*/  LDL R163, [R1+0xc] ;  /* 0x00000c0001a37983 */ /* 0x000ea80000100800 */
[----:B------:R-:W3:Y:S04]  /*1d40*/  LDL R160, [R1+0x10] ;  /* 0x0000100001a07983 */ /* 0x000ee80000100800 */
[----:B------:R-:W5:Y:S01]  /*1d50*/  LDL R161, [R1+0x18] ;  /* 0x0000180001a17983 */ /* 0x000f620000100800 */
[----:B-1----:R-:W-:Y:S02]  /*1d60*/  IMAD.MOV.U32 R6, RZ, RZ, 0x60 ;  /* 0x00000060ff067424 */ /* 0x002fe400078e00ff */
[----:B------:R-:W-:Y:S01]  /*1d70*/  IMAD.MOV.U32 R162, RZ, RZ, c[0x0][0x2b8] ;  /* 0x0000ae00ffa27624 */ /* 0x000fe200078e00ff */
[----:B----4-:R-:W4:Y:S01]  /*1d80*/  LDL R21, [R1+0x48] ;  /* 0x0000480001157983 */ /* 0x010f220000100800 */
[----:B------:R-:W-:-:S03]  /*1d90*/  IMAD.MOV.U32 R5, RZ, RZ, c[0x0][0x2ac] ;  /* 0x0000ab00ff057624 */ /* 0x000fc600078e00ff */
[----:B------:R-:W-:Y:S01]  /*1da0*/  ISETP.NE.AND P1, PT, R162, 0x1, PT ;  /* 0x00000001a200780c */ /* 0x000fe20003f25270 */
[----:B------:R-:W-:Y:S02]  /*1db0*/  IMAD R5, R5, c[0x0][0x1d0], RZ ;  /* 0x0000740005057a24 */ /* 0x000fe400078e02ff */
[----:B------:R-:W-:Y:S01]  /*1dc0*/  IMAD.MOV.U32 R246, RZ, RZ, RZ ;  /* 0x000000fffff67224 */ /* 0x000fe200078e00ff */
[----:B------:R-:W-:Y:S01]  /*1dd0*/  BAR.SYNC.DEFER_BLOCKING 0x0 ;  /* 0x0000000000007b1d */ /* 0x000fe20000010000 */
[----:B--2---:R-:W-:-:S04]  /*1de0*/  IMAD R149, R163, R6, -0x60 ;  /* 0xffffffa0a3957424 */ /* 0x004fc800078e0206 */
[----:B---3--:R-:W-:-:S05]  /*1df0*/  IMAD.IADD R2, R160, 0x1, R149 ;  /* 0x00000001a0027824 */ /* 0x008fca00078e0295 */
[C---:B------:R-:W-:Y:S01]  /*1e00*/  ISETP.GE.AND P0, PT, R2.reuse, R5, PT ;  /* 0x000000050200720c */ /* 0x040fe20003f06270 */
[----:B-----5:R-:W-:-:S03]  /*1e10*/  IMAD.IADD R2, R2, 0x1, R161 ;  /* 0x0000000102027824 */ /* 0x020fc600078e02a1 */
        /* <DEDUP_REMOVED lines=9> */
[----:B------:R-:W-:-:S04]  /*1eb0*/  IMAD.MOV R0, RZ, RZ, -R0 ;  /* 0x000000ffff007224 */ /* 0x000fc800078e0a00 */
[----:B------:R-:W-:Y:S01]  /*1ec0*/  IMAD R248, R0, c[0x0][0x2b8], R2 ;  /* 0x0000ae0000f87a24 */ /* 0x000fe200078e0202 */
[----:B------:R-:W3:Y:S04]  /*1ed0*/  S2R R13, SR_TID.X ;  /* 0x00000000000d7919 */ /* 0x000ee80000002100 */
[----:B------:R-:W-:Y:S01]  /*1ee0*/  SHF.R.S32.HI R10, RZ, 0x1f, R248 ;  /* 0x0000001fff0a7819 */ /* 0x000fe200000114f8 */
[----:B------:R-:W-:-:S04]  /*1ef0*/  IMAD.WIDE.U32 R2, R248, c[0x0][0x1e0], RZ ;  /* 0x00007800f8027a25 */ /* 0x000fc800078e00ff */
[----:B------:R-:W-:-:S04]  /*1f00*/  IMAD R0, R10, c[0x0][0x1e0], RZ ;  /* 0x000078000a007a24 */ /* 0x000fc800078e02ff */
[----:B------:R-:W-:-:S04]  /*1f10*/  IMAD R0, R248, c[0x0][0x1e4], R0 ;  /* 0x00007900f8007a24 */ /* 0x000fc800078e0200 */
[----:B------:R-:W-:Y:S02]  /*1f20*/  IMAD.IADD R3, R3, 0x1, R0 ;  /* 0x0000000103037824 */ /* 0x000fe400078e0200 */
[----:B------:R-:W-:Y:S02]  /*1f30*/  IMAD R0, R15, c[0x0][0x1e8], RZ ;  /* 0x00007a000f007a24 */ /* 0x000fe400078e02ff */
[----:B----4-:R-:W-:-:S04]  /*1f40*/  IMAD.WIDE.U32 R156, R21, c[0x0][0x1e8], RZ ;  /* 0x00007a00159c7a25 */ /* 0x010fc800078e00ff */
[----:B------:R-:W-:Y:S01]  /*1f50*/  IMAD R0, R21, c[0x0][0x1ec], R0 ;  /* 0x00007b0015007a24 */ /* 0x000fe200078e0200 */
[----:B---3--:R-:W-:-:S03]  /*1f60*/  SHF.R.S32.HI R7, RZ, 0x1f, R13 ;  /* 0x0000001fff077819 */ /* 0x008fc6000001140d */
[----:B------:R-:W-:Y:S01]  /*1f70*/  IMAD.IADD R154, R157, 0x1, R0 ;  /* 0x000000019d9a7824 */ /* 0x000fe200078e0200 */
[----:B------:R-:W-:Y:S01]  /*1f80*/  LEA.HI R7, R7, R13, RZ, 0x3 ;  /* 0x0000000d07077211 */ /* 0x000fe200078f18ff */
[----:B------:R-:W-:Y:S02]  /*1f90*/  IMAD.MOV.U32 R148, RZ, RZ, c[0x0][0x2ac] ;  /* 0x0000ab00ff947624 */ /* 0x000fe400078e00ff */
[----:B-1----:R-:W-:Y:S01]  /*1fa0*/  IMAD R5, R163, -0x60, R6 ;  /* 0xffffffa0a3057824 */ /* 0x002fe200078e0206 */
[----:B------:R-:W-:-:S03]  /*1fb0*/  SHF.R.S32.HI R7, RZ, 0x3, R7 ;  /* 0x00000003ff077819 */ /* 0x000fc60000011407 */
[----:B------:R-:W-:-:S04]  /*1fc0*/  IMAD R148, R148, c[0x0][0x1d0], R5 ;  /* 0x0000740094947a24 */ /* 0x000fc800078e0205 */
[----:B------:R-:W-:Y:S02]  /*1fd0*/  IMAD.IADD R26, R148, 0x1, -R7 ;  /* 0x00000001941a7824 */ /* 0x000fe400078e0a07 */
[----:B------:R-:W-:Y:S01]  /*1fe0*/  IMAD.WIDE.U32 R22, R21, c[0x0][0x210], RZ ;  /* 0x0000840015167a25 */ /* 0x000fe200078e00ff */
[----:B------:R-:W-:Y:S04]  /*1ff0*/  STL.64 [R1+0x20], R156 ;  /* 0x0000209c01007387 */ /* 0x000fe80000100a00 */
[----:B------:R-:W-:Y:S04]  /*2000*/  STL [R1+0x1c], R154 ;  /* 0x00001c9a01007387 */ /* 0x000fe80000100800 */
[----:B------:R-:W-:Y:S01]  /*2010*/  STL.64 [R1+0x30], R22 ;  /* 0x0000301601007387 */ /* 0x000fe20000100a00 */
[----:B------:R-:W-:-:S02]  /*2020*/  IMAD.SHL.U32 R151, R252, 0x2, RZ ;  /* 0x00000002fc977824 */ /* 0x000fc400078e00ff */
[----:B------:R-:W-:Y:S01]  /*2030*/  IMAD.SHL.U32 R152, R251, 0x2, RZ ;  /* 0x00000002fb987824 */ /* 0x000fe200078e00ff */
[C---:B------:R-:W-:Y:S01]  /*2040*/  SHF.L.U64.HI R144, R245.reuse, 0x1, R20 ;  /* 0x00000001f5907819 */ /* 0x040fe20000010214 */
[----:B------:R-:W-:Y:S01]  /*2050*/  IMAD.SHL.U32 R150, R245, 0x2, RZ ;  /* 0x00000002f5967824 */ /* 0x000fe200078e00ff */
[----:B------:R-:W-:Y:S02]  /*2060*/  SHF.L.U64.HI R145, R252, 0x1, R19 ;  /* 0x00000001fc917819 */ /* 0x000fe40000010213 */
[----:B------:R-:W-:Y:S02]  /*2070*/  SHF.L.U64.HI R146, R251, 0x1, R18 ;  /* 0x00000001fb927819 */ /* 0x000fe40000010212 */
[----:B------:R-:W-:Y:S01]  /*2080*/  IADD3 R228, R229, 0x20, RZ ;  /* 0x00000020e5e47810 */ /* 0x000fe20007ffe0ff */
[C---:B------:R-:W-:Y:S01]  /*2090*/  IMAD.SHL.U32 R153, R28.reuse, 0x2, RZ ;  /* 0x000000021c997824 */ /* 0x040fe200078e00ff */
[----:B------:R-:W-:Y:S02]  /*20a0*/  SHF.L.U64.HI R147, R28, 0x1, R17 ;  /* 0x000000011c937819 */ /* 0x000fe40000010211 */
[----:B--2---:R-:W-:Y:S01]  /*20b0*/  SHF.R.S32.HI R12, RZ, 0x1f, R246 ;  /* 0x0000001fff0c7819 */ /* 0x004fe200000114f6 */
[----:B------:R-:W-:-:S04]  /*20c0*/  IMAD.WIDE.U32 R2, R246, c[0x0][0x1f0], R2 ;  /* 0x00007c00f6027a25 */ /* 0x000fc800078e0002 */
[----:B------:R-:W-:Y:S01]  /*20d0*/  IMAD R4, R12, c[0x0][0x1f0], RZ ;  /* 0x00007c000c047a24 */ /* 0x000fe200078e02ff */
[----:B------:R-:W-:-:S03]  /*20e0*/  IADD3 R0, P0, R2, R156, RZ ;  /* 0x0000009c02007210 */ /* 0x000fc60007f1e0ff */
[----:B------:R-:W-:-:S05]  /*20f0*/  IMAD R4, R246, c[0x0][0x1f4], R4 ;  /* 0x00007d00f6047a24 */ /* 0x000fca00078e0204 */
[----:B------:R-:W-:Y:S02]  /*2100*/  IADD3.X R2, R154, R3, R4, P0, !PT ;  /* 0x000000039a027210 */ /* 0x000fe400007fe404 */
[----:B------:R-:W-:-:S04]  /*2110*/  LEA R9, P0, R0, c[0x0][0x1c8], 0x1 ;  /* 0x0000720000097a11 */ /* 0x000fc800078008ff */
[----:B------:R-:W-:Y:S02]  /*2120*/  LEA.HI.X R13, R0, c[0x0][0x1cc], R2, 0x1, P0 ;  /* 0x00007300000d7a11 */ /* 0x000fe400000f0c02 */
[----:B------:R-:W1:Y:S01]  /*2130*/  SHFL.IDX PT, R0, R9, RZ, 0x181f ;  /* 0x00181fff09007589 */ /* 0x000e6200000e0000 */
[----:B------:R-:W-:-:S03]  /*2140*/  ISETP.GE.AND P0, PT, R26, 0x1, PT ;  /* 0x000000011a00780c */ /* 0x000fc60003f06270 */
[----:B------:R-:W2:Y:S04]  /*2150*/  SHFL.IDX PT, R2, R13, RZ, 0x181f ;  /* 0x00181fff0d027589 */ /* 0x000ea800000e0000 */
[----:B------:R-:W3:Y:S06]  /*2160*/  SHFL.IDX PT, R8, R9, 0x1, 0x181f ;  /* 0x00381f0009087f89 */ /* 0x000eec00000e0000 */
[----:B------:R-:W-:-:S02]  /*2170*/  @P0 ISETP.GE.AND P3, PT, R245, c[0x0][0x1d4], PT ;  /* 0x00007500f5000a0c */ /* 0x000fc40003f66270 */
[C---:B------:R-:W-:Y:S01]  /*2180*/  @P0 ISETP.GE.AND P4, PT, R252.reuse, c[0x0][0x1d4], PT ;  /* 0x00007500fc000a0c */ /* 0x040fe20003f86270 */
[----:B------:R-:W4:Y:S01]  /*2190*/  SHFL.IDX PT, R11, R13, 0x1, 0x181f ;  /* 0x00381f000d0b7f89 */ /* 0x000f2200000e0000 */
[CC--:B-1----:R-:W-:Y:S02]  /*21a0*/  @P0 LEA R4, P2, R245.reuse, R0.reuse, 0x1 ;  /* 0x00000000f5040211 */ /* 0x0c2fe400078408ff */
[C---:B------:R-:W-:Y:S02]  /*21b0*/  @P0 LEA R6, P1, R252.reuse, R0, 0x1 ;  /* 0x00000000fc060211 */ /* 0x040fe400078208ff */
[-C--:B--2---:R-:W-:Y:S02]  /*21c0*/  @P0 LEA.HI.X R5, R245, R2.reuse, R20, 0x1, P2 ;  /* 0x00000002f5050211 */ /* 0x084fe400010f0c14 */
[----:B------:R-:W-:Y:S02]  /*21d0*/  @P0 LEA.HI.X R7, R252, R2, R19, 0x1, P1 ;  /* 0x00000002fc070211 */ /* 0x000fe400008f0c13 */
[----:B------:R-:W-:Y:S01]  /*21e0*/  ISETP.GE.AND P1, PT, R26, 0x21, PT ;  /* 0x000000211a00780c */ /* 0x000fe20003f26270 */
[----:B------:R1:W-:Y:S01]  /*21f0*/  @P0 LDGSTS.E.BYPASS.LTC128B.128 [R243+0xc100], [R4.64], !P3 ;  /* 0x0c10000004f30fae */ /* 0x0003e2000d901d46 */
[----:B------:R-:W-:-:S03]  /*2200*/  @P0 ISETP.GE.AND P5, PT, R251, c[0x0][0x1d4], PT ;  /* 0x00007500fb000a0c */ /* 0x000fc60003fa6270 */
[----:B------:R2:W-:Y:S01]  /*2210*/  @P0 LDGSTS.E.BYPASS.LTC128B.128 [R243+0xf100], [R6.64], !P4 ;  /* 0x0f10000006f30fae */ /* 0x0005e2000e101d46 */
[----:B------:R-:W-:Y:S02]  /*2220*/  @P0 ISETP.GE.AND P4, PT, R28, c[0x0][0x1d4], PT ;  /* 0x000075001c000a0c */ /* 0x000fe40003f86270 */
[----:B-1----:R-:W-:-:S04]  /*2230*/  @P0 LEA R4, P2, R251, R0, 0x1 ;  /* 0x00000000fb040211 */ /* 0x002fc800078408ff */
[----:B------:R-:W-:Y:S02]  /*2240*/  @P0 LEA.HI.X R5, R251, R2, R18, 0x1, P2 ;  /* 0x00000002fb050211 */ /* 0x000fe400010f0c12 */
[----:B--2---:R-:W-:-:S03]  /*2250*/  @P0 LEA R6, P2, R28, R0, 0x1 ;  /* 0x000000001c060211 */ /* 0x004fc600078408ff */
[----:B------:R3:W-:Y:S01]  /*2260*/  @P0 LDGSTS.E.BYPASS.LTC128B.128 [R243+0x12100], [R4.64], !P5 ;  /* 0x1210000004f30fae */ /* 0x0007e2000e901d46 */
[----:B------:R-:W-:Y:S02]  /*2270*/  @P0 LEA.HI.X R7, R28, R2, R17, 0x1, P2 ;  /* 0x000000021c070211 */ /* 0x000fe400010f0c11 */
[C---:B------:R-:W-:Y:S01]  /*2280*/  @P1 ISETP.GE.AND P2, PT, R245.reuse, c[0x0][0x1d4], PT ;  /* 0x00007500f5001a0c */ /* 0x040fe20003f46270 */
[----:B------:R-:W-:Y:S02]  /*2290*/  IMAD R0, R10, c[0x0][0x208], RZ ;  /* 0x000082000a007a24 */ /* 0x000fe400078e02ff */
[----:B------:R1:W-:Y:S01]  /*22a0*/  @P0 LDGSTS.E.BYPASS.LTC128B.128 [R243+0x15100], [R6.64], !P4 ;  /* 0x1510000006f30fae */ /* 0x0003e2000e101d46 */
[----:B------:R-:W-:Y:S01]  /*22b0*/  @P1 ISETP.GE.AND P4, PT, R252, c[0x0][0x1d4], PT ;  /* 0x00007500fc001a0c */ /* 0x000fe20003f86270 */
[----:B------:R-:W-:Y:S02]  /*22c0*/  IMAD.WIDE.U32 R2, R248, c[0x0][0x208], RZ ;  /* 0x00008200f8027a25 */ /* 0x000fe400078e00ff */
[----:B------:R-:W-:Y:S01]  /*22d0*/  SHFL.IDX PT, R10, R13, 0x2, 0x181f ;  /* 0x00581f000d0a7f89 */ /* 0x000fe200000e0000 */
[----:B---3--:R-:W-:-:S04]  /*22e0*/  @P1 LEA R4, P3, R245, R8, 0x1 ;  /* 0x00000008f5041211 */ /* 0x008fc800078608ff */
[----:B----4-:R-:W-:Y:S01]  /*22f0*/  @P1 LEA.HI.X R5, R245, R11, R20, 0x1, P3 ;  /* 0x0000000bf5051211 */ /* 0x010fe200018f0c14 */
[----:B-1----:R-:W-:Y:S02]  /*2300*/  IMAD R7, R248, c[0x0][0x20c], R0 ;  /* 0x00008300f8077a24 */ /* 0x002fe400078e0200 */
[----:B------:R-:W1:Y:S01]  /*2310*/  SHFL.IDX PT, R0, R9, 0x2, 0x181f ;  /* 0x00581f0009007f89 */ /* 0x000e6200000e0000 */
[----:B------:R-:W-:-:S03]  /*2320*/  @P1 LEA R6, P0, R252, R8, 0x1 ;  /* 0x00000008fc061211 */ /* 0x000fc600078008ff */
[----:B------:R2:W-:Y:S01]  /*2330*/  @P1 LDGSTS.E.BYPASS.LTC128B.128 [R243+0xd100], [R4.64], !P2 ;  /* 0x0d10000004f31fae */ /* 0x0005e2000d101d46 */
[----:B------:R-:W-:Y:S01]  /*2340*/  @P1 ISETP.GE.AND P2, PT, R251, c[0x0][0x1d4], PT ;  /* 0x00007500fb001a0c */ /* 0x000fe20003f46270 */
[----:B------:R-:W-:Y:S01]  /*2350*/  IMAD.IADD R3, R3, 0x1, R7 ;  /* 0x0000000103037824 */ /* 0x000fe200078e0207 */
[----:B------:R-:W-:Y:S02]  /*2360*/  @P1 LEA.HI.X R7, R252, R11, R19, 0x1, P0 ;  /* 0x0000000bfc071211 */ /* 0x000fe400000f0c13 */
[----:B------:R-:W-:-:S03]  /*2370*/  ISETP.GE.AND P0, PT, R26, 0x41, PT ;  /* 0x000000411a00780c */ /* 0x000fc60003f06270 */
[----:B------:R3:W-:Y:S01]  /*2380*/  @P1 LDGSTS.E.BYPASS.LTC128B.128 [R243+0x10100], [R6.64], !P4 ;  /* 0x1010000006f31fae */ /* 0x0007e2000e101d46 */
[----:B------:R-:W-:Y:S01]  /*2390*/  @P1 ISETP.GE.AND P4, PT, R28, c[0x0][0x1d4], PT ;  /* 0x000075001c001a0c */ /* 0x000fe20003f86270 */
[----:B------:R-:W-:Y:S01]  /*23a0*/  IMAD.WIDE.U32 R2, R246, c[0x0][0x218], R2 ;  /* 0x00008600f6027a25 */ /* 0x000fe200078e0002 */
[----:B--2---:R-:W-:-:S04]  /*23b0*/  @P1 LEA R4, P3, R251, R8, 0x1 ;  /* 0x00000008fb041211 */ /* 0x004fc800078608ff */
[----:B------:R-:W-:Y:S01]  /*23c0*/  @P1 LEA.HI.X R5, R251, R11, R18, 0x1, P3 ;  /* 0x0000000bfb051211 */ /* 0x000fe200018f0c12 */
[----:B---3--:R-:W-:-:S04]  /*23d0*/  IMAD R6, R15, c[0x0][0x210], RZ ;  /* 0x000084000f067a24 */ /* 0x008fc800078e02ff */
[----:B------:R2:W-:Y:S02]  /*23e0*/  @P1 LDGSTS.E.BYPASS.LTC128B.128 [R243+0x13100], [R4.64], !P2 ;  /* 0x1310000004f31fae */ /* 0x0005e4000d101d46 */
[----:B--2---:R-:W-:Y:S01]  /*23f0*/  IMAD R5, R21, c[0x0][0x214], R6 ;  /* 0x0000850015057a24 */ /* 0x004fe200078e0206 */
[----:B------:R-:W-:Y:S01]  /*2400*/  @P1 LEA R6, P3, R28, R8, 0x1 ;  /* 0x000000081c061211 */ /* 0x000fe200078608ff */
[----:B------:R-:W-:Y:S01]  /*2410*/  IMAD R8, R12, c[0x0][0x218], RZ ;  /* 0x000086000c087a24 */ /* 0x000fe200078e02ff */
[C---:B-1----:R-:W-:Y:S02]  /*2420*/  @P0 LEA R4, P2, R245.reuse, R0, 0x1 ;  /* 0x00000000f5040211 */ /* 0x042fe400078408ff */
[----:B------:R-:W-:Y:S02]  /*2430*/  @P1 LEA.HI.X R7, R28, R11, R17, 0x1, P3 ;  /* 0x0000000b1c071211 */ /* 0x000fe400018f0c11 */
[----:B------:R-:W-:Y:S01]  /*2440*/  @P0 ISETP.GE.AND P3, PT, R245, c[0x0][0x1d4], PT ;  /* 0x00007500f5000a0c */ /* 0x000fe20003f66270 */
[----:B------:R-:W-:Y:S01]  /*2450*/  IMAD.IADD R9, R23, 0x1, R5 ;  /* 0x0000000117097824 */ /* 0x000fe200078e0205 */
[----:B------:R-:W-:Y:S01]  /*2460*/  @P0 LEA.HI.X R5, R245, R10, R20, 0x1, P2 ;  /* 0x0000000af5050211 */ /* 0x000fe200010f0c14 */
[----:B------:R-:W-:Y:S01]  /*2470*/  IMAD R8, R246, c[0x0][0x21c], R8 ;  /* 0x00008700f6087a24 */ /* 0x000fe200078e0208 */
[----:B------:R-:W-:Y:S01]  /*2480*/  IADD3 R2, P2, R2, R22, RZ ;  /* 0x0000001602027210 */ /* 0x000fe20007f5e0ff */
[----:B------:R-:W1:Y:S03]  /*2490*/  S2R R21, SR_TID.X ;  /* 0x0000000000157919 */ /* 0x000e660000002100 */
[----:B------:R-:W-:Y:S01]  /*24a0*/  IADD3.X R3, R9, R3, R8, P2, !PT ;  /* 0x0000000309037210 */ /* 0x000fe200017fe408 */
[----:B------:R2:W-:Y:S01]  /*24b0*/  @P1 LDGSTS.E.BYPASS.LTC128B.128 [R243+0x16100], [R6.64], !P4 ;  /* 0x1610000006f31fae */ /* 0x0005e2000e101d46 */
[----:B------:R-:W-:-:S02]  /*24c0*/  @P0 LEA R8, P2, R252, R0, 0x1 ;  /* 0x00000000fc080211 */ /* 0x000fc400078408ff */
[----:B------:R-:W-:Y:S01]  /*24d0*/  LEA R13, P1, R2, c[0x0][0x1f8], 0x1 ;  /* 0x00007e00020d7a11 */ /* 0x000fe200078208ff */
[----:B------:R3:W-:Y:S01]  /*24e0*/  STL [R1+0x3c], R9 ;  /* 0x00003c0901007387 */ /* 0x0007e20000100800 */
[----:B------:R-:W-:Y:S02]  /*24f0*/  @P0 ISETP.GE.AND P4, PT, R252, c[0x0][0x1d4], PT ;  /* 0x00007500fc000a0c */ /* 0x000fe40003f86270 */
[----:B------:R-:W-:Y:S01]  /*2500*/  LEA.HI.X R27, R2, c[0x0][0x1fc], R3, 0x1, P1 ;  /* 0x00007f00021b7a11 */ /* 0x000fe200008f0c03 */
[----:B------:R4:W-:Y:S01]  /*2510*/  @P0 LDGSTS.E.BYPASS.LTC128B.128 [R243+0xe100], [R4.64], !P3 ;  /* 0x0e10000004f30fae */ /* 0x0009e2000d901d46 */
[----:B------:R-:W-:Y:S02]  /*2520*/  @P0 ISETP.GE.AND P1, PT, R28, c[0x0][0x1d4], PT ;  /* 0x000075001c000a0c */ /* 0x000fe40003f26270 */
[----:B--2---:R-:W-:Y:S02]  /*2530*/  @P0 LEA R6, P3, R251, R0, 0x1 ;  /* 0x00000000fb060211 */ /* 0x004fe400078608ff */
[----:B---3--:R-:W-:-:S02]  /*2540*/  @P0 LEA.HI.X R9, R252, R10, R19, 0x1, P2 ;  /* 0x0000000afc090211 */ /* 0x008fc400010f0c13 */
[C---:B------:R-:W-:Y:S02]  /*2550*/  @P0 ISETP.GE.AND P2, PT, R251.reuse, c[0x0][0x1d4], PT ;  /* 0x00007500fb000a0c */ /* 0x040fe40003f46270 */
[----:B------:R-:W-:Y:S01]  /*2560*/  @P0 LEA.HI.X R7, R251, R10, R18, 0x1, P3 ;  /* 0x0000000afb070211 */ /* 0x000fe200018f0c12 */
[----:B------:R2:W-:Y:S01]  /*2570*/  @P0 LDGSTS.E.BYPASS.LTC128B.128 [R243+0x11100], [R8.64], !P4 ;  /* 0x1110000008f30fae */ /* 0x0005e2000e101d46 */
[----:B----4-:R-:W-:-:S04]  /*2580*/  @P0 LEA R4, P3, R28, R0, 0x1 ;  /* 0x000000001c040211 */ /* 0x010fc800078608ff */
[----:B------:R-:W-:Y:S02]  /*2590*/  @P0 LEA.HI.X R5, R28, R10, R17, 0x1, P3 ;  /* 0x0000000a1c050211 */ /* 0x000fe400018f0c11 */
[----:B-1----:R-:W-:-:S03]  /*25a0*/  SHF.R.S32.HI R14, RZ, 0x1f, R21 ;  /* 0x0000001fff0e7819 */ /* 0x002fc60000011415 */
[----:B------:R1:W-:Y:S04]  /*25b0*/  @P0 LDGSTS.E.BYPASS.LTC128B.128 [R243+0x14100], [R6.64], !P2 ;  /* 0x1410000006f30fae */ /* 0x0003e8000d101d46 */
[----:B------:R1:W-:Y:S04]  /*25c0*/  @P0 LDGSTS.E.BYPASS.LTC128B.128 [R243+0x17100], [R4.64], !P1 ;  /* 0x1710000004f30fae */ /* 0x0003e8000c901d46 */
[----:B------:R-:W0:Y:S01]  /*25d0*/  LDGDEPBAR ;  /* 0x00000000000079af */ /* 0x000e220000000000 */
[----:B------:R-:W-:-:S03]  /*25e0*/  LEA.HI R14, R14, R21, RZ, 0x3 ;  /* 0x000000150e0e7211 */ /* 0x000fc600078f18ff */
[----:B------:R-:W3:Y:S01]  /*25f0*/  SHFL.IDX PT, R0, R13, RZ, 0x181f ;  /* 0x00181fff0d007589 */ /* 0x000ee200000e0000 */
[----:B------:R-:W-:-:S03]  /*2600*/  LOP3.LUT R14, R14, 0xfffffff8, RZ, 0xc0, !PT ;  /* 0xfffffff80e0e7812 */ /* 0x000fc600078ec0ff */
[----:B------:R-:W4:Y:S04]  /*2610*/  SHFL.IDX PT, R2, R27, RZ, 0x181f ;  /* 0x00181fff1b027589 */ /* 0x000f2800000e0000 */
[----:B------:R-:W5:Y:S01]  /*2620*/  SHFL.IDX PT, R12, R13, 0x1, 0x181f ;  /* 0x00381f000d0c7f89 */ /* 0x000f6200000e0000 */
[----:B------:R-:W-:-:S03]  /*2630*/  IMAD.IADD R14, R21, 0x1, -R14 ;  /* 0x00000001150e7824 */ /* 0x000fc600078e0a0e */
[----:B------:R-:W1:Y:S02]  /*2640*/  SHFL.IDX PT, R3, R27, 0x1, 0x181f ;  /* 0x00381f001b037f89 */ /* 0x000e6400000e0000 */
[----:B------:R-:W-:Y:S01]  /*2650*/  R2P PR, R14, 0x6 ;  /* 0x000000060e007804 */ /* 0x000fe20000000000 */
[----:B------:R-:W-:-:S04]  /*2660*/  DEPBAR.LE SB0, 0x1 ;  /* 0x000080400000791a */ /* 0x000fc80000000000 */
[----:B------:R-:W-:-:S04]  /*2670*/  DEPBAR.LE SB0, 0x0 ;  /* 0x000080000000791a */ /* 0x000fc80000000000 */
[----:B------:R-:W-:Y:S01]  /*2680*/  BAR.SYNC.DEFER_BLOCKING 0x0 ;  /* 0x0000000000007b1d */ /* 0x000fe20000010000 */
[CC--:B---3--:R-:W-:Y:S02]  /*2690*/  IADD3 R20, P0, R0.reuse, R151.reuse, RZ ;  /* 0x0000009700147210 */ /* 0x0c8fe40007f1e0ff */
[----:B------:R-:W-:Y:S02]  /*26a0*/  IADD3 R18, P4, R0, R152, RZ ;  /* 0x0000009800127210 */ /* 0x000fe40007f9e0ff */
[----:B------:R-:W-:Y:S01]  /*26b0*/  @P1 IADD3 R228, R229, -0x20, RZ ;  /* 0xffffffe0e5e41810 */ /* 0x000fe20007ffe0ff */
[----:B----4-:R-:W-:Y:S01]  /*26c0*/  IMAD.X R21, R2, 0x1, R145, P0 ;  /* 0x0000000102157824 */ /* 0x010fe200000e0691 */
[----:B-----5:R-:W-:Y:S01]  /*26d0*/  IADD3 R14, P1, R12, R150, RZ ;  /* 0x000000960c0e7210 */ /* 0x020fe20007f3e0ff */
[----:B------:R-:W-:Y:S01]  /*26e0*/  IMAD.X R19, R2, 0x1, R146, P4 ;  /* 0x0000000102137824 */ /* 0x000fe200020e0692 */
[----:B------:R-:W-:Y:S02]  /*26f0*/  IADD3 R24, P0, R12, R151, RZ ;  /* 0x000000970c187210 */ /* 0x000fe40007f1e0ff */
[----:B------:R-:W-:-:S02]  /*2700*/  ISETP.GE.AND P5, PT, R245, c[0x0][0x1d4], PT ;  /* 0x00007500f5007a0c */ /* 0x000fc40003fa6270 */
[----:B------:R-:W-:Y:S01]  /*2710*/  ISETP.GE.AND P4, PT, R252, c[0x0][0x1d4], PT ;  /* 0x00007500fc007a0c */ /* 0x000fe20003f86270 */
[C-C-:B-1----:R-:W-:Y:S01]  /*2720*/  IMAD.X R15, R3.reuse, 0x1, R144.reuse, P1 ;  /* 0x00000001030f7824 */ /* 0x142fe200008e0690 */
[----:B------:R-:W-:Y:S01]  /*2730*/  IADD3 R22, P3, R0, R150, RZ ;  /* 0x0000009600167210 */ /* 0x000fe20007f7e0ff */
[----:B------:R-:W-:Y:S01]  /*2740*/  IMAD.X R25, R3, 0x1, R145, P0 ;  /* 0x0000000103197824 */ /* 0x000fe200000e0691 */
[C---:B------:R-:W-:Y:S02]  /*2750*/  ISETP.LT.OR P1, PT, R26.reuse, 0x1, P5 ;  /* 0x000000011a00780c */ /* 0x040fe40002f21670 */
[----:B------:R-:W-:Y:S01]  /*2760*/  ISETP.LT.OR P0, PT, R26, 0x1, P4 ;  /* 0x000000011a00780c */ /* 0x000fe20002701670 */
[----:B------:R-:W-:Y:S01]  /*2770*/  IMAD.X R23, R2, 0x1, R144, P3 ;  /* 0x0000000102177824 */ /* 0x000fe200018e0690 */
[----:B------:R-:W-:Y:S01]  /*2780*/  IADD3 R16, P3, R0, R153, RZ ;  /* 0x0000009900107210 */ /* 0x000fe20007f7e0ff */
[----:B------:R-:W-:Y:S04]  /*2790*/  LDSM.16.M88.4 R4, [R239] ;  /* 0x00000000ef04783b */ /* 0x000fe80000000200 */
[----:B------:R-:W-:Y:S01]  /*27a0*/  IMAD.X R17, R2, 0x1, R147, P3 ;  /* 0x0000000102117824 */ /* 0x000fe200018e0693 */
[----:B------:R-:W-:Y:S01]  /*27b0*/  ISETP.GE.AND P3, PT, R251, c[0x0][0x1d4], PT ;  /* 0x00007500fb007a0c */ /* 0x000fe20003f66270 */
[----:B------:R-:W-:Y:S04]  /*27c0*/  LDSM.16.M88.4 R32, [R229] ;  /* 0x00000000e520783b */ /* 0x000fe80000000200 */
[----:B------:R-:W-:Y:S04]  /*27d0*/  LDSM.16.M88.4 R40, [R229+0x800] ;  /* 0x00080000e528783b */ /* 0x000fe80000000200 */
[----:B------:R-:W-:Y:S04]  /*27e0*/  LDSM.16.M88.4 R56, [R229+0x1000] ;  /* 0x00100000e538783b */ /* 0x000fe80000000200 */
[----:B------:R-:W-:Y:S04]  /*27f0*/  LDSM.16.M88.4 R48, [R229+0x1800] ;  /* 0x00180000e530783b */ /* 0x000fe80000000200 */
[----:B------:R-:W-:Y:S04]  /*2800*/  LDSM.16.M88.4 R68, [R229+0x2000] ;  /* 0x00200000e544783b */ /* 0x000fe80000000200 */
[----:B------:R-:W-:Y:S04]  /*2810*/  LDSM.16.M88.4 R72, [R229+0x2800] ;  /* 0x00280000e548783b */ /* 0x000fe80000000200 */
[----:B--2---:R-:W-:Y:S04]  /*2820*/  LDSM.16.M88.4 R8, [R240] ;  /* 0x00000000f008783b */ /* 0x004fe80000000200 */
[----:B------:R-:W-:Y:S04]  /*2830*/  LDSM.16.M88.4 R64, [R228] ;  /* 0x00000000e440783b */ /* 0x000fe80000000200 */
[----:B------:R-:W-:Y:S04]  /*2840*/  LDSM.16.M88.4 R60, [R228+0x800] ;  /* 0x00080000e43c783b */ /* 0x000fe80000000200 */
[----:B------:R-:W-:Y:S04]  /*2850*/  LDSM.16.M88.4 R80, [R228+0x1000] ;  /* 0x00100000e450783b */ /* 0x000fe80000000200 */
[----:B------:R-:W-:Y:S04]  /*2860*/  LDSM.16.M88.4 R112, [R228+0x1800] ;  /* 0x00180000e470783b */ /* 0x000fe80000000200 */
[----:B------:R-:W-:Y:S04]  /*2870*/  LDSM.16.M88.4 R116, [R228+0x2000] ;  /* 0x00200000e474783b */ /* 0x000fe80000000200 */
[----:B------:R-:W-:Y:S04]  /*2880*/  LDSM.16.M88.4 R120, [R228+0x2800] ;  /* 0x00280000e478783b */ /* 0x000fe80000000200 */
[----:B------:R-:W-:Y:S01]  /*2890*/  @!PT LDS RZ, [RZ] ;  /* 0x00000000fffff984 */ /* 0x000fe20000000800 */
[----:B------:R-:W-:Y:S01]  /*28a0*/  @!PT LDS RZ, [RZ] ;  /* 0x00000000fffff984 */ /* 0x000fe20000000800 */
[----:B------:R-:W-:Y:S01]  /*28b0*/  @!PT LDS RZ, [RZ] ;  /* 0x00000000fffff984 */ /* 0x000fe20000000800 */
[----:B------:R1:W-:Y:S04]  /*28c0*/  LDGSTS.E.BYPASS.LTC128B.128 [R243+0x100], [R22.64], !P1 ;  /* 0x0010000016f37fae */ /* 0x0003e8000c901d46 */
[----:B------:R1:W-:Y:S01]  /*28d0*/  LDGSTS.E.BYPASS.LTC128B.128 [R243+0x3100], [R20.64], !P0 ;  /* 0x0310000014f37fae */ /* 0x0003e2000c101d46 */
[----:B------:R-:W-:-:S02]  /*28e0*/  ISETP.LT.OR P0, PT, R26, 0x1, P3 ;  /* 0x000000011a00780c */ /* 0x000fc40001f01670 */
[----:B------:R-:W-:-:S11]  /*28f0*/  ISETP.GE.AND P1, PT, R28, c[0x0][0x1d4], PT ;  /* 0x000075001c007a0c */ /* 0x000fd60003f26270 */
[----:B------:R2:W-:Y:S01]  /*2900*/  LDGSTS.E.BYPASS.LTC128B.128 [R243+0x6100], [R18.64], !P0 ;  /* 0x0610000012f37fae */ /* 0x0005e2000c101d46 */
[----:B------:R-:W-:-:S13]  /*2910*/  ISETP.LT.OR P0, PT, R26, 0x1, P1 ;  /* 0x000000011a00780c */ /* 0x000fda0000f01670 */
[----:B------:R3:W-:Y:S04]  /*2920*/  LDGSTS.E.BYPASS.LTC128B.128 [R243+0x9100], [R16.64], !P0 ;  /* 0x0910000010f37fae */ /* 0x0007e8000c101d46 */
[----:B------:R-:W4:Y:S01]  /*2930*/  SHFL.IDX PT, R0, R13, 0x2, 0x181f ;  /* 0x00581f000d007f89 */ /* 0x000f2200000e0000 */
[----:B---3--:R-:W-:-:S05]  /*2940*/  IADD3 R16, P0, R12, R152, RZ ;  /* 0x000000980c107210 */ /* 0x008fca0007f1e0ff */
[----:B------:R-:W-:Y:S01]  /*2950*/  IMAD.X R17, R3, 0x1, R146, P0 ;  /* 0x0000000103117824 */ /* 0x000fe200000e0692 */
[----:B------:R-:W-:Y:S01]  /*2960*/  ISETP.LT.OR P0, PT, R26, 0x21, P5 ;  /* 0x000000211a00780c */ /* 0x000fe20002f01670 */
[----:B------:R-:W3:-:S12]  /*2970*/  SHFL.IDX PT, R2, R27, 0x2, 0x181f ;  /* 0x00581f001b027f89 */ /* 0x000ed800000e0000 */
[----:B------:R5:W-:Y:S02]  /*2980*/  LDGSTS.E.BYPASS.LTC128B.128 [R243+0x1100], [R14.64], !P0 ;  /* 0x011000000ef37fae */ /* 0x000be4000c101d46 */
[----:B-----5:R-:W-:-:S05]  /*2990*/  IADD3 R14, P0, R12, R153, RZ ;  /* 0x000000990c0e7210 */ /* 0x020fca0007f1e0ff */
[----:B------:R-:W-:Y:S01]  /*29a0*/  IMAD.X R15, R3, 0x1, R147, P0 ;  /* 0x00000001030f7824 */ /* 0x000fe200000e0693 */
[----:B------:R-:W-:-:S13]  /*29b0*/  ISETP.LT.OR P0, PT, R26, 0x21, P4 ;  /* 0x000000211a00780c */ /* 0x000fda0002701670 */
[----:B------:R5:W-:Y:S01]  /*29c0*/  LDGSTS.E.BYPASS.LTC128B.128 [R243+0x4100], [R24.64], !P0 ;  /* 0x0410000018f37fae */ /* 0x000be2000c101d46 */
[----:B----4-:R-:W-:-:S05]  /*29d0*/  IADD3 R12, P0, R0, R150, RZ ;  /* 0x00000096000c7210 */ /* 0x010fca0007f1e0ff */
[----:B---3--:R-:W-:Y:S01]  /*29e0*/  IMAD.X R13, R2, 0x1, R144, P0 ;  /* 0x00000001020d7824 */ /* 0x008fe200000e0690 */
[----:B------:R-:W-:-:S13]  /*29f0*/  ISETP.LT.OR P0, PT, R26, 0x21, P3 ;  /* 0x000000211a00780c */ /* 0x000fda0001f01670 */
[----:B------:R3:W-:Y:S01]  /*2a00*/  LDGSTS.E.BYPASS.LTC128B.128 [R243+0x7100], [R16.64], !P0 ;  /* 0x0710000010f37fae */ /* 0x0007e2000c101d46 */
[----:B------:R-:W-:Y:S01]  /*2a10*/  HMMA.16816.F32 R36, R4, R32, RZ ;  /* 0x000000200424723c */ /* 0x000fe200000018ff */
[----:B---3--:R-:W-:-:S05]  /*2a20*/  IADD3 R16, P0, R0, R151, RZ ;  /* 0x0000009700107210 */ /* 0x008fca0007f1e0ff */
[----:B------:R-:W-:Y:S01]  /*2a30*/  IMAD.X R17, R2, 0x1, R145, P0 ;  /* 0x0000000102117824 */ /* 0x000fe200000e0691 */
[C---:B------:R-:W-:Y:S01]  /*2a40*/  ISETP.LT.OR P0, PT, R26.reuse, 0x21, P1 ;  /* 0x000000211a00780c */ /* 0x040fe20000f01670 */
[C---:B------:R-:W-:Y:S11]  /*2a50*/  HMMA.16816.F32 R32, R4.reuse, R34, RZ ;  /* 0x000000220420723c */ /* 0x040ff600000018ff */
[----:B------:R-:W-:Y:S01]  /*2a60*/  @!UPT UIADD3 URZ, URZ, URZ, URZ ;  /* 0x0000003f3f3ff290 */ /* 0x000fe2000fffe03f */
[----:B------:R3:W-:Y:S01]  /*2a70*/  LDGSTS.E.BYPASS.LTC128B.128 [R243+0xa100], [R14.64], !P0 ;  /* 0x0a1000000ef37fae */ /* 0x0007e2000c101d46 */
[C---:B------:R-:W-:Y:S01]  /*2a80*/  ISETP.LT.OR P4, PT, R26.reuse, 0x41, P4 ;  /* 0x000000411a00780c */ /* 0x040fe20002781670 */
[----:B------:R-:W-:Y:S01]  /*2a90*/  IMAD.MOV.U32 R3, RZ, RZ, 0x40 ;  /* 0x00000040ff037424 */ /* 0x000fe200078e00ff */
[C---:B------:R-:W-:Y:S01]  /*2aa0*/  ISETP.LT.OR P3, PT, R26.reuse, 0x41, P3 ;  /* 0x000000411a00780c */ /* 0x040fe20001f61670 */
[----:B------:R-:W-:Y:S01]  /*2ab0*/  HMMA.16816.F32 R28, R4, R40, RZ ;  /* 0x00000028041c723c */ /* 0x000fe200000018ff */
[----:B------:R-:W-:Y:S02]  /*2ac0*/  ISETP.LT.OR P1, PT, R26, 0x41, P1 ;  /* 0x000000411a00780c */ /* 0x000fe40000f21670 */
[----:B---3--:R-:W-:-:S05]  /*2ad0*/  IADD3 R14, P0, R0, R152, RZ ;  /* 0x00000098000e7210 */ /* 0x008fca0007f1e0ff */
[----:B------:R-:W-:Y:S01]  /*2ae0*/  IMAD.X R15, R2, 0x1, R146, P0 ;  /* 0x00000001020f7824 */ /* 0x000fe200000e0692 */
[----:B------:R-:W-:Y:S01]  /*2af0*/  ISETP.LT.OR P0, PT, R26, 0x41, P5 ;  /* 0x000000411a00780c */ /* 0x000fe20002f01670 */
[C---:B-1----:R-:W-:Y:S08]  /*2b00*/  HMMA.16816.F32 R20, R4.reuse, R42, RZ ;  /* 0x0000002a0414723c */ /* 0x042ff000000018ff */
[C---:B------:R-:W-:Y:S04]  /*2b10*/  HMMA.16816.F32 R40, R4.reuse, R56, RZ ;  /* 0x000000380428723c */ /* 0x040fe800000018ff */
[----:B------:R1:W-:Y:S04]  /*2b20*/  LDGSTS.E.BYPASS.LTC128B.128 [R243+0x2100], [R12.64], !P0 ;  /* 0x021000000cf37fae */ /* 0x0003e8000c101d46 */
[C---:B------:R-:W-:Y:S01]  /*2b30*/  HMMA.16816.F32 R52, R4.reuse, R48, RZ ;  /* 0x000000300434723c */ /* 0x040fe200000018ff */
[----:B------:R2:W-:Y:S04]  /*2b40*/  LDGSTS.E.BYPASS.LTC128B.128 [R243+0x5100], [R16.64], !P4 ;  /* 0x0510000010f37fae */ /* 0x0005e8000e101d46 */
[----:B------:R1:W-:Y:S03]  /*2b50*/  LDGSTS.E.BYPASS.LTC128B.128 [R243+0x8100], [R14.64], !P3 ;  /* 0x081000000ef37fae */ /* 0x0003e6000d901d46 */
[C---:B------:R-:W-:Y:S08]  /*2b60*/  HMMA.16816.F32 R44, R4.reuse, R68, RZ ;  /* 0x00000044042c723c */ /* 0x040ff000000018ff */
[C---:B------:R-:W-:Y:S08]  /*2b70*/  HMMA.16816.F32 R56, R4.reuse, R58, RZ ;  /* 0x0000003a0438723c */ /* 0x040ff000000018ff */
[C---:B------:R-:W-:Y:S08]  /*2b80*/  HMMA.16816.F32 R48, R4.reuse, R50, RZ ;  /* 0x000000320430723c */ /* 0x040ff000000018ff */
[C---:B------:R-:W-:Y:S08]  /*2b90*/  HMMA.16816.F32 R68, R4.reuse, R70, RZ ;  /* 0x000000460444723c */ /* 0x040ff000000018ff */
[C---:B------:R-:W-:Y:S08]  /*2ba0*/  HMMA.16816.F32 R108, R4.reuse, R72, RZ ;  /* 0x00000048046c723c */ /* 0x040ff000000018ff */
[----:B------:R-:W-:Y:S07]  /*2bb0*/  HMMA.16816.F32 R104, R4, R74, RZ ;  /* 0x0000004a0468723c */ /* 0x000fee00000018ff */
[----:B------:R-:W-:-:S02]  /*2bc0*/  IADD3 R4, P0, R0, R153, RZ ;  /* 0x0000009900047210 */ /* 0x000fc40007f1e0ff */
[----:B------:R-:W-:-:S03]  /*2bd0*/  SEL R0, R3, 0xffffffc0, !P2 ;  /* 0xffffffc003007807 */ /* 0x000fc60005000000 */
[----:B------:R-:W-:Y:S02]  /*2be0*/  IMAD.X R5, R2, 0x1, R147, P0 ;  /* 0x0000000102057824 */ /* 0x000fe400000e0693 */
[----:B------:R-:W-:Y:S01]  /*2bf0*/  IMAD.IADD R231, R229, 0x1, R0 ;  /* 0x00000001e5e77824 */ /* 0x000fe200078e0200 */
[C---:B------:R-:W-:Y:S02]  /*2c00*/  HMMA.16816.F32 R100, R8.reuse, R64, R36 ;  /* 0x000000400864723c */ /* 0x040fe40000001824 */
[----:B------:R3:W-:Y:S06]  /*2c10*/  LDGSTS.E.BYPASS.LTC128B.128 [R243+0xb100], [R4.64], !P1 ;  /* 0x0b10000004f37fae */ /* 0x0007ec000c901d46 */
[----:B------:R-:W-:Y:S01]  /*2c20*/  HMMA.16816.F32 R96, R8, R66, R32 ;  /* 0x000000420860723c */ /* 0x000fe20000001820 */
[----:B------:R-:W-:Y:S01]  /*2c30*/  LDSM.16.M88.4 R64, [R231] ;  /* 0x00000000e740783b */ /* 0x000fe20000000200 */
[----:B------:R-:W-:-:S03]  /*2c40*/  IADD3 R2, R228, 0x9000, RZ ;  /* 0x00009000e4027810 */ /* 0x000fc60007ffe0ff */
[----:B------:R-:W-:Y:S03]  /*2c50*/  LDSM.16.M88.4 R76, [R231+0x800] ;  /* 0x00080000e74c783b */ /* 0x000fe60000000200 */
[C---:B------:R-:W-:Y:S01]  /*2c60*/  HMMA.16816.F32 R84, R8.reuse, R80, R40 ;  /* 0x000000500854723c */ /* 0x040fe20000001828 */
[----:B--2---:R-:W-:Y:S04]  /*2c70*/  LDSM.16.M88.4 R16, [R241] ;  /* 0x00000000f110783b */ /* 0x004fe80000000200 */
[----:B------:R-:W-:Y:S03]  /*2c80*/  LDSM.16.M88.4 R128, [R228+0xb800] ;  /* 0x00b80000e480783b */ /* 0x000fe60000000200 */
[----:B------:R-:W-:Y:S01]  /*2c90*/  HMMA.16816.F32 R92, R8, R60, R28 ;  /* 0x0000003c085c723c */ /* 0x000fe2000000181c */
[----:B------:R-:W-:Y:S04]  /*2ca0*/  LDSM.16.M88.4 R124, [R231+0xa800] ;  /* 0x00a80000e77c783b */ /* 0x000fe80000000200 */
[----:B---3--:R-:W2:Y:S01]  /*2cb0*/  LDSM.16.M88.4 R4, [R242] ;  /* 0x00000000f204783b */ /* 0x008ea20000000200 */
[----:B------:R-:W-:-:S02]  /*2cc0*/  IMAD.IADD R230, R2, 0x1, R0 ;  /* 0x0000000102e67824 */ /* 0x000fc400078e0200 */
[C---:B------:R-:W-:Y:S01]  /*2cd0*/  HMMA.16816.F32 R80, R8.reuse, R82, R56 ;  /* 0x000000520850723c */ /* 0x040fe20000001838 */
[----:B------:R-:W-:Y:S04]  /*2ce0*/  LDSM.16.M88.4 R32, [R231+0x2000] ;  /* 0x00200000e720783b */ /* 0x000fe80000000200 */
[----:B------:R-:W-:Y:S03]  /*2cf0*/  LDSM.16.M88.4 R36, [R230+-0x9000] ;  /* 0xff700000e624783b */ /* 0x000fe60000000200 */
[C---:B------:R-:W-:Y:S01]  /*2d00*/  HMMA.16816.F32 R56, R8.reuse, R114, R48 ;  /* 0x000000720838723c */ /* 0x040fe20000001830 */
[----:B------:R-:W3:Y:S04]  /*2d10*/  LDSM.16.M88.4 R48, [R231+0x1800] ;  /* 0x00180000e730783b */ /* 0x000ee80000000200 */
[----:B------:R-:W4:Y:S03]  /*2d20*/  LDSM.16.M88.4 R28, [R231+0x2800] ;  /* 0x00280000e71c783b */ /* 0x000f260000000200 */
[C---:B------:R-:W-:Y:S01]  /*2d30*/  HMMA.16816.F32 R88, R8.reuse, R62, R20 ;  /* 0x0000003e0858723c */ /* 0x040fe20000001814 */
[----:B------:R-:W1:Y:S04]  /*2d40*/  LDSM.16.M88.4 R60, [R231+0x1000] ;  /* 0x00100000e73c783b */ /* 0x000e680000000200 */
[----:B------:R-:W-:Y:S03]  /*2d50*/  LDSM.16.M88.4 R140, [R231+0x9000] ;  /* 0x00900000e78c783b */ /* 0x000fe60000000200 */
[C---:B------:R-:W-:Y:S01]  /*2d60*/  HMMA.16816.F32 R72, R8.reuse, R112, R52 ;  /* 0x000000700848723c */ /* 0x040fe20000001834 */
[----:B------:R-:W-:Y:S04]  /*2d70*/  LDSM.16.M88.4 R132, [R231+0xb000] ;  /* 0x00b00000e784783b */ /* 0x000fe80000000200 */
[----:B------:R-:W-:Y:S03]  /*2d80*/  LDSM.16.M88.4 R136, [R231+0xb800] ;  /* 0x00b80000e788783b */ /* 0x000fe60000000200 */
[C---:B------:R-:W-:Y:S01]  /*2d90*/  HMMA.16816.F32 R44, R8.reuse, R116, R44 ;  /* 0x00000074082c723c */ /* 0x040fe2000000182c */
[----:B------:R-:W0:Y:S07]  /*2da0*/  LDGDEPBAR ;  /* 0x00000000000079af */ /* 0x000e2e0000000000 */
[C---:B------:R-:W-:Y:S01]  /*2db0*/  HMMA.16816.F32 R40, R8.reuse, R118, R68 ;  /* 0x000000760828723c */ /* 0x040fe20000001844 */
[----:B------:R-:W4:Y:S07]  /*2dc0*/  LDSM.16.M88.4 R68, [R230+-0x7800] ;  /* 0xff880000e644783b */ /* 0x000f2e0000000200 */
[C---:B-----5:R-:W-:Y:S01]  /*2dd0*/  HMMA.16816.F32 R24, R8.reuse, R120, R108 ;  /* 0x000000780818723c */ /* 0x060fe2000000186c */
[----:B------:R-:W5:Y:S07]  /*2de0*/  LDSM.16.M88.4 R108, [R230+-0x8800] ;  /* 0xff780000e66c783b */ /* 0x000f6e0000000200 */
[----:B------:R-:W-:Y:S01]  /*2df0*/  HMMA.16816.F32 R20, R8, R122, R104 ;  /* 0x0000007a0814723c */ /* 0x000fe20000001868 */
[----:B------:R-:W-:Y:S07]  /*2e00*/  LDSM.16.M88.4 R104, [R228+0x3000] ;  /* 0x00300000e468783b */ /* 0x000fee0000000200 */
[C---:B--2---:R-:W-:Y:S01]  /*2e10*/  HMMA.16816.F32 R8, R4.reuse, R66, R96 ;  /* 0x000000420408723c */ /* 0x044fe20000001860 */
[----:B------:R-:W-:Y:S07]  /*2e20*/  LDSM.16.M88.4 R96, [R230+-0x8000] ;  /* 0xff800000e660783b */ /* 0x000fee0000000200 */
[C---:B-1----:R-:W-:Y:S01]  /*2e30*/  HMMA.16816.F32 R12, R4.reuse, R64, R100 ;  /* 0x00000040040c723c */ /* 0x042fe20000001864 */
[----:B------:R-:W1:Y:S07]  /*2e40*/  LDSM.16.M88.4 R100, [R230+-0x7000] ;  /* 0xff900000e664783b */ /* 0x000e6e0000000200 */
[C---:B---3--:R-:W-:Y:S08]  /*2e50*/  HMMA.16816.F32 R72, R4.reuse, R48, R72 ;  /* 0x000000300448723c */ /* 0x048ff00000001848 */
[C---:B------:R-:W-:Y:S08]  /*2e60*/  HMMA.16816.F32 R52, R4.reuse, R76, R92 ;  /* 0x0000004c0434723c */ /* 0x040ff0000000185c */
[C---:B------:R-:W-:Y:S08]  /*2e70*/  HMMA.16816.F32 R64, R4.reuse, R78, R88 ;  /* 0x0000004e0440723c */ /* 0x040ff00000001858 */
[C---:B------:R-:W-:Y:S08]  /*2e80*/  HMMA.16816.F32 R56, R4.reuse, R50, R56 ;  /* 0x000000320438723c */ /* 0x040ff00000001838 */
[C---:B------:R-:W-:Y:S01]  /*2e90*/  HMMA.16816.F32 R48, R4.reuse, R32, R44 ;  /* 0x000000200430723c */ /* 0x040fe2000000182c */
[----:B------:R-:W-:Y:S07]  /*2ea0*/  LDSM.16.M88.4 R44, [R229+0x3800] ;  /* 0x00380000e52c783b */ /* 0x000fee0000000200 */
[----:B------:R-:W-:Y:S08]  /*2eb0*/  HMMA.16816.F32 R88, R4, R34, R40 ;  /* 0x000000220458723c */ /* 0x000ff00000001828 */
[----:B------:R-:W-:Y:S01]  /*2ec0*/  HMMA.16816.F32 R32, R16, R38, R8 ;  /* 0x000000261020723c */ /* 0x000fe20000001808 */
[----:B------:R-:W2:Y:S07]  /*2ed0*/  LDSM.16.M88.4 R8, [R230+-0x6800] ;  /* 0xff980000e608783b */ /* 0x000eae0000000200 */
[C---:B----4-:R-:W-:Y:S01]  /*2ee0*/  HMMA.16816.F32 R92, R4.reuse, R28, R24 ;  /* 0x0000001c045c723c */ /* 0x050fe20000001818 */
[----:B------:R-:W-:Y:S07]  /*2ef0*/  LDSM.16.M88.4 R24, [R229+0x3000] ;  /* 0x00300000e518783b */ /* 0x000fee0000000200 */
[C---:B------:R-:W-:Y:S08]  /*2f00*/  HMMA.16816.F32 R84, R4.reuse, R60, R84 ;  /* 0x0000003c0454723c */ /* 0x040ff00000001854 */
[C---:B------:R-:W-:Y:S01]  /*2f10*/  HMMA.16816.F32 R76, R4.reuse, R62, R80 ;  /* 0x0000003e044c723c */ /* 0x040fe20000001850 */
[----:B------:R-:W-:Y:S07]  /*2f20*/  LDSM.16.M88.4 R60, [R229+0x4800] ;  /* 0x00480000e53c783b */ /* 0x000fee0000000200 */
[----:B------:R-:W-:Y:S01]  /*2f30*/  HMMA.16816.F32 R28, R4, R30, R20 ;  /* 0x0000001e041c723c */ /* 0x000fe20000001814 */
[----:B------:R-:W3:Y:S07]  /*2f40*/  LDSM.16.M88.4 R4, [R239+0x4000] ;  /* 0x00400000ef04783b */ /* 0x000eee0000000200 */
[C---:B------:R-:W-:Y:S08]  /*2f50*/  HMMA.16816.F32 R72, R16.reuse, R68, R72 ;  /* 0x000000441048723c */ /* 0x040ff00000001848 */
[C---:B-----5:R-:W-:Y:S08]  /*2f60*/  HMMA.16816.F32 R40, R16.reuse, R108, R52 ;  /* 0x0000006c1028723c */ /* 0x060ff00000001834 */
[C---:B------:R-:W-:Y:S01]  /*2f70*/  HMMA.16816.F32 R68, R16.reuse, R70, R56 ;  /* 0x000000461044723c */ /* 0x040fe20000001838 */
[----:B------:R-:W4:Y:S07]  /*2f80*/  LDSM.16.M88.4 R56, [R229+0x5000] ;  /* 0x00500000e538783b */ /* 0x000f2e0000000200 */
[C---:B-1----:R-:W-:Y:S08]  /*2f90*/  HMMA.16816.F32 R52, R16.reuse, R100, R48 ;  /* 0x000000641034723c */ /* 0x042ff00000001830 */
[C---:B------:R-:W-:Y:S01]  /*2fa0*/  HMMA.16816.F32 R20, R16.reuse, R36, R12 ;  /* 0x000000241014723c */ /* 0x040fe2000000180c */
[----:B------:R-:W-:Y:S07]  /*2fb0*/  LDSM.16.M88.4 R12, [R240+0x4000] ;  /* 0x00400000f00c783b */ /* 0x000fee0000000200 */
[C---:B------:R-:W-:Y:S01]  /*2fc0*/  HMMA.16816.F32 R48, R16.reuse, R102, R88 ;  /* 0x000000661030723c */ /* 0x040fe20000001858 */
[----:B------:R-:W1:Y:S04]  /*2fd0*/  LDSM.16.M88.4 R88, [R229+0x5800] ;  /* 0x00580000e558783b */ /* 0x000e680000000200 */
[----:B------:R-:W-:Y:S03]  /*2fe0*/  LDSM.16.M88.4 R100, [R228+0x4000] ;  /* 0x00400000e464783b */ /* 0x000fe60000000200 */
[C---:B------:R-:W-:Y:S01]  /*2ff0*/  HMMA.16816.F32 R36, R16.reuse, R110, R64 ;  /* 0x0000006e1024723c */ /* 0x040fe20000001840 */
[----:B------:R-:W5:Y:S04]  /*3000*/  LDSM.16.M88.4 R64, [R229+0x4000] ;  /* 0x00400000e540783b */ /* 0x000f680000000200 */
[----:B------:R-:W-:Y:S03]  /*3010*/  LDSM.16.M88.4 R108, [R228+0x4800] ;  /* 0x00480000e46c783b */ /* 0x000fe60000000200 */
[C---:B--2---:R-:W-:Y:S08]  /*3020*/  HMMA.16816.F32 R28, R16.reuse, R10, R28 ;  /* 0x0000000a101c723c */ /* 0x044ff0000000181c */
[C---:B------:R-:W-:Y:S08]  /*3030*/  HMMA.16816.F32 R80, R16.reuse, R96, R84 ;  /* 0x000000601050723c */ /* 0x040ff00000001854 */
[C---:B------:R-:W-:Y:S01]  /*3040*/  HMMA.16816.F32 R76, R16.reuse, R98, R76 ;  /* 0x00000062104c723c */ /* 0x040fe2000000184c */
[----:B------:R-:W2:Y:S07]  /*3050*/  LDSM.16.M88.4 R96, [R228+0x3800] ;  /* 0x00380000e460783b */ /* 0x000eae0000000200 */
[----:B------:R-:W-:Y:S08]  /*3060*/  HMMA.16816.F32 R84, R16, R8, R92 ;  /* 0x000000081054723c */ /* 0x000ff0000000185c */
[C---:B---3--:R-:W-:Y:S08]  /*3070*/  HMMA.16816.F32 R20, R4.reuse, R24, R20 ;  /* 0x000000180414723c */ /* 0x048ff00000001814 */
[C---:B------:R-:W-:Y:S01]  /*3080*/  HMMA.16816.F32 R16, R4.reuse, R26, R32 ;  /* 0x0000001a0410723c */ /* 0x040fe20000001820 */
[----:B------:R-:W-:Y:S07]  /*3090*/  LDSM.16.M88.4 R24, [R231+0x3000] ;  /* 0x00300000e718783b */ /* 0x000fee0000000200 */
[C---:B------:R-:W-:Y:S08]  /*30a0*/  HMMA.16816.F32 R92, R4.reuse, R62, R68 ;  /* 0x0000003e045c723c */ /* 0x040ff00000001844 */
[C---:B------:R-:W-:Y:S01]  /*30b0*/  HMMA.16816.F32 R32, R4.reuse, R44, R40 ;  /* 0x0000002c0420723c */ /* 0x040fe20000001828 */
[----:B------:R-:W3:Y:S07]  /*30c0*/  LDSM.16.M88.4 R40, [R228+0x5000] ;  /* 0x00500000e428783b */ /* 0x000eee0000000200 */
[C---:B----4-:R-:W-:Y:S08]  /*30d0*/  HMMA.16816.F32 R68, R4.reuse, R56, R52 ;  /* 0x000000380444723c */ /* 0x050ff00000001834 */
[C---:B------:R-:W-:Y:S08]  /*30e0*/  HMMA.16816.F32 R56, R4.reuse, R58, R48 ;  /* 0x0000003a0438723c */ /* 0x040ff00000001830 */
[C---:B------:R-:W-:Y:S08]  /*30f0*/  HMMA.16816.F32 R8, R4.reuse, R46, R36 ;  /* 0x0000002e0408723c */ /* 0x040ff00000001824 */
[C---:B-1----:R-:W-:Y:S01]  /*3100*/  HMMA.16816.F32 R48, R4.reuse, R90, R28 ;  /* 0x0000005a0430723c */ /* 0x042fe2000000181c */
[----:B------:R-:W1:Y:S07]  /*3110*/  LDSM.16.M88.4 R28, [R228+0x5800] ;  /* 0x00580000e41c783b */ /* 0x000e6e0000000200 */
[C---:B-----5:R-:W-:Y:S08]  /*3120*/  HMMA.16816.F32 R80, R4.reuse, R64, R80 ;  /* 0x000000400450723c */ /* 0x060ff00000001850 */
[C---:B------:R-:W-:Y:S01]  /*3130*/  HMMA.16816.F32 R76, R4.reuse, R66, R76 ;  /* 0x00000042044c723c */ /* 0x040fe2000000184c */
[----:B------:R-:W-:Y:S07]  /*3140*/  LDSM.16.M88.4 R64, [R231+0x4000] ;  /* 0x00400000e740783b */ /* 0x000fee0000000200 */
[C---:B------:R-:W-:Y:S08]  /*3150*/  HMMA.16816.F32 R72, R4.reuse, R60, R72 ;  /* 0x0000003c0448723c */ /* 0x040ff00000001848 */
[----:B------:R-:W-:Y:S01]  /*3160*/  HMMA.16816.F32 R52, R4, R88, R84 ;  /* 0x000000580434723c */ /* 0x000fe20000001854 */
[----:B------:R-:W-:Y:S07]  /*3170*/  LDSM.16.M88.4 R4, [R242+0x4000] ;  /* 0x00400000f204783b */ /* 0x000fee0000000200 */
[C---:B------:R-:W-:Y:S01]  /*3180*/  HMMA.16816.F32 R44, R12.reuse, R104, R20 ;  /* 0x000000680c2c723c */ /* 0x040fe20000001814 */
[----:B------:R-:W4:Y:S07]  /*3190*/  LDSM.16.M88.4 R20, [R231+0x3800] ;  /* 0x00380000e714783b */ /* 0x000f2e0000000200 */
[C---:B------:R-:W-:Y:S01]  /*31a0*/  HMMA.16816.F32 R36, R12.reuse, R106, R16 ;  /* 0x0000006a0c24723c */ /* 0x040fe20000001810 */
[----:B------:R-:W-:Y:S07]  /*31b0*/  LDSM.16.M88.4 R104, [R230+-0x5800] ;  /* 0xffa80000e668783b */ /* 0x000fee0000000200 */
[C---:B--2---:R-:W-:Y:S01]  /*31c0*/  HMMA.16816.F32 R16, R12.reuse, R98, R8 ;  /* 0x000000620c10723c */ /* 0x044fe20000001808 */
[----:B------:R-:W-:Y:S07]  /*31d0*/  LDSM.16.M88.4 R8, [R241+0x4000] ;  /* 0x00400000f108783b */ /* 0x000fee0000000200 */
[C---:B------:R-:W-:Y:S01]  /*31e0*/  HMMA.16816.F32 R88, R12.reuse, R110, R92 ;  /* 0x0000006e0c58723c */ /* 0x040fe2000000185c */
[----:B------:R-:W2:Y:S07]  /*31f0*/  LDSM.16.M88.4 R92, [R231+0x5800] ;  /* 0x00580000e75c783b */ /* 0x000eae0000000200 */
[C---:B------:R-:W-:Y:S01]  /*3200*/  HMMA.16816.F32 R60, R12.reuse, R100, R80 ;  /* 0x000000640c3c723c */ /* 0x040fe20000001850 */
[----:B------:R-:W5:Y:S07]  /*3210*/  LDSM.16.M88.4 R80, [R231+0x4800] ;  /* 0x00480000e750783b */ /* 0x000f6e0000000200 */
[C---:B------:R-:W-:Y:S01]  /*3220*/  HMMA.16816.F32 R32, R12.reuse, R96, R32 ;  /* 0x000000600c20723c */ /* 0x040fe20000001820 */
[----:B------:R-:W2:Y:S07]  /*3230*/  LDSM.16.M88.4 R96, [R231+0x5000] ;  /* 0x00500000e760783b */ /* 0x000eae0000000200 */
[C---:B---3--:R-:W-:Y:S08]  /*3240*/  HMMA.16816.F32 R84, R12.reuse, R40, R68 ;  /* 0x000000280c54723c */ /* 0x048ff00000001844 */
[C---:B------:R-:W-:Y:S08]  /*3250*/  HMMA.16816.F32 R68, R12.reuse, R42, R56 ;  /* 0x0000002a0c44723c */ /* 0x040ff00000001838 */
[C---:B-1----:R-:W-:Y:S08]  /*3260*/  HMMA.16816.F32 R40, R12.reuse, R28, R52 ;  /* 0x0000001c0c28723c */ /* 0x042ff00000001834 */
[C---:B------:R-:W-:Y:S01]  /*3270*/  HMMA.16816.F32 R72, R12.reuse, R108, R72 ;  /* 0x0000006c0c48723c */ /* 0x040fe20000001848 */
[----:B------:R-:W1:Y:S07]  /*3280*/  LDSM.16.M88.4 R108, [R230+-0x6000] ;  /* 0xffa00000e66c783b */ /* 0x000e6e0000000200 */
[C---:B------:R-:W-:Y:S08]  /*3290*/  HMMA.16816.F32 R56, R12.reuse, R30, R48 ;  /* 0x0000001e0c38723c */ /* 0x040ff00000001830 */
[----:B------:R-:W-:Y:S08]  /*32a0*/  HMMA.16816.F32 R76, R12, R102, R76 ;  /* 0x000000660c4c723c */ /* 0x000ff0000000184c */
[C---:B----4-:R-:W-:Y:S01]  /*32b0*/  HMMA.16816.F32 R12, R4.reuse, R22, R16 ;  /* 0x00000016040c723c */ /* 0x050fe20000001810 */
[----:B------:R-:W-:Y:S07]  /*32c0*/  LDSM.16.M88.4 R16, [R230+-0x4000] ;  /* 0xffc00000e610783b */ /* 0x000fee0000000200 */
[C---:B------:R-:W-:Y:S08]  /*32d0*/  HMMA.16816.F32 R52, R4.reuse, R24, R44 ;  /* 0x000000180434723c */ /* 0x040ff0000000182c */
[C---:B------:R-:W-:Y:S01]  /*32e0*/  HMMA.16816.F32 R44, R4.reuse, R20, R32 ;  /* 0x00000014042c723c */ /* 0x040fe20000001820 */
[----:B------:R-:W-:Y:S07]  /*32f0*/  LDSM.16.M88.4 R20, [R230+-0x4800] ;  /* 0xffb80000e614783b */ /* 0x000fee0000000200 */
[C---:B--2---:R-:W-:Y:S01]  /*3300*/  HMMA.16816.F32 R100, R4.reuse, R92, R40 ;  /* 0x0000005c0464723c */ /* 0x044fe20000001828 */
[----:B------:R-:W2:Y:S07]  /*3310*/  LDSM.16.M88.4 R40, [R230+-0x5000] ;  /* 0xffb00000e628783b */ /* 0x000eae0000000200 */
[C---:B------:R-:W-:Y:S08]  /*3320*/  HMMA.16816.F32 R48, R4.reuse, R26, R36 ;  /* 0x0000001a0430723c */ /* 0x040ff00000001824 */
[C---:B-----5:R-:W-:Y:S01]  /*3330*/  HMMA.16816.F32 R28, R4.reuse, R80, R72 ;  /* 0x00000050041c723c */ /* 0x060fe20000001848 */
[----:B------:R-:W-:Y:S07]  /*3340*/  LDSM.16.M88.4 R72, [R229+0x6000] ;  /* 0x00600000e548783b */ /* 0x000fee0000000200 */
[C---:B------:R-:W-:Y:S08]  /*3350*/  HMMA.16816.F32 R24, R4.reuse, R82, R88 ;  /* 0x000000520418723c */ /* 0x040ff00000001858 */
[C---:B------:R-:W-:Y:S08]  /*3360*/  HMMA.16816.F32 R84, R4.reuse, R96, R84 ;  /* 0x000000600454723c */ /* 0x040ff00000001854 */
[C---:B------:R-:W-:Y:S08]  /*3370*/  HMMA.16816.F32 R80, R4.reuse, R98, R68 ;  /* 0x000000620450723c */ /* 0x040ff00000001844 */
[C---:B------:R-:W-:Y:S01]  /*3380*/  HMMA.16816.F32 R96, R4.reuse, R94, R56 ;  /* 0x0000005e0460723c */ /* 0x040fe20000001838 */
[----:B------:R-:W3:Y:S07]  /*3390*/  LDSM.16.M88.4 R56, [R230+-0x3800] ;  /* 0xffc80000e638783b */ /* 0x000eee0000000200 */
[C---:B------:R-:W-:Y:S08]  /*33a0*/  HMMA.16816.F32 R36, R4.reuse, R64, R60 ;  /* 0x000000400424723c */ /* 0x040ff0000000183c */
[----:B------:R-:W-:Y:S01]  /*33b0*/  HMMA.16816.F32 R32, R4, R66, R76 ;  /* 0x000000420420723c */ /* 0x000fe2000000184c */
[----:B------:R-:W4:Y:S07]  /*33c0*/  LDSM.16.M88.4 R4, [R239+0x8000] ;  /* 0x00800000ef04783b */ /* 0x000f2e0000000200 */
[C---:B------:R-:W-:Y:S01]  /*33d0*/  HMMA.16816.F32 R76, R8.reuse, R106, R12 ;  /* 0x0000006a084c723c */ /* 0x040fe2000000180c */
[----:B------:R-:W5:Y:S07]  /*33e0*/  LDSM.16.M88.4 R12, [R229+0x6800] ;  /* 0x00680000e50c783b */ /* 0x000f6e0000000200 */
[C---:B-1----:R-:W-:Y:S01]  /*33f0*/  HMMA.16816.F32 R92, R8.reuse, R108, R52 ;  /* 0x0000006c085c723c */ /* 0x042fe20000001834 */
[----:B------:R-:W-:Y:S07]  /*3400*/  LDSM.16.M88.4 R52, [R229+0x7000] ;  /* 0x00700000e534783b */ /* 0x000fee0000000200 */
[C---:B------:R-:W-:Y:S01]  /*3410*/  HMMA.16816.F32 R88, R8.reuse, R104, R44 ;  /* 0x000000680858723c */ /* 0x040fe2000000182c */
[----:B------:R-:W-:Y:S07]  /*3420*/  LDSM.16.M88.4 R44, [R229+0x8000] ;  /* 0x00800000e52c783b */ /* 0x000fee0000000200 */
[C---:B--2---:R-:W-:Y:S08]  /*3430*/  HMMA.16816.F32 R64, R8.reuse, R40, R36 ;  /* 0x000000280840723c */ /* 0x044ff00000001824 */
[C---:B------:R-:W-:Y:S08]  /*3440*/  HMMA.16816.F32 R68, R8.reuse, R42, R32 ;  /* 0x0000002a0844723c */ /* 0x040ff00000001820 */
[C---:B------:R-:W-:Y:S08]  /*3450*/  HMMA.16816.F32 R108, R8.reuse, R110, R48 ;  /* 0x0000006e086c723c */ /* 0x040ff00000001830 */
[C---:B------:R-:W-:Y:S01]  /*3460*/  HMMA.16816.F32 R40, R8.reuse, R22, R24 ;  /* 0x000000160828723c */ /* 0x040fe20000001818 */
[----:B------:R-:W1:Y:S07]  /*3470*/  LDSM.16.M88.4 R24, [R229+0x7800] ;  /* 0x00780000e518783b */ /* 0x000e6e0000000200 */
[C---:B------:R-:W-:Y:S08]  /*3480*/  HMMA.16816.F32 R48, R8.reuse, R16, R84 ;  /* 0x000000100830723c */ /* 0x040ff00000001854 */
[C---:B------:R-:W-:Y:S01]  /*3490*/  HMMA.16816.F32 R36, R8.reuse, R18, R80 ;  /* 0x000000120824723c */ /* 0x040fe20000001850 */
[----:B------:R-:W-:Y:S07]  /*34a0*/  LDSM.16.M88.4 R80, [R228+0x8000] ;  /* 0x00800000e450783b */ /* 0x000fee0000000200 */
[C---:B------:R-:W-:Y:S01]  /*34b0*/  HMMA.16816.F32 R60, R8.reuse, R20, R28 ;  /* 0x00000014083c723c */ /* 0x040fe2000000181c */
[----:B------:R-:W2:Y:S04]  /*34c0*/  LDSM.16.M88.4 R20, [R229+0x8800] ;  /* 0x00880000e514783b */ /* 0x000ea80000000200 */
[----:B------:R-:W-:Y:S03]  /*34d0*/  LDSM.16.M88.4 R28, [R228+0x6000] ;  /* 0x00600000e41c783b */ /* 0x000fe60000000200 */
[C---:B---3--:R-:W-:Y:S08]  /*34e0*/  HMMA.16816.F32 R32, R8.reuse, R56, R100 ;  /* 0x000000380820723c */ /* 0x048ff00000001864 */
[----:B------:R-:W-:Y:S08]  /*34f0*/  HMMA.16816.F32 R16, R8, R58, R96 ;  /* 0x0000003a0810723c */ /* 0x000ff00000001860 */
[C---:B----4-:R-:W-:Y:S08]  /*3500*/  HMMA.16816.F32 R8, R4.reuse, R72, R92 ;  /* 0x000000480408723c */ /* 0x050ff0000000185c */
[C---:B-----5:R-:W-:Y:S08]  /*3510*/  HMMA.16816.F32 R100, R4.reuse, R12, R88 ;  /* 0x0000000c0464723c */ /* 0x060ff00000001858 */
[C---:B------:R-:W-:Y:S01]  /*3520*/  HMMA.16816.F32 R92, R4.reuse, R14, R76 ;  /* 0x0000000e045c723c */ /* 0x040fe2000000184c */
[----:B------:R-:W3:Y:S04]  /*3530*/  LDSM.16.M88.4 R12, [R240+0x8000] ;  /* 0x00800000f00c783b */ /* 0x000ee80000000200 */
[----:B------:R-:W-:Y:S03]  /*3540*/  LDSM.16.M88.4 R76, [R228+0x7000] ;  /* 0x00700000e44c783b */ /* 0x000fe60000000200 */
[C---:B------:R-:W-:Y:S01]  /*3550*/  HMMA.16816.F32 R56, R4.reuse, R74, R108 ;  /* 0x0000004a0438723c */ /* 0x040fe2000000186c */
[----:B------:R-:W4:Y:S07]  /*3560*/  LDSM.16.M88.4 R72, [R228+0x7800] ;  /* 0x00780000e448783b */ /* 0x000f2e0000000200 */
[C---:B-1----:R-:W-:Y:S01]  /*3570*/  HMMA.16816.F32 R108, R4.reuse, R24, R60 ;  /* 0x00000018046c723c */ /* 0x042fe2000000183c */
[----:B------:R-:W-:Y:S07]  /*3580*/  LDSM.16.M88.4 R60, [R231+0x6000] ;  /* 0x00600000e73c783b */ /* 0x000fee0000000200 */
[C---:B------:R-:W-:Y:S01]  /*3590*/  HMMA.16816.F32 R104, R4.reuse, R26, R40 ;  /* 0x0000001a0468723c */ /* 0x040fe20000001828 */
[----:B------:R-:W1:Y:S04]  /*35a0*/  LDSM.16.M88.4 R24, [R228+0x6800] ;  /* 0x00680000e418783b */ /* 0x000e680000000200 */
[----:B------:R-:W-:Y:S03]  /*35b0*/  LDSM.16.M88.4 R40, [R231+0x7800] ;  /* 0x00780000e728783b */ /* 0x000fe60000000200 */
[C---:B------:R-:W-:Y:S08]  /*35c0*/  HMMA.16816.F32 R116, R4.reuse, R52, R64 ;  /* 0x000000340474723c */ /* 0x040ff00000001840 */
[C---:B------:R-:W-:Y:S01]  /*35d0*/  HMMA.16816.F32 R112, R4.reuse, R54, R68 ;  /* 0x000000360470723c */ /* 0x040fe20000001844 */
[----:B------:R-:W-:Y:S07]  /*35e0*/  LDSM.16.M88.4 R68, [R228+0x8800] ;  /* 0x00880000e444783b */ /* 0x000fee0000000200 */
[C---:B------:R-:W-:Y:S01]  /*35f0*/  HMMA.16816.F32 R96, R4.reuse, R44, R48 ;  /* 0x0000002c0460723c */ /* 0x040fe20000001830 */
[----:B------:R-:W-:Y:S07]  /*3600*/  LDSM.16.M88.4 R48, [R231+0x6800] ;  /* 0x00680000e730783b */ /* 0x000fee0000000200 */
[C---:B------:R-:W-:Y:S01]  /*3610*/  HMMA.16816.F32 R88, R4.reuse, R46, R36 ;  /* 0x0000002e0458723c */ /* 0x040fe20000001824 */
[----:B------:R-:W-:Y:S07]  /*3620*/  LDSM.16.M88.4 R44, [R231+0x7000] ;  /* 0x00700000e72c783b */ /* 0x000fee0000000200 */
[C---:B--2---:R-:W-:Y:S08]  /*3630*/  HMMA.16816.F32 R84, R4.reuse, R20, R32 ;  /* 0x000000140454723c */ /* 0x044ff00000001820 */
[----:B------:R-:W-:Y:S08]  /*3640*/  HMMA.16816.F32 R64, R4, R22, R16 ;  /* 0x000000160440723c */ /* 0x000ff00000001810 */
[C---:B---3--:R-:W-:Y:S01]  /*3650*/  HMMA.16816.F32 R4, R12.reuse, R28, R8 ;  /* 0x0000001c0c04723c */ /* 0x048fe20000001808 */
[----:B------:R-:W2:Y:S07]  /*3660*/  LDSM.16.M88.4 R8, [R242+0x8000] ;  /* 0x00800000f208783b */ /* 0x000eae0000000200 */
[C---:B------:R-:W-:Y:S08]  /*3670*/  HMMA.16816.F32 R56, R12.reuse, R30, R56 ;  /* 0x0000001e0c38723c */ /* 0x040ff00000001838 */
[C---:B----4-:R-:W-:Y:S01]  /*3680*/  HMMA.16816.F32 R20, R12.reuse, R74, R104 ;  /* 0x0000004a0c14723c */ /* 0x050fe20000001868 */
[----:B------:R-:W-:Y:S07]  /*3690*/  LDSM.16.M88.4 R104, [R229+0x9800] ;  /* 0x00980000e568783b */ /* 0x000fee0000000200 */
[C---:B-1----:R-:W-:Y:S01]  /*36a0*/  HMMA.16816.F32 R52, R12.reuse, R24, R100 ;  /* 0x000000180c34723c */ /* 0x042fe20000001864 */
[----:B------:R-:W1:Y:S07]  /*36b0*/  LDSM.16.M88.4 R100, [R231+0x8800] ;  /* 0x00880000e764783b */ /* 0x000e6e0000000200 */
[C---:B------:R-:W-:Y:S08]  /*36c0*/  HMMA.16816.F32 R36, R12.reuse, R26, R92 ;  /* 0x0000001a0c24723c */ /* 0x040ff0000000185c */
[C---:B------:R-:W-:Y:S08]  /*36d0*/  HMMA.16816.F32 R16, R12.reuse, R80, R96 ;  /* 0x000000500c10723c */ /* 0x040ff00000001860 */
[----:B------:R-:W-:Y:S08]  /*36e0*/  HMMA.16816.F32 R88, R12, R82, R88 ;  /* 0x000000520c58723c */ /* 0x000ff00000001858 */
[C---:B--2---:R-:W-:Y:S01]  /*36f0*/  HMMA.16816.F32 R80, R8.reuse, R60, R4 ;  /* 0x0000003c0850723c */ /* 0x044fe20000001804 */
[----:B------:R-:W-:Y:S07]  /*3700*/  LDSM.16.M88.4 R4, [R241+0x8000] ;  /* 0x00800000f104783b */ /* 0x000fee0000000200 */
[----:B------:R-:W-:Y:S08]  /*3710*/  HMMA.16816.F32 R56, R8, R62, R56 ;  /* 0x0000003e0838723c */ /* 0x000ff00000001838 */
[----:B------:R-:W-:Y:S01]  /*3720*/  HMMA.16816.F32 R32, R12, R76, R116 ;  /* 0x0000004c0c20723c */ /* 0x000fe20000001874 */
[----:B------:R-:W2:Y:S07]  /*3730*/  LDSM.16.M88.4 R116, [R231+0x8000] ;  /* 0x00800000e774783b */ /* 0x000eae0000000200 */
[----:B------:R-:W-:Y:S01]  /*3740*/  HMMA.16816.F32 R60, R8, R42, R20 ;  /* 0x0000002a083c723c */ /* 0x000fe20000001814 */
[----:B------:R-:W3:Y:S07]  /*3750*/  LDSM.16.M88.4 R20, [R230+-0x2800] ;  /* 0xffd80000e614783b */ /* 0x000eee0000000200 */
[C---:B------:R-:W-:Y:S01]  /*3760*/  HMMA.16816.F32 R24, R12.reuse, R72, R108 ;  /* 0x000000480c18723c */ /* 0x040fe2000000186c */
[----:B------:R-:W-:Y:S07]  /*3770*/  LDSM.16.M88.4 R108, [R229+0x9000] ;  /* 0x00900000e56c783b */ /* 0x000fee0000000200 */
[C---:B------:R-:W-:Y:S01]  /*3780*/  HMMA.16816.F32 R28, R12.reuse, R78, R112 ;  /* 0x0000004e0c1c723c */ /* 0x040fe20000001870 */
[----:B------:R-:W-:Y:S07]  /*3790*/  LDSM.16.M88.4 R112, [R229+0xa000] ;  /* 0x00a00000e570783b */ /* 0x000fee0000000200 */
[----:B------:R-:W-:Y:S01]  /*37a0*/  HMMA.16816.F32 R96, R12, R68, R84 ;  /* 0x000000440c60723c */ /* 0x000fe20000001854 */
[----:B------:R-:W-:Y:S07]  /*37b0*/  LDSM.16.M88.4 R84, [R230+-0x3000] ;  /* 0xffd00000e654783b */ /* 0x000fee0000000200 */
[----:B------:R-:W-:Y:S08]  /*37c0*/  HMMA.16816.F32 R52, R8, R48, R52 ;  /* 0x000000300834723c */ /* 0x000ff00000001834 */
[----:B------:R-:W-:Y:S01]  /*37d0*/  HMMA.16816.F32 R92, R12, R70, R64 ;  /* 0x000000460c5c723c */ /* 0x000fe20000001840 */
[----:B------:R-:W-:Y:S07]  /*37e0*/  LDSM.16.M88.4 R12, [R239+0xc000] ;  /* 0x00c00000ef0c783b */ /* 0x000fee0000000200 */
[C---:B------:R-:W-:Y:S01]  /*37f0*/  HMMA.16816.F32 R76, R8.reuse, R50, R36 ;  /* 0x00000032084c723c */ /* 0x040fe20000001824 */
[----:B------:R-:W4:Y:S04]  /*3800*/  LDSM.16.M88.4 R48, [R230+-0x2000] ;  /* 0xffe00000e630783b */ /* 0x000f280000000200 */
[----:B------:R-:W5:Y:S03]  /*3810*/  LDSM.16.M88.4 R36, [R230+-0x800] ;  /* 0xfff80000e624783b */ /* 0x000f660000000200 */
[C---:B------:R-:W-:Y:S01]  /*3820*/  HMMA.16816.F32 R64, R8.reuse, R40, R24 ;  /* 0x000000280840723c */ /* 0x040fe20000001818 */
[----:B------:R-:W-:Y:S07]  /*3830*/  LDSM.16.M88.4 R40, [R230+-0x1000] ;  /* 0xfff00000e628783b */ /* 0x000fee0000000200 */
[C---:B------:R-:W-:Y:S08]  /*3840*/  HMMA.16816.F32 R72, R8.reuse, R44, R32 ;  /* 0x0000002c0848723c */ /* 0x040ff00000001820 */
[C---:B------:R-:W-:Y:S01]  /*3850*/  HMMA.16816.F32 R68, R8.reuse, R46, R28 ;  /* 0x0000002e0844723c */ /* 0x040fe2000000181c */
[----:B------:R-:W4:Y:S07]  /*3860*/  LDSM.16.M88.4 R44, [R230+-0x1800] ;  /* 0xffe80000e62c783b */ /* 0x000f2e0000000200 */
[C---:B-1----:R-:W-:Y:S08]  /*3870*/  HMMA.16816.F32 R24, R8.reuse, R100, R96 ;  /* 0x000000640818723c */ /* 0x042ff00000001860 */
[----:B--2---:R-:W-:Y:S08]  /*3880*/  HMMA.16816.F32 R32, R8, R116, R16 ;  /* 0x000000740820723c */ /* 0x004ff00000001810 */
[----:B---3--:R-:W-:Y:S08]  /*3890*/  HMMA.16816.F32 R52, R4, R20, R52 ;  /* 0x000000140434723c */ /* 0x008ff00000001834 */
[----:B------:R-:W-:Y:S08]  /*38a0*/  HMMA.16816.F32 R16, R8, R102, R92 ;  /* 0x000000660810723c */ /* 0x000ff0000000185c */
[----:B------:R-:W-:Y:S08]  /*38b0*/  HMMA.16816.F32 R20, R4, R22, R76 ;  /* 0x000000160414723c */ /* 0x000ff0000000184c */
[----:B------:R-:W-:Y:S08]  /*38c0*/  HMMA.16816.F32 R28, R8, R118, R88 ;  /* 0x00000076081c723c */ /* 0x000ff00000001858 */
[C---:B----4-:R-:W-:Y:S08]  /*38d0*/  HMMA.16816.F32 R96, R4.reuse, R48, R72 ;  /* 0x000000300460723c */ /* 0x050ff00000001848 */
[C---:B------:R-:W-:Y:S08]  /*38e0*/  HMMA.16816.F32 R100, R4.reuse, R50, R68 ;  /* 0x000000320464723c */ /* 0x040ff00000001844 */
[C---:B-----5:R-:W-:Y:S01]  /*38f0*/  HMMA.16816.F32 R92, R4.reuse, R36, R24 ;  /* 0x00000024045c723c */ /* 0x060fe20000001818 */
[----:B------:R-:W1:Y:S07]  /*3900*/  LDSM.16.M88.4 R24, [R229+0xa800] ;  /* 0x00a80000e518783b */ /* 0x000e6e0000000200 */
[C---:B------:R-:W-:Y:S08]  /*3910*/  HMMA.16816.F32 R8, R4.reuse, R84, R80 ;  /* 0x000000540408723c */ /* 0x040ff00000001850 */
[----:B------:R-:W-:Y:S08]  /*3920*/  HMMA.16816.F32 R56, R4, R86, R56 ;  /* 0x000000560438723c */ /* 0x000ff00000001838 */
[----:B------:R-:W-:Y:S08]  /*3930*/  HMMA.16816.F32 R72, R12, R104, R52 ;  /* 0x000000680c48723c */ /* 0x000ff00000001834 */
[----:B------:R-:W-:Y:S01]  /*3940*/  HMMA.16816.F32 R84, R4, R38, R16 ;  /* 0x000000260454723c */ /* 0x000fe20000001810 */
[----:B------:R-:W2:Y:S04]  /*3950*/  LDSM.16.M88.4 R16, [R229+0xb000] ;  /* 0x00b00000e510783b */ /* 0x000ea80000000200 */
[----:B------:R-:W-:Y:S03]  /*3960*/  LDSM.16.M88.4 R36, [R228+0x9000] ;  /* 0x00900000e424783b */ /* 0x000fe60000000200 */
[----:B------:R-:W-:Y:S01]  /*3970*/  HMMA.16816.F32 R52, R12, R106, R20 ;  /* 0x0000006a0c34723c */ /* 0x000fe20000001814 */
[----:B------:R-:W3:Y:S07]  /*3980*/  LDSM.16.M88.4 R20, [R229+0xb800] ;  /* 0x00b80000e514783b */ /* 0x000eee0000000200 */
[C---:B------:R-:W-:Y:S01]  /*3990*/  HMMA.16816.F32 R68, R4.reuse, R44, R64 ;  /* 0x0000002c0444723c */ /* 0x040fe20000001840 */
[----:B------:R-:W-:Y:S07]  /*39a0*/  LDSM.16.M88.4 R64, [R228+0x9800] ;  /* 0x00980000e440783b */ /* 0x000fee0000000200 */
[C---:B------:R-:W-:Y:S01]  /*39b0*/  HMMA.16816.F32 R88, R4.reuse, R46, R60 ;  /* 0x0000002e0458723c */ /* 0x040fe2000000183c */
[----:B------:R-:W-:Y:S07]  /*39c0*/  LDSM.16.M88.4 R60, [R228+0xa000] ;  /* 0x00a00000e43c783b */ /* 0x000fee0000000200 */
[C---:B------:R-:W-:Y:S08]  /*39d0*/  HMMA.16816.F32 R32, R4.reuse, R40, R32 ;  /* 0x000000280420723c */ /* 0x040ff00000001820 */
[----:B------:R-:W-:Y:S01]  /*39e0*/  HMMA.16816.F32 R28, R4, R42, R28 ;  /* 0x0000002a041c723c */ /* 0x000fe2000000181c */
[----:B------:R-:W4:Y:S07]  /*39f0*/  LDSM.16.M88.4 R4, [R240+0xc000] ;  /* 0x00c00000f004783b */ /* 0x000f2e0000000200 */
[C---:B------:R-:W-:Y:S01]  /*3a00*/  HMMA.16816.F32 R44, R12.reuse, R114, R100 ;  /* 0x000000720c2c723c */ /* 0x040fe20000001864 */
[----:B------:R-:W5:Y:S07]  /*3a10*/  LDSM.16.M88.4 R100, [R228+0xa800] ;  /* 0x00a80000e464783b */ /* 0x000f6e0000000200 */
[C---:B------:R-:W-:Y:S01]  /*3a20*/  HMMA.16816.F32 R76, R12.reuse, R110, R56 ;  /* 0x0000006e0c4c723c */ /* 0x040fe20000001838 */
[----:B------:R-:W3:Y:S07]  /*3a30*/  LDSM.16.M88.4 R56, [R228+0xb000] ;  /* 0x00b00000e438783b */ /* 0x000eee0000000200 */
[C---:B------:R-:W-:Y:S01]  /*3a40*/  HMMA.16816.F32 R80, R12.reuse, R108, R8 ;  /* 0x0000006c0c50723c */ /* 0x040fe20000001808 */
[----:B------:R-:W-:Y:S07]  /*3a50*/  LDSM.16.M88.4 R8, [R242+0xc000] ;  /* 0x00c00000f208783b */ /* 0x000fee0000000200 */
[C---:B------:R-:W-:Y:S01]  /*3a60*/  HMMA.16816.F32 R48, R12.reuse, R112, R96 ;  /* 0x000000700c30723c */ /* 0x040fe20000001860 */
[----:B------:R-:W4:Y:S07]  /*3a70*/  LDSM.16.M88.4 R96, [R231+0xa000] ;  /* 0x00a00000e760783b */ /* 0x000f2e0000000200 */
[C---:B-1----:R-:W-:Y:S08]  /*3a80*/  HMMA.16816.F32 R68, R12.reuse, R24, R68 ;  /* 0x000000180c44723c */ /* 0x042ff00000001844 */
[C---:B------:R-:W-:Y:S08]  /*3a90*/  HMMA.16816.F32 R40, R12.reuse, R26, R88 ;  /* 0x0000001a0c28723c */ /* 0x040ff00000001858 */
[C---:B--2---:R-:W-:Y:S08]  /*3aa0*/  HMMA.16816.F32 R32, R12.reuse, R16, R32 ;  /* 0x000000100c20723c */ /* 0x044ff00000001820 */
[C---:B------:R-:W-:Y:S08]  /*3ab0*/  HMMA.16816.F32 R28, R12.reuse, R18, R28 ;  /* 0x000000120c1c723c */ /* 0x040ff0000000181c */
[C---:B---3--:R-:W-:Y:S08]  /*3ac0*/  HMMA.16816.F32 R24, R12.reuse, R20, R92 ;  /* 0x000000140c18723c */ /* 0x048ff0000000185c */
[----:B------:R-:W-:Y:S01]  /*3ad0*/  HMMA.16816.F32 R12, R12, R22, R84 ;  /* 0x000000160c0c723c */ /* 0x000fe20000001854 */
[----:B------:R-:W1:Y:S07]  /*3ae0*/  LDSM.16.M88.4 R20, [R231+0x9800] ;  /* 0x00980000e714783b */ /* 0x000e6e0000000200 */
[C---:B----4-:R-:W-:Y:S01]  /*3af0*/  HMMA.16816.F32 R16, R4.reuse, R36, R80 ;  /* 0x000000240410723c */ /* 0x050fe20000001850 */
[----:B------:R-:W-:Y:S07]  /*3b00*/  LDSM.16.M88.4 R80, [R230] ;  /* 0x00000000e650783b */ /* 0x000fee0000000200 */
[C---:B------:R-:W-:Y:S08]  /*3b10*/  HMMA.16816.F32 R116, R4.reuse, R38, R76 ;  /* 0x000000260474723c */ /* 0x040ff0000000184c */
[C---:B------:R-:W-:Y:S08]  /*3b20*/  HMMA.16816.F32 R36, R4.reuse, R60, R48 ;  /* 0x0000003c0424723c */ /* 0x040ff00000001830 */
[C---:B------:R-:W-:Y:S01]  /*3b30*/  HMMA.16816.F32 R108, R4.reuse, R62, R44 ;  /* 0x0000003e046c723c */ /* 0x040fe2000000182c */
[----:B------:R-:W-:Y:S07]  /*3b40*/  LDSM.16.M88.4 R60, [R230+0x2000] ;  /* 0x00200000e63c783b */ /* 0x000fee0000000200 */
[C---:B-----5:R-:W-:Y:S01]  /*3b50*/  HMMA.16816.F32 R104, R4.reuse, R100, R68 ;  /* 0x000000640468723c */ /* 0x060fe20000001844 */
[----:B------:R-:W-:Y:S07]  /*3b60*/  LDSM.16.M88.4 R68, [R230+0x1000] ;  /* 0x00100000e644783b */ /* 0x000fee0000000200 */
[C---:B------:R-:W-:Y:S01]  /*3b70*/  HMMA.16816.F32 R120, R4.reuse, R64, R72 ;  /* 0x000000400478723c */ /* 0x040fe20000001848 */
[----:B------:R-:W-:Y:S07]  /*3b80*/  LDSM.16.M88.4 R72, [R230+0x800] ;  /* 0x00080000e648783b */ /* 0x000fee0000000200 */
[C---:B------:R-:W-:Y:S01]  /*3b90*/  HMMA.16816.F32 R112, R4.reuse, R66, R52 ;  /* 0x000000420470723c */ /* 0x040fe20000001834 */
[----:B------:R-:W-:Y:S07]  /*3ba0*/  LDSM.16.M88.4 R64, [R230+0x1800] ;  /* 0x00180000e640783b */ /* 0x000fee0000000200 */
[C---:B------:R-:W-:Y:S08]  /*3bb0*/  HMMA.16816.F32 R100, R4.reuse, R102, R40 ;  /* 0x000000660464723c */ /* 0x040ff00000001828 */
[C---:B------:R-:W-:Y:S08]  /*3bc0*/  HMMA.16816.F32 R92, R4.reuse, R56, R32 ;  /* 0x00000038045c723c */ /* 0x040ff00000001820 */
[C---:B------:R-:W-:Y:S01]  /*3bd0*/  HMMA.16816.F32 R88, R4.reuse, R58, R28 ;  /* 0x0000003a0458723c */ /* 0x040fe2000000181c */
[----:B------:R-:W-:Y:S07]  /*3be0*/  LDSM.16.M88.4 R56, [R230+0x2800] ;  /* 0x00280000e638783b */ /* 0x000fee0000000200 */
[C---:B------:R-:W-:Y:S08]  /*3bf0*/  HMMA.16816.F32 R84, R4.reuse, R128, R24 ;  /* 0x000000800454723c */ /* 0x040ff00000001818 */
[----:B------:R-:W-:Y:S01]  /*3c00*/  HMMA.16816.F32 R76, R4, R130, R12 ;  /* 0x00000082044c723c */ /* 0x000fe2000000180c */
[----:B------:R-:W2:Y:S01]  /*3c10*/  LDSM.16.M88.4 R4, [R241+0xc000] ;  /* 0x00c00000f104783b */ /* 0x000ea20000000200 */
[----:B------:R-:W-:Y:S01]  /*3c20*/  ISETP.GE.AND P0, PT, R163, 0x2, PT ;  /* 0x00000002a300780c */ /* 0x000fe20003f06270 */
[----:B------:R-:W-:-:S05]  /*3c30*/  DEPBAR.LE SB0, 0x0 ;  /* 0x000080000000791a */ /* 0x000fca0000000000 */
[C---:B------:R-:W-:Y:S08]  /*3c40*/  HMMA.16816.F32 R36, R8.reuse, R96, R36 ;  /* 0x000000600824723c */ /* 0x040ff00000001824 */
[C---:B------:R-:W-:Y:S08]  /*3c50*/  HMMA.16816.F32 R32, R8.reuse, R98, R108 ;  /* 0x000000620820723c */ /* 0x040ff0000000186c */
[C---:B------:R-:W-:Y:S08]  /*3c60*/  HMMA.16816.F32 R28, R8.reuse, R124, R104 ;  /* 0x0000007c081c723c */ /* 0x040ff00000001868 */
[C---:B------:R-:W-:Y:S08]  /*3c70*/  HMMA.16816.F32 R52, R8.reuse, R140, R16 ;  /* 0x0000008c0834723c */ /* 0x040ff00000001810 */
[C---:B-1----:R-:W-:Y:S08]  /*3c80*/  HMMA.16816.F32 R44, R8.reuse, R20, R120 ;  /* 0x00000014082c723c */ /* 0x042ff00000001878 */
[C---:B------:R-:W-:Y:S08]  /*3c90*/  HMMA.16816.F32 R40, R8.reuse, R22, R112 ;  /* 0x000000160828723c */ /* 0x040ff00000001870 */
[C---:B------:R-:W-:Y:S08]  /*3ca0*/  HMMA.16816.F32 R24, R8.reuse, R126, R100 ;  /* 0x0000007e0818723c */ /* 0x040ff00000001864 */
[C---:B------:R-:W-:Y:S08]  /*3cb0*/  HMMA.16816.F32 R48, R8.reuse, R142, R116 ;  /* 0x0000008e0830723c */ /* 0x040ff00000001874 */
[C---:B------:R-:W-:Y:S08]  /*3cc0*/  HMMA.16816.F32 R20, R8.reuse, R132, R92 ;  /* 0x000000840814723c */ /* 0x040ff0000000185c */
[C---:B------:R-:W-:Y:S08]  /*3cd0*/  HMMA.16816.F32 R16, R8.reuse, R134, R88 ;  /* 0x000000860810723c */ /* 0x040ff00000001858 */
[C---:B------:R-:W-:Y:S08]  /*3ce0*/  HMMA.16816.F32 R12, R8.reuse, R136, R84 ;  /* 0x00000088080c723c */ /* 0x040ff00000001854 */
[----:B------:R-:W-:Y:S01]  /*3cf0*/  HMMA.16816.F32 R8, R8, R138, R76 ;  /* 0x0000008a0808723c */ /* 0x000fe2000000184c */
[----:B------:R-:W-:Y:S07]  /*3d00*/  BSSY B0, `(.L_x_1470) ;  /* 0x0000070000007945 */ /* 0x000fee0003800000 */
[C---:B--2---:R-:W-:Y:S01]  /*3d10*/  HMMA.16816.F32 R36, R4.reuse, R68, R36 ;  /* 0x000000440424723c */ /* 0x044fe20000001824 */
[----:B------:R-:W-:Y:S07]  /*3d20*/  BAR.SYNC.DEFER_BLOCKING 0x0 ;  /* 0x0000000000007b1d */ /* 0x000fee0000010000 */
[----:B------:R-:W-:Y:S01]  /*3d30*/  HMMA.16816.F32 R68, R4, R70, R32 ;  /* 0x000000460444723c */ /* 0x000fe20000001820 */
[----:B------:R-:W-:-:S07]  /*3d40*/  ISETP.GT.AND P6, PT, R160, 0x5f, PT ;  /* 0x0000005fa000780c */ /* 0x000fce0003fc4270 */
        /* <DEDUP_REMOVED lines=10> */
[----:B------:R-:W-:Y:S07]  /*3df0*/  @!UPT UIADD3 URZ, URZ, URZ, URZ ;  /* 0x0000003f3f3ff290 */ /* 0x000fee000fffe03f */
[----:B------:R-:W-:Y:S11]  /*3e00*/  @!P0 BRA `(.L_x_1471) ;  /* 0x000005f000008947 */ /* 0x000ff60003800000 */
        /* <DEDUP_REMOVED lines=28> */
[----:B------:R1:W2:Y:S02]  /*3fd0*/  SHFL.IDX PT, R4, R22, RZ, 0x181f ;  /* 0x00181fff16047589 */ /* 0x0002a400000e0000 */
.L_x_1534:
[----:B------:R-:W-:Y:S05]  /*3fe0*/  BRA.DIV ~URZ, `(.L_x_1473) ;  /* 0x000108227f007947 */ /* 0x000fea000b800000 */
[----:B------:R-:W3:Y:S01]  /*3ff0*/  SHFL.IDX PT, R3, R23, RZ, 0x181f ;  /* 0x00181fff17037589 */ /* 0x000ee200000e0000 */
[C---:B------:R-:W-:Y:S02]  /*4000*/  IADD3 R72, R245.reuse, 0xc0, RZ ;  /* 0x000000c0f5487810 */ /* 0x040fe40007ffe0ff */
[----:B------:R-:W-:Y:S01]  /*4010*/  ISETP.GE.AND P3, PT, R245, c[0x0][0x1d4], PT ;  /* 0x00007500f5007a0c */ /* 0x000fe20003f66270 */
[----:B------:R-:W4:Y:S03]  /*4020*/  SHFL.IDX PT, R0, R23, 0x1, 0x181f ;  /* 0x00381f0017007f89 */ /* 0x000f2600000e0000 */
[----:B------:R-:W-:Y:S01]  /*4030*/  SEL R5, RZ, 0x10, P3 ;  /* 0x00000010ff057807 */ /* 0x000fe20001800000 */
[----:B------:R-:W5:Y:S01]  /*4040*/  SHFL.IDX PT, R2, R22, 0x1, 0x181f ;  /* 0x00381f0016027f89 */ /* 0x000f6200000e0000 */
[----:B---3--:R-:W-:-:S02]  /*4050*/  IADD3 R20, P0, R3, R150, RZ ;  /* 0x0000009603147210 */ /* 0x008fc40007f1e0ff */
[C---:B------:R-:W-:Y:S02]  /*4060*/  IADD3 R18, P2, R3.reuse, R151, RZ ;  /* 0x0000009703127210 */ /* 0x040fe40007f5e0ff */
[----:B------:R-:W-:Y:S01]  /*4070*/  IADD3 R14, P1, R3, R153, RZ ;  /* 0x00000099030e7210 */ /* 0x000fe20007f3e0ff */
[--C-:B--2---:R-:W-:Y:S01]  /*4080*/  IMAD.X R21, R4, 0x1, R144.reuse, P0 ;  /* 0x0000000104157824 */ /* 0x104fe200000e0690 */
[----:B----4-:R-:W-:Y:S01]  /*4090*/  IADD3 R12, P0, R0, R150, RZ ;  /* 0x00000096000c7210 */ /* 0x010fe20007f1e0ff */
[----:B------:R-:W-:Y:S01]  /*40a0*/  IMAD.X R19, R4, 0x1, R145, P2 ;  /* 0x0000000104137824 */ /* 0x000fe200010e0691 */
[----:B------:R-:W-:Y:S01]  /*40b0*/  IADD3 R10, P2, R0, R151, RZ ;  /* 0x00000097000a7210 */ /* 0x000fe20007f5e0ff */
[----:B------:R-:W-:Y:S01]  /*40c0*/  IMAD.X R15, R4, 0x1, R147, P1 ;  /* 0x00000001040f7824 */ /* 0x000fe200008e0693 */
[-C--:B------:R-:W-:Y:S01]  /*40d0*/  IADD3 R8, P1, R0, R152.reuse, RZ ;  /* 0x0000009800087210 */ /* 0x080fe20007f3e0ff */
[----:B-----5:R-:W-:Y:S01]  /*40e0*/  IMAD.X R13, R2, 0x1, R144, P0 ;  /* 0x00000001020d7824 */ /* 0x020fe200000e0690 */
[----:B------:R-:W-:Y:S01]  /*40f0*/  IADD3 R6, P0, R0, R153, RZ ;  /* 0x0000009900067210 */ /* 0x000fe20007f1e0ff */
[----:B------:R-:W-:Y:S01]  /*4100*/  IMAD.X R11, R2, 0x1, R145, P2 ;  /* 0x00000001020b7824 */ /* 0x000fe200010e0691 */
[----:B------:R-:W-:Y:S01]  /*4110*/  ISETP.GE.AND P2, PT, R252, c[0x0][0x1d4], PT ;  /* 0x00007500fc007a0c */ /* 0x000fe20003f46270 */
[C---:B------:R-:W-:Y:S01]  /*4120*/  IMAD.X R9, R2.reuse, 0x1, R146, P1 ;  /* 0x0000000102097824 */ /* 0x040fe200008e0692 */
[----:B------:R-:W-:Y:S01]  /*4130*/  ISETP.GE.AND P1, PT, R251, c[0x0][0x1d4], PT ;  /* 0x00007500fb007a0c */ /* 0x000fe20003f26270 */
[----:B------:R-:W-:Y:S01]  /*4140*/  IMAD.X R7, R2, 0x1, R147, P0 ;  /* 0x0000000102077824 */ /* 0x000fe200000e0693 */
[----:B------:R-:W-:Y:S01]  /*4150*/  ISETP.GE.AND P0, PT, R72, c[0x0][0x1d4], PT ;  /* 0x0000750048007a0c */ /* 0x000fe20003f06270 */
[----:B------:R2:W-:Y:S01]  /*4160*/  LDGSTS.E.BYPASS.LTC128B.128 [R243+0xc100], [R20.64], !P3 ;  /* 0x0c10000014f37fae */ /* 0x0005e2000d901d46 */
[----:B------:R-:W-:-:S03]  /*4170*/  IADD3 R16, P4, R3, R152, RZ ;  /* 0x0000009803107210 */ /* 0x000fc60007f9e0ff */
[----:B------:R2:W3:Y:S02]  /*4180*/  SHFL.IDX PT, R0, R23, 0x2, 0x181f ;  /* 0x00581f0017007f89 */ /* 0x0004e400000e0000 */
[----:B------:R-:W-:Y:S02]  /*4190*/  IMAD.X R17, R4, 0x1, R146, P4 ;  /* 0x0000000104117824 */ /* 0x000fe400020e0692 */
[----:B------:R2:W-:Y:S04]  /*41a0*/  LDGSTS.E.BYPASS.LTC128B.128 [R243+0xf100], [R18.64], !P2 ;  /* 0x0f10000012f37fae */ /* 0x0005e8000d101d46 */
[----:B------:R2:W-:Y:S04]  /*41b0*/  LDGSTS.E.BYPASS.LTC128B.128 [R243+0x12100], [R16.64], !P1 ;  /* 0x1210000010f37fae */ /* 0x0005e8000c901d46 */
[----:B------:R4:W-:Y:S04]  /*41c0*/  LDGSTS.E.BYPASS.LTC128B.128 [R243+0x15100], [R14.64], !P0 ;  /* 0x151000000ef37fae */ /* 0x0009e8000c101d46 */
[----:B------:R5:W-:Y:S04]  /*41d0*/  LDGSTS.E.BYPASS.LTC128B.128 [R243+0xd100], [R12.64], !P3 ;  /* 0x0d1000000cf37fae */ /* 0x000be8000d901d46 */
[----:B------:R2:W-:Y:S04]  /*41e0*/  LDGSTS.E.BYPASS.LTC128B.128 [R243+0x10100], [R10.64], !P2 ;  /* 0x101000000af37fae */ /* 0x0005e8000d101d46 */
[----:B------:R2:W-:Y:S04]  /*41f0*/  LDGSTS.E.BYPASS.LTC128B.128 [R243+0x13100], [R8.64], !P1 ;  /* 0x1310000008f37fae */ /* 0x0005e8000c901d46 */
[----:B------:R2:W1:Y:S04]  /*4200*/  SHFL.IDX PT, R4, R22, 0x2, 0x181f ;  /* 0x00581f0016047f89 */ /* 0x00046800000e0000 */
[----:B------:R2:W-:Y:S01]  /*4210*/  LDGSTS.E.BYPASS.LTC128B.128 [R243+0x16100], [R6.64], !P0 ;  /* 0x1610000006f37fae */ /* 0x0005e2000c101d46 */
[----:B----4-:R-:W-:-:S02]  /*4220*/  SEL R14, RZ, 0x10, P2 ;  /* 0x00000010ff0e7807 */ /* 0x010fc40001000000 */
[----:B-----5:R-:W-:Y:S02]  /*4230*/  SEL R13, RZ, 0x10, P1 ;  /* 0x00000010ff0d7807 */ /* 0x020fe40000800000 */
[----:B------:R-:W-:Y:S02]  /*4240*/  SEL R12, RZ, 0x10, P0 ;  /* 0x00000010ff0c7807 */ /* 0x000fe40000000000 */
.L_x_1535:
[----:B---3--:R-:W-:Y:S02]  /*4250*/  IADD3 R2, -R5, 0x10, RZ ;  /* 0x0000001005027810 */ /* 0x008fe40007ffe1ff */
[----:B--2---:R-:W-:Y:S02]  /*4260*/  IADD3 R6, -R13, 0x10, RZ ;  /* 0x000000100d067810 */ /* 0x004fe40007ffe1ff */
[----:B------:R-:W-:Y:S02]  /*4270*/  LOP3.LUT R2, R2, 0xf, RZ, 0xc0, !PT ;  /* 0x0000000f02027812 */ /* 0x000fe400078ec0ff */
[----:B------:R-:W-:Y:S02]  /*4280*/  IADD3 R3, -R14, 0x10, RZ ;  /* 0x000000100e037810 */ /* 0x000fe40007ffe1ff */
[----:B------:R-:W-:-:S02]  /*4290*/  IADD3 R10, P1, P0, R2, R0, R150 ;  /* 0x00000000020a7210 */ /* 0x000fc4000783e096 */
[----:B------:R-:W-:Y:S02]  /*42a0*/  LOP3.LUT R2, R6, 0xf, RZ, 0xc0, !PT ;  /* 0x0000000f06027812 */ /* 0x000fe400078ec0ff */
[----:B------:R-:W-:Y:S02]  /*42b0*/  IADD3 R7, -R12, 0x10, RZ ;  /* 0x000000100c077810 */ /* 0x000fe40007ffe1ff */
[----:B------:R-:W-:Y:S02]  /*42c0*/  LOP3.LUT R3, R3, 0xf, RZ, 0xc0, !PT ;  /* 0x0000000f03037812 */ /* 0x000fe400078ec0ff */
[----:B-1----:R-:W-:Y:S02]  /*42d0*/  IADD3.X R11, RZ, R4, R144, P1, P0 ;  /* 0x00000004ff0b7210 */ /* 0x002fe40000fe0490 */
[----:B------:R-:W-:Y:S02]  /*42e0*/  IADD3 R6, P1, P0, R2, R0, R152 ;  /* 0x0000000002067210 */ /* 0x000fe4000783e098 */
[----:B------:R-:W-:-:S02]  /*42f0*/  LOP3.LUT R2, R7, 0xf, RZ, 0xc0, !PT ;  /* 0x0000000f07027812 */ /* 0x000fc400078ec0ff */
[----:B------:R-:W-:Y:S02]  /*4300*/  IADD3 R8, P3, P2, R3, R0, R151 ;  /* 0x0000000003087210 */ /* 0x000fe40007a7e097 */
[----:B------:R-:W-:Y:S02]  /*4310*/  IADD3.X R7, RZ, R4, R146, P1, P0 ;  /* 0x00000004ff077210 */ /* 0x000fe40000fe0492 */
[----:B------:R-:W-:Y:S02]  /*4320*/  IADD3 R2, P1, P0, R2, R0, R153 ;  /* 0x0000000002027210 */ /* 0x000fe4000783e099 */
[----:B------:R-:W-:Y:S02]  /*4330*/  IADD3.X R9, RZ, R4, R145, P3, P2 ;  /* 0x00000004ff097210 */ /* 0x000fe40001fe4491 */
[----:B------:R-:W-:Y:S02]  /*4340*/  ISETP.NE.U32.AND P3, PT, R5, RZ, PT ;  /* 0x000000ff0500720c */ /* 0x000fe40003f65070 */
[----:B------:R-:W-:-:S02]  /*4350*/  ISETP.NE.U32.AND P2, PT, R14, RZ, PT ;  /* 0x000000ff0e00720c */ /* 0x000fc40003f45070 */
[----:B------:R-:W-:Y:S02]  /*4360*/  IADD3.X R3, RZ, R4, R147, P1, P0 ;  /* 0x00000004ff037210 */ /* 0x000fe40000fe0493 */
[----:B------:R-:W-:Y:S02]  /*4370*/  ISETP.NE.U32.AND P1, PT, R13, RZ, PT ;  /* 0x000000ff0d00720c */ /* 0x000fe40003f25070 */
[----:B------:R-:W-:-:S05]  /*4380*/  ISETP.NE.U32.AND P0, PT, R12, RZ, PT ;  /* 0x000000ff0c00720c */ /* 0x000fca0003f05070 */
[----:B------:R-:W-:Y:S01]  /*4390*/  @!PT LDS RZ, [RZ] ;  /* 0x00000000fffff984 */ /* 0x000fe20000000800 */
[----:B------:R-:W-:Y:S01]  /*43a0*/  @!PT LDS RZ, [RZ] ;  /* 0x00000000fffff984 */ /* 0x000fe20000000800 */
[----:B------:R-:W-:Y:S01]  /*43b0*/  @!PT LDS RZ, [RZ] ;  /* 0x00000000fffff984 */ /* 0x000fe20000000800 */
[----:B------:R1:W-:Y:S04]  /*43c0*/  LDGSTS.E.BYPASS.LTC128B.128.ZFILL [R243+0xe100], [R10.64], P3 ;  /* 0x0e1000000af37fae */ /* 0x0003e80009941d46 */
[----:B------:R1:W-:Y:S04]  /*43d0*/  LDGSTS.E.BYPASS.LTC128B.128.ZFILL [R243+0x11100], [R8.64], P2 ;  /* 0x1110000008f37fae */ /* 0x0003e80009141d46 */
[----:B------:R1:W-:Y:S04]  /*43e0*/  LDGSTS.E.BYPASS.LTC128B.128.ZFILL [R243+0x14100], [R6.64], P1 ;  /* 0x1410000006f37fae */ /* 0x0003e80008941d46 */
[----:B------:R1:W-:Y:S02]  /*43f0*/  LDGSTS.E.BYPASS.LTC128B.128.ZFILL [R243+0x17100], [R2.64], P0 ;  /* 0x1710000002f37fae */ /* 0x0003e40008141d46 */
.L_x_1471:
[----:B------:R-:W-:Y:S05]  /*4400*/  BSYNC B0 ;  /* 0x0000000000007941 */ /* 0x000fea0003800000 */
.L_x_1470:
[----:B-1----:R-:W2:Y:S01]  /*4410*/  LDL R2, [R1+0x40] ;  /* 0x0000400001027983 */ /* 0x002ea20000100800 */
[----:B------:R-:W-:-:S03]  /*4420*/  IMAD.MOV.U32 R4, RZ, RZ, c[0x0][0x2c4] ;  /* 0x0000b100ff047624 */ /* 0x000fc600078e00ff */
[----:B------:R-:W2:Y:S04]  /*4430*/  LDL R0, [R1+0x4c] ;  /* 0x00004c0001007983 */ /* 0x000ea80000100800 */
[----:B------:R-:W3:Y:S01]  /*4440*/  LDL R3, [R1+0x50] ;  /* 0x0000500001037983 */ /* 0x000ee20000100800 */
[----:B------:R-:W-:-:S03]  /*4450*/  ISETP.NE.AND P0, PT, R4, 0x1, PT ;  /* 0x000000010400780c */ /* 0x000fc60003f05270 */
[----:B------:R-:W0:Y:S01]  /*4460*/  LDGDEPBAR ;  /* 0x00000000000079af */ /* 0x000e220000000000 */
[----:B--2---:R-:W-:-:S09]  /*4470*/  IMAD.IADD R0, R0, 0x1, R2 ;  /* 0x0000000100007824 */ /* 0x004fd200078e0202 */
[----:B------:R-:W-:Y:S01]  /*4480*/  @P0 IMAD.HI.U32 R2, R0, c[0x0][0x2c8], RZ ;  /* 0x0000b20000020a27 */ /* 0x000fe200078e00ff */
[----:B------:R-:W-:Y:S02]  /*4490*/  MOV R4, R0 ;  /* 0x0000000000047202 */ /* 0x000fe40000000f00 */
[----:B---3--:R-:W-:Y:S01]  /*44a0*/  IADD3 R0, -R3, 0x1, R148 ;  /* 0x0000000103007810 */ /* 0x008fe20007ffe194 */
[----:B------:R-:W-:Y:S01]  /*44b0*/  IMAD.IADD R6, R148, 0x1, -R3 ;  /* 0x0000000194067824 */ /* 0x000fe200078e0a03 */
[----:B------:R-:W-:Y:S02]  /*44c0*/  @P0 SHF.R.U32.HI R4, RZ, c[0x0][0x2cc], R2 ;  /* 0x0000b300ff040a19 */ /* 0x000fe40000011602 */
[----:B------:R-:W-:Y:S01]  /*44d0*/  IADD3 R5, R0, -c[0x0][0x168], RZ ;  /* 0x80005a0000057a10 */ /* 0x000fe20007ffe0ff */
[----:B------:R-:W-:Y:S05]  /*44e0*/  BRA.DIV ~URZ, `(.L_x_1474) ;  /* 0x000108227f007947 */ /* 0x000fea000b800000 */
[----:B------:R1:W2:Y:S02]  /*44f0*/  SHFL.IDX PT, R0, R4, RZ, 0x1c1f ;  /* 0x001c1fff04007589 */ /* 0x0002a400000e0000 */
.L_x_1536:
        /* <DEDUP_REMOVED lines=8> */
[----:B------:R-:W-:Y:S02]  /*4580*/  FSEL R9, R53, -INF , P1 ;  /* 0xff80000035097808 */ /* 0x000fe40000800000 */
[----:B------:R-:W-:Y:S02]  /*4590*/  FSEL R17, R49, -INF , P4 ;  /* 0xff80000031117808 */ /* 0x000fe40002000000 */
[----:B------:R-:W-:Y:S02]  /*45a0*/  FSEL R18, R44, -INF , P0 ;  /* 0xff8000002c127808 */ /* 0x000fe40000000000 */
[C---:B------:R-:W-:Y:S02]  /*45b0*/  ISETP.GT.AND P2, PT, R0.reuse, 0x8, PT ;  /* 0x000000080000780c */ /* 0x040fe40003f44270 */
[C---:B------:R-:W-:Y:S02]  /*45c0*/  ISETP.GT.AND P1, PT, R0.reuse, 0x11, PT ;  /* 0x000000110000780c */ /* 0x040fe40003f24270 */
[----:B------:R-:W-:-:S02]  /*45d0*/  ISETP.GT.AND P4, PT, R0, 0x19, PT ;  /* 0x000000190000780c */ /* 0x000fc40003f84270 */
[----:B------:R-:W-:Y:S02]  /*45e0*/  ISETP.GT.AND P0, PT, R0, 0x20, PT ;  /* 0x000000200000780c */ /* 0x000fe40003f04270 */
[----:B------:R-:W-:Y:S02]  /*45f0*/  FSEL R20, R40, -INF , P3 ;  /* 0xff80000028147808 */ /* 0x000fe40001800000 */
[----:B------:R-:W-:Y:S02]  /*4600*/  ISETP.GT.AND P3, PT, R0, 0x28, PT ;  /* 0x000000280000780c */ /* 0x000fe40003f64270 */
[----:B------:R-:W-:Y:S02]  /*4610*/  FSEL R16, R48, -INF , P2 ;  /* 0xff80000030107808 */ /* 0x000fe40001000000 */
        /* <DEDUP_REMOVED lines=8> */
[----:B------:R-:W-:Y:S02]  /*46a0*/  ISETP.GT.AND P3, PT, R0, 0x38, PT ;  /* 0x000000380000780c */ /* 0x000fe40003f64270 */
[----:B------:R-:W-:Y:S02]  /*46b0*/  FSEL R86, R37, -INF , P2 ;  /* 0xff80000025567808 */ /* 0x000fe40001000000 */
[----:B------:R-:W-:Y:S02]  /*46c0*/  FSEL R84, R69, -INF , P4 ;  /* 0xff80000045547808 */ /* 0x000fe40002000000 */
[----:B------:R-:W-:Y:S02]  /*46d0*/  FSEL R221, R32, -INF , P1 ;  /* 0xff80000020dd7808 */ /* 0x000fe40000800000 */
[----:B------:R-:W-:Y:S02]  /*46e0*/  FSEL R220, R33, -INF , P0 ;  /* 0xff80000021dc7808 */ /* 0x000fe40000000000 */
[----:B------:R-:W-:-:S02]  /*46f0*/  ISETP.GT.AND P4, PT, R0, 0x39, PT ;  /* 0x000000390000780c */ /* 0x000fc40003f84270 */
[C---:B------:R-:W-:Y:S02]  /*4700*/  ISETP.GT.AND P2, PT, R0.reuse, 0x40, PT ;  /* 0x000000400000780c */ /* 0x040fe40003f44270 */
[C---:B------:R-:W-:Y:S02]  /*4710*/  ISETP.GT.AND P1, PT, R0.reuse, 0x41, PT ;  /* 0x000000410000780c */ /* 0x040fe40003f24270 */
[----:B------:R-:W-:Y:S02]  /*4720*/  ISETP.GT.AND P0, PT, R0, 0x48, PT ;  /* 0x000000480000780c */ /* 0x000fe40003f04270 */
[----:B------:R-:W-:Y:S02]  /*4730*/  FSEL R219, R64, -INF , P3 ;  /* 0xff80000040db7808 */ /* 0x000fe40001800000 */
[----:B------:R-:W-:Y:S02]  /*4740*/  ISETP.GT.AND P3, PT, R0, 0x50, PT ;  /* 0x000000500000780c */ /* 0x000fe40003f64270 */
[----:B------:R-:W-:-:S02]  /*4750*/  FSEL R218, R65, -INF , P4 ;  /* 0xff80000041da7808 */ /* 0x000fc40002000000 */
        /* <DEDUP_REMOVED lines=8> */
[----:B------:R-:W-:Y:S02]  /*47e0*/  FSEL R226, R61, -INF , P4 ;  /* 0xff8000003de27808 */ /* 0x000fe40002000000 */
[----:B------:R-:W-:Y:S01]  /*47f0*/  FSEL R247, R25, -INF , P2 ;  /* 0xff80000019f77808 */ /* 0x000fe20001000000 */
[----:B------:R2:W-:Y:S01]  /*4800*/  STL [R1], R0 ;  /* 0x0000000001007387 */ /* 0x0005e20000100800 */
[----:B------:R-:W-:Y:S02]  /*4810*/  FSEL R244, R56, -INF , P1 ;  /* 0xff80000038f47808 */ /* 0x000fe40000800000 */
[----:B------:R-:W-:Y:S01]  /*4820*/  FSEL R238, R57, -INF , P0 ;  /* 0xff80000039ee7808 */ /* 0x000fe20000000000 */
[----:B------:R-:W-:Y:S05]  /*4830*/  BRA.DIV ~URZ, `(.L_x_1475) ;  /* 0x000105427f007947 */ /* 0x000fea000b800000 */
[----:B------:R-:W3:Y:S01]  /*4840*/  LDL R3, [R1] ;  /* 0x0000000001037983 */ /* 0x000ee20000100800 */
[----:B--2---:R-:W-:-:S03]  /*4850*/  FMNMX.FTZ R0, R8, R9, !PT ;  /* 0x0000000908007209 */ /* 0x004fc60007810000 */
[----:B-1----:R-:W1:Y:S01]  /*4860*/  SHFL.IDX PT, R4, R4, 0x1, 0x1c1f ;  /* 0x003c1f0004047f89 */ /* 0x002e6200000e0000 */
[----:B------:R-:W-:-:S04]  /*4870*/  FMNMX.FTZ R0, R16, R0, !PT ;  /* 0x0000000010007209 */ /* 0x000fc80007810000 */
[----:B------:R-:W-:-:S04]  /*4880*/  FMNMX.FTZ R0, R17, R0, !PT ;  /* 0x0000000011007209 */ /* 0x000fc80007810000 */
[----:B------:R-:W-:-:S04]  /*4890*/  FMNMX.FTZ R0, R18, R0, !PT ;  /* 0x0000000012007209 */ /* 0x000fc80007810000 */
[----:B------:R-:W-:-:S04]  /*48a0*/  FMNMX.FTZ R0, R19, R0, !PT ;  /* 0x0000000013007209 */ /* 0x000fc80007810000 */
[----:B------:R-:W-:-:S04]  /*48b0*/  FMNMX.FTZ R0, R20, R0, !PT ;  /* 0x0000000014007209 */ /* 0x000fc80007810000 */
[----:B------:R-:W-:Y:S01]  /*48c0*/  FMNMX.FTZ R0, R21, R0, !PT ;  /* 0x0000000015007209 */ /* 0x000fe20007810000 */
[----:B-1----:R-:W-:-:S03]  /*48d0*/  IMAD.IADD R5, R5, 0x1, R4 ;  /* 0x0000000105057824 */ /* 0x002fc600078e0204 */
[----:B------:R-:W-:Y:S02]  /*48e0*/  FMNMX.FTZ R0, R87, R0, !PT ;  /* 0x0000000057007209 */ /* 0x000fe40007810000 */
[----:B------:R-:W-:Y:S02]  /*48f0*/  IMNMX R5, R6, R5, PT ;  /* 0x0000000506057217 */ /* 0x000fe40003800200 */
[----:B------:R-:W-:Y:S02]  /*4900*/  FMNMX.FTZ R0, R86, R0, !PT ;  /* 0x0000000056007209 */ /* 0x000fe40007810000 */
[C---:B------:R-:W-:Y:S02]  /*4910*/  ISETP.GT.AND P1, PT, R5.reuse, RZ, PT ;  /* 0x000000ff0500720c */ /* 0x040fe40003f24270 */
[C---:B------:R-:W-:Y:S02]  /*4920*/  ISETP.GT.AND P0, PT, R5.reuse, 0x1, PT ;  /* 0x000000010500780c */ /* 0x040fe40003f04270 */
[----:B------:R-:W-:-:S02]  /*4930*/  ISETP.GT.AND P2, PT, R5, 0x8, PT ;  /* 0x000000080500780c */ /* 0x000fc40003f44270 */
[----:B------:R-:W-:Y:S02]  /*4940*/  FSEL R6, R54, -INF , P1 ;  /* 0xff80000036067808 */ /* 0x000fe40000800000 */
[----:B------:R-:W-:Y:S02]  /*4950*/  FSEL R7, R55, -INF , P0 ;  /* 0xff80000037077808 */ /* 0x000fe40000000000 */
[----:B------:R-:W-:Y:S02]  /*4960*/  ISETP.GT.AND P0, PT, R5, 0x9, PT ;  /* 0x000000090500780c */ /* 0x000fe40003f04270 */
[----:B------:R-:W-:Y:S02]  /*4970*/  FSEL R14, R50, -INF , P2 ;  /* 0xff800000320e7808 */ /* 0x000fe40001000000 */
[----:B------:R-:W-:Y:S02]  /*4980*/  FMNMX.FTZ R2, R6, R7, !PT ;  /* 0x0000000706027209 */ /* 0x000fe40007810000 */
[----:B------:R-:W-:-:S02]  /*4990*/  FSEL R13, R51, -INF , P0 ;  /* 0xff800000330d7808 */ /* 0x000fc40000000000 */
[C---:B------:R-:W-:Y:S02]  /*49a0*/  ISETP.GT.AND P1, PT, R5.reuse, 0x10, PT ;  /* 0x000000100500780c */ /* 0x040fe40003f24270 */
        /* <DEDUP_REMOVED lines=59> */
[C---:B------:R-:W-:Y:S02]  /*4d60*/  ISETP.GT.AND P0, PT, R5.reuse, 0x51, PT ;  /* 0x000000510500780c */ /* 0x040fe40003f04270 */
[----:B------:R-:W-:Y:S02]  /*4d70*/  FSEL R4, R26, -INF , P1 ;  /* 0xff8000001a047808 */ /* 0x000fe40000800000 */
[----:B------:R-:W-:Y:S02]  /*4d80*/  FMNMX.FTZ R2, R224, R2, !PT ;  /* 0x00000002e0027209 */ /* 0x000fe40007810000 */
[----:B------:R-:W-:Y:S01]  /*4d90*/  ISETP.GT.AND P1, PT, R5, 0x58, PT ;  /* 0x000000580500780c */ /* 0x000fe20003f24270 */
[----:B------:R-:W-:Y:S01]  /*4da0*/  STL [R1+0x8], R4 ;  /* 0x0000080401007387 */ /* 0x000fe20000100800 */
[----:B------:R-:W-:Y:S02]  /*4db0*/  FMNMX.FTZ R2, R4, R2, !PT ;  /* 0x0000000204027209 */ /* 0x000fe40007810000 */
[----:B------:R-:W-:-:S02]  /*4dc0*/  FSEL R250, R58, -INF , P1 ;  /* 0xff8000003afa7808 */ /* 0x000fc40000800000 */
[----:B---3--:R-:W-:Y:S02]  /*4dd0*/  FMNMX.FTZ R0, R3, R0, !PT ;  /* 0x0000000003007209 */ /* 0x008fe40007810000 */
[----:B------:R-:W-:Y:S02]  /*4de0*/  FSEL R3, R27, -INF , P0 ;  /* 0xff8000001b037808 */ /* 0x000fe40000000000 */
[----:B------:R-:W-:Y:S02]  /*4df0*/  FMNMX.FTZ R0, R247, R0, !PT ;  /* 0x00000000f7007209 */ /* 0x000fe40007810000 */
[----:B------:R-:W-:Y:S01]  /*4e00*/  ISETP.GT.AND P0, PT, R5, 0x59, PT ;  /* 0x000000590500780c */ /* 0x000fe20003f04270 */
[----:B------:R-:W-:Y:S01]  /*4e10*/  STL [R1+0x4], R3 ;  /* 0x0000040301007387 */ /* 0x000fe20000100800 */
[----:B------:R-:W-:Y:S02]  /*4e20*/  FMNMX.FTZ R0, R244, R0, !PT ;  /* 0x00000000f4007209 */ /* 0x000fe40007810000 */
[----:B------:R-:W-:-:S02]  /*4e30*/  FMNMX.FTZ R2, R3, R2, !PT ;  /* 0x0000000203027209 */ /* 0x000fc40007810000 */
[----:B------:R-:W-:Y:S02]  /*4e40*/  FMNMX.FTZ R0, R238, R0, !PT ;  /* 0x00000000ee007209 */ /* 0x000fe40007810000 */
[----:B------:R-:W-:Y:S02]  /*4e50*/  FSEL R249, R59, -INF , P0 ;  /* 0xff8000003bf97808 */ /* 0x000fe40000000000 */
[----:B------:R-:W-:Y:S01]  /*4e60*/  FMNMX.FTZ R2, R250, R2, !PT ;  /* 0x00000002fa027209 */ /* 0x000fe20007810000 */
[----:B------:R-:W1:Y:S03]  /*4e70*/  SHFL.BFLY PT, R3, R0, 0x2, 0x1f ;  /* 0x0c401f0000037f89 */ /* 0x000e6600000e0000 */
[----:B------:R-:W-:-:S05]  /*4e80*/  FMNMX.FTZ R2, R249, R2, !PT ;  /* 0x00000002f9027209 */ /* 0x000fca0007810000 */
[----:B------:R-:W2:Y:S01]  /*4e90*/  SHFL.BFLY PT, R4, R2, 0x2, 0x1f ;  /* 0x0c401f0002047f89 */ /* 0x000ea200000e0000 */
[----:B-1----:R-:W-:-:S05]  /*4ea0*/  FMNMX.FTZ R0, R3, R0, !PT ;  /* 0x0000000003007209 */ /* 0x002fca0007810000 */
[----:B------:R-:W1:Y:S01]  /*4eb0*/  SHFL.BFLY PT, R173, R0, 0x1, 0x1f ;  /* 0x0c201f0000ad7f89 */ /* 0x000e6200000e0000 */
[----:B--2---:R-:W-:-:S05]  /*4ec0*/  FMNMX.FTZ R4, R2, R4, !PT ;  /* 0x0000000402047209 */ /* 0x004fca0007810000 */
[----:B------:R2:W3:Y:S01]  /*4ed0*/  SHFL.BFLY PT, R12, R4, 0x1, 0x1f ;  /* 0x0c201f00040c7f89 */ /* 0x0004e200000e0000 */
[----:B-1----:R-:W-:-:S05]  /*4ee0*/  FMNMX.FTZ R173, R0, R173, !PT ;  /* 0x000000ad00ad7209 */ /* 0x002fca0007810000 */
.L_x_1537:
[C---:B------:R-:W-:Y:S01]  /*4ef0*/  FMUL.FTZ R0, R173.reuse, c[0x0][0x2d0] ;  /* 0x0000b400ad007a20 */ /* 0x040fe20000410000 */
[----:B------:R-:W-:Y:S01]  /*4f00*/  FSETP.NEU.FTZ.AND P0, PT, R173, -INF , PT ;  /* 0xff800000ad00780b */ /* 0x000fe20003f1d000 */
[----:B------:R-:W4:Y:S03]  /*4f10*/  LDL.LU R99, [R1] ;  /* 0x0000000001637983 */ /* 0x000f260000300800 */
[----:B------:R-:W-:Y:S02]  /*4f20*/  FSEL R0, R0, RZ, P0 ;  /* 0x000000ff00007208 */ /* 0x000fe40000000000 */
[----:B---3--:R-:W-:Y:S01]  /*4f30*/  FMNMX.FTZ R12, R12, R4, !PT ;  /* 0x000000040c0c7209 */ /* 0x008fe20007810000 */
[----:B------:R-:W-:Y:S01]  /*4f40*/  WARPSYNC 0xffffffff ;  /* 0xffffffff00007948 */ /* 0x000fe20003800000 */
[----:B------:R-:W-:Y:S01]  /*4f50*/  LDSM.16.MT88.4 R36, [R233] ;  /* 0x00000000e924783b */ /* 0x000fe20000004200 */
[--C-:B------:R-:W-:Y:S01]  /*4f60*/  FFMA.FTZ R2, R8, c[0x0][0x2d0], -R0.reuse ;  /* 0x0000b40008027a23 */ /* 0x100fe20000010800 */
[----:B------:R-:W-:Y:S01]  /*4f70*/  FSETP.NEU.FTZ.AND P0, PT, R12, -INF , PT ;  /* 0xff8000000c00780b */ /* 0x000fe20003f1d000 */
[--C-:B------:R-:W-:Y:S01]  /*4f80*/  FFMA.FTZ R3, R20, c[0x0][0x2d0], -R0.reuse ;  /* 0x0000b40014037a23 */ /* 0x100fe20000010800 */
[----:B------:R-:W-:Y:S01]  /*4f90*/  LDSM.16.MT88.4 R32, [R232+0x800] ;  /* 0x00080000e820783b */ /* 0x000fe20000004200 */
[----:B------:R1:W-:Y:S03]  /*4fa0*/  MUFU.EX2 R106, R2 ;  /* 0x00000002006a7308 */ /* 0x0003e60000000800 */
[----:B------:R-:W3:Y:S04]  /*4fb0*/  LDL.LU R95, [R1+0x4] ;  /* 0x00000400015f7983 */ /* 0x000ee80000300800 */
[----:B------:R-:W5:Y:S01]  /*4fc0*/  LDL.LU R94, [R1+0x8] ;  /* 0x00000800015e7983 */ /* 0x000f620000300800 */
[----:B------:R2:W-:Y:S03]  /*4fd0*/  MUFU.EX2 R102, R3 ;  /* 0x0000000300667308 */ /* 0x0005e60000000800 */
[----:B------:R-:W-:Y:S04]  /*4fe0*/  LDSM.16.MT88.4 R40, [R233+0x800] ;  /* 0x00080000e928783b */ /* 0x000fe80000004200 */
[----:B------:R-:W-:Y:S01]  /*4ff0*/  LDSM.16.MT88.4 R60, [R232+0x3000] ;  /* 0x00300000e83c783b */ /* 0x000fe20000004200 */
[----:B-1----:R-:W-:-:S03]  /*5000*/  FFMA.FTZ R2, R9, c[0x0][0x2d0], -R0 ;  /* 0x0000b40009027a23 */ /* 0x002fc60000010800 */
[----:B------:R-:W-:Y:S01]  /*5010*/  LDSM.16.MT88.4 R52, [R234] ;  /* 0x00000000ea34783b */ /* 0x000fe20000004200 */
[----:B------:R1:W1:Y:S03]  /*5020*/  MUFU.EX2 R107, R2 ;  /* 0x00000002006b7308 */ /* 0x0002660000000800 */
[----:B------:R-:W-:Y:S01]  /*5030*/  LDSM.16.MT88.4 R64, [R233+0x3000] ;  /* 0x00300000e940783b */ /* 0x000fe20000004200 */
[----:B--2---:R-:W-:-:S03]  /*5040*/  FFMA.FTZ R3, R21, c[0x0][0x2d0], -R0 ;  /* 0x0000b40015037a23 */ /* 0x004fc60000010800 */
[----:B------:R-:W2:Y:S01]  /*5050*/  LDSM.16.MT88.4 R20, [R232] ;  /* 0x00000000e814783b */ /* 0x000ea20000004200 */
[----:B------:R-:W-:Y:S03]  /*5060*/  MUFU.EX2 R104, R3 ;  /* 0x0000000300687308 */ /* 0x000fe60000000800 */
[----:B------:R-:W-:Y:S04]  /*5070*/  LDSM.16.MT88.4 R56, [R235+0x800] ;  /* 0x00080000eb38783b */ /* 0x000fe80000004200 */
[----:B------:R-:W-:Y:S01]  /*5080*/  LDSM.16.MT88.4 R44, [R234+0x800] ;  /* 0x00080000ea2c783b */ /* 0x000fe20000004200 */
[----:B-1----:R-:W-:Y:S01]  /*5090*/  FFMA.FTZ R2, R16, c[0x0][0x2d0], -R0 ;  /* 0x0000b40010027a23 */ /* 0x002fe20000010800 */
[----:B------:R-:W-:-:S02]  /*50a0*/  F2FP.PACK_AB R8, R107, R106 ;  /* 0x0000006a6b08723e */ /* 0x000fc400000000ff */
[----:B------:R-:W-:Y:S01]  /*50b0*/  LDSM.16.MT88.4 R72, [R233+0x3800] ;  /* 0x00380000e948783b */ /* 0x000fe20000004200 */
[----:B------:R1:W-:Y:S03]  /*50c0*/  MUFU.EX2 R105, R2 ;  /* 0x0000000200697308 */ /* 0x0003e60000000800 */
[----:B------:R-:W-:Y:S04]  /*50d0*/  LDSM.16.MT88.4 R76, [R232+0x6000] ;  /* 0x00600000e84c783b */ /* 0x000fe80000004200 */
[----:B------:R-:W-:Y:S01]  /*50e0*/  LDSM.16.MT88.4 R68, [R234+0x3000] ;  /* 0x00300000ea44783b */ /* 0x000fe20000004200 */
[----:B-1----:R-:W-:-:S04]  /*50f0*/  FFMA.FTZ R2, R17, c[0x0][0x2d0], -R0 ;  /* 0x0000b40011027a23 */ /* 0x002fc80000010800 */
[----:B------:R1:W-:Y:S02]  /*5100*/  MUFU.EX2 R100, R2 ;  /* 0x0000000200647308 */ /* 0x0003e40000000800 */
[----:B-1----:R-:W-:-:S06]  /*5110*/  FFMA.FTZ R2, R18, c[0x0][0x2d0], -R0 ;  /* 0x0000b40012027a23 */ /* 0x002fcc0000010800 */
[----:B------:R1:W-:Y:S02]  /*5120*/  MUFU.EX2 R97, R2 ;  /* 0x0000000200617308 */ /* 0x0003e40000000800 */
[----:B-1----:R-:W-:-:S06]  /*5130*/  FFMA.FTZ R2, R19, c[0x0][0x2d0], -R0 ;  /* 0x0000b40013027a23 */ /* 0x002fcc0000010800 */
[----:B------:R1:W1:Y:S02]  /*5140*/  MUFU.EX2 R93, R2 ;  /* 0x00000002005d7308 */ /* 0x0002640000000800 */
[----:B-1----:R-:W-:Y:S01]  /*5150*/  FMUL.FTZ R2, R12, c[0x0][0x2d0] ;  /* 0x0000b4000c027a20 */ /* 0x002fe20000410000 */
[----:B------:R-:W-:-:S04]  /*5160*/  F2FP.PACK_AB R4, R93, R97 ;  /* 0x000000615d04723e */ /* 0x000fc800000000ff */
[----:B------:R-:W-:-:S05]  /*5170*/  FSEL R2, R2, RZ, P0 ;  /* 0x000000ff02027208 */ /* 0x000fca0000000000 */
[----:B------:R-:W-:Y:S01]  /*5180*/  FFMA.FTZ R3, R6, c[0x0][0x2d0], -R2 ;  /* 0x0000b40006037a23 */ /* 0x000fe20000010802 */
[----:B------:R-:W-:-:S03]  /*5190*/  F2FP.PACK_AB R6, R104, R102 ;  /* 0x000000666806723e */ /* 0x000fc600000000ff */
[----:B------:R1:W-:Y:S02]  /*51a0*/  MUFU.EX2 R101, R3 ;  /* 0x0000000300657308 */ /* 0x0003e40000000800 */
[----:B-1----:R-:W-:-:S06]  /*51b0*/  FFMA.FTZ R3, R7, c[0x0][0x2d0], -R2 ;  /* 0x0000b40007037a23 */ /* 0x002fcc0000010802 */
[----:B------:R1:W1:Y:S02]  /*51c0*/  MUFU.EX2 R172, R3 ;  /* 0x0000000300ac7308 */ /* 0x0002640000000800 */
[----:B-1----:R-:W-:Y:S01]  /*51d0*/  FFMA.FTZ R3, R14, c[0x0][0x2d0], -R2 ;  /* 0x0000b4000e037a23 */ /* 0x002fe20000010802 */
[----:B------:R-:W-:-:S05]  /*51e0*/  F2FP.PACK_AB R9, R172, R101 ;  /* 0x00000065ac09723e */ /* 0x000fca00000000ff */
[----:B------:R1:W-:Y:S02]  /*51f0*/  MUFU.EX2 R98, R3 ;  /* 0x0000000300627308 */ /* 0x0003e40000000800 */
[----:B-1----:R-:W-:-:S06]  /*5200*/  FFMA.FTZ R3, R13, c[0x0][0x2d0], -R2 ;  /* 0x0000b4000d037a23 */ /* 0x002fcc0000010802 */
[----:B------:R1:W1:Y:S02]  /*5210*/  MUFU.EX2 R14, R3 ;  /* 0x00000003000e7308 */ /* 0x0002640000000800 */
[----:B-1----:R-:W-:Y:S01]  /*5220*/  FFMA.FTZ R3, R11, c[0x0][0x2d0], -R2 ;  /* 0x0000b4000b037a23 */ /* 0x002fe20000010802 */
[----:B------:R-:W-:-:S05]  /*5230*/  F2FP.PACK_AB R11, R14, R98 ;  /* 0x000000620e0b723e */ /* 0x000fca00000000ff */
[----:B------:R1:W-:Y:S02]  /*5240*/  MUFU.EX2 R96, R3 ;  /* 0x0000000300607308 */ /* 0x0003e40000000800 */
[----:B-1----:R-:W-:Y:S01]  /*5250*/  FFMA.FTZ R3, R10, c[0x0][0x2d0], -R2 ;  /* 0x0000b4000a037a23 */ /* 0x002fe20000010802 */
[----:B------:R-:W-:-:S05]  /*5260*/  F2FP.PACK_AB R10, R100, R105 ;  /* 0x00000069640a723e */ /* 0x000fca00000000ff */
[----:B------:R1:W1:Y:S02]  /*5270*/  MUFU.EX2 R92, R3 ;  /* 0x00000003005c7308 */ /* 0x0002640000000800 */
[C---:B--2---:R-:W-:Y:S08]  /*5280*/  HMMA.16816.F32 R16, R8.reuse, R20, RZ ;  /* 0x000000140810723c */ /* 0x044ff000000018ff */
[----:B------:R-:W-:Y:S01]  /*5290*/  HMMA.16816.F32 R28, R8, R22, RZ ;  /* 0x00000016081c723c */ /* 0x000fe200000018ff */
[----:B-1----:R-:W-:Y:S01]  /*52a0*/  FFMA.FTZ R3, R15, c[0x0][0x2d0], -R2 ;  /* 0x0000b4000f037a23 */ /* 0x002fe20000010802 */
[----:B------:R-:W-:-:S03]  /*52b0*/  F2FP.PACK_AB R5, R92, R96 ;  /* 0x000000605c05723e */ /* 0x000fc600000000ff */
[----:B------:R1:W-:Y:S03]  /*52c0*/  MUFU.EX2 R103, R3 ;  /* 0x0000000300677308 */ /* 0x0003e60000000800 */
[----:B------:R-:W-:Y:S01]  /*52d0*/  HMMA.16816.F32 R20, R8, R36, RZ ;  /* 0x000000240814723c */ /* 0x000fe200000018ff */
[----:B-1----:R-:W-:Y:S02]  /*52e0*/  FFMA.FTZ R3, R24, c[0x0][0x2d0], -R2 ;  /* 0x0000b40018037a23 */ /* 0x002fe40000010802 */
[----:B------:R-:W1:Y:S02]  /*52f0*/  LDSM.16.MT88.4 R24, [R235] ;  /* 0x00000000eb18783b */ /* 0x000e640000004200 */
[----:B------:R-:W2:Y:S02]  /*5300*/  MUFU.EX2 R13, R3 ;  /* 0x00000003000d7308 */ /* 0x000ea40000000800 */
[----:B--2---:R-:W-:Y:S01]  /*5310*/  F2FP.PACK_AB R7, R13, R103 ;  /* 0x000000670d07723e */ /* 0x004fe200000000ff */
[----:B------:R-:W-:-:S02]  /*5320*/  FFMA.FTZ R3, R87, c[0x0][0x2d0], -R0 ;  /* 0x0000b40057037a23 */ /* 0x000fc40000010800 */
[----:B----4-:R-:W-:-:S04]  /*5330*/  IMAD.MOV.U32 R15, RZ, RZ, R99 ;  /* 0x000000ffff0f7224 */ /* 0x010fc800078e0063 */
[----:B------:R-:W-:Y:S01]  /*5340*/  HMMA.16816.F32 R88, R4, R32, R16 ;  /* 0x000000200458723c */ /* 0x000fe20000001810 */
[----:B------:R-:W-:-:S06]  /*5350*/  FFMA.FTZ R15, R15, c[0x0][0x2d0], -R0 ;  /* 0x0000b4000f0f7a23 */ /* 0x000fcc0000010800 */
[----:B------:R-:W-:Y:S01]  /*5360*/  MUFU.EX2 R15, R15 ;  /* 0x0000000f000f7308 */ /* 0x000fe20000000800 */
[----:B------:R-:W-:Y:S08]  /*5370*/  HMMA.16816.F32 R16, R8, R38, RZ ;  /* 0x000000260810723c */ /* 0x000ff000000018ff */
[----:B------:R-:W-:Y:S08]  /*5380*/  HMMA.16816.F32 R212, R4, R40, R20 ;  /* 0x0000002804d4723c */ /* 0x000ff00000001814 */
[C---:B-1----:R-:W-:Y:S08]  /*5390*/  HMMA.16816.F32 R48, R8.reuse, R24, RZ ;  /* 0x000000180830723c */ /* 0x042ff000000018ff */
[C---:B------:R-:W-:Y:S08]  /*53a0*/  HMMA.16816.F32 R36, R8.reuse, R26, RZ ;  /* 0x0000001a0824723c */ /* 0x040ff000000018ff */
[C---:B------:R-:W-:Y:S08]  /*53b0*/  HMMA.16816.F32 R24, R8.reuse, R60, RZ ;  /* 0x0000003c0818723c */ /* 0x040ff000000018ff */
[----:B------:R-:W-:Y:S01]  /*53c0*/  HMMA.16816.F32 R20, R8, R62, RZ ;  /* 0x0000003e0814723c */ /* 0x000fe200000018ff */
[----:B------:R-:W1:Y:S07]  /*53d0*/  LDSM.16.MT88.4 R60, [R235+0x3000] ;  /* 0x00300000eb3c783b */ /* 0x000e6e0000004200 */
[C---:B------:R-:W-:Y:S08]  /*53e0*/  HMMA.16816.F32 R208, R4.reuse, R34, R28 ;  /* 0x0000002204d0723c */ /* 0x040ff0000000181c */
[----:B------:R-:W-:Y:S01]  /*53f0*/  HMMA.16816.F32 R204, R4, R42, R16 ;  /* 0x0000002a04cc723c */ /* 0x000fe20000001810 */
[----:B------:R-:W2:Y:S07]  /*5400*/  LDSM.16.MT88.4 R40, [R232+0x3800] ;  /* 0x00380000e828783b */ /* 0x000eae0000004200 */
[C---:B------:R-:W-:Y:S08]  /*5410*/  HMMA.16816.F32 R32, R8.reuse, R52, RZ ;  /* 0x000000340820723c */ /* 0x040ff000000018ff */
[C---:B------:R-:W-:Y:S01]  /*5420*/  HMMA.16816.F32 R28, R8.reuse, R54, RZ ;  /* 0x00000036081c723c */ /* 0x040fe200000018ff */
[----:B------:R-:W4:Y:S07]  /*5430*/  LDSM.16.MT88.4 R52, [R235+0x3800] ;  /* 0x00380000eb34783b */ /* 0x000f2e0000004200 */
[----:B------:R-:W-:Y:S08]  /*5440*/  HMMA.16816.F32 R16, R8, R64, RZ ;  /* 0x000000400810723c */ /* 0x000ff000000018ff */
[C---:B------:R-:W-:Y:S08]  /*5450*/  HMMA.16816.F32 R184, R4.reuse, R58, R36 ;  /* 0x0000003a04b8723c */ /* 0x040ff00000001824 */
[C---:B------:R-:W-:Y:S08]  /*5460*/  HMMA.16816.F32 R196, R4.reuse, R44, R32 ;  /* 0x0000002c04c4723c */ /* 0x040ff00000001820 */
[C---:B------:R-:W-:Y:S01]  /*5470*/  HMMA.16816.F32 R180, R4.reuse, R46, R28 ;  /* 0x0000002e04b4723c */ /* 0x040fe2000000181c */
[----:B------:R-:W3:Y:S07]  /*5480*/  LDSM.16.MT88.4 R44, [R232+0x6800] ;  /* 0x00680000e82c783b */ /* 0x000eee0000004200 */
[----:B------:R-:W-:Y:S01]  /*5490*/  HMMA.16816.F32 R200, R4, R56, R48 ;  /* 0x0000003804c8723c */ /* 0x000fe20000001830 */
[----:B------:R-:W3:Y:S04]  /*54a0*/  LDSM.16.MT88.4 R56, [R233+0x6000] ;  /* 0x00600000e938783b */ /* 0x000ee80000004200 */
[----:B------:R-:W3:Y:S03]  /*54b0*/  LDSM.16.MT88.4 R48, [R234+0x3800] ;  /* 0x00380000ea30783b */ /* 0x000ee60000004200 */
[C---:B-1----:R-:W-:Y:S08]  /*54c0*/  HMMA.16816.F32 R36, R8.reuse, R60, RZ ;  /* 0x0000003c0824723c */ /* 0x042ff000000018ff */
[----:B------:R-:W-:Y:S01]  /*54d0*/  HMMA.16816.F32 R32, R8, R62, RZ ;  /* 0x0000003e0820723c */ /* 0x000fe200000018ff */
[----:B------:R-:W-:Y:S07]  /*54e0*/  LDSM.16.MT88.4 R60, [R234+0x6000] ;  /* 0x00600000ea3c783b */ /* 0x000fee0000004200 */
[C---:B--2---:R-:W-:Y:S08]  /*54f0*/  HMMA.16816.F32 R176, R4.reuse, R42, R20 ;  /* 0x0000002a04b0723c */ /* 0x044ff00000001814 */
[C---:B------:R-:W-:Y:S07]  /*5500*/  HMMA.16816.F32 R188, R4.reuse, R72, R16 ;  /* 0x0000004804bc723c */ /* 0x040fee0000001810 */
[----:B------:R-:W-:Y:S01]  /*5510*/  MOV R73, R107 ;  /* 0x0000006b00497202 */ /* 0x000fe20000000f00 */
[----:B------:R-:W-:Y:S01]  /*5520*/  HMMA.16816.F32 R192, R4, R40, R24 ;  /* 0x0000002804c0723c */ /* 0x000fe20000001818 */
[----:B------:R-:W-:-:S07]  /*5530*/  MOV R72, R106 ;  /* 0x0000006a00487202 */ /* 0x000fce0000000f00 */
[C---:B------:R-:W-:Y:S07]  /*5540*/  HMMA.16816.F32 R20, R8.reuse, R76, RZ ;  /* 0x0000004c0814723c */ /* 0x040fee00000018ff */
[----:B---3--:R-:W-:Y:S01]  /*5550*/  MOV R77, R95 ;  /* 0x0000005f004d7202 */ /* 0x008fe20000000f00 */
[----:B------:R-:W-:Y:S01]  /*5560*/  HMMA.16816.F32 R16, R8, R78, RZ ;  /* 0x0000004e0810723c */ /* 0x000fe200000018ff */
[----:B-----5:R-:W-:-:S06]  /*5570*/  MOV R76, R94 ;  /* 0x0000005e004c7202 */ /* 0x020fcc0000000f00 */
[----:B------:R-:W-:Y:S01]  /*5580*/  IMAD.MOV.U32 R79, RZ, RZ, R93 ;  /* 0x000000ffff4f7224 */ /* 0x000fe200078e005d */
[----:B------:R-:W-:Y:S01]  /*5590*/  HMMA.16816.F32 R40, R8, R66, RZ ;  /* 0x000000420828723c */ /* 0x000fe200000018ff */
[----:B------:R-:W-:Y:S07]  /*55a0*/  LDSM.16.MT88.4 R64, [R235+0x6000] ;  /* 0x00600000eb40783b */ /* 0x000fee0000004200 */
[C---:B----4-:R-:W-:Y:S01]  /*55b0*/  HMMA.16816.F32 R168, R4.reuse, R52, R36 ;  /* 0x0000003404a8723c */ /* 0x050fe20000001824 */
[----:B------:R-:W-:Y:S07]  /*55c0*/  LDSM.16.MT88.4 R36, [R235+0x6800] ;  /* 0x00680000eb24783b */ /* 0x000fee0000004200 */
[C---:B------:R-:W-:Y:S01]  /*55d0*/  HMMA.16816.F32 R152, R4.reuse, R54, R32 ;  /* 0x000000360498723c */ /* 0x040fe20000001820 */
[----:B------:R-:W1:Y:S07]  /*55e0*/  LDSM.16.MT88.4 R52, [R233+0x6800] ;  /* 0x00680000e934783b */ /* 0x000e6e0000004200 */
[C---:B------:R-:W-:Y:S08]  /*55f0*/  HMMA.16816.F32 R160, R4.reuse, R44, R20 ;  /* 0x0000002c04a0723c */ /* 0x040ff00000001814 */
[----:B------:R-:W-:Y:S01]  /*5600*/  HMMA.16816.F32 R140, R4, R46, R16 ;  /* 0x0000002e048c723c */ /* 0x000fe20000001810 */
[----:B------:R-:W-:Y:S07]  /*5610*/  LDSM.16.MT88.4 R44, [R234+0x6800] ;  /* 0x00680000ea2c783b */ /* 0x000fee0000004200 */
[----:B------:R-:W-:Y:S07]  /*5620*/  HMMA.16816.F32 R28, R8, R68, RZ ;  /* 0x00000044081c723c */ /* 0x000fee00000018ff */
[----:B------:R-:W-:Y:S01]  /*5630*/  IMAD.MOV.U32 R69, RZ, RZ, R105 ;  /* 0x000000ffff457224 */ /* 0x000fe200078e0069 */
[----:B------:R-:W-:Y:S01]  /*5640*/  HMMA.16816.F32 R156, R4, R74, R40 ;  /* 0x0000004a049c723c */ /* 0x000fe20000001828 */
[----:B------:R-:W2:Y:S01]  /*5650*/  LDSM.16.MT88.4 R40, [R232+0x9000] ;  /* 0x00900000e828783b */ /* 0x000ea20000004200 */
[----:B------:R-:W-:-:S05]  /*5660*/  MOV R68, R104 ;  /* 0x0000006800447202 */ /* 0x000fca0000000f00 */
[----:B------:R-:W-:Y:S01]  /*5670*/  MOV R75, R101 ;  /* 0x00000065004b7202 */ /* 0x000fe20000000f00 */
[----:B------:R-:W-:Y:S01]  /*5680*/  HMMA.16816.F32 R20, R8, R56, RZ ;  /* 0x000000380814723c */ /* 0x000fe200000018ff */
[----:B------:R-:W-:-:S06]  /*5690*/  MOV R74, R100 ;  /* 0x00000064004a7202 */ /* 0x000fcc0000000f00 */
[----:B------:R-:W-:Y:S01]  /*56a0*/  MOV R57, R98 ;  /* 0x0000006200397202 */ /* 0x000fe20000000f00 */
[----:B------:R-:W-:Y:S01]  /*56b0*/  HMMA.16816.F32 R16, R8, R58, RZ ;  /* 0x0000003a0810723c */ /* 0x000fe200000018ff */
[----:B------:R3:W-:Y:S01]  /*56c0*/  MUFU.EX2 R58, R3 ;  /* 0x00000003003a7308 */ /* 0x0007e20000000800 */
[----:B------:R-:W-:-:S05]  /*56d0*/  MOV R56, R97 ;  /* 0x0000006100387202 */ /* 0x000fca0000000f00 */
[----:B------:R-:W-:Y:S01]  /*56e0*/  IMAD.MOV.U32 R59, RZ, RZ, R96 ;  /* 0x000000ffff3b7224 */ /* 0x000fe200078e0060 */
[----:B------:R-:W-:Y:S07]  /*56f0*/  HMMA.16816.F32 R24, R8, R70, RZ ;  /* 0x000000460818723c */ /* 0x000fee00000018ff */
[----:B------:R-:W-:Y:S01]  /*5700*/  MOV R71, R103 ;  /* 0x0000006700477202 */ /* 0x000fe20000000f00 */
[----:B------:R-:W-:Y:S01]  /*5710*/  IMAD.MOV.U32 R70, RZ, RZ, R102 ;  /* 0x000000ffff467224 */ /* 0x000fe200078e0066 */
[----:B------:R-:W-:Y:S01]  /*5720*/  HMMA.16816.F32 R164, R4, R48, R28 ;  /* 0x0000003004a4723c */ /* 0x000fe2000000181c */
[----:B---3--:R-:W-:-:S07]  /*5730*/  FFMA.FTZ R3, R86, c[0x0][0x2d0], -R0 ;  /* 0x0000b40056037a23 */ /* 0x008fce0000010800 */
[C---:B-1----:R-:W-:Y:S08]  /*5740*/  HMMA.16816.F32 R100, R4.reuse, R52, R20 ;  /* 0x000000340464723c */ /* 0x042ff00000001814 */
[C---:B------:R-:W-:Y:S01]  /*5750*/  HMMA.16816.F32 R104, R4.reuse, R54, R16 ;  /* 0x000000360468723c */ /* 0x040fe20000001810 */
[----:B------:R-:W1:Y:S07]  /*5760*/  LDSM.16.MT88.4 R52, [R232+0x9800] ;  /* 0x00980000e834783b */ /* 0x000e6e0000004200 */
[----:B------:R-:W-:Y:S01]  /*5770*/  HMMA.16816.F32 R144, R4, R50, R24 ;  /* 0x000000320490723c */ /* 0x000fe20000001818 */
[----:B------:R-:W3:Y:S07]  /*5780*/  LDSM.16.MT88.4 R48, [R233+0x9000] ;  /* 0x00900000e930783b */ /* 0x000eee0000004200 */
[C---:B------:R-:W-:Y:S08]  /*5790*/  HMMA.16816.F32 R28, R8.reuse, R66, RZ ;  /* 0x00000042081c723c */ /* 0x040ff000000018ff */
[C---:B--2---:R-:W-:Y:S08]  /*57a0*/  HMMA.16816.F32 R16, R8.reuse, R40, RZ ;  /* 0x000000280810723c */ /* 0x044ff000000018ff */
[----:B------:R-:W-:Y:S01]  /*57b0*/  HMMA.16816.F32 R32, R8, R64, RZ ;  /* 0x000000400820723c */ /* 0x000fe200000018ff */
[----:B------:R2:W4:Y:S07]  /*57c0*/  MUFU.EX2 R65, R3 ;  /* 0x0000000300417308 */ /* 0x00052e0000000800 */
[C---:B------:R-:W-:Y:S01]  /*57d0*/  HMMA.16816.F32 R112, R4.reuse, R38, R28 ;  /* 0x000000260470723c */ /* 0x040fe2000000181c */
[----:B------:R-:W5:Y:S07]  /*57e0*/  LDSM.16.MT88.4 R28, [R233+0x9800] ;  /* 0x00980000e91c783b */ /* 0x000f6e0000004200 */
[----:B-1----:R-:W-:Y:S01]  /*57f0*/  HMMA.16816.F32 R132, R4, R52, R16 ;  /* 0x000000340484723c */ /* 0x002fe20000001810 */
[----:B--2---:R-:W-:-:S07]  /*5800*/  FFMA.FTZ R3, R85, c[0x0][0x2d0], -R0 ;  /* 0x0000b40055037a23 */ /* 0x004fce0000010800 */
[C---:B---3--:R-:W-:Y:S08]  /*5810*/  HMMA.16816.F32 R16, R8.reuse, R50, RZ ;  /* 0x000000320810723c */ /* 0x048ff000000018ff */
[C---:B------:R-:W-:Y:S01]  /*5820*/  HMMA.16816.F32 R24, R8.reuse, R60, RZ ;  /* 0x0000003c0818723c */ /* 0x040fe200000018ff */
[----:B------:R1:W-:Y:S07]  /*5830*/  MUFU.EX2 R60, R3 ;  /* 0x00000003003c7308 */ /* 0x0003ee0000000800 */
[----:B------:R-:W-:Y:S08]  /*5840*/  HMMA.16816.F32 R20, R8, R62, RZ ;  /* 0x0000003e0814723c */ /* 0x000ff000000018ff */
[----:B------:R-:W-:Y:S01]  /*5850*/  HMMA.16816.F32 R148, R4, R36, R32 ;  /* 0x000000240494723c */ /* 0x000fe20000001820 */
[----:B------:R-:W2:Y:S01]  /*5860*/  LDSM.16.MT88.4 R32, [R235+0x9000] ;  /* 0x00900000eb20783b */ /* 0x000ea20000004200 */
[----:B-1----:R-:W-:-:S04]  /*5870*/  FFMA.FTZ R3, R84, c[0x0][0x2d0], -R0 ;  /* 0x0000b40054037a23 */ /* 0x002fc80000010800 */
[----:B------:R1:W3:Y:S01]  /*5880*/  MUFU.EX2 R66, R3 ;  /* 0x0000000300427308 */ /* 0x0002e20000000800 */
[----:B------:R-:W-:Y:S01]  /*5890*/  MOV R37, R92 ;  /* 0x0000005c00257202 */ /* 0x000fe20000000f00 */
[C---:B-----5:R-:W-:Y:S01]  /*58a0*/  HMMA.16816.F32 R120, R4.reuse, R30, R16 ;  /* 0x0000001e0478723c */ /* 0x060fe20000001810 */
[----:B------:R-:W5:Y:S07]  /*58b0*/  LDSM.16.MT88.4 R16, [R234+0x9000] ;  /* 0x00900000ea10783b */ /* 0x000f6e0000004200 */
[----:B------:R-:W-:Y:S01]  /*58c0*/  HMMA.16816.F32 R136, R4, R44, R24 ;  /* 0x0000002c0488723c */ /* 0x000fe20000001818 */
[----:B-1----:R-:W-:-:S07]  /*58d0*/  FFMA.FTZ R3, R83, c[0x0][0x2d0], -R2 ;  /* 0x0000b40053037a23 */ /* 0x002fce0000010802 */
[----:B------:R-:W-:Y:S01]  /*58e0*/  HMMA.16816.F32 R116, R4, R46, R20 ;  /* 0x0000002e0474723c */ /* 0x000fe20000001814 */
[----:B------:R1:W-:Y:S07]  /*58f0*/  MUFU.EX2 R78, R3 ;  /* 0x00000003004e7308 */ /* 0x0003ee0000000800 */
[C---:B------:R-:W-:Y:S08]  /*5900*/  HMMA.16816.F32 R24, R8.reuse, R42, RZ ;  /* 0x0000002a0818723c */ /* 0x040ff000000018ff */
[----:B------:R-:W-:Y:S01]  /*5910*/  HMMA.16816.F32 R20, R8, R48, RZ ;  /* 0x000000300814723c */ /* 0x000fe200000018ff */
[----:B-1----:R-:W-:-:S04]  /*5920*/  FFMA.FTZ R3, R81, c[0x0][0x2d0], -R2 ;  /* 0x0000b40051037a23 */ /* 0x002fc80000010802 */
[----:B------:R1:W1:Y:S11]  /*5930*/  MUFU.EX2 R64, R3 ;  /* 0x0000000300407308 */ /* 0x0002760000000800 */
[----:B------:R-:W-:Y:S01]  /*5940*/  HMMA.16816.F32 R128, R4, R54, R24 ;  /* 0x000000360480723c */ /* 0x000fe20000001818 */
[----:B-1----:R-:W-:-:S07]  /*5950*/  FFMA.FTZ R3, R82, c[0x0][0x2d0], -R2 ;  /* 0x0000b40052037a23 */ /* 0x002fce0000010802 */
[----:B------:R-:W-:Y:S01]  /*5960*/  HMMA.16816.F32 R124, R4, R28, R20 ;  /* 0x0000001c047c723c */ /* 0x000fe20000001814 */
[----:B------:R-:W1:Y:S01]  /*5970*/  LDSM.16.MT88.4 R28, [R235+0x9800] ;  /* 0x00980000eb1c783b */ /* 0x000e620000004200 */
[----:B------:R3:W-:Y:S06]  /*5980*/  MUFU.EX2 R61, R3 ;  /* 0x00000003003d7308 */ /* 0x0007ec0000000800 */
[C---:B--2---:R-:W-:Y:S08]  /*5990*/  HMMA.16816.F32 R24, R8.reuse, R32, RZ ;  /* 0x000000200818723c */ /* 0x044ff000000018ff */
[----:B------:R-:W-:Y:S01]  /*59a0*/  HMMA.16816.F32 R20, R8, R34, RZ ;  /* 0x000000220814723c */ /* 0x000fe200000018ff */
[----:B---3--:R-:W-:-:S04]  /*59b0*/  FFMA.FTZ R3, R80, c[0x0][0x2d0], -R2 ;  /* 0x0000b40050037a23 */ /* 0x008fc80000010802 */
[----:B------:R2:W3:Y:S03]  /*59c0*/  MUFU.EX2 R67, R3 ;  /* 0x0000000300437308 */ /* 0x0004e60000000800 */
[C---:B-----5:R-:W-:Y:S08]  /*59d0*/  HMMA.16816.F32 R32, R8.reuse, R16, RZ ;  /* 0x000000100820723c */ /* 0x060ff000000018ff */
[----:B------:R-:W-:Y:S01]  /*59e0*/  HMMA.16816.F32 R8, R8, R18, RZ ;  /* 0x000000120808723c */ /* 0x000fe200000018ff */
[----:B------:R-:W5:Y:S01]  /*59f0*/  LDSM.16.MT88.4 R16, [R234+0x9800] ;  /* 0x00980000ea10783b */ /* 0x000f620000004200 */
[----:B--2---:R-:W-:-:S06]  /*5a00*/  FFMA.FTZ R3, R221, c[0x0][0x2d0], -R0 ;  /* 0x0000b400dd037a23 */ /* 0x004fcc0000010800 */
[C---:B-1----:R-:W-:Y:S08]  /*5a10*/  HMMA.16816.F32 R108, R4.reuse, R28, R24 ;  /* 0x0000001c046c723c */ /* 0x042ff00000001818 */
[C---:B------:R-:W-:Y:S08]  /*5a20*/  HMMA.16816.F32 R96, R4.reuse, R30, R20 ;  /* 0x0000001e0460723c */ /* 0x040ff00000001814 */
[C---:B-----5:R-:W-:Y:S08]  /*5a30*/  HMMA.16816.F32 R92, R4.reuse, R16, R32 ;  /* 0x00000010045c723c */ /* 0x060ff00000001820 */
[----:B------:R-:W-:Y:S01]  /*5a40*/  HMMA.16816.F32 R16, R4, R18, R8 ;  /* 0x000000120410723c */ /* 0x000fe20000001808 */
[----:B------:R-:W1:Y:S06]  /*5a50*/  LDSM.16.MT88.4 R8, [R232+0x1000] ;  /* 0x00100000e808783b */ /* 0x000e6c0000004200 */
[----:B----4-:R-:W-:-:S02]  /*5a60*/  F2FP.PACK_AB R4, R65, R58 ;  /* 0x0000003a4104723e */ /* 0x010fc400000000ff */
[----:B------:R-:W-:Y:S02]  /*5a70*/  F2FP.PACK_AB R6, R66, R60 ;  /* 0x0000003c4206723e */ /* 0x000fe400000000ff */
[----:B------:R-:W-:Y:S02]  /*5a80*/  F2FP.PACK_AB R5, R64, R78 ;  /* 0x0000004e4005723e */ /* 0x000fe400000000ff */
[----:B---3--:R-:W-:-:S07]  /*5a90*/  F2FP.PACK_AB R7, R67, R61 ;  /* 0x0000003d4307723e */ /* 0x008fce00000000ff */
[C---:B-1----:R-:W-:Y:S08]  /*5aa0*/  HMMA.16816.F32 R88, R4.reuse, R8, R88 ;  /* 0x000000080458723c */ /* 0x042ff00000001858 */
[----:B------:R-:W-:Y:S01]  /*5ab0*/  HMMA.16816.F32 R52, R4, R10, R208 ;  /* 0x0000000a0434723c */ /* 0x000fe200000018d0 */
[----:B------:R-:W1:Y:S06]  /*5ac0*/  LDSM.16.MT88.4 R8, [R233+0x1000] ;  /* 0x00100000e908783b */ /* 0x000e6c0000004200 */
[----:B------:R-:W-:Y:S01]  /*5ad0*/  IMAD.MOV.U32 R209, RZ, RZ, R78 ;  /* 0x000000ffffd17224 */ /* 0x000fe200078e004e */
[----:B------:R-:W-:-:S02]  /*5ae0*/  MOV R211, R64 ;  /* 0x0000004000d37202 */ /* 0x000fc40000000f00 */
[----:B------:R-:W-:Y:S02]  /*5af0*/  MOV R210, R65 ;  /* 0x0000004100d27202 */ /* 0x000fe40000000f00 */
[----:B------:R-:W-:Y:S01]  /*5b00*/  MOV R208, R58 ;  /* 0x0000003a00d07202 */ /* 0x000fe20000000f00 */
[C---:B-1----:R-:W-:Y:S07]  /*5b10*/  HMMA.16816.F32 R84, R4.reuse, R8, R212 ;  /* 0x000000080454723c */ /* 0x042fee00000018d4 */
[----:B------:R-:W-:Y:S01]  /*5b20*/  IMAD.MOV.U32 R215, RZ, RZ, R76 ;  /* 0x000000ffffd77224 */ /* 0x000fe200078e004c */
[----:B------:R-:W-:Y:S01]  /*5b30*/  HMMA.16816.F32 R48, R4, R10, R204 ;  /* 0x0000000a0430723c */ /* 0x000fe200000018cc */
[----:B------:R-:W1:Y:S01]  /*5b40*/  LDSM.16.MT88.4 R8, [R235+0x1000] ;  /* 0x00100000eb08783b */ /* 0x000e620000004200 */
[----:B------:R-:W-:-:S02]  /*5b50*/  MOV R214, R77 ;  /* 0x0000004d00d67202 */ /* 0x000fc40000000f00 */
[----:B------:R-:W-:Y:S02]  /*5b60*/  MOV R212, R37 ;  /* 0x0000002500d47202 */ /* 0x000fe40000000f00 */
[----:B------:R-:W-:Y:S01]  /*5b70*/  MOV R213, R70 ;  /* 0x0000004600d57202 */ /* 0x000fe20000000f00 */
[----:B------:R-:W-:Y:S01]  /*5b80*/  IMAD.MOV.U32 R206, RZ, RZ, R68 ;  /* 0x000000ffffce7224 */ /* 0x000fe200078e0044 */
[----:B------:R-:W-:Y:S01]  /*5b90*/  MOV R207, R71 ;  /* 0x0000004700cf7202 */ /* 0x000fe20000000f00 */
[C---:B-1----:R-:W-:Y:S07]  /*5ba0*/  HMMA.16816.F32 R80, R4.reuse, R8, R200 ;  /* 0x000000080450723c */ /* 0x042fee00000018c8 */
[----:B------:R-:W-:Y:S01]  /*5bb0*/  MOV R201, R66 ;  /* 0x0000004200c97202 */ /* 0x000fe20000000f00 */
[C---:B------:R-:W-:Y:S01]  /*5bc0*/  HMMA.16816.F32 R44, R4.reuse, R10, R184 ;  /* 0x0000000a042c723c */ /* 0x040fe200000018b8 */
[----:B------:R-:W1:Y:S01]  /*5bd0*/  LDSM.16.MT88.4 R8, [R234+0x1000] ;  /* 0x00100000ea08783b */ /* 0x000e620000004200 */
[----:B------:R-:W-:Y:S01]  /*5be0*/  IMAD.MOV.U32 R200, RZ, RZ, R67 ;  /* 0x000000ffffc87224 */ /* 0x000fe200078e0043 */
[----:B------:R-:W-:Y:S01]  /*5bf0*/  MOV R202, R61 ;  /* 0x0000003d00ca7202 */ /* 0x000fe20000000f00 */
[----:B------:R-:W-:Y:S01]  /*5c00*/  IMAD.MOV.U32 R203, RZ, RZ, R60 ;  /* 0x000000ffffcb7224 */ /* 0x000fe200078e003c */
[----:B------:R2:W-:Y:S02]  /*5c10*/  MUFU.EX2 R186, R3 ;  /* 0x0000000300ba7308 */ /* 0x0005e40000000800 */
[----:B------:R-:W-:Y:S01]  /*5c20*/  MOV R184, R79 ;  /* 0x0000004f00b87202 */ /* 0x000fe20000000f00 */
[----:B--2---:R-:W-:Y:S01]  /*5c30*/  FFMA.FTZ R3, R220, c[0x0][0x2d0], -R0 ;  /* 0x0000b400dc037a23 */ /* 0x004fe20000010800 */
[C---:B-1----:R-:W-:Y:S07]  /*5c40*/  HMMA.16816.F32 R76, R4.reuse, R8, R196 ;  /* 0x00000008044c723c */ /* 0x042fee00000018c4 */
[----:B------:R-:W-:Y:S01]  /*5c50*/  MOV R196, R74 ;  /* 0x0000004a00c47202 */ /* 0x000fe20000000f00 */
[----:B------:R-:W-:Y:S01]  /*5c60*/  HMMA.16816.F32 R40, R4, R10, R180 ;  /* 0x0000000a0428723c */ /* 0x000fe200000018b4 */
[----:B------:R-:W1:Y:S01]  /*5c70*/  LDSM.16.MT88.4 R8, [R232+0x4000] ;  /* 0x00400000e808783b */ /* 0x000e620000004200 */
[----:B------:R-:W-:Y:S01]  /*5c80*/  MOV R199, R59 ;  /* 0x0000003b00c77202 */ /* 0x000fe20000000f00 */
[----:B------:R-:W-:Y:S01]  /*5c90*/  IMAD.MOV.U32 R198, RZ, RZ, R56 ;  /* 0x000000ffffc67224 */ /* 0x000fe200078e0038 */
[----:B------:R-:W-:-:S03]  /*5ca0*/  MOV R197, R57 ;  /* 0x0000003900c57202 */ /* 0x000fc60000000f00 */
[----:B------:R-:W-:Y:S01]  /*5cb0*/  IMAD.MOV.U32 R183, RZ, RZ, R75 ;  /* 0x000000ffffb77224 */ /* 0x000fe200078e004b */
[----:B------:R-:W-:Y:S01]  /*5cc0*/  MOV R181, R72 ;  /* 0x0000004800b57202 */ /* 0x000fe20000000f00 */
[----:B------:R-:W-:Y:S01]  /*5cd0*/  IMAD.MOV.U32 R180, RZ, RZ, R73 ;  /* 0x000000ffffb47224 */ /* 0x000fe200078e0049 */
[----:B------:R-:W-:Y:S02]  /*5ce0*/  MOV R182, R69 ;  /* 0x0000004500b67202 */ /* 0x000fe40000000f00 */
[----:B------:R-:W-:Y:S02]  /*5cf0*/  MOV R221, R181 ;  /* 0x000000b500dd7202 */ /* 0x000fe40000000f00 */
[----:B------:R-:W-:Y:S01]  /*5d00*/  MOV R220, R180 ;  /* 0x000000b400dc7202 */ /* 0x000fe20000000f00 */
[C---:B-1----:R-:W-:Y:S01]  /*5d10*/  HMMA.16816.F32 R72, R4.reuse, R8, R192 ;  /* 0x000000080448723c */ /* 0x042fe200000018c0 */
[----:B------:R1:W2:Y:S07]  /*5d20*/  MUFU.EX2 R194, R3 ;  /* 0x0000000300c27308 */ /* 0x0002ae0000000800 */
[----:B------:R-:W-:Y:S01]  /*5d30*/  HMMA.16816.F32 R36, R4, R10, R176 ;  /* 0x0000000a0424723c */ /* 0x000fe200000018b0 */
[----:B------:R-:W3:Y:S01]  /*5d40*/  LDSM.16.MT88.4 R8, [R233+0x4000] ;  /* 0x00400000e908783b */ /* 0x000ee20000004200 */
[----:B-1----:R-:W-:-:S02]  /*5d50*/  FFMA.FTZ R3, R219, c[0x0][0x2d0], -R0 ;  /* 0x0000b400db037a23 */ /* 0x002fc40000010800 */
[----:B------:R-:W-:Y:S02]  /*5d60*/  IMAD.MOV.U32 R219, RZ, RZ, R182 ;  /* 0x000000ffffdb7224 */ /* 0x000fe400078e00b6 */
[----:B------:R1:W-:Y:S02]  /*5d70*/  MUFU.EX2 R185, R3 ;  /* 0x0000000300b97308 */ /* 0x0003e40000000800 */
[----:B-1----:R-:W-:Y:S01]  /*5d80*/  FFMA.FTZ R3, R218, c[0x0][0x2d0], -R0 ;  /* 0x0000b400da037a23 */ /* 0x002fe20000010800 */
[----:B------:R-:W-:-:S05]  /*5d90*/  MOV R218, R183 ;  /* 0x000000b700da7202 */ /* 0x000fca0000000f00 */
[----:B------:R1:W4:Y:S01]  /*5da0*/  MUFU.EX2 R204, R3 ;  /* 0x0000000300cc7308 */ /* 0x0003220000000800 */
[C---:B---3--:R-:W-:Y:S08]  /*5db0*/  HMMA.16816.F32 R68, R4.reuse, R8, R188 ;  /* 0x000000080444723c */ /* 0x048ff000000018bc */
[----:B------:R-:W-:Y:S01]  /*5dc0*/  HMMA.16816.F32 R32, R4, R10, R156 ;  /* 0x0000000a0420723c */ /* 0x000fe2000000189c */
[----:B------:R-:W3:Y:S01]  /*5dd0*/  LDSM.16.MT88.4 R8, [R235+0x4000] ;  /* 0x00400000eb08783b */ /* 0x000ee20000004200 */
[----:B-1----:R-:W-:Y:S01]  /*5de0*/  FFMA.FTZ R3, R217, c[0x0][0x2d0], -R2 ;  /* 0x0000b400d9037a23 */ /* 0x002fe20000010802 */
[----:B------:R-:W-:-:S03]  /*5df0*/  MOV R217, R196 ;  /* 0x000000c400d97202 */ /* 0x000fc60000000f00 */
[----:B------:R1:W-:Y:S02]  /*5e00*/  MUFU.EX2 R195, R3 ;  /* 0x0000000300c37308 */ /* 0x0003e40000000800 */
[----:B-1----:R-:W-:Y:S02]  /*5e10*/  FFMA.FTZ R3, R175, c[0x0][0x2d0], -R2 ;  /* 0x0000b400af037a23 */ /* 0x002fe40000010802 */
[----:B------:R-:W-:-:S04]  /*5e20*/  IMAD.MOV.U32 R175, RZ, RZ, R197 ;  /* 0x000000ffffaf7224 */ /* 0x000fc800078e00c5 */
[----:B------:R1:W5:Y:S01]  /*5e30*/  MUFU.EX2 R193, R3 ;  /* 0x0000000300c17308 */ /* 0x0003620000000800 */
[----:B---3--:R-:W-:Y:S01]  /*5e40*/  HMMA.16816.F32 R64, R4, R8, R168 ;  /* 0x000000080440723c */ /* 0x008fe200000018a8 */
[----:B-1----:R-:W-:Y:S01]  /*5e50*/  FFMA.FTZ R3, R216, c[0x0][0x2d0], -R2 ;  /* 0x0000b400d8037a23 */ /* 0x002fe20000010802 */
[----:B------:R-:W-:-:S05]  /*5e60*/  MOV R216, R198 ;  /* 0x000000c600d87202 */ /* 0x000fca0000000f00 */
[----:B------:R1:W-:Y:S01]  /*5e70*/  MUFU.EX2 R205, R3 ;  /* 0x0000000300cd7308 */ /* 0x0003e20000000800 */
[----:B------:R-:W-:Y:S01]  /*5e80*/  HMMA.16816.F32 R28, R4, R10, R152 ;  /* 0x0000000a041c723c */ /* 0x000fe20000001898 */
[----:B------:R-:W3:Y:S01]  /*5e90*/  LDSM.16.MT88.4 R8, [R234+0x4000] ;  /* 0x00400000ea08783b */ /* 0x000ee20000004200 */
[----:B-1----:R-:W-:Y:S01]  /*5ea0*/  FFMA.FTZ R3, R174, c[0x0][0x2d0], -R2 ;  /* 0x0000b400ae037a23 */ /* 0x002fe20000010802 */
[----:B------:R-:W-:-:S04]  /*5eb0*/  MOV R174, R199 ;  /* 0x000000c700ae7202 */ /* 0x000fc80000000f00 */
[----:B------:R1:W1:Y:S02]  /*5ec0*/  MUFU.EX2 R187, R3 ;  /* 0x0000000300bb7308 */ /* 0x0002640000000800 */
[----:B-1----:R-:W-:Y:S01]  /*5ed0*/  IMAD.MOV.U32 R3, RZ, RZ, R184 ;  /* 0x000000ffff037224 */ /* 0x002fe200078e00b8 */
[C---:B---3--:R-:W-:Y:S08]  /*5ee0*/  HMMA.16816.F32 R60, R4.reuse, R8, R164 ;  /* 0x00000008043c723c */ /* 0x048ff000000018a4 */
        /* <DEDUP_REMOVED lines=25> */
[----:B------:R-:W1:Y:S06]  /*6080*/  LDSM.16.MT88.4 R8, [R232+0x1800] ;  /* 0x00180000e808783b */ /* 0x000e6c0000004200 */
[----:B--2---:R-:W-:-:S02]  /*6090*/  F2FP.PACK_AB R4, R194, R186 ;  /* 0x000000bac204723e */ /* 0x004fc400000000ff */
[----:B----4-:R-:W-:Y:S02]  /*60a0*/  F2FP.PACK_AB R6, R204, R185 ;  /* 0x000000b9cc06723e */ /* 0x010fe400000000ff */
[----:B-----5:R-:W-:Y:S02]  /*60b0*/  F2FP.PACK_AB R5, R193, R195 ;  /* 0x000000c3c105723e */ /* 0x020fe400000000ff */
[----:B------:R-:W-:-:S07]  /*60c0*/  F2FP.PACK_AB R7, R187, R205 ;  /* 0x000000cdbb07723e */ /* 0x000fce00000000ff */
[C---:B-1----:R-:W-:Y:S07]  /*60d0*/  HMMA.16816.F32 R176, R4.reuse, R8, R88 ;  /* 0x0000000804b0723c */ /* 0x042fee0000001858 */
[----:B------:R-:W-:Y:S01]  /*60e0*/  MOV R91, R193 ;  /* 0x000000c1005b7202 */ /* 0x000fe20000000f00 */
[----:B------:R-:W-:Y:S01]  /*60f0*/  HMMA.16816.F32 R168, R4, R10, R52 ;  /* 0x0000000a04a8723c */ /* 0x000fe20000001834 */
[----:B------:R-:W1:Y:S01]  /*6100*/  LDSM.16.MT88.4 R8, [R233+0x1800] ;  /* 0x00180000e908783b */ /* 0x000e620000004200 */
[----:B------:R-:W-:Y:S01]  /*6110*/  MOV R90, R194 ;  /* 0x000000c2005a7202 */ /* 0x000fe20000000f00 */
[----:B------:R-:W-:Y:S01]  /*6120*/  IMAD.MOV.U32 R89, RZ, RZ, R195 ;  /* 0x000000ffff597224 */ /* 0x000fe200078e00c3 */
[----:B------:R-:W-:-:S03]  /*6130*/  MOV R88, R185 ;  /* 0x000000b900587202 */ /* 0x000fc60000000f00 */
[----:B------:R-:W-:Y:S01]  /*6140*/  MOV R55, R208 ;  /* 0x000000d000377202 */ /* 0x000fe20000000f00 */
[----:B------:R-:W-:Y:S01]  /*6150*/  IMAD.MOV.U32 R54, RZ, RZ, R209 ;  /* 0x000000ffff367224 */ /* 0x000fe200078e00d1 */
[----:B------:R-:W-:Y:S02]  /*6160*/  MOV R53, R210 ;  /* 0x000000d200357202 */ /* 0x000fe40000000f00 */
[----:B------:R-:W-:Y:S02]  /*6170*/  MOV R52, R211 ;  /* 0x000000d300347202 */ /* 0x000fe40000000f00 */
[----:B-1----:R-:W-:Y:S07]  /*6180*/  HMMA.16816.F32 R208, R4, R8, R84 ;  /* 0x0000000804d0723c */ /* 0x002fee0000001854 */
[----:B------:R-:W-:Y:S01]  /*6190*/  IMAD.MOV.U32 R84, RZ, RZ, R200 ;  /* 0x000000ffff547224 */ /* 0x000fe200078e00c8 */
[----:B------:R-:W-:Y:S01]  /*61a0*/  MOV R85, R201 ;  /* 0x000000c900557202 */ /* 0x000fe20000000f00 */
[----:B------:R-:W-:Y:S01]  /*61b0*/  IMAD.MOV.U32 R87, RZ, RZ, R203 ;  /* 0x000000ffff577224 */ /* 0x000fe200078e00cb */
[----:B------:R-:W-:-:S02]  /*61c0*/  MOV R86, R202 ;  /* 0x000000ca00567202 */ /* 0x000fc40000000f00 */
[C---:B------:R-:W-:Y:S01]  /*61d0*/  HMMA.16816.F32 R200, R4.reuse, R10, R48 ;  /* 0x0000000a04c8723c */ /* 0x040fe20000001830 */
[----:B------:R-:W1:Y:S06]  /*61e0*/  LDSM.16.MT88.4 R8, [R235+0x1800] ;  /* 0x00180000eb08783b */ /* 0x000e6c0000004200 */
[----:B------:R-:W-:Y:S01]  /*61f0*/  MOV R48, R186 ;  /* 0x000000ba00307202 */ /* 0x000fe20000000f00 */
[----:B------:R-:W-:Y:S01]  /*6200*/  IMAD.MOV.U32 R50, RZ, RZ, R204 ;  /* 0x000000ffff327224 */ /* 0x000fe200078e00cc */
[----:B------:R-:W-:Y:S02]  /*6210*/  MOV R49, R187 ;  /* 0x000000bb00317202 */ /* 0x000fe40000000f00 */
[----:B------:R-:W-:Y:S01]  /*6220*/  MOV R51, R205 ;  /* 0x000000cd00337202 */ /* 0x000fe20000000f00 */
[C---:B-1----:R-:W-:Y:S07]  /*6230*/  HMMA.16816.F32 R192, R4.reuse, R8, R80 ;  /* 0x0000000804c0723c */ /* 0x042fee0000001850 */
[----:B------:R-:W-:Y:S01]  /*6240*/  MOV R82, R206 ;  /* 0x000000ce00527202 */ /* 0x000fe20000000f00 */
[----:B------:R-:W-:Y:S01]  /*6250*/  HMMA.16816.F32 R184, R4, R10, R44 ;  /* 0x0000000a04b8723c */ /* 0x000fe2000000182c */
[----:B------:R-:W1:Y:S01]  /*6260*/  LDSM.16.MT88.4 R8, [R234+0x1800] ;  /* 0x00180000ea08783b */ /* 0x000e620000004200 */
[----:B------:R-:W-:Y:S01]  /*6270*/  IMAD.MOV.U32 R83, RZ, RZ, R207 ;  /* 0x000000ffff537224 */ /* 0x000fe200078e00cf */
[----:B------:R-:W-:Y:S01]  /*6280*/  MOV R80, R91 ;  /* 0x0000005b00507202 */ /* 0x000fe20000000f00 */
[----:B------:R-:W-:-:S04]  /*6290*/  IMAD.MOV.U32 R81, RZ, RZ, R90 ;  /* 0x000000ffff517224 */ /* 0x000fc800078e005a */
        /* <DEDUP_REMOVED lines=15> */
[----:B------:R-:W-:Y:S01]  /*6390*/  MOV R26, R83 ;  /* 0x00000053001a7202 */ /* 0x000fe20000000f00 */
[----:B------:R-:W-:Y:S01]  /*63a0*/  IMAD.MOV.U32 R83, RZ, RZ, R48 ;  /* 0x000000ffff537224 */ /* 0x000fe200078e0030 */
[----:B------:R-:W-:Y:S01]  /*63b0*/  MOV R48, R49 ;  /* 0x0000003100307202 */ /* 0x000fe20000000f00 */
[----:B------:R-:W-:Y:S01]  /*63c0*/  IMAD.MOV.U32 R25, RZ, RZ, R175 ;  /* 0x000000ffff197224 */ /* 0x000fe200078e00af */
[----:B------:R-:W-:Y:S01]  /*63d0*/  MOV R49, R50 ;  /* 0x0000003200317202 */ /* 0x000fe20000000f00 */
[----:B------:R-:W-:Y:S01]  /*63e0*/  IMAD.MOV.U32 R50, RZ, RZ, R51 ;  /* 0x000000ffff327224 */ /* 0x000fe200078e0033 */
[----:B------:R-:W-:-:S02]  /*63f0*/  MOV R27, R82 ;  /* 0x00000052001b7202 */ /* 0x000fc40000000f00 */
[----:B------:R-:W-:Y:S02]  /*6400*/  MOV R51, R88 ;  /* 0x0000005800337202 */ /* 0x000fe40000000f00 */
[----:B------:R-:W-:Y:S02]  /*6410*/  MOV R82, R89 ;  /* 0x0000005900527202 */ /* 0x000fe40000000f00 */
[----:B------:R-:W-:Y:S01]  /*6420*/  MOV R24, R216 ;  /* 0x000000d800187202 */ /* 0x000fe20000000f00 */
[C---:B-1----:R-:W-:Y:S08]  /*6430*/  HMMA.16816.F32 R88, R4.reuse, R8, R56 ;  /* 0x000000080458723c */ /* 0x042ff00000001838 */
[----:B------:R-:W-:Y:S01]  /*6440*/  HMMA.16816.F32 R60, R4, R10, R20 ;  /* 0x0000000a043c723c */ /* 0x000fe20000001814 */
[----:B------:R-:W1:Y:S06]  /*6450*/  LDSM.16.MT88.4 R8, [R233+0x7800] ;  /* 0x00780000e908783b */ /* 0x000e6c0000004200 */
[----:B------:R-:W-:Y:S01]  /*6460*/  MOV R23, R48 ;  /* 0x0000003000177202 */ /* 0x000fe20000000f00 */
[----:B------:R-:W-:Y:S01]  /*6470*/  IMAD.MOV.U32 R22, RZ, RZ, R49 ;  /* 0x000000ffff167224 */ /* 0x000fe200078e0031 */
[----:B------:R-:W-:-:S02]  /*6480*/  MOV R21, R50 ;  /* 0x0000003200157202 */ /* 0x000fc40000000f00 */
[----:B------:R-:W-:Y:S02]  /*6490*/  MOV R20, R51 ;  /* 0x0000003300147202 */ /* 0x000fe40000000f00 */
[C---:B-1----:R-:W-:Y:S07]  /*64a0*/  HMMA.16816.F32 R48, R4.reuse, R8, R100 ;  /* 0x000000080430723c */ /* 0x042fee0000001864 */
[----:B------:R-:W-:Y:S01]  /*64b0*/  IMAD.MOV.U32 R103, RZ, RZ, R80 ;  /* 0x000000ffff677224 */ /* 0x000fe200078e0050 */
        /* <DEDUP_REMOVED lines=9> */
[C---:B-1----:R-:W-:Y:S07]  /*6550*/  HMMA.16816.F32 R84, R4.reuse, R8, R148 ;  /* 0x000000080454723c */ /* 0x042fee0000001894 */
[----:B------:R-:W-:Y:S01]  /*6560*/  MOV R151, R52 ;  /* 0x0000003400977202 */ /* 0x000fe20000000f00 */
[----:B------:R-:W-:Y:S01]  /*6570*/  HMMA.16816.F32 R76, R4, R10, R112 ;  /* 0x0000000a044c723c */ /* 0x000fe20000001870 */
[----:B------:R-:W1:Y:S01]  /*6580*/  LDSM.16.MT88.4 R8, [R234+0x7800] ;  /* 0x00780000ea08783b */ /* 0x000e620000004200 */
[----:B------:R-:W-:Y:S01]  /*6590*/  IMAD.MOV.U32 R150, RZ, RZ, R53 ;  /* 0x000000ffff967224 */ /* 0x000fe200078e0035 */
[----:B------:R-:W-:-:S02]  /*65a0*/  MOV R149, R54 ;  /* 0x0000003600957202 */ /* 0x000fc40000000f00 */
[----:B------:R-:W-:Y:S02]  /*65b0*/  MOV R148, R55 ;  /* 0x0000003700947202 */ /* 0x000fe40000000f00 */
[----:B------:R-:W-:Y:S01]  /*65c0*/  IMAD.MOV.U32 R115, RZ, RZ, R3 ;  /* 0x000000ffff737224 */ /* 0x000fe200078e0003 */
[----:B------:R-:W-:Y:S01]  /*65d0*/  MOV R113, R217 ;  /* 0x000000d900717202 */ /* 0x000fe20000000f00 */
[--C-:B------:R-:W-:Y:S01]  /*65e0*/  FFMA.FTZ R3, R237, c[0x0][0x2d0], -R0.reuse ;  /* 0x0000b400ed037a23 */ /* 0x100fe20000010800 */
[----:B------:R-:W-:Y:S01]  /*65f0*/  MOV R112, R218 ;  /* 0x000000da00707202 */ /* 0x000fe20000000f00 */
[----:B------:R-:W-:Y:S01]  /*6600*/  IMAD.MOV.U32 R218, RZ, RZ, R219 ;  /* 0x000000ffffda7224 */ /* 0x000fe200078e00db */
[----:B------:R-:W-:Y:S01]  /*6610*/  MOV R114, R174 ;  /* 0x000000ae00727202 */ /* 0x000fe20000000f00 */
[----:B------:R2:W-:Y:S02]  /*6620*/  MUFU.EX2 R217, R3 ;  /* 0x0000000300d97308 */ /* 0x0005e40000000800 */
[----:B--2---:R-:W-:-:S06]  /*6630*/  FFMA.FTZ R3, R236, c[0x0][0x2d0], -R0 ;  /* 0x0000b400ec037a23 */ /* 0x004fcc0000010800 */
[----:B------:R2:W-:Y:S01]  /*6640*/  MUFU.EX2 R219, R3 ;  /* 0x0000000300db7308 */ /* 0x0005e20000000800 */
[C---:B-1----:R-:W-:Y:S07]  /*6650*/  HMMA.16816.F32 R68, R4.reuse, R8, R144 ;  /* 0x000000080444723c */ /* 0x042fee0000001890 */
[----:B------:R-:W-:Y:S01]  /*6660*/  MOV R146, R220 ;  /* 0x000000dc00927202 */ /* 0x000fe20000000f00 */
[----:B------:R-:W-:Y:S01]  /*6670*/  HMMA.16816.F32 R56, R4, R10, R116 ;  /* 0x0000000a0438723c */ /* 0x000fe20000001874 */
[----:B------:R-:W1:Y:S01]  /*6680*/  LDSM.16.MT88.4 R8, [R232+0xa800] ;  /* 0x00a80000e808783b */ /* 0x000e620000004200 */
[----:B--2---:R-:W-:Y:S01]  /*6690*/  FFMA.FTZ R3, R227, c[0x0][0x2d0], -R0 ;  /* 0x0000b400e3037a23 */ /* 0x004fe20000010800 */
[----:B------:R-:W-:-:S03]  /*66a0*/  MOV R147, R221 ;  /* 0x000000dd00937202 */ /* 0x000fc60000000f00 */
[----:B------:R2:W-:Y:S02]  /*66b0*/  MUFU.EX2 R220, R3 ;  /* 0x0000000300dc7308 */ /* 0x0005e40000000800 */
[----:B--2---:R-:W-:-:S06]  /*66c0*/  FFMA.FTZ R3, R226, c[0x0][0x2d0], -R0 ;  /* 0x0000b400e2037a23 */ /* 0x004fcc0000010800 */
[----:B------:R2:W3:Y:S01]  /*66d0*/  MUFU.EX2 R221, R3 ;  /* 0x0000000300dd7308 */ /* 0x0004e20000000800 */
[----:B-1----:R-:W-:Y:S01]  /*66e0*/  HMMA.16816.F32 R44, R4, R8, R140 ;  /* 0x00000008042c723c */ /* 0x002fe2000000188c */
[----:B--2---:R-:W-:-:S06]  /*66f0*/  FFMA.FTZ R3, R225, c[0x0][0x2d0], -R2 ;  /* 0x0000b400e1037a23 */ /* 0x004fcc0000010802 */
[----:B------:R1:W-:Y:S01]  /*6700*/  MUFU.EX2 R174, R3 ;  /* 0x0000000300ae7308 */ /* 0x0003e20000000800 */
[----:B------:R-:W-:Y:S01]  /*6710*/  HMMA.16816.F32 R32, R4, R10, R132 ;  /* 0x0000000a0420723c */ /* 0x000fe20000001884 */
[----:B------:R-:W2:Y:S01]  /*6720*/  LDSM.16.MT88.4 R8, [R233+0xa800] ;  /* 0x00a80000e908783b */ /* 0x000ea20000004200 */
[----:B-1----:R-:W-:-:S05]  /*6730*/  FFMA.FTZ R3, R222, c[0x0][0x2d0], -R2 ;  /* 0x0000b400de037a23 */ /* 0x002fca0000010802 */
[----:B------:R1:W-:Y:S02]  /*6740*/  MUFU.EX2 R216, R3 ;  /* 0x0000000300d87308 */ /* 0x0003e40000000800 */
[--C-:B-1----:R-:W-:Y:S01]  /*6750*/  FFMA.FTZ R3, R224, c[0x0][0x2d0], -R2.reuse ;  /* 0x0000b400e0037a23 */ /* 0x102fe20000010802 */
[C---:B--2---:R-:W-:Y:S08]  /*6760*/  HMMA.16816.F32 R80, R4.reuse, R8, R136 ;  /* 0x000000080450723c */ /* 0x044ff00000001888 */
[C---:B------:R-:W-:Y:S01]  /*6770*/  HMMA.16816.F32 R72, R4.reuse, R10, R128 ;  /* 0x0000000a0448723c */ /* 0x040fe20000001880 */
[----:B------:R-:W1:Y:S07]  /*6780*/  LDSM.16.MT88.4 R8, [R235+0xa800] ;  /* 0x00a80000eb08783b */ /* 0x000e6e0000004200 */
[C---:B-1----:R-:W-:Y:S08]  /*6790*/  HMMA.16816.F32 R64, R4.reuse, R8, R108 ;  /* 0x000000080440723c */ /* 0x042ff0000000186c */
[C---:B------:R-:W-:Y:S01]  /*67a0*/  HMMA.16816.F32 R52, R4.reuse, R10, R96 ;  /* 0x0000000a0434723c */ /* 0x040fe20000001860 */
[----:B------:R-:W1:Y:S07]  /*67b0*/  LDSM.16.MT88.4 R8, [R234+0xa800] ;  /* 0x00a80000ea08783b */ /* 0x000e6e0000004200 */
[C---:B-1----:R-:W-:Y:S08]  /*67c0*/  HMMA.16816.F32 R40, R4.reuse, R8, R92 ;  /* 0x000000080428723c */ /* 0x042ff0000000185c */
[----:B------:R-:W-:Y:S01]  /*67d0*/  HMMA.16816.F32 R28, R4, R10, R16 ;  /* 0x0000000a041c723c */ /* 0x000fe20000001810 */
[----:B------:R-:W1:Y:S04]  /*67e0*/  LDSM.16.MT88.4 R8, [R232+0x2000] ;  /* 0x00200000e808783b */ /* 0x000e680000004200 */
[----:B------:R-:W2:Y:S02]  /*67f0*/  LDSM.16.MT88.4 R16, [R235+0x2000] ;  /* 0x00200000eb10783b */ /* 0x000ea40000004200 */
[----:B------:R-:W-:Y:S01]  /*6800*/  FFMA.FTZ R4, R223, c[0x0][0x2d0], -R2 ;  /* 0x0000b400df047a23 */ /* 0x000fe20000010802 */
[----:B---3--:R-:W-:Y:S01]  /*6810*/  F2FP.PACK_AB R6, R221, R220 ;  /* 0x000000dcdd06723e */ /* 0x008fe200000000ff */
[----:B------:R-:W-:-:S02]  /*6820*/  FADD.FTZ R5, R112, R172 ;  /* 0x000000ac70057221 */ /* 0x000fc40000010000 */
[----:B------:R3:W4:Y:S01]  /*6830*/  MUFU.EX2 R175, R4 ;  /* 0x0000000400af7308 */ /* 0x0007220000000800 */
[----:B------:R-:W-:Y:S01]  /*6840*/  IMAD.MOV.U32 R112, RZ, RZ, R114 ;  /* 0x000000ffff707224 */ /* 0x000fe200078e0072 */
[----:B------:R-:W-:Y:S01]  /*6850*/  MOV R114, R148 ;  /* 0x0000009400727202 */ /* 0x000fe20000000f00 */
[----:B------:R-:W-:Y:S01]  /*6860*/  FADD.FTZ R25, R25, R5 ;  /* 0x0000000519197221 */ /* 0x000fe20000010000 */
[----:B------:R-:W-:Y:S01]  /*6870*/  MOV R148, R150 ;  /* 0x0000009600947202 */ /* 0x000fe20000000f00 */
[----:B------:R-:W-:Y:S01]  /*6880*/  IMAD.MOV.U32 R150, RZ, RZ, R104 ;  /* 0x000000ffff967224 */ /* 0x000fe200078e0068 */
[----:B------:R-:W-:Y:S02]  /*6890*/  MOV R104, R106 ;  /* 0x0000006a00687202 */ /* 0x000fe40000000f00 */
[----:B------:R-:W-:Y:S01]  /*68a0*/  MOV R106, R100 ;  /* 0x00000064006a7202 */ /* 0x000fe20000000f00 */
[----:B------:R-:W-:Y:S01]  /*68b0*/  IMAD.MOV.U32 R100, RZ, RZ, R102 ;  /* 0x000000ffff647224 */ /* 0x000fe200078e0066 */
[----:B------:R-:W-:Y:S01]  /*68c0*/  MOV R102, R20 ;  /* 0x0000001400667202 */ /* 0x000fe20000000f00 */
[----:B------:R-:W-:Y:S01]  /*68d0*/  IMAD.MOV.U32 R137, RZ, RZ, R150 ;  /* 0x000000ffff897224 */ /* 0x000fe200078e0096 */
[----:B------:R-:W-:Y:S01]  /*68e0*/  MOV R20, R22 ;  /* 0x0000001600147202 */ /* 0x000fe20000000f00 */
[----:B------:R-:W-:Y:S01]  /*68f0*/  IMAD.MOV.U32 R22, RZ, RZ, R26 ;  /* 0x000000ffff167224 */ /* 0x000fe200078e001a */
[----:B------:R-:W-:Y:S01]  /*6900*/  MOV R226, R102 ;  /* 0x0000006600e27202 */ /* 0x000fe20000000f00 */
[----:B------:R-:W-:Y:S01]  /*6910*/  IMAD.MOV.U32 R223, RZ, RZ, R100 ;  /* 0x000000ffffdf7224 */ /* 0x000fe200078e0064 */
[----:B------:R-:W-:Y:S01]  /*6920*/  MOV R236, R20 ;  /* 0x0000001400ec7202 */ /* 0x000fe20000000f00 */
[----:B---3--:R-:W-:Y:S01]  /*6930*/  FADD.FTZ R4, R147, R146 ;  /* 0x0000009293047221 */ /* 0x008fe20000010000 */
[----:B----4-:R-:W-:Y:S01]  /*6940*/  F2FP.PACK_AB R5, R175, R174 ;  /* 0x000000aeaf05723e */ /* 0x010fe200000000ff */
[----:B------:R-:W-:Y:S01]  /*6950*/  IMAD.MOV.U32 R224, RZ, RZ, R22 ;  /* 0x000000ffffe07224 */ /* 0x000fe200078e0016 */
[----:B------:R-:W-:Y:S01]  /*6960*/  MOV R139, R148 ;  /* 0x00000094008b7202 */ /* 0x000fe20000000f00 */
[----:B------:R-:W-:Y:S01]  /*6970*/  FADD.FTZ R4, R218, R4 ;  /* 0x00000004da047221 */ /* 0x000fe20000010000 */
[----:B------:R-:W-:Y:S01]  /*6980*/  MOV R130, R104 ;  /* 0x0000006800827202 */ /* 0x000fe20000000f00 */
[----:B------:R3:W4:Y:S01]  /*6990*/  MUFU.EX2 R218, R3 ;  /* 0x0000000300da7308 */ /* 0x0007220000000800 */
[----:B------:R-:W-:Y:S01]  /*69a0*/  MOV R128, R106 ;  /* 0x0000006a00807202 */ /* 0x000fe20000000f00 */
[----:B------:R-:W-:Y:S01]  /*69b0*/  IMAD.MOV.U32 R147, RZ, RZ, R112 ;  /* 0x000000ffff937224 */ /* 0x000fe200078e0070 */
[----:B------:R-:W-:-:S02]  /*69c0*/  MOV R26, R212 ;  /* 0x000000d4001a7202 */ /* 0x000fc40000000f00 */
[----:B------:R-:W-:Y:S01]  /*69d0*/  MOV R212, R13 ;  /* 0x0000000d00d47202 */ /* 0x000fe20000000f00 */
[----:B------:R-:W-:Y:S01]  /*69e0*/  FFMA.FTZ R13, R244, c[0x0][0x2d0], -R0 ;  /* 0x0000b400f40d7a23 */ /* 0x000fe20000010800 */
[----:B------:R-:W-:Y:S02]  /*69f0*/  MOV R145, R114 ;  /* 0x0000007200917202 */ /* 0x000fe40000000f00 */
[----:B------:R-:W-:Y:S02]  /*6a00*/  MOV R131, R212 ;  /* 0x000000d400837202 */ /* 0x000fe40000000f00 */
[----:B------:R-:W-:Y:S01]  /*6a10*/  MOV R244, R26 ;  /* 0x0000001a00f47202 */ /* 0x000fe20000000f00 */
[----:B---3--:R-:W-:Y:S01]  /*6a20*/  FADD.FTZ R3, R113, R4 ;  /* 0x0000000471037221 */ /* 0x008fe20000010000 */
[----:B------:R-:W-:Y:S01]  /*6a30*/  MOV R113, R115 ;  /* 0x0000007300717202 */ /* 0x000fe20000000f00 */
[----:B------:R-:W-:Y:S01]  /*6a40*/  IMAD.MOV.U32 R115, RZ, RZ, R149 ;  /* 0x000000ffff737224 */ /* 0x000fe200078e0095 */
[----:B------:R-:W-:Y:S01]  /*6a50*/  MOV R149, R151 ;  /* 0x0000009700957202 */ /* 0x000fe20000000f00 */
[----:B------:R-:W-:Y:S01]  /*6a60*/  FADD.FTZ R24, R24, R3 ;  /* 0x0000000318187221 */ /* 0x000fe20000010000 */
        /* <DEDUP_REMOVED lines=11> */
[--C-:B------:R-:W-:Y:S01]  /*6b20*/  FFMA.FTZ R14, R247, c[0x0][0x2d0], -R0.reuse ;  /* 0x0000b400f70e7a23 */ /* 0x100fe20000010800 */
[----:B------:R-:W-:Y:S01]  /*6b30*/  MOV R237, R21 ;  /* 0x0000001500ed7202 */ /* 0x000fe20000000f00 */
[----:B------:R-:W-:Y:S01]  /*6b40*/  IMAD.MOV.U32 R227, RZ, RZ, R103 ;  /* 0x000000ffffe37224 */ /* 0x000fe200078e0067 */
[----:B------:R-:W-:Y:S01]  /*6b50*/  MOV R247, R23 ;  /* 0x0000001700f77202 */ /* 0x000fe20000000f00 */
[----:B------:R-:W-:Y:S01]  /*6b60*/  FFMA.FTZ R0, R238, c[0x0][0x2d0], -R0 ;  /* 0x0000b400ee007a23 */ /* 0x000fe20000010800 */
[----:B------:R-:W3:Y:S01]  /*6b70*/  LDSM.16.MT88.4 R20, [R233+0x2000] ;  /* 0x00200000e914783b */ /* 0x000ee20000004200 */
[----:B------:R-:W-:Y:S01]  /*6b80*/  F2FP.PACK_AB R4, R219, R217 ;  /* 0x000000d9db04723e */ /* 0x000fe200000000ff */
[----:B------:R-:W-:Y:S01]  /*6b90*/  IMAD.MOV.U32 R238, RZ, RZ, R27 ;  /* 0x000000ffffee7224 */ /* 0x000fe200078e001b */
[----:B----4-:R-:W-:Y:S01]  /*6ba0*/  F2FP.PACK_AB R7, R218, R216 ;  /* 0x000000d8da07723e */ /* 0x010fe200000000ff */
[----:B------:R4:W-:Y:S01]  /*6bb0*/  MUFU.EX2 R172, R0 ;  /* 0x0000000000ac7308 */ /* 0x0009e20000000800 */
[----:B------:R-:W-:-:S02]  /*6bc0*/  MOV R225, R101 ;  /* 0x0000006500e17202 */ /* 0x000fc40000000f00 */
[----:B------:R-:W-:Y:S02]  /*6bd0*/  MOV R138, R149 ;  /* 0x00000095008a7202 */ /* 0x000fe40000000f00 */
[----:B------:R-:W-:Y:S01]  /*6be0*/  MOV R136, R151 ;  /* 0x0000009700887202 */ /* 0x000fe20000000f00 */
[----:B-1----:R-:W-:Y:S01]  /*6bf0*/  HMMA.16816.F32 R176, R4, R8, R176 ;  /* 0x0000000804b0723c */ /* 0x002fe200000018b0 */
[----:B------:R-:W-:Y:S01]  /*6c00*/  MOV R222, R107 ;  /* 0x0000006b00de7202 */ /* 0x000fe20000000f00 */
[----:B------:R-:W-:Y:S01]  /*6c10*/  MUFU.EX2 R26, R14 ;  /* 0x0000000e001a7308 */ /* 0x000fe20000000800 */
[----:B------:R-:W-:Y:S02]  /*6c20*/  MOV R3, R213 ;  /* 0x000000d500037202 */ /* 0x000fe40000000f00 */
[----:B------:R-:W-:-:S03]  /*6c30*/  MOV R146, R113 ;  /* 0x0000007100927202 */ /* 0x000fc60000000f00 */
[C---:B------:R-:W-:Y:S01]  /*6c40*/  HMMA.16816.F32 R92, R4.reuse, R10, R168 ;  /* 0x0000000a045c723c */ /* 0x040fe200000018a8 */
[----:B------:R-:W1:Y:S01]  /*6c50*/  LDSM.16.MT88.4 R8, [R234+0x2000] ;  /* 0x00200000ea08783b */ /* 0x000e620000004200 */
[----:B------:R-:W5:Y:S05]  /*6c60*/  MUFU.EX2 R27, R13 ;  /* 0x0000000d001b7308 */ /* 0x000f6a0000000800 */
[----:B------:R-:W-:Y:S01]  /*6c70*/  IMAD.MOV.U32 R171, RZ, RZ, R214 ;  /* 0x000000ffffab7224 */ /* 0x000fe200078e00d6 */
[----:B--2---:R-:W-:Y:S01]  /*6c80*/  HMMA.16816.F32 R140, R4, R16, R192 ;  /* 0x00000010048c723c */ /* 0x004fe200000018c0 */
[----:B------:R-:W-:Y:S01]  /*6c90*/  MOV R170, R215 ;  /* 0x000000d700aa7202 */ /* 0x000fe20000000f00 */
[----:B------:R-:W-:Y:S01]  /*6ca0*/  IMAD.MOV.U32 R168, RZ, RZ, R247 ;  /* 0x000000ffffa87224 */ /* 0x000fe200078e00f7 */
[----:B------:R-:W-:-:S02]  /*6cb0*/  MOV R169, R224 ;  /* 0x000000e000a97202 */ /* 0x000fc40000000f00 */
[----:B------:R-:W-:Y:S01]  /*6cc0*/  MOV R224, R128 ;  /* 0x0000008000e07202 */ /* 0x000fe20000000f00 */
[----:B----4-:R-:W-:Y:S01]  /*6cd0*/  FFMA.FTZ R0, R170, c[0x0][0x2d0], -R2 ;  /* 0x0000b400aa007a23 */ /* 0x010fe20000010802 */
[----:B------:R-:W-:Y:S01]  /*6ce0*/  MOV R247, R129 ;  /* 0x0000008100f77202 */ /* 0x000fe20000000f00 */
[----:B------:R-:W-:Y:S01]  /*6cf0*/  HMMA.16816.F32 R100, R4, R18, R184 ;  /* 0x000000120464723c */ /* 0x000fe200000018b8 */
[----:B------:R-:W2:Y:S01]  /*6d00*/  LDSM.16.MT88.4 R16, [R233+0x5000] ;  /* 0x00500000e910783b */ /* 0x000ea20000004200 */
[----:B------:R-:W-:Y:S01]  /*6d10*/  IMAD.MOV.U32 R128, RZ, RZ, R139 ;  /* 0x000000ffff807224 */ /* 0x000fe200078e008b */
[----:B------:R-:W-:Y:S02]  /*6d20*/  MOV R129, R144 ;  /* 0x0000009000817202 */ /* 0x000fe40000000f00 */
[----:B------:R-:W-:-:S03]  /*6d30*/  MOV R170, R137 ;  /* 0x0000008900aa7202 */ /* 0x000fc60000000f00 */
[C---:B---3--:R-:W-:Y:S08]  /*6d40*/  HMMA.16816.F32 R132, R4.reuse, R20, R208 ;  /* 0x000000140484723c */ /* 0x048ff000000018d0 */
[C---:B------:R-:W-:Y:S01]  /*6d50*/  HMMA.16816.F32 R96, R4.reuse, R22, R200 ;  /* 0x000000160460723c */ /* 0x040fe200000018c8 */
[----:B------:R-:W3:Y:S07]  /*6d60*/  LDSM.16.MT88.4 R20, [R232+0x5000] ;  /* 0x00500000e814783b */ /* 0x000eee0000004200 */
[C---:B-1----:R-:W-:Y:S01]  /*6d70*/  HMMA.16816.F32 R148, R4.reuse, R8, R180 ;  /* 0x000000080494723c */ /* 0x042fe200000018b4 */
[----:B------:R-:W-:Y:S07]  /*6d80*/  LDSM.16.MT88.4 R180, [R232+0x2800] ;  /* 0x00280000e8b4783b */ /* 0x000fee0000004200 */
[C---:B------:R-:W-:Y:S01]  /*6d90*/  HMMA.16816.F32 R104, R4.reuse, R10, R156 ;  /* 0x0000000a0468723c */ /* 0x040fe2000000189c */
[----:B------:R-:W1:Y:S07]  /*6da0*/  LDSM.16.MT88.4 R8, [R235+0x5000] ;  /* 0x00500000eb08783b */ /* 0x000e6e0000004200 */
[C---:B--2---:R-:W-:Y:S08]  /*6db0*/  HMMA.16816.F32 R212, R4.reuse, R16, R188 ;  /* 0x0000001004d4723c */ /* 0x044ff000000018bc */
[C---:B---3--:R-:W-:Y:S08]  /*6dc0*/  HMMA.16816.F32 R156, R4.reuse, R20, R204 ;  /* 0x00000014049c723c */ /* 0x048ff000000018cc */
[C---:B------:R-:W-:Y:S01]  /*6dd0*/  HMMA.16816.F32 R108, R4.reuse, R22, R196 ;  /* 0x00000016046c723c */ /* 0x040fe200000018c4 */
[----:B------:R-:W2:Y:S07]  /*6de0*/  LDSM.16.MT88.4 R20, [R234+0x5000] ;  /* 0x00500000ea14783b */ /* 0x000eae0000004200 */
[C---:B------:R-:W-:Y:S01]  /*6df0*/  HMMA.16816.F32 R204, R4.reuse, R18, R164 ;  /* 0x0000001204cc723c */ /* 0x040fe200000018a4 */
[----:B------:R-:W3:Y:S06]  /*6e00*/  LDSM.16.MT88.4 R16, [R232+0x8000] ;  /* 0x00800000e810783b */ /* 0x000eec0000004200 */
[----:B------:R-:W-:Y:S01]  /*6e10*/  MOV R167, R244 ;  /* 0x000000f400a77202 */ /* 0x000fe20000000f00 */
[----:B-1----:R-:W-:Y:S01]  /*6e20*/  HMMA.16816.F32 R200, R4, R8, R160 ;  /* 0x0000000804c8723c */ /* 0x002fe200000018a0 */
[----:B------:R-:W-:Y:S01]  /*6e30*/  IMAD.MOV.U32 R244, RZ, RZ, R130 ;  /* 0x000000fffff47224 */ /* 0x000fe200078e0082 */
[----:B------:R-:W-:Y:S01]  /*6e40*/  MOV R130, R145 ;  /* 0x0000009100827202 */ /* 0x000fe20000000f00 */
[----:B------:R-:W-:Y:S01]  /*6e50*/  LDSM.16.MT88.4 R160, [R232+0x5800] ;  /* 0x00580000e8a0783b */ /* 0x000fe20000004200 */
[----:B------:R-:W-:-:S02]  /*6e60*/  MOV R166, R238 ;  /* 0x000000ee00a67202 */ /* 0x000fc40000000f00 */
[----:B------:R-:W-:Y:S02]  /*6e70*/  MOV R238, R136 ;  /* 0x0000008800ee7202 */ /* 0x000fe40000000f00 */
[C---:B------:R-:W-:Y:S01]  /*6e80*/  HMMA.16816.F32 R196, R4.reuse, R10, R124 ;  /* 0x0000000a04c4723c */ /* 0x040fe2000000187c */
[----:B------:R-:W1:Y:S07]  /*6e90*/  LDSM.16.MT88.4 R8, [R233+0x8000] ;  /* 0x00800000e908783b */ /* 0x000e6e0000004200 */
[C---:B--2---:R-:W-:Y:S01]  /*6ea0*/  HMMA.16816.F32 R184, R4.reuse, R20, R152 ;  /* 0x0000001404b8723c */ /* 0x044fe20000001898 */
[----:B------:R-:W-:Y:S07]  /*6eb0*/  LDSM.16.MT88.4 R152, [R234+0x2800] ;  /* 0x00280000ea98783b */ /* 0x000fee0000004200 */
        /* <DEDUP_REMOVED lines=13> */
[----:B------:R-:W3:Y:S04]  /*6f90*/  LDSM.16.MT88.4 R16, [R235+0xb000] ;  /* 0x00b00000eb10783b */ /* 0x000ee80000004200 */
[----:B------:R-:W-:Y:S03]  /*6fa0*/  LDSM.16.MT88.4 R56, [R235+0x5800] ;  /* 0x00580000eb38783b */ /* 0x000fe60000004200 */
[C---:B-1----:R-:W-:Y:S08]  /*6fb0*/  HMMA.16816.F32 R44, R4.reuse, R8, R44 ;  /* 0x00000008042c723c */ /* 0x042ff0000000182c */
[C---:B------:R-:W-:Y:S01]  /*6fc0*/  HMMA.16816.F32 R32, R4.reuse, R10, R32 ;  /* 0x0000000a0420723c */ /* 0x040fe20000001820 */
[----:B------:R-:W1:Y:S07]  /*6fd0*/  LDSM.16.MT88.4 R8, [R234+0xb000] ;  /* 0x00b00000ea08783b */ /* 0x000e6e0000004200 */
[C---:B--2---:R-:W-:Y:S01]  /*6fe0*/  HMMA.16816.F32 R36, R4.reuse, R20, R80 ;  /* 0x000000140424723c */ /* 0x044fe20000001850 */
[----:B------:R-:W-:Y:S07]  /*6ff0*/  LDSM.16.MT88.4 R80, [R233+0x8800] ;  /* 0x00880000e950783b */ /* 0x000fee0000004200 */
[C---:B------:R-:W-:Y:S01]  /*7000*/  HMMA.16816.F32 R20, R4.reuse, R22, R72 ;  /* 0x000000160414723c */ /* 0x040fe20000001848 */
[----:B------:R-:W2:Y:S07]  /*7010*/  LDSM.16.MT88.4 R72, [R232+0x8800] ;  /* 0x00880000e848783b */ /* 0x000eae0000004200 */
[C---:B---3--:R-:W-:Y:S01]  /*7020*/  HMMA.16816.F32 R208, R4.reuse, R16, R64 ;  /* 0x0000001004d0723c */ /* 0x048fe20000001840 */
[----:B------:R-:W-:Y:S07]  /*7030*/  LDSM.16.MT88.4 R64, [R234+0x5800] ;  /* 0x00580000ea40783b */ /* 0x000fee0000004200 */
[C---:B------:R-:W-:Y:S08]  /*7040*/  HMMA.16816.F32 R16, R4.reuse, R18, R52 ;  /* 0x000000120410723c */ /* 0x040ff00000001834 */
[C---:B-1----:R-:W-:Y:S07]  /*7050*/  HMMA.16816.F32 R40, R4.reuse, R8, R40 ;  /* 0x000000080428723c */ /* 0x042fee0000001828 */
[----:B------:R-:W-:Y:S01]  /*7060*/  MOV R9, R129 ;  /* 0x0000008100097202 */ /* 0x000fe20000000f00 */
[----:B------:R-:W-:Y:S01]  /*7070*/  HMMA.16816.F32 R28, R4, R10, R28 ;  /* 0x0000000a041c723c */ /* 0x000fe2000000181c */
[----:B------:R1:W-:Y:S01]  /*7080*/  MUFU.EX2 R7, R0 ;  /* 0x0000000000077308 */ /* 0x0003e20000000800 */
[----:B------:R-:W-:Y:S01]  /*7090*/  MOV R8, R130 ;  /* 0x0000008200087202 */ /* 0x000fe20000000f00 */
[----:B------:R-:W3:Y:S04]  /*70a0*/  LDL R5, [R1+0x40] ;  /* 0x0000400001057983 */ /* 0x000ee80000100800 */
[----:B------:R-:W-:-:S02]  /*70b0*/  FADD.FTZ R4, R3, R25 ;  /* 0x0000001903047221 */ /* 0x000fc40000010000 */
[----:B------:R-:W-:Y:S02]  /*70c0*/  IMAD.MOV.U32 R11, RZ, RZ, R131 ;  /* 0x000000ffff0b7224 */ /* 0x000fe400078e0083 */
[--C-:B-1----:R-:W-:Y:S01]  /*70d0*/  FFMA.FTZ R0, R171, c[0x0][0x2d0], -R2.reuse ;  /* 0x0000b400ab007a23 */ /* 0x102fe20000010802 */
[----:B-----5:R-:W-:Y:S01]  /*70e0*/  F2FP.PACK_AB R130, R172, R27 ;  /* 0x0000001bac82723e */ /* 0x020fe200000000ff */
[--C-:B------:R-:W-:Y:S01]  /*70f0*/  FFMA.FTZ R3, R250, c[0x0][0x2d0], -R2.reuse ;  /* 0x0000b400fa037a23 */ /* 0x100fe20000010802 */
[----:B------:R-:W-:Y:S01]  /*7100*/  MOV R171, R138 ;  /* 0x0000008a00ab7202 */ /* 0x000fe20000000f00 */
[----:B------:R-:W-:Y:S01]  /*7110*/  FFMA.FTZ R2, R249, c[0x0][0x2d0], -R2 ;  /* 0x0000b400f9027a23 */ /* 0x000fe20000010802 */
[----:B------:R1:W4:Y:S01]  /*7120*/  MUFU.EX2 R14, R0 ;  /* 0x00000000000e7308 */ /* 0x0003220000000800 */
[----:B------:R-:W-:Y:S01]  /*7130*/  MOV R249, R128 ;  /* 0x0000008000f97202 */ /* 0x000fe20000000f00 */
[----:B------:R-:W-:Y:S01]  /*7140*/  FADD.FTZ R4, R147, R4 ;  /* 0x0000000493047221 */ /* 0x000fe20000010000 */
[----:B------:R-:W-:Y:S01]  /*7150*/  LDSM.16.MT88.4 R136, [R233+0x2800] ;  /* 0x00280000e988783b */ /* 0x000fe20000004200 */
[----:B------:R-:W-:Y:S01]  /*7160*/  IMAD.MOV.U32 R250, RZ, RZ, R171 ;  /* 0x000000fffffa7224 */ /* 0x000fe200078e00ab */
[----:B------:R-:W-:-:S03]  /*7170*/  MOV R25, R170 ;  /* 0x000000aa00197202 */ /* 0x000fc60000000f00 */
[----:B------:R5:W-:Y:S08]  /*7180*/  MUFU.EX2 R6, R3 ;  /* 0x0000000300067308 */ /* 0x000bf00000000800 */
[----:B------:R-:W2:Y:S01]  /*7190*/  MUFU.EX2 R13, R2 ;  /* 0x00000002000d7308 */ /* 0x000ea20000000800 */
[----:B------:R-:W-:Y:S01]  /*71a0*/  F2FP.PACK_AB R128, R26, R15 ;  /* 0x0000000f1a80723e */ /* 0x000fe200000000ff */
[----:B-1----:R-:W-:Y:S01]  /*71b0*/  FADD.FTZ R0, R146, R24 ;  /* 0x0000001892007221 */ /* 0x002fe20000010000 */
[----:B----4-:R-:W-:Y:S01]  /*71c0*/  F2FP.PACK_AB R129, R14, R7 ;  /* 0x000000070e81723e */ /* 0x010fe200000000ff */
[----:B------:R-:W-:Y:S02]  /*71d0*/  LDSM.16.MT88.4 R144, [R235+0x2800] ;  /* 0x00280000eb90783b */ /* 0x000fe40000004200 */
[----:B------:R-:W-:-:S04]  /*71e0*/  FADD.FTZ R0, R166, R0 ;  /* 0x00000000a6007221 */ /* 0x000fc80000010000 */
[----:B-----5:R-:W-:Y:S01]  /*71f0*/  FADD.FTZ R3, R168, R0 ;  /* 0x00000000a8037221 */ /* 0x020fe20000010000 */
[----:B--2---:R-:W-:Y:S01]  /*7200*/  F2FP.PACK_AB R131, R13, R6 ;  /* 0x000000060d83723e */ /* 0x004fe200000000ff */
[----:B------:R-:W-:-:S04]  /*7210*/  FADD.FTZ R2, R167, R4 ;  /* 0x00000004a7027221 */ /* 0x000fc80000010000 */
[----:B------:R-:W-:Y:S02]  /*7220*/  FADD.FTZ R0, R169, R2 ;  /* 0x00000002a9007221 */ /* 0x000fe40000010000 */
[C---:B------:R-:W-:Y:S01]  /*7230*/  HMMA.16816.F32 R68, R128.reuse, R72, R112 ;  /* 0x000000488044723c */ /* 0x040fe20000001870 */
[----:B------:R-:W1:Y:S07]  /*7240*/  LDSM.16.MT88.4 R112, [R233+0xb800] ;  /* 0x00b80000e970783b */ /* 0x000e6e0000004200 */
[C---:B------:R-:W-:Y:S01]  /*7250*/  HMMA.16816.F32 R156, R128.reuse, R160, R156 ;  /* 0x000000a0809c723c */ /* 0x040fe2000000189c */
[----:B------:R-:W-:Y:S01]  /*7260*/  MOV R4, c[0x0][0x2c4] ;  /* 0x0000b10000047a02 */ /* 0x000fe20000000f00 */
[----:B------:R-:W-:Y:S06]  /*7270*/  LDSM.16.MT88.4 R168, [R233+0x5800] ;  /* 0x00580000e9a8783b */ /* 0x000fec0000004200 */
[C---:B------:R-:W-:Y:S08]  /*7280*/  HMMA.16816.F32 R160, R128.reuse, R162, R108 ;  /* 0x000000a280a0723c */ /* 0x040ff0000000186c */
[C---:B-1----:R-:W-:Y:S08]  /*7290*/  HMMA.16816.F32 R108, R128.reuse, R112, R36 ;  /* 0x00000070806c723c */ /* 0x042ff00000001824 */
[----:B------:R-:W-:Y:S01]  /*72a0*/  HMMA.16816.F32 R112, R128, R114, R20 ;  /* 0x000000728070723c */ /* 0x000fe20000001814 */
[----:B------:R-:W2:Y:S01]  /*72b0*/  LDL.LU R20, [R1+0xc] ;  /* 0x00000c0001147983 */ /* 0x000ea20000300800 */
[----:B------:R-:W-:-:S02]  /*72c0*/  FADD.FTZ R0, R11, R0 ;  /* 0x000000000b007221 */ /* 0x000fc40000010000 */
[----:B------:R-:W-:Y:S02]  /*72d0*/  FADD.FTZ R2, R8, R3 ;  /* 0x0000000308027221 */ /* 0x000fe40000010000 */
[----:B------:R-:W-:Y:S02]  /*72e0*/  FADD.FTZ R0, R9, R0 ;  /* 0x0000000009007221 */ /* 0x000fe40000010000 */
[----:B------:R-:W-:Y:S01]  /*72f0*/  FADD.FTZ R2, R249, R2 ;  /* 0x00000002f9027221 */ /* 0x000fe20000010000 */
[----:B------:R-:W-:Y:S01]  /*7300*/  ISETP.NE.AND P1, PT, R4, 0x1, PT ;  /* 0x000000010400780c */ /* 0x000fe20003f25270 */
[----:B------:R-:W-:Y:S01]  /*7310*/  FADD.FTZ R0, R250, R0 ;  /* 0x00000000fa007221 */ /* 0x000fe20000010000 */
[----:B------:R-:W-:Y:S01]  /*7320*/  MOV R24, c[0x0][0x2ac] ;  /* 0x0000ab0000187a02 */ /* 0x000fe20000000f00 */
[----:B------:R-:W-:Y:S01]  /*7330*/  FADD.FTZ R2, R25, R2 ;  /* 0x0000000219027221 */ /* 0x000fe20000010000 */
[----:B------:R-:W-:Y:S01]  /*7340*/  HMMA.16816.F32 R132, R128, R136, R132 ;  /* 0x000000888084723c */ /* 0x000fe20000001884 */
[----:B------:R-:W-:Y:S01]  /*7350*/  FADD.FTZ R0, R238, R0 ;  /* 0x00000000ee007221 */ /* 0x000fe20000010000 */
[----:B------:R-:W-:Y:S01]  /*7360*/  LDSM.16.MT88.4 R8, [R234+0xb800] ;  /* 0x00b80000ea08783b */ /* 0x000fe20000004200 */
[----:B------:R-:W-:-:S02]  /*7370*/  FADD.FTZ R2, R244, R2 ;  /* 0x00000002f4027221 */ /* 0x000fc40000010000 */
[----:B------:R-:W-:Y:S02]  /*7380*/  FADD.FTZ R0, R247, R0 ;  /* 0x00000000f7007221 */ /* 0x000fe40000010000 */
[----:B------:R-:W-:Y:S02]  /*7390*/  FADD.FTZ R2, R224, R2 ;  /* 0x00000002e0027221 */ /* 0x000fe40000010000 */
[----:B------:R-:W-:Y:S02]  /*73a0*/  FADD.FTZ R0, R222, R0 ;  /* 0x00000000de007221 */ /* 0x000fe40000010000 */
[----:B------:R-:W-:Y:S02]  /*73b0*/  FADD.FTZ R4, R223, R2 ;  /* 0x00000002df047221 */ /* 0x000fe40000010000 */
[----:B------:R-:W-:Y:S02]  /*73c0*/  FADD.FTZ R3, R225, R0 ;  /* 0x00000000e1037221 */ /* 0x000fe40000010000 */
[----:B------:R-:W-:Y:S01]  /*73d0*/  IMAD R24, R24, c[0x0][0x1d0], RZ ;  /* 0x0000740018187a24 */ /* 0x000fe200078e02ff */
[C---:B------:R-:W-:Y:S01]  /*73e0*/  HMMA.16816.F32 R136, R128.reuse, R138, R96 ;  /* 0x0000008a8088723c */ /* 0x040fe20000001860 */
[----:B------:R-:W1:Y:S07]  /*73f0*/  LDSM.16.MT88.4 R96, [R234+0x8800] ;  /* 0x00880000ea60783b */ /* 0x000e6e0000004200 */
[C---:B------:R-:W-:Y:S08]  /*7400*/  HMMA.16816.F32 R148, R128.reuse, R152, R148 ;  /* 0x000000988094723c */ /* 0x040ff00000001894 */
[C---:B------:R-:W-:Y:S08]  /*7410*/  HMMA.16816.F32 R60, R128.reuse, R64, R184 ;  /* 0x00000040803c723c */ /* 0x040ff000000018b8 */
[C---:B------:R-:W-:Y:S01]  /*7420*/  HMMA.16816.F32 R152, R128.reuse, R154, R104 ;  /* 0x0000009a8098723c */ /* 0x040fe20000001868 */
[----:B------:R-:W-:Y:S07]  /*7430*/  LDSM.16.MT88.4 R104, [R232+0xb800] ;  /* 0x00b80000e868783b */ /* 0x000fee0000004200 */
[C---:B------:R-:W-:Y:S01]  /*7440*/  HMMA.16816.F32 R64, R128.reuse, R66, R120 ;  /* 0x000000428040723c */ /* 0x040fe20000001878 */
[----:B------:R-:W-:Y:S07]  /*7450*/  LDSM.16.MT88.4 R120, [R235+0xb800] ;  /* 0x00b80000eb78783b */ /* 0x000fee0000004200 */
[C---:B------:R-:W-:Y:S01]  /*7460*/  HMMA.16816.F32 R72, R128.reuse, R74, R88 ;  /* 0x0000004a8048723c */ /* 0x040fe20000001858 */
[----:B------:R-:W4:Y:S07]  /*7470*/  LDSM.16.MT88.4 R88, [R235+0x8800] ;  /* 0x00880000eb58783b */ /* 0x000f2e0000004200 */
[C---:B------:R-:W-:Y:S08]  /*7480*/  HMMA.16816.F32 R176, R128.reuse, R180, R176 ;  /* 0x000000b480b0723c */ /* 0x040ff000000018b0 */
[C---:B------:R-:W-:Y:S08]  /*7490*/  HMMA.16816.F32 R180, R128.reuse, R182, R92 ;  /* 0x000000b680b4723c */ /* 0x040ff0000000185c */
[C---:B------:R-:W-:Y:S08]  /*74a0*/  HMMA.16816.F32 R140, R128.reuse, R144, R140 ;  /* 0x00000090808c723c */ /* 0x040ff0000000188c */
[C---:B-1----:R-:W-:Y:S08]  /*74b0*/  HMMA.16816.F32 R92, R128.reuse, R96, R124 ;  /* 0x00000060805c723c */ /* 0x042ff0000000187c */
[C---:B------:R-:W-:Y:S08]  /*74c0*/  HMMA.16816.F32 R144, R128.reuse, R146, R100 ;  /* 0x000000928090723c */ /* 0x040ff00000001864 */
[C---:B------:R-:W-:Y:S08]  /*74d0*/  HMMA.16816.F32 R96, R128.reuse, R98, R116 ;  /* 0x000000628060723c */ /* 0x040ff00000001874 */
[C---:B------:R-:W-:Y:S08]  /*74e0*/  HMMA.16816.F32 R164, R128.reuse, R168, R212 ;  /* 0x000000a880a4723c */ /* 0x040ff000000018d4 */
[----:B------:R-:W-:Y:S01]  /*74f0*/  HMMA.16816.F32 R52, R128, R56, R200 ;  /* 0x000000388034723c */ /* 0x000fe200000018c8 */
[----:B---3--:R-:W-:Y:S01]  /*7500*/  @P1 IMAD.HI.U32 R2, R5, c[0x0][0x2c8], RZ ;  /* 0x0000b20005021a27 */ /* 0x008fe200078e00ff */
[----:B------:R-:W-:-:S03]  /*7510*/  MOV R0, R5 ;  /* 0x0000000500007202 */ /* 0x000fc60000000f00 */
[----:B------:R-:W-:Y:S02]  /*7520*/  FADD.FTZ R5, R226, R4 ;  /* 0x00000004e2057221 */ /* 0x000fe40000010000 */
[----:B------:R-:W-:Y:S01]  /*7530*/  FADD.FTZ R4, R227, R3 ;  /* 0x00000003e3047221 */ /* 0x000fe20000010000 */
[----:B------:R-:W-:Y:S01]  /*7540*/  @P1 SHF.R.U32.HI R0, RZ, c[0x0][0x2cc], R2 ;  /* 0x0000b300ff001a19 */ /* 0x000fe20000011602 */
[----:B------:R-:W-:Y:S02]  /*7550*/  FADD.FTZ R3, R236, R5 ;  /* 0x00000005ec037221 */ /* 0x000fe40000010000 */
[----:B------:R-:W-:Y:S01]  /*7560*/  FADD.FTZ R2, R237, R4 ;  /* 0x00000004ed027221 */ /* 0x000fe20000010000 */
[----:B------:R-:W-:Y:S01]  /*7570*/  IADD3 R4, R0, -c[0x0][0x168], R24 ;  /* 0x80005a0000047a10 */ /* 0x000fe20007ffe018 */
[----:B------:R-:W-:Y:S02]  /*7580*/  FADD.FTZ R3, R217, R3 ;  /* 0x00000003d9037221 */ /* 0x000fe40000010000 */
[----:B------:R-:W-:-:S02]  /*7590*/  FADD.FTZ R0, R174, R2 ;  /* 0x00000002ae007221 */ /* 0x000fc40000010000 */
[----:B------:R-:W-:Y:S02]  /*75a0*/  FADD.FTZ R2, R219, R3 ;  /* 0x00000003db027221 */ /* 0x000fe40000010000 */
[----:B------:R-:W-:Y:S02]  /*75b0*/  FADD.FTZ R0, R175, R0 ;  /* 0x00000000af007221 */ /* 0x000fe40000010000 */
[----:B------:R-:W-:Y:S02]  /*75c0*/  FADD.FTZ R2, R220, R2 ;  /* 0x00000002dc027221 */ /* 0x000fe40000010000 */
[----:B------:R-:W-:Y:S02]  /*75d0*/  FADD.FTZ R0, R216, R0 ;  /* 0x00000000d8007221 */ /* 0x000fe40000010000 */
[----:B------:R-:W-:Y:S02]  /*75e0*/  FADD.FTZ R2, R221, R2 ;  /* 0x00000002dd027221 */ /* 0x000fe40000010000 */
[----:B------:R-:W-:-:S02]  /*75f0*/  FADD.FTZ R0, R218, R0 ;  /* 0x00000000da007221 */ /* 0x000fc40000010000 */
[----:B------:R-:W-:-:S04]  /*7600*/  IMAD.HI R3, R4, 0x2aaaaaab, RZ ;  /* 0x2aaaaaab04037827 */ /* 0x000fc800078e02ff */
[----:B------:R-:W-:Y:S02]  /*7610*/  FADD.FTZ R0, R7, R0 ;  /* 0x0000000007007221 */ /* 0x000fe40000010000 */
[----:B------:R-:W-:Y:S01]  /*7620*/  FADD.FTZ R2, R15, R2 ;  /* 0x000000020f027221 */ /* 0x000fe20000010000 */
[----:B------:R-:W-:Y:S01]  /*7630*/  SHF.R.U32.HI R4, RZ, 0x1f, R3 ;  /* 0x0000001fff047819 */ /* 0x000fe20000011603 */
[----:B------:R-:W-:Y:S02]  /*7640*/  FADD.FTZ R0, R14, R0 ;  /* 0x000000000e007221 */ /* 0x000fe40000010000 */
[----:B------:R-:W-:Y:S01]  /*7650*/  FADD.FTZ R2, R26, R2 ;  /* 0x000000021a027221 */ /* 0x000fe20000010000 */
[----:B------:R-:W-:Y:S01]  /*7660*/  LEA.HI.SX32 R3, R3, R4, 0x1c ;  /* 0x0000000403037211 */ /* 0x000fe200078fe2ff */
[----:B------:R-:W-:Y:S02]  /*7670*/  FADD.FTZ R0, R6, R0 ;  /* 0x0000000006007221 */ /* 0x000fe40000010000 */
[----:B------:R-:W-:Y:S01]  /*7680*/  FADD.FTZ R2, R27, R2 ;  /* 0x000000021b027221 */ /* 0x000fe20000010000 */
[----:B------:R-:W-:Y:S01]  /*7690*/  IMNMX R3, RZ, R3, !PT ;  /* 0x00000003ff037217 */ /* 0x000fe20007800200 */
[----:B------:R-:W-:-:S02]  /*76a0*/  FADD.FTZ R0, R13, R0 ;  /* 0x000000000d007221 */ /* 0x000fc40000010000 */
[----:B------:R-:W-:Y:S02]  /*76b0*/  FADD.FTZ R2, R172, R2 ;  /* 0x00000002ac027221 */ /* 0x000fe40000010000 */
[----:B------:R1:W-:Y:S04]  /*76c0*/  STL [R1+0x14], R3 ;  /* 0x0000140301007387 */ /* 0x0003e80000100800 */
[----:B------:R1:W-:Y:S04]  /*76d0*/  STL [R1+0x8], R0 ;  /* 0x0000080001007387 */ /* 0x0003e80000100800 */
[----:B------:R1:W-:Y:S01]  /*76e0*/  STL [R1+0x4], R2 ;  /* 0x0000040201007387 */ /* 0x0003e20000100800 */
[C---:B------:R-:W-:Y:S08]  /*76f0*/  HMMA.16816.F32 R76, R128.reuse, R80, R48 ;  /* 0x00000050804c723c */ /* 0x040ff00000001830 */
[C---:B----4-:R-:W-:Y:S08]  /*7700*/  HMMA.16816.F32 R84, R128.reuse, R88, R84 ;  /* 0x000000588054723c */ /* 0x050ff00000001854 */
[C---:B------:R-:W-:Y:S08]  /*7710*/  HMMA.16816.F32 R100, R128.reuse, R104, R44 ;  /* 0x000000688064723c */ /* 0x040ff0000000182c */
[C---:B------:R-:W-:Y:S08]  /*7720*/  HMMA.16816.F32 R116, R128.reuse, R120, R208 ;  /* 0x000000788074723c */ /* 0x040ff000000018d0 */
[----:B------:R-:W-:Y:S01]  /*7730*/  HMMA.16816.F32 R168, R128, R170, R204 ;  /* 0x000000aa80a8723c */ /* 0x000fe200000018cc */
[----:B--2---:R-:W-:-:S04]  /*7740*/  IADD3 R247, R20, -0x2, RZ ;  /* 0xfffffffe14f77810 */ /* 0x004fc80007ffe0ff */
[----:B------:R-:W-:-:S03]  /*7750*/  ISETP.GE.AND P0, PT, R247, R3, PT ;  /* 0x00000003f700720c */ /* 0x000fc60003f06270 */
[C---:B------:R-:W-:Y:S08]  /*7760*/  HMMA.16816.F32 R56, R128.reuse, R58, R196 ;  /* 0x0000003a8038723c */ /* 0x040ff000000018c4 */
[C---:B------:R-:W-:Y:S08]  /*7770*/  HMMA.16816.F32 R80, R128.reuse, R82, R192 ;  /* 0x000000528050723c */ /* 0x040ff000000018c0 */
[C---:B------:R-:W-:Y:S08]  /*7780*/  HMMA.16816.F32 R88, R128.reuse, R90, R188 ;  /* 0x0000005a8058723c */ /* 0x040ff000000018bc */
[C---:B------:R-:W-:Y:S08]  /*7790*/  HMMA.16816.F32 R104, R128.reuse, R106, R32 ;  /* 0x0000006a8068723c */ /* 0x040ff00000001820 */
[C---:B------:R-:W-:Y:S08]  /*77a0*/  HMMA.16816.F32 R120, R128.reuse, R122, R16 ;  /* 0x0000007a8078723c */ /* 0x040ff00000001810 */
[C---:B------:R-:W-:Y:S08]  /*77b0*/  HMMA.16816.F32 R124, R128.reuse, R8, R40 ;  /* 0x00000008807c723c */ /* 0x040ff00000001828 */
[----:B------:R-:W-:Y:S01]  /*77c0*/  HMMA.16816.F32 R128, R128, R10, R28 ;  /* 0x0000000a8080723c */ /* 0x000fe2000000181c */
[----:B------:R-:W-:Y:S03]  /*77d0*/  @!UPT UIADD3 URZ, URZ, URZ, URZ ;  /* 0x0000003f3f3ff290 */ /* 0x000fe6000fffe03f */
[----:B------:R-:W-:Y:S11]  /*77e0*/  @!P0 BRA `(.L_x_1476) ;  /* 0x000052b000008947 */ /* 0x000ff60003800000 */
[----:B-1----:R-:W-:Y:S02]  /*77f0*/  MOV R175, R12 ;  /* 0x0000000c00af7202 */ /* 0x002fe40000000f00 */
[----:B------:R-:W-:-:S07]  /*7800*/  MOV R174, R173 ;  /* 0x000000ad00ae7202 */ /* 0x000fce0000000f00 */
.L_x_1487:
[----:B------:R-:W-:Y:S04]  /*7810*/  DEPBAR.LE SB0, 0x0 ;  /* 0x000080000000791a */ /* 0x000fe80000000000 */
[----:B------:R-:W-:Y:S01]  /*7820*/  WARPSYNC 0xffffffff ;  /* 0xffffffff00007948 */ /* 0x000fe20003800000 */
[----:B------:R-:W-:Y:S01]  /*7830*/  BAR.SYNC.DEFER_BLOCKING 0x0 ;  /* 0x0000000000007b1d */ /* 0x000fe20000010000 */
[----:B------:R-:W-:Y:S05]  /*7840*/  ISETP.GE.AND P0, PT, R247, RZ, PT ;  /* 0x000000fff700720c */ /* 0x000fea0003f06270 */
[----:B------:R1:W2:Y:S01]  /*7850*/  LDSM.16.M88.4 R48, [R239] ;  /* 0x00000000ef30783b */ /* 0x0002a20000000200 */
[----:B------:R-:W-:Y:S03]  /*7860*/  BSSY B0, `(.L_x_1477) ;  /* 0x0000071000007945 */ /* 0x000fe60003800000 */
[----:B------:R1:W3:Y:S04]  /*7870*/  LDSM.16.M88.4 R8, [R229] ;  /* 0x00000000e508783b */ /* 0x0002e80000000200 */
[----:B------:R1:W4:Y:S04]  /*7880*/  LDSM.16.M88.4 R16, [R229+0x800] ;  /* 0x00080000e510783b */ /* 0x0003280000000200 */
[----:B------:R1:W1:Y:S04]  /*7890*/  LDSM.16.M88.4 R24, [R229+0x1000] ;  /* 0x00100000e518783b */ /* 0x0002680000000200 */
[----:B------:R1:W1:Y:S04]  /*78a0*/  LDSM.16.M88.4 R32, [R229+0x1800] ;  /* 0x00180000e520783b */ /* 0x0002680000000200 */
[----:B------:R1:W1:Y:S04]  /*78b0*/  LDSM.16.M88.4 R40, [R229+0x2000] ;  /* 0x00200000e528783b */ /* 0x0002680000000200 */
[----:B------:R1:W1:Y:S04]  /*78c0*/  LDSM.16.M88.4 R184, [R229+0x2800] ;  /* 0x00280000e5b8783b */ /* 0x0002680000000200 */
[----:B------:R1:W1:Y:S04]  /*78d0*/  LDSM.16.M88.4 R188, [R240] ;  /* 0x00000000f0bc783b */ /* 0x0002680000000200 */
[----:B------:R1:W1:Y:S04]  /*78e0*/  LDSM.16.M88.4 R192, [R228] ;  /* 0x00000000e4c0783b */ /* 0x0002680000000200 */
[----:B------:R1:W1:Y:S04]  /*78f0*/  LDSM.16.M88.4 R196, [R228+0x800] ;  /* 0x00080000e4c4783b */ /* 0x0002680000000200 */
[----:B------:R1:W1:Y:S04]  /*7900*/  LDSM.16.M88.4 R200, [R228+0x1000] ;  /* 0x00100000e4c8783b */ /* 0x0002680000000200 */
[----:B------:R1:W1:Y:S04]  /*7910*/  LDSM.16.M88.4 R204, [R228+0x1800] ;  /* 0x00180000e4cc783b */ /* 0x0002680000000200 */
[----:B------:R1:W1:Y:S04]  /*7920*/  LDSM.16.M88.4 R208, [R228+0x2000] ;  /* 0x00200000e4d0783b */ /* 0x0002680000000200 */
[----:B------:R1:W1:Y:S01]  /*7930*/  LDSM.16.M88.4 R212, [R228+0x2800] ;  /* 0x00280000e4d4783b */ /* 0x0002620000000200 */
[----:B------:R-:W-:-:S05]  /*7940*/  @!P0 BRA `(.L_x_1478) ;  /* 0x0000062000008947 */ /* 0x000fca0003800000 */
[----:B--234-:R-:W-:Y:S01]  /*7950*/  SHF.R.S32.HI R0, RZ, 0x1f, R248 ;  /* 0x0000001fff007819 */ /* 0x01cfe200000114f8 */
[----:B------:R-:W2:Y:S01]  /*7960*/  LDL.64 R14, [R1+0x30] ;  /* 0x00003000010e7983 */ /* 0x000ea20000100a00 */
[----:B------:R-:W-:Y:S01]  /*7970*/  SHF.R.S32.HI R4, RZ, 0x1f, R246 ;  /* 0x0000001fff047819 */ /* 0x000fe200000114f6 */
[----:B------:R-:W-:Y:S01]  /*7980*/  IMAD.WIDE.U32 R2, R248, c[0x0][0x208], RZ ;  /* 0x00008200f8027a25 */ /* 0x000fe200078e00ff */
[C---:B------:R-:W-:Y:S02]  /*7990*/  IADD3 R7, R245.reuse, 0xc0, RZ ;  /* 0x000000c0f5077810 */ /* 0x040fe40007ffe0ff */
[----:B------:R-:W-:Y:S01]  /*79a0*/  IADD3 R12, R245, 0xc0, RZ ;  /* 0x000000c0f50c7810 */ /* 0x000fe20007ffe0ff */
[----:B------:R-:W3:Y:S01]  /*79b0*/  LDL R6, [R1+0x3c] ;  /* 0x00003c0001067983 */ /* 0x000ee20000100800 */
[----:B------:R-:W-:Y:S01]  /*79c0*/  SHF.R.S32.HI R7, RZ, 0x1f, R7 ;  /* 0x0000001fff077819 */ /* 0x000fe20000011407 */
[----:B------:R-:W-:Y:S02]  /*79d0*/  IMAD R0, R0, c[0x0][0x208], RZ ;  /* 0x0000820000007a24 */ /* 0x000fe400078e02ff */
[----:B------:R-:W-:Y:S02]  /*79e0*/  IMAD.SHL.U32 R31, R12, 0x2, RZ ;  /* 0x000000020c1f7824 */ /* 0x000fe400078e00ff */
[----:B------:R-:W-:Y:S02]  /*79f0*/  IMAD R0, R248, c[0x0][0x20c], R0 ;  /* 0x00008300f8007a24 */ /* 0x000fe400078e0200 */
[----:B------:R-:W-:Y:S02]  /*7a00*/  IMAD.SHL.U32 R30, R251, 0x2, RZ ;  /* 0x00000002fb1e7824 */ /* 0x000fe400078e00ff */
[----:B------:R-:W-:Y:S02]  /*7a10*/  IMAD.IADD R3, R3, 0x1, R0 ;  /* 0x0000000103037824 */ /* 0x000fe400078e0200 */
[----:B------:R-:W-:Y:S02]  /*7a20*/  IMAD R0, R4, c[0x0][0x218], RZ ;  /* 0x0000860004007a24 */ /* 0x000fe400078e02ff */
[C---:B------:R-:W-:Y:S04]  /*7a30*/  IMAD.WIDE.U32 R2, R246.reuse, c[0x0][0x218], R2 ;  /* 0x00008600f6027a25 */ /* 0x040fe800078e0002 */
[----:B------:R-:W-:Y:S02]  /*7a40*/  IMAD R0, R246, c[0x0][0x21c], R0 ;  /* 0x00008700f6007a24 */ /* 0x000fe400078e0200 */
[----:B------:R-:W-:Y:S02]  /*7a50*/  IMAD.SHL.U32 R29, R252, 0x2, RZ ;  /* 0x00000002fc1d7824 */ /* 0x000fe400078e00ff */
[----:B------:R-:W-:Y:S01]  /*7a60*/  IMAD.SHL.U32 R28, R245, 0x2, RZ ;  /* 0x00000002f51c7824 */ /* 0x000fe200078e00ff */
[----:B--2---:R-:W-:Y:S02]  /*7a70*/  IADD3 R5, P0, R14, R2, RZ ;  /* 0x000000020e057210 */ /* 0x004fe40007f1e0ff */
[----:B------:R-:W-:Y:S02]  /*7a80*/  SHF.L.U64.HI R14, R12, 0x1, R7 ;  /* 0x000000010c0e7819 */ /* 0x000fe40000010207 */
[----:B------:R-:W-:Y:S02]  /*7a90*/  SHF.R.S32.HI R7, RZ, 0x1f, R251 ;  /* 0x0000001fff077819 */ /* 0x000fe400000114fb */
[----:B---3--:R-:W-:Y:S02]  /*7aa0*/  IADD3.X R0, R6, R3, R0, P0, !PT ;  /* 0x0000000306007210 */ /* 0x008fe400007fe400 */
[----:B------:R-:W-:Y:S02]  /*7ab0*/  LEA R6, P0, R5, c[0x0][0x1f8], 0x1 ;  /* 0x00007e0005067a11 */ /* 0x000fe400078008ff */
[----:B------:R-:W-:Y:S02]  /*7ac0*/  SHF.R.S32.HI R12, RZ, 0x1f, R252 ;  /* 0x0000001fff0c7819 */ /* 0x000fe400000114fc */
[----:B------:R-:W-:Y:S02]  /*7ad0*/  SHF.L.U64.HI R13, R251, 0x1, R7 ;  /* 0x00000001fb0d7819 */ /* 0x000fe40000010207 */
[----:B------:R-:W-:Y:S02]  /*7ae0*/  SHF.R.S32.HI R7, RZ, 0x1f, R245 ;  /* 0x0000001fff077819 */ /* 0x000fe400000114f5 */
[----:B------:R-:W-:Y:S02]  /*7af0*/  LEA.HI.X R5, R5, c[0x0][0x1fc], R0, 0x1, P0 ;  /* 0x00007f0005057a11 */ /* 0x000fe400000f0c00 */
[----:B------:R-:W-:Y:S02]  /*7b00*/  SHF.L.U64.HI R12, R252, 0x1, R12 ;  /* 0x00000001fc0c7819 */ /* 0x000fe4000001020c */
[----:B------:R-:W-:Y:S01]  /*7b10*/  SHF.L.U64.HI R7, R245, 0x1, R7 ;  /* 0x00000001f5077819 */ /* 0x000fe20000010207 */
[----:B------:R-:W-:-:S05]  /*7b20*/  BRA.DIV ~URZ, `(.L_x_1479) ;  /* 0x0000da227f007947 */ /* 0x000fca000b800000 */
[----:B------:R2:W3:Y:S02]  /*7b30*/  SHFL.IDX PT, R4, R5, RZ, 0x181f ;  /* 0x00181fff05047589 */ /* 0x0004e400000e0000 */
.L_x_1538:
[----:B------:R-:W-:-:S05]  /*7b40*/  BRA.DIV ~URZ, `(.L_x_1480) ;  /* 0x0000da727f007947 */ /* 0x000fca000b800000 */
[----:B------:R-:W4:Y:S01]  /*7b50*/  SHFL.IDX PT, R3, R6, RZ, 0x181f ;  /* 0x00181fff06037589 */ /* 0x000f2200000e0000 */
[----:B------:R-:W-:Y:S02]  /*7b60*/  ISETP.GE.AND P4, PT, R245, c[0x0][0x1d4], PT ;  /* 0x00007500f5007a0c */ /* 0x000fe40003f86270 */
[----:B------:R-:W-:Y:S01]  /*7b70*/  ISETP.GE.AND P3, PT, R252, c[0x0][0x1d4], PT ;  /* 0x00007500fc007a0c */ /* 0x000fe20003f66270 */
[----:B------:R-:W5:Y:S01]  /*7b80*/  SHFL.IDX PT, R0, R6, 0x1, 0x181f ;  /* 0x00381f0006007f89 */ /* 0x000f6200000e0000 */
[----:B------:R-:W-:Y:S02]  /*7b90*/  ISETP.GE.AND P2, PT, R251, c[0x0][0x1d4], PT ;  /* 0x00007500fb007a0c */ /* 0x000fe40003f46270 */
[----:B------:R-:W-:Y:S01]  /*7ba0*/  IADD3 R36, R245, 0xc0, RZ ;  /* 0x000000c0f5247810 */ /* 0x000fe20007ffe0ff */
[----:B------:R-:W2:Y:S01]  /*7bb0*/  SHFL.IDX PT, R2, R5, 0x1, 0x181f ;  /* 0x00381f0005027f89 */ /* 0x000ea200000e0000 */
[----:B------:R-:W-:Y:S02]  /*7bc0*/  SEL R15, RZ, 0x10, P4 ;  /* 0x00000010ff0f7807 */ /* 0x000fe40002000000 */
[----:B------:R-:W-:Y:S02]  /*7bd0*/  ISETP.GE.AND P1, PT, R36, c[0x0][0x1d4], PT ;  /* 0x0000750024007a0c */ /* 0x000fe40003f26270 */
[C---:B----4-:R-:W-:Y:S05]  /*7be0*/  IADD3 R20, P0, R3.reuse, R28, RZ ;  /* 0x0000001c03147210 */ /* 0x050fea0007f1e0ff */
[C---:B---3--:R-:W-:Y:S05]  /*7bf0*/  IMAD.X R21, R4.reuse, 0x1, R7, P0 ;  /* 0x0000000104157824 */ /* 0x048fea00000e0607 */
[----:B------:R3:W-:Y:S02]  /*7c00*/  LDGSTS.E.BYPASS.LTC128B.128 [R243+0x100], [R20.64], !P4 ;  /* 0x0010000014f37fae */ /* 0x0007e4000e101d46 */
[C---:B---3--:R-:W-:Y:S05]  /*7c10*/  IADD3 R20, P0, R3.reuse, R29, RZ ;  /* 0x0000001d03147210 */ /* 0x048fea0007f1e0ff */
[C---:B------:R-:W-:Y:S05]  /*7c20*/  IMAD.X R21, R4.reuse, 0x1, R12, P0 ;  /* 0x0000000104157824 */ /* 0x040fea00000e060c */
[----:B------:R3:W-:Y:S02]  /*7c30*/  LDGSTS.E.BYPASS.LTC128B.128 [R243+0x3100], [R20.64], !P3 ;  /* 0x0310000014f37fae */ /* 0x0007e4000d901d46 */
[C---:B---3--:R-:W-:Y:S05]  /*7c40*/  IADD3 R20, P0, R3.reuse, R30, RZ ;  /* 0x0000001e03147210 */ /* 0x048fea0007f1e0ff */
[C---:B------:R-:W-:Y:S01]  /*7c50*/  IMAD.X R21, R4.reuse, 0x1, R13, P0 ;  /* 0x0000000104157824 */ /* 0x040fe200000e060d */
[----:B------:R-:W-:Y:S04]  /*7c60*/  IADD3 R22, P0, R3, R31, RZ ;  /* 0x0000001f03167210 */ /* 0x000fe80007f1e0ff */
[----:B------:R5:W-:Y:S01]  /*7c70*/  LDGSTS.E.BYPASS.LTC128B.128 [R243+0x6100], [R20.64], !P2 ;  /* 0x0610000014f37fae */ /* 0x000be2000d101d46 */
[----:B------:R-:W-:Y:S03]  /*7c80*/  IMAD.X R23, R4, 0x1, R14, P0 ;  /* 0x0000000104177824 */ /* 0x000fe600000e060e */
[----:B------:R3:W4:Y:S04]  /*7c90*/  SHFL.IDX PT, R4, R5, 0x2, 0x181f ;  /* 0x00581f0005047f89 */ /* 0x00072800000e0000 */
[----:B------:R1:W-:Y:S01]  /*7ca0*/  LDGSTS.E.BYPASS.LTC128B.128 [R243+0x9100], [R22.64], !P1 ;  /* 0x0910000016f37fae */ /* 0x0003e2000c901d46 */
[----:B-----5:R-:W-:Y:S05]  /*7cb0*/  IADD3 R20, P0, R0, R28, RZ ;  /* 0x0000001c00147210 */ /* 0x020fea0007f1e0ff */
[----:B--2---:R-:W-:Y:S05]  /*7cc0*/  IMAD.X R21, R2, 0x1, R7, P0 ;  /* 0x0000000102157824 */ /* 0x004fea00000e0607 */
[----:B------:R2:W-:Y:S02]  /*7cd0*/  LDGSTS.E.BYPASS.LTC128B.128 [R243+0x1100], [R20.64], !P4 ;  /* 0x0110000014f37fae */ /* 0x0005e4000e101d46 */
[----:B--2---:R-:W-:Y:S05]  /*7ce0*/  IADD3 R20, P0, R0, R29, RZ ;  /* 0x0000001d00147210 */ /* 0x004fea0007f1e0ff */
[----:B------:R-:W-:Y:S01]  /*7cf0*/  IMAD.X R21, R2, 0x1, R12, P0 ;  /* 0x0000000102157824 */ /* 0x000fe200000e060c */
[----:B-1----:R-:W-:Y:S04]  /*7d00*/  IADD3 R22, P0, R0, R30, RZ ;  /* 0x0000001e00167210 */ /* 0x002fe80007f1e0ff */
[----:B------:R1:W-:Y:S01]  /*7d10*/  LDGSTS.E.BYPASS.LTC128B.128 [R243+0x4100], [R20.64], !P3 ;  /* 0x0410000014f37fae */ /* 0x0003e2000d901d46 */
[----:B------:R-:W-:Y:S05]  /*7d20*/  IMAD.X R23, R2, 0x1, R13, P0 ;  /* 0x0000000102177824 */ /* 0x000fea00000e060d */
[----:B------:R2:W-:Y:S01]  /*7d30*/  LDGSTS.E.BYPASS.LTC128B.128 [R243+0x7100], [R22.64], !P2 ;  /* 0x0710000016f37fae */ /* 0x0005e2000d101d46 */
[----:B-1----:R-:W-:Y:S03]  /*7d40*/  IADD3 R20, P0, R0, R31, RZ ;  /* 0x0000001f00147210 */ /* 0x002fe60007f1e0ff */
[----:B------:R3:W1:Y:S02]  /*7d50*/  SHFL.IDX PT, R0, R6, 0x2, 0x181f ;  /* 0x00581f0006007f89 */ /* 0x00066400000e0000 */
[----:B------:R-:W-:Y:S01]  /*7d60*/  IMAD.X R21, R2, 0x1, R14, P0 ;  /* 0x0000000102157824 */ /* 0x000fe200000e060e */
[----:B--2---:R-:W-:Y:S02]  /*7d70*/  SEL R23, RZ, 0x10, P2 ;  /* 0x00000010ff177807 */ /* 0x004fe40001000000 */
[----:B------:R-:W-:Y:S02]  /*7d80*/  SEL R22, RZ, 0x10, P1 ;  /* 0x00000010ff167807 */ /* 0x000fe40000800000 */
[----:B------:R2:W-:Y:S02]  /*7d90*/  LDGSTS.E.BYPASS.LTC128B.128 [R243+0xa100], [R20.64], !P1 ;  /* 0x0a10000014f37fae */ /* 0x0005e4000c901d46 */
[----:B--2---:R-:W-:Y:S02]  /*7da0*/  SEL R20, RZ, 0x10, P3 ;  /* 0x00000010ff147807 */ /* 0x004fe40001800000 */
.L_x_1539:
[C---:B-1-34-:R-:W-:Y:S02]  /*7db0*/  ISETP.NE.U32.AND P2, PT, R15.reuse, RZ, PT ;  /* 0x000000ff0f00720c */ /* 0x05afe40003f45070 */
[----:B------:R-:W-:Y:S02]  /*7dc0*/  IADD3 R15, -R15, 0x10, RZ ;  /* 0x000000100f0f7810 */ /* 0x000fe40007ffe1ff */
[C---:B------:R-:W-:Y:S02]  /*7dd0*/  ISETP.NE.U32.AND P3, PT, R20.reuse, RZ, PT ;  /* 0x000000ff1400720c */ /* 0x040fe40003f65070 */
[----:B------:R-:W-:Y:S02]  /*7de0*/  LOP3.LUT R15, R15, 0xf, RZ, 0xc0, !PT ;  /* 0x0000000f0f0f7812 */ /* 0x000fe400078ec0ff */
[----:B------:R-:W-:Y:S02]  /*7df0*/  IADD3 R20, -R20, 0x10, RZ ;  /* 0x0000001014147810 */ /* 0x000fe40007ffe1ff */
[----:B------:R-:W-:Y:S02]  /*7e00*/  IADD3 R2, P1, P0, R15, R0, R28 ;  /* 0x000000000f027210 */ /* 0x000fe4000783e01c */
[----:B------:R-:W-:Y:S02]  /*7e10*/  LOP3.LUT R20, R20, 0xf, RZ, 0xc0, !PT ;  /* 0x0000000f14147812 */ /* 0x000fe400078ec0ff */
[----:B------:R-:W-:Y:S02]  /*7e20*/  IADD3.X R3, RZ, R4, R7, P1, P0 ;  /* 0x00000004ff037210 */ /* 0x000fe40000fe0407 */
[C---:B------:R-:W-:Y:S02]  /*7e30*/  IADD3 R6, -R23.reuse, 0x10, RZ ;  /* 0x0000001017067810 */ /* 0x040fe40007ffe1ff */
[----:B------:R-:W-:Y:S01]  /*7e40*/  IADD3 R20, P1, P0, R20, R0, R29 ;  /* 0x0000000014147210 */ /* 0x000fe2000783e01d */
[----:B------:R-:W-:Y:S01]  /*7e50*/  @!PT LDS RZ, [RZ] ;  /* 0x00000000fffff984 */ /* 0x000fe20000000800 */
[----:B------:R-:W-:Y:S01]  /*7e60*/  @!PT LDS RZ, [RZ] ;  /* 0x00000000fffff984 */ /* 0x000fe20000000800 */
[----:B------:R-:W-:Y:S01]  /*7e70*/  @!PT LDS RZ, [RZ] ;  /* 0x00000000fffff984 */ /* 0x000fe20000000800 */
[----:B------:R1:W-:Y:S01]  /*7e80*/  LDGSTS.E.BYPASS.LTC128B.128.ZFILL [R243+0x2100], [R2.64], P2 ;  /* 0x0210000002f37fae */ /* 0x0003e20009141d46 */
[----:B------:R-:W-:Y:S02]  /*7e90*/  LOP3.LUT R6, R6, 0xf, RZ, 0xc0, !PT ;  /* 0x0000000f06067812 */ /* 0x000fe400078ec0ff */
[----:B------:R-:W-:Y:S02]  /*7ea0*/  IADD3.X R21, RZ, R4, R12, P1, P0 ;  /* 0x00000004ff157210 */ /* 0x000fe40000fe040c */
[----:B------:R-:W-:Y:S02]  /*7eb0*/  IADD3 R6, P1, P0, R6, R0, R30 ;  /* 0x0000000006067210 */ /* 0x000fe4000783e01e */
[----:B------:R-:W-:Y:S01]  /*7ec0*/  ISETP.NE.U32.AND P2, PT, R23, RZ, PT ;  /* 0x000000ff1700720c */ /* 0x000fe20003f45070 */
[----:B------:R2:W-:Y:S01]  /*7ed0*/  LDGSTS.E.BYPASS.LTC128B.128.ZFILL [R243+0x5100], [R20.64], P3 ;  /* 0x0510000014f37fae */ /* 0x0005e20009941d46 */
[----:B------:R-:W-:Y:S11]  /*7ee0*/  IADD3.X R7, RZ, R4, R13, P1, P0 ;  /* 0x00000004ff077210 */ /* 0x000ff60000fe040d */
        /* <DEDUP_REMOVED lines=8> */
.L_x_1478:
[----:B--234-:R-:W-:Y:S05]  /*7f70*/  BSYNC B0 ;  /* 0x0000000000007941 */ /* 0x01cfea0003800000 */
.L_x_1477:
[----:B------:R-:W0:Y:S01]  /*7f80*/  LDGDEPBAR ;  /* 0x00000000000079af */ /* 0x000e220000000000 */
[----:B------:R-:W-:Y:S01]  /*7f90*/  WARPSYNC 0xffffffff ;  /* 0xffffffff00007948 */ /* 0x000fe20003800000 */
[C---:B------:R-:W-:Y:S01]  /*7fa0*/  HMMA.16816.F32 R4, R48.reuse, R8, RZ ;  /* 0x000000083004723c */ /* 0x040fe200000018ff */
[----:B------:R-:W-:Y:S02]  /*7fb0*/  BSSY B0, `(.L_x_1481) ;  /* 0x000019c000007945 */ /* 0x000fe40003800000 */
[----:B------:R-:W-:Y:S05]  /*7fc0*/  ISETP.GE.AND P0, PT, R247, 0x1, PT ;  /* 0x00000001f700780c */ /* 0x000fea0003f06270 */
[C---:B------:R-:W-:Y:S08]  /*7fd0*/  HMMA.16816.F32 R8, R48.reuse, R10, RZ ;  /* 0x0000000a3008723c */ /* 0x040ff000000018ff */
[C---:B------:R-:W-:Y:S08]  /*7fe0*/  HMMA.16816.F32 R12, R48.reuse, R16, RZ ;  /* 0x00000010300c723c */ /* 0x040ff000000018ff */
[C---:B------:R-:W-:Y:S08]  /*7ff0*/  HMMA.16816.F32 R16, R48.reuse, R18, RZ ;  /* 0x000000123010723c */ /* 0x040ff000000018ff */
[C---:B-1----:R-:W-:Y:S08]  /*8000*/  HMMA.16816.F32 R20, R48.reuse, R24, RZ ;  /* 0x000000183014723c */ /* 0x042ff000000018ff */
[C---:B------:R-:W-:Y:S08]  /*8010*/  HMMA.16816.F32 R24, R48.reuse, R26, RZ ;  /* 0x0000001a3018723c */ /* 0x040ff000000018ff */
[C---:B------:R-:W-:Y:S08]  /*8020*/  HMMA.16816.F32 R28, R48.reuse, R32, RZ ;  /* 0x00000020301c723c */ /* 0x040ff000000018ff */
[C---:B------:R-:W-:Y:S08]  /*8030*/  HMMA.16816.F32 R32, R48.reuse, R34, RZ ;  /* 0x000000223020723c */ /* 0x040ff000000018ff */
[C---:B------:R-:W-:Y:S08]  /*8040*/  HMMA.16816.F32 R36, R48.reuse, R40, RZ ;  /* 0x000000283024723c */ /* 0x040ff000000018ff */
[C---:B------:R-:W-:Y:S08]  /*8050*/  HMMA.16816.F32 R40, R48.reuse, R42, RZ ;  /* 0x0000002a3028723c */ /* 0x040ff000000018ff */
[C---:B------:R-:W-:Y:S08]  /*8060*/  HMMA.16816.F32 R44, R48.reuse, R184, RZ ;  /* 0x000000b8302c723c */ /* 0x040ff000000018ff */
[----:B------:R-:W-:Y:S01]  /*8070*/  HMMA.16816.F32 R48, R48, R186, RZ ;  /* 0x000000ba3030723c */ /* 0x000fe200000018ff */
[----:B------:R-:W-:Y:S07]  /*8080*/  LDSM.16.M88.4 R184, [R242] ;  /* 0x00000000f2b8783b */ /* 0x000fee0000000200 */
[C---:B------:R-:W-:Y:S08]  /*8090*/  HMMA.16816.F32 R4, R188.reuse, R192, R4 ;  /* 0x000000c0bc04723c */ /* 0x040ff00000001804 */
        /* <DEDUP_REMOVED lines=19> */
[----:B------:R-:W-:Y:S07]  /*81d0*/  LDSM.16.M88.4 R192, [R230+-0x9000] ;  /* 0xff700000e6c0783b */ /* 0x000fee0000000200 */
[C---:B--2---:R-:W-:Y:S08]  /*81e0*/  HMMA.16816.F32 R12, R184.reuse, R196, R12 ;  /* 0x000000c4b80c723c */ /* 0x044ff0000000180c */
[C---:B------:R-:W-:Y:S01]  /*81f0*/  HMMA.16816.F32 R16, R184.reuse, R198, R16 ;  /* 0x000000c6b810723c */ /* 0x040fe20000001810 */
[----:B------:R-:W-:Y:S07]  /*8200*/  LDSM.16.M88.4 R196, [R230+-0x8800] ;  /* 0xff780000e6c4783b */ /* 0x000fee0000000200 */
[C---:B---3--:R-:W-:Y:S08]  /*8210*/  HMMA.16816.F32 R20, R184.reuse, R200, R20 ;  /* 0x000000c8b814723c */ /* 0x048ff00000001814 */
[C---:B------:R-:W-:Y:S01]  /*8220*/  HMMA.16816.F32 R24, R184.reuse, R202, R24 ;  /* 0x000000cab818723c */ /* 0x040fe20000001818 */
[----:B------:R-:W-:Y:S07]  /*8230*/  LDSM.16.M88.4 R200, [R230+-0x8000] ;  /* 0xff800000e6c8783b */ /* 0x000fee0000000200 */
[C---:B----4-:R-:W-:Y:S08]  /*8240*/  HMMA.16816.F32 R28, R184.reuse, R204, R28 ;  /* 0x000000ccb81c723c */ /* 0x050ff0000000181c */
[C---:B------:R-:W-:Y:S01]  /*8250*/  HMMA.16816.F32 R32, R184.reuse, R206, R32 ;  /* 0x000000ceb820723c */ /* 0x040fe20000001820 */
[----:B------:R-:W-:Y:S07]  /*8260*/  LDSM.16.M88.4 R204, [R230+-0x7800] ;  /* 0xff880000e6cc783b */ /* 0x000fee0000000200 */
[C---:B-----5:R-:W-:Y:S08]  /*8270*/  HMMA.16816.F32 R36, R184.reuse, R188, R36 ;  /* 0x000000bcb824723c */ /* 0x060ff00000001824 */
[C---:B------:R-:W-:Y:S01]  /*8280*/  HMMA.16816.F32 R40, R184.reuse, R190, R40 ;  /* 0x000000beb828723c */ /* 0x040fe20000001828 */
[----:B------:R-:W1:Y:S07]  /*8290*/  LDSM.16.M88.4 R188, [R241] ;  /* 0x00000000f1bc783b */ /* 0x000e6e0000000200 */
[C---:B------:R-:W-:Y:S08]  /*82a0*/  HMMA.16816.F32 R44, R184.reuse, R208, R44 ;  /* 0x000000d0b82c723c */ /* 0x040ff0000000182c */
[----:B------:R-:W-:Y:S01]  /*82b0*/  HMMA.16816.F32 R48, R184, R210, R48 ;  /* 0x000000d2b830723c */ /* 0x000fe20000001830 */
[----:B------:R-:W2:Y:S06]  /*82c0*/  LDSM.16.M88.4 R184, [R230+-0x7000] ;  /* 0xff900000e6b8783b */ /* 0x000eac0000000200 */
[----:B------:R-:W3:Y:S01]  /*82d0*/  LDSM.16.M88.4 R208, [R230+-0x6800] ;  /* 0xff980000e6d0783b */ /* 0x000ee20000000200 */
        /* <DEDUP_REMOVED lines=17> */
[----:B------:R-:W2:Y:S06]  /*83f0*/  LDSM.16.M88.4 R188, [R229+0x5000] ;  /* 0x00500000e5bc783b */ /* 0x000eac0000000200 */
[----:B------:R-:W3:Y:S01]  /*8400*/  LDSM.16.M88.4 R208, [R229+0x5800] ;  /* 0x00580000e5d0783b */ /* 0x000ee20000000200 */
        /* <DEDUP_REMOVED lines=40> */
[----:B------:R-:W-:Y:S07]  /*8690*/  LDSM.16.M88.4 R192, [R230+-0x6000] ;  /* 0xffa00000e6c0783b */ /* 0x000fee0000000200 */
[C---:B------:R-:W-:Y:S08]  /*86a0*/  HMMA.16816.F32 R12, R184.reuse, R196, R12 ;  /* 0x000000c4b80c723c */ /* 0x040ff0000000180c */
        /* <DEDUP_REMOVED lines=8> */
[C---:B--2---:R-:W-:Y:S08]  /*8730*/  HMMA.16816.F32 R36, R184.reuse, R188, R36 ;  /* 0x000000bcb824723c */ /* 0x044ff00000001824 */
[C---:B------:R-:W-:Y:S01]  /*8740*/  HMMA.16816.F32 R40, R184.reuse, R190, R40 ;  /* 0x000000beb828723c */ /* 0x040fe20000001828 */
[----:B------:R-:W1:Y:S07]  /*8750*/  LDSM.16.M88.4 R188, [R241+0x4000] ;  /* 0x00400000f1bc783b */ /* 0x000e6e0000000200 */
[C---:B---3--:R-:W-:Y:S08]  /*8760*/  HMMA.16816.F32 R44, R184.reuse, R208, R44 ;  /* 0x000000d0b82c723c */ /* 0x048ff0000000182c */
        /* <DEDUP_REMOVED lines=138> */
[----:B------:R-:W-:Y:S07]  /*9010*/  LDSM.16.M88.4 R192, [R230] ;  /* 0x00000000e6c0783b */ /* 0x000fee0000000200 */
        /* <DEDUP_REMOVED lines=16> */
[----:B------:R-:W-:Y:S05]  /*9120*/  DEPBAR.LE SB0, 0x0 ;  /* 0x000080000000791a */ /* 0x000fea0000000000 */
        /* <DEDUP_REMOVED lines=13> */
[----:B------:R-:W-:Y:S07]  /*9200*/  @!UPT UIADD3 URZ, URZ, URZ, URZ ;  /* 0x0000003f3f3ff290 */ /* 0x000fee000fffe03f */
[----:B------:R-:W-:-:S11]  /*9210*/  @!P0 BRA `(.L_x_1482) ;  /* 0x0000075000008947 */ /* 0x000fd60003800000 */
[----:B------:R-:W-:Y:S01]  /*9220*/  SHF.R.S32.HI R185, RZ, 0x1f, R251 ;  /* 0x0000001fffb97819 */ /* 0x000fe200000114fb */
[----:B------:R-:W2:Y:S01]  /*9230*/  LDL R2, [R1+0x18] ;  /* 0x0000180001027983 */ /* 0x000ea20000100800 */
[----:B------:R-:W-:Y:S01]  /*9240*/  SHF.R.S32.HI R186, RZ, 0x1f, R252 ;  /* 0x0000001fffba7819 */ /* 0x000fe200000114fc */
[----:B------:R-:W-:Y:S01]  /*9250*/  IMAD.MOV.U32 R3, RZ, RZ, c[0x0][0x2b8] ;  /* 0x0000ae00ff037624 */ /* 0x000fe200078e00ff */
[----:B------:R-:W-:Y:S01]  /*9260*/  SHF.L.U64.HI R187, R251, 0x1, R185 ;  /* 0x00000001fbbb7819 */ /* 0x000fe200000102b9 */
[----:B------:R-:W3:Y:S01]  /*9270*/  LDL R0, [R1+0x10] ;  /* 0x0000100001007983 */ /* 0x000ee20000100800 */
[----:B------:R-:W-:Y:S01]  /*9280*/  SHF.R.S32.HI R185, RZ, 0x1f, R245 ;  /* 0x0000001fffb97819 */ /* 0x000fe200000114f5 */
[----:B------:R-:W-:Y:S01]  /*9290*/  IMAD.MOV.U32 R246, RZ, RZ, RZ ;  /* 0x000000fffff67224 */ /* 0x000fe200078e00ff */
[----:B------:R-:W-:Y:S01]  /*92a0*/  ISETP.NE.AND P1, PT, R3, 0x1, PT ;  /* 0x000000010300780c */ /* 0x000fe20003f25270 */
[----:B------:R-:W-:Y:S01]  /*92b0*/  IMAD.SHL.U32 R196, R251, 0x2, RZ ;  /* 0x00000002fbc47824 */ /* 0x000fe200078e00ff */
[C---:B------:R-:W-:Y:S01]  /*92c0*/  SHF.L.U64.HI R186, R252.reuse, 0x1, R186 ;  /* 0x00000001fcba7819 */ /* 0x040fe200000102ba */
[----:B------:R-:W-:Y:S01]  /*92d0*/  IMAD.SHL.U32 R195, R252, 0x2, RZ ;  /* 0x00000002fcc37824 */ /* 0x000fe200078e00ff */
[C---:B------:R-:W-:Y:S01]  /*92e0*/  SHF.L.U64.HI R185, R245.reuse, 0x1, R185 ;  /* 0x00000001f5b97819 */ /* 0x040fe200000102b9 */
[C---:B------:R-:W-:Y:S01]  /*92f0*/  IMAD.SHL.U32 R194, R245.reuse, 0x2, RZ ;  /* 0x00000002f5c27824 */ /* 0x040fe200078e00ff */
[----:B------:R-:W4:Y:S06]  /*9300*/  LDL.64 R216, [R1+0x28] ;  /* 0x0000280001d87983 */ /* 0x000f2c0000100a00 */
[----:B------:R-:W5:Y:S04]  /*9310*/  LDL R172, [R1+0x38] ;  /* 0x0000380001ac7983 */ /* 0x000f680000100800 */
[----:B------:R-:W5:Y:S06]  /*9320*/  LDL.64 R220, [R1+0x20] ;  /* 0x0000200001dc7983 */ /* 0x000f6c0000100a00 */
[----:B------:R-:W5:Y:S01]  /*9330*/  LDL R218, [R1+0x1c] ;  /* 0x00001c0001da7983 */ /* 0x000f620000100800 */
[----:B----4-:R-:W-:Y:S01]  /*9340*/  IADD3 R217, R245, 0xc0, RZ ;  /* 0x000000c0f5d97810 */ /* 0x010fe20007ffe0ff */
[----:B--2---:R-:W-:Y:S03]  /*9350*/  IMAD R2, R247, 0x60, R2 ;  /* 0x00000060f7027824 */ /* 0x004fe600078e0202 */
[----:B------:R-:W-:Y:S02]  /*9360*/  SHF.R.S32.HI R217, RZ, 0x1f, R217 ;  /* 0x0000001fffd97819 */ /* 0x000fe400000114d9 */
[----:B---3--:R-:W-:Y:S05]  /*9370*/  IADD3 R2, R2, -0x60, R0 ;  /* 0xffffffa002027810 */ /* 0x008fea0007ffe000 */
[----:B------:R-:W-:Y:S04]  /*9380*/  @P1 IMAD.HI.U32 R3, R2, c[0x0][0x2bc], RZ ;  /* 0x0000af0002031a27 */ /* 0x000fe800078e00ff */
[----:B------:R-:W-:Y:S01]  /*9390*/  IMAD.MOV.U32 R0, RZ, RZ, R2 ;  /* 0x000000ffff007224 */ /* 0x000fe200078e0002 */
[----:B------:R-:W-:Y:S04]  /*93a0*/  @P1 SHF.R.U32.HI R0, RZ, c[0x0][0x2c0], R3 ;  /* 0x0000b000ff001a19 */ /* 0x000fe80000011603 */
[C---:B------:R-:W-:Y:S02]  /*93b0*/  @!P6 IADD3 R3, P0, R0.reuse, R216, RZ ;  /* 0x000000d80003e210 */ /* 0x040fe40007f1e0ff */
[----:B------:R-:W-:Y:S02]  /*93c0*/  IADD3 R216, R245, 0xc0, RZ ;  /* 0x000000c0f5d87810 */ /* 0x000fe40007ffe0ff */
[----:B-----5:R-:W-:Y:S01]  /*93d0*/  @!P6 LEA.HI.X.SX32 R173, R0, R172, 0x1, P0 ;  /* 0x000000ac00ade211 */ /* 0x020fe200000f0eff */
[----:B------:R-:W-:Y:S01]  /*93e0*/  IMAD.MOV R0, RZ, RZ, -R0 ;  /* 0x000000ffff007224 */ /* 0x000fe200078e0a00 */
[C---:B------:R-:W-:Y:S01]  /*93f0*/  @!P6 LEA R172, P0, R3.reuse, c[0x0][0x2a0], 0x2 ;  /* 0x0000a80003acea11 */ /* 0x040fe200078010ff */
[C---:B------:R-:W-:Y:S01]  /*9400*/  IMAD.SHL.U32 R197, R216.reuse, 0x2, RZ ;  /* 0x00000002d8c57824 */ /* 0x040fe200078e00ff */
[----:B------:R-:W-:Y:S01]  /*9410*/  SHF.L.U64.HI R188, R216, 0x1, R217 ;  /* 0x00000001d8bc7819 */ /* 0x000fe200000102d9 */
        /* <DEDUP_REMOVED lines=18> */
.L_x_1540:
[----:B------:R-:W-:-:S05]  /*9540*/  BRA.DIV ~URZ, `(.L_x_1484) ;  /* 0x0000c5e27f007947 */ /* 0x000fca000b800000 */
[----:B------:R-:W3:Y:S01]  /*9550*/  SHFL.IDX PT, R3, R184, RZ, 0x181f ;  /* 0x00181fffb8037589 */ /* 0x000ee200000e0000 */
[----:B------:R-:W-:Y:S02]  /*9560*/  ISETP.GE.AND P4, PT, R245, c[0x0][0x1d4], PT ;  /* 0x00007500f5007a0c */ /* 0x000fe40003f86270 */
[----:B------:R-:W-:Y:S01]  /*9570*/  ISETP.GE.AND P3, PT, R252, c[0x0][0x1d4], PT ;  /* 0x00007500fc007a0c */ /* 0x000fe20003f66270 */
[----:B------:R-:W4:Y:S01]  /*9580*/  SHFL.IDX PT, R0, R184, 0x1, 0x181f ;  /* 0x00381f00b8007f89 */ /* 0x000f2200000e0000 */
[----:B------:R-:W-:Y:S02]  /*9590*/  ISETP.GE.AND P2, PT, R251, c[0x0][0x1d4], PT ;  /* 0x00007500fb007a0c */ /* 0x000fe40003f46270 */
[----:B------:R-:W-:Y:S01]  /*95a0*/  IADD3 R198, R245, 0xc0, RZ ;  /* 0x000000c0f5c67810 */ /* 0x000fe20007ffe0ff */
[----:B------:R-:W5:Y:S01]  /*95b0*/  SHFL.IDX PT, R2, R173, 0x1, 0x181f ;  /* 0x00381f00ad027f89 */ /* 0x000f6200000e0000 */
[----:B------:R-:W-:Y:S02]  /*95c0*/  SEL R189, RZ, 0x10, P4 ;  /* 0x00000010ffbd7807 */ /* 0x000fe40002000000 */
[----:B------:R-:W-:Y:S02]  /*95d0*/  ISETP.GE.AND P1, PT, R198, c[0x0][0x1d4], PT ;  /* 0x00007500c6007a0c */ /* 0x000fe40003f26270 */
[C---:B---3--:R-:W-:Y:S05]  /*95e0*/  IADD3 R190, P0, R3.reuse, R194, RZ ;  /* 0x000000c203be7210 */ /* 0x048fea0007f1e0ff */
[C---:B--2---:R-:W-:Y:S05]  /*95f0*/  IMAD.X R191, R172.reuse, 0x1, R185, P0 ;  /* 0x00000001acbf7824 */ /* 0x044fea00000e06b9 */
[----:B------:R2:W-:Y:S02]  /*9600*/  LDGSTS.E.BYPASS.LTC128B.128 [R243+0xc100], [R190.64], !P4 ;  /* 0x0c100000bef37fae */ /* 0x0005e4000e101d46 */
[C---:B--2---:R-:W-:Y:S05]  /*9610*/  IADD3 R190, P0, R3.reuse, R195, RZ ;  /* 0x000000c303be7210 */ /* 0x044fea0007f1e0ff */
[C---:B------:R-:W-:Y:S05]  /*9620*/  IMAD.X R191, R172.reuse, 0x1, R186, P0 ;  /* 0x00000001acbf7824 */ /* 0x040fea00000e06ba */
[----:B------:R2:W-:Y:S02]  /*9630*/  LDGSTS.E.BYPASS.LTC128B.128 [R243+0xf100], [R190.64], !P3 ;  /* 0x0f100000bef37fae */ /* 0x0005e4000d901d46 */
[C---:B--2---:R-:W-:Y:S05]  /*9640*/  IADD3 R190, P0, R3.reuse, R196, RZ ;  /* 0x000000c403be7210 */ /* 0x044fea0007f1e0ff */
[C---:B------:R-:W-:Y:S01]  /*9650*/  IMAD.X R191, R172.reuse, 0x1, R187, P0 ;  /* 0x00000001acbf7824 */ /* 0x040fe200000e06bb */
[----:B------:R-:W-:Y:S04]  /*9660*/  IADD3 R192, P0, R3, R197, RZ ;  /* 0x000000c503c07210 */ /* 0x000fe80007f1e0ff */
[----:B------:R4:W-:Y:S01]  /*9670*/  LDGSTS.E.BYPASS.LTC128B.128 [R243+0x12100], [R190.64], !P2 ;  /* 0x12100000bef37fae */ /* 0x0009e2000d101d46 */
[----:B------:R-:W-:Y:S03]  /*9680*/  IMAD.X R193, R172, 0x1, R188, P0 ;  /* 0x00000001acc17824 */ /* 0x000fe600000e06bc */
[----:B------:R2:W3:Y:S04]  /*9690*/  SHFL.IDX PT, R172, R173, 0x2, 0x181f ;  /* 0x00581f00adac7f89 */ /* 0x0004e800000e0000 */
[----:B------:R1:W-:Y:S01]  /*96a0*/  LDGSTS.E.BYPASS.LTC128B.128 [R243+0x15100], [R192.64], !P1 ;  /* 0x15100000c0f37fae */ /* 0x0003e2000c901d46 */
[----:B----4-:R-:W-:Y:S05]  /*96b0*/  IADD3 R190, P0, R0, R194, RZ ;  /* 0x000000c200be7210 */ /* 0x010fea0007f1e0ff */
[----:B-----5:R-:W-:Y:S05]  /*96c0*/  IMAD.X R191, R2, 0x1, R185, P0 ;  /* 0x0000000102bf7824 */ /* 0x020fea00000e06b9 */
[----:B------:R4:W-:Y:S02]  /*96d0*/  LDGSTS.E.BYPASS.LTC128B.128 [R243+0xd100], [R190.64], !P4 ;  /* 0x0d100000bef37fae */ /* 0x0009e4000e101d46 */
[----:B----4-:R-:W-:Y:S05]  /*96e0*/  IADD3 R190, P0, R0, R195, RZ ;  /* 0x000000c300be7210 */ /* 0x010fea0007f1e0ff */
        /* <DEDUP_REMOVED lines=8> */
[----:B----4-:R-:W-:Y:S02]  /*9770*/  SEL R193, RZ, 0x10, P2 ;  /* 0x00000010ffc17807 */ /* 0x010fe40001000000 */
[----:B------:R-:W-:Y:S02]  /*9780*/  SEL R192, RZ, 0x10, P1 ;  /* 0x00000010ffc07807 */ /* 0x000fe40000800000 */
[----:B------:R4:W-:Y:S02]  /*9790*/  LDGSTS.E.BYPASS.LTC128B.128 [R243+0x16100], [R190.64], !P1 ;  /* 0x16100000bef37fae */ /* 0x0009e4000c901d46 */
[----:B----4-:R-:W-:Y:S02]  /*97a0*/  SEL R190, RZ, 0x10, P3 ;  /* 0x00000010ffbe7807 */ /* 0x010fe40001800000 */
.L_x_1541:
[C---:B-123--:R-:W-:Y:S02]  /*97b0*/  ISETP.NE.U32.AND P2, PT, R189.reuse, RZ, PT ;  /* 0x000000ffbd00720c */ /* 0x04efe40003f45070 */
        /* <DEDUP_REMOVED lines=27> */
.L_x_1482:
[----:B------:R-:W-:Y:S05]  /*9970*/  BSYNC B0 ;  /* 0x0000000000007941 */ /* 0x000fea0003800000 */
.L_x_1481:
[----:B------:R-:W3:Y:S01]  /*9980*/  LDL R172, [R1+0x40] ;  /* 0x0000400001ac7983 */ /* 0x000ee20000100800 */
[----:B------:R-:W-:Y:S02]  /*9990*/  IMAD.MOV.U32 R173, RZ, RZ, c[0x0][0x2c4] ;  /* 0x0000b100ffad7624 */ /* 0x000fe400078e00ff */
[----:B------:R-:W-:Y:S01]  /*99a0*/  IMAD R0, R247, -0x60, RZ ;  /* 0xffffffa0f7007824 */ /* 0x000fe200078e02ff */
[----:B--2---:R-:W3:Y:S02]  /*99b0*/  LDL R3, [R1+0x4c] ;  /* 0x00004c0001037983 */ /* 0x004ee40000100800 */
[----:B------:R-:W-:Y:S02]  /*99c0*/  ISETP.NE.AND P0, PT, R173, 0x1, PT ;  /* 0x00000001ad00780c */ /* 0x000fe40003f05270 */
[----:B------:R-:W2:Y:S04]  /*99d0*/  LDL R2, [R1+0x50] ;  /* 0x0000500001027983 */ /* 0x000ea80000100800 */
[----:B------:R-:W0:Y:S01]  /*99e0*/  LDGDEPBAR ;  /* 0x00000000000079af */ /* 0x000e220000000000 */
[----:B---3--:R-:W-:Y:S01]  /*99f0*/  IADD3 R172, R3, R172, RZ ;  /* 0x000000ac03ac7210 */ /* 0x008fe20007ffe0ff */
[----:B------:R-:W-:Y:S01]  /*9a00*/  IMAD.MOV.U32 R3, RZ, RZ, c[0x0][0x2ac] ;  /* 0x0000ab00ff037624 */ /* 0x000fe200078e00ff */
[----:B--2---:R-:W-:Y:S04]  /*9a10*/  IADD3 R0, -R2, 0x1, R0 ;  /* 0x0000000102007810 */ /* 0x004fe80007ffe100 */
[----:B------:R-:W-:Y:S04]  /*9a20*/  @P0 IMAD.HI.U32 R2, R172, c[0x0][0x2c8], RZ ;  /* 0x0000b200ac020a27 */ /* 0x000fe800078e00ff */
[----:B------:R-:W-:Y:S01]  /*9a30*/  IMAD R0, R3, c[0x0][0x1d0], R0 ;  /* 0x0000740003007a24 */ /* 0x000fe200078e0200 */
[----:B------:R-:W-:Y:S04]  /*9a40*/  @P0 SHF.R.U32.HI R172, RZ, c[0x0][0x2cc], R2 ;  /* 0x0000b300ffac0a19 */ /* 0x000fe80000011602 */
[----:B------:R-:W-:Y:S01]  /*9a50*/  IADD3 R173, R0, -c[0x0][0x168], RZ ;  /* 0x80005a0000ad7a10 */ /* 0x000fe20007ffe0ff */
[----:B------:R-:W-:-:S05]  /*9a60*/  BRA.DIV ~URZ, `(.L_x_1485) ;  /* 0x0000c5c27f007947 */ /* 0x000fca000b800000 */
[----:B------:R1:W2:Y:S02]  /*9a70*/  SHFL.IDX PT, R0, R172, RZ, 0x1c1f ;  /* 0x001c1fffac007589 */ /* 0x0002a400000e0000 */
.L_x_1542:
[----:B--2---:R-:W-:Y:S05]  /*9a80*/  IMAD.IADD R0, R173, 0x1, R0 ;  /* 0x00000001ad007824 */ /* 0x004fea00078e0200 */
[C---:B------:R-:W-:Y:S02]  /*9a90*/  ISETP.GT.AND P0, PT, R0.reuse, RZ, PT ;  /* 0x000000ff0000720c */ /* 0x040fe40003f04270 */
[C---:B------:R-:W-:Y:S02]  /*9aa0*/  ISETP.GT.AND P1, PT, R0.reuse, 0x1, PT ;  /* 0x000000010000780c */ /* 0x040fe40003f24270 */
[----:B------:R-:W-:Y:S02]  /*9ab0*/  ISETP.GT.AND P4, PT, R0, 0x9, PT ;  /* 0x000000090000780c */ /* 0x000fe40003f84270 */
[----:B------:R-:W-:Y:S02]  /*9ac0*/  FSEL R4, R4, -INF , P0 ;  /* 0xff80000004047808 */ /* 0x000fe40000000000 */
[C---:B------:R-:W-:Y:S02]  /*9ad0*/  ISETP.GT.AND P0, PT, R0.reuse, 0x10, PT ;  /* 0x000000100000780c */ /* 0x040fe40003f04270 */
[C---:B------:R-:W-:Y:S02]  /*9ae0*/  ISETP.GT.AND P2, PT, R0.reuse, 0x8, PT ;  /* 0x000000080000780c */ /* 0x040fe40003f44270 */
[----:B------:R-:W-:Y:S02]  /*9af0*/  FSEL R5, R5, -INF , P1 ;  /* 0xff80000005057808 */ /* 0x000fe40000800000 */
[C---:B------:R-:W-:Y:S02]  /*9b00*/  ISETP.GT.AND P1, PT, R0.reuse, 0x11, PT ;  /* 0x000000110000780c */ /* 0x040fe40003f24270 */
[C---:B------:R-:W-:Y:S02]  /*9b10*/  ISETP.GT.AND P3, PT, R0.reuse, 0x18, PT ;  /* 0x000000180000780c */ /* 0x040fe40003f64270 */
[----:B------:R-:W-:Y:S02]  /*9b20*/  FSEL R9, R9, -INF , P4 ;  /* 0xff80000009097808 */ /* 0x000fe40002000000 */
[----:B------:R-:W-:Y:S02]  /*9b30*/  ISETP.GT.AND P4, PT, R0, 0x19, PT ;  /* 0x000000190000780c */ /* 0x000fe40003f84270 */
[----:B------:R-:W-:Y:S02]  /*9b40*/  FSEL R196, R12, -INF , P0 ;  /* 0xff8000000cc47808 */ /* 0x000fe40000000000 */
        /* <DEDUP_REMOVED lines=37> */
[----:B------:R-:W-:Y:S01]  /*9da0*/  FMNMX.FTZ R2, R4, R174, !PT ;  /* 0x000000ae04027209 */ /* 0x000fe20007810000 */
[----:B------:R-:W2:Y:S03]  /*9db0*/  SHFL.IDX PT, R0, R172, 0x1, 0x1c1f ;  /* 0x003c1f00ac007f89 */ /* 0x000ea600000e0000 */
[----:B------:R-:W-:Y:S04]  /*9dc0*/  FMNMX.FTZ R2, R5, R2, !PT ;  /* 0x0000000205027209 */ /* 0x000fe80007810000 */
[----:B------:R-:W-:Y:S04]  /*9dd0*/  FMNMX.FTZ R2, R8, R2, !PT ;  /* 0x0000000208027209 */ /* 0x000fe80007810000 */
[----:B------:R-:W-:Y:S04]  /*9de0*/  FMNMX.FTZ R2, R9, R2, !PT ;  /* 0x0000000209027209 */ /* 0x000fe80007810000 */
[----:B------:R-:W-:Y:S04]  /*9df0*/  FMNMX.FTZ R2, R196, R2, !PT ;  /* 0x00000002c4027209 */ /* 0x000fe80007810000 */
[----:B------:R-:W-:Y:S04]  /*9e00*/  FMNMX.FTZ R2, R195, R2, !PT ;  /* 0x00000002c3027209 */ /* 0x000fe80007810000 */
[----:B------:R-:W-:Y:S01]  /*9e10*/  FMNMX.FTZ R2, R194, R2, !PT ;  /* 0x00000002c2027209 */ /* 0x000fe20007810000 */
[----:B--2---:R-:W-:Y:S03]  /*9e20*/  IMAD.IADD R0, R173, 0x1, R0 ;  /* 0x00000001ad007824 */ /* 0x004fe600078e0200 */
[----:B------:R-:W-:Y:S02]  /*9e30*/  FMNMX.FTZ R2, R193, R2, !PT ;  /* 0x00000002c1027209 */ /* 0x000fe40007810000 */
[C---:B------:R-:W-:Y:S02]  /*9e40*/  ISETP.GT.AND P1, PT, R0.reuse, RZ, PT ;  /* 0x000000ff0000720c */ /* 0x040fe40003f24270 */
[----:B------:R-:W-:Y:S02]  /*9e50*/  ISETP.GT.AND P0, PT, R0, 0x1, PT ;  /* 0x000000010000780c */ /* 0x000fe40003f04270 */
[----:B------:R-:W-:Y:S02]  /*9e60*/  FSEL R6, R6, -INF , P1 ;  /* 0xff80000006067808 */ /* 0x000fe40000800000 */
[----:B------:R-:W-:Y:S02]  /*9e70*/  FSEL R7, R7, -INF , P0 ;  /* 0xff80000007077808 */ /* 0x000fe40000000000 */
[----:B------:R-:W-:Y:S02]  /*9e80*/  ISETP.GT.AND P1, PT, R0, 0x8, PT ;  /* 0x000000080000780c */ /* 0x000fe40003f24270 */
[----:B-1----:R-:W-:Y:S02]  /*9e90*/  FMNMX.FTZ R172, R6, R175, !PT ;  /* 0x000000af06ac7209 */ /* 0x002fe40007810000 */
[----:B------:R-:W-:Y:S02]  /*9ea0*/  ISETP.GT.AND P0, PT, R0, 0x9, PT ;  /* 0x000000090000780c */ /* 0x000fe40003f04270 */
[----:B------:R-:W-:Y:S02]  /*9eb0*/  FSEL R10, R10, -INF , P1 ;  /* 0xff8000000a0a7808 */ /* 0x000fe40000800000 */
[----:B------:R-:W-:Y:S02]  /*9ec0*/  FMNMX.FTZ R172, R7, R172, !PT ;  /* 0x000000ac07ac7209 */ /* 0x000fe40007810000 */
[----:B------:R-:W-:Y:S02]  /*9ed0*/  FSEL R11, R11, -INF , P0 ;  /* 0xff8000000b0b7808 */ /* 0x000fe40000000000 */
[----:B------:R-:W-:Y:S02]  /*9ee0*/  ISETP.GT.AND P1, PT, R0, 0x10, PT ;  /* 0x000000100000780c */ /* 0x000fe40003f24270 */
[----:B------:R-:W-:Y:S02]  /*9ef0*/  FMNMX.FTZ R172, R10, R172, !PT ;  /* 0x000000ac0aac7209 */ /* 0x000fe40007810000 */
        /* <DEDUP_REMOVED lines=12> */
[----:B------:R-:W-:Y:S02]  /*9fc0*/  FMNMX.FTZ R2, R204, R2, !PT ;  /* 0x00000002cc027209 */ /* 0x000fe40007810000 */
[----:B------:R-:W-:Y:S02]  /*9fd0*/  ISETP.GT.AND P0, PT, R0, 0x21, PT ;  /* 0x000000210000780c */ /* 0x000fe40003f04270 */
[----:B------:R-:W-:Y:S02]  /*9fe0*/  FSEL R197, R22, -INF , P1 ;  /* 0xff80000016c57808 */ /* 0x000fe40000800000 */
[----:B------:R-:W-:Y:S02]  /*9ff0*/  FMNMX.FTZ R172, R192, R172, !PT ;  /* 0x000000acc0ac7209 */ /* 0x000fe40007810000 */
        /* <DEDUP_REMOVED lines=58> */
[----:B------:R-:W-:Y:S01]  /*a3a0*/  FMNMX.FTZ R172, R226, R172, !PT ;  /* 0x000000ace2ac7209 */ /* 0x000fe20007810000 */
[----:B------:R-:W1:Y:S03]  /*a3b0*/  SHFL.BFLY PT, R173, R0, 0x2, 0x1f ;  /* 0x0c401f0000ad7f89 */ /* 0x000e6600000e0000 */
[----:B------:R-:W-:Y:S05]  /*a3c0*/  FMNMX.FTZ R172, R225, R172, !PT ;  /* 0x000000ace1ac7209 */ /* 0x000fea0007810000 */
[----:B------:R-:W2:Y:S01]  /*a3d0*/  SHFL.BFLY PT, R2, R172, 0x2, 0x1f ;  /* 0x0c401f00ac027f89 */ /* 0x000ea200000e0000 */
[----:B-1----:R-:W-:Y:S07]  /*a3e0*/  FMNMX.FTZ R173, R173, R0, !PT ;  /* 0x00000000adad7209 */ /* 0x002fee0007810000 */
[----:B------:R-:W1:Y:S01]  /*a3f0*/  SHFL.BFLY PT, R3, R173, 0x1, 0x1f ;  /* 0x0c201f00ad037f89 */ /* 0x000e6200000e0000 */
[----:B--2---:R-:W-:Y:S07]  /*a400*/  FMNMX.FTZ R172, R172, R2, !PT ;  /* 0x00000002acac7209 */ /* 0x004fee0007810000 */
[----:B------:R2:W3:Y:S01]  /*a410*/  SHFL.BFLY PT, R0, R172, 0x1, 0x1f ;  /* 0x0c201f00ac007f89 */ /* 0x0004e200000e0000 */
[----:B-1----:R-:W-:Y:S07]  /*a420*/  FMNMX.FTZ R173, R173, R3, !PT ;  /* 0x00000003adad7209 */ /* 0x002fee0007810000 */
.L_x_1543:
[----:B------:R-:W4:Y:S01]  /*a430*/  LDL.LU R17, [R1+0x4] ;  /* 0x0000040001117983 */ /* 0x000f220000300800 */
[C---:B------:R-:W-:Y:S01]  /*a440*/  FMUL.FTZ R188, R173.reuse, c[0x0][0x2d0] ;  /* 0x0000b400adbc7a20 */ /* 0x040fe20000410000 */
[----:B------:R-:W-:Y:S01]  /*a450*/  FSETP.NEU.FTZ.AND P0, PT, R173, -INF , PT ;  /* 0xff800000ad00780b */ /* 0x000fe20003f1d000 */
[----:B------:R-:W-:Y:S01]  /*a460*/  WARPSYNC 0xffffffff ;  /* 0xffffffff00007948 */ /* 0x000fe20003800000 */
[----:B---3--:R-:W-:Y:S01]  /*a470*/  FMNMX.FTZ R3, R0, R172, !PT ;  /* 0x000000ac00037209 */ /* 0x008fe20007810000 */
[----:B------:R-:W1:Y:S01]  /*a480*/  LDSM.16.MT88.4 R12, [R232] ;  /* 0x00000000e80c783b */ /* 0x000e620000004200 */
[----:B------:R-:W-:Y:S03]  /*a490*/  FSEL R188, R188, RZ, P0 ;  /* 0x000000ffbcbc7208 */ /* 0x000fe60000000000 */
[----:B--2---:R-:W-:Y:S02]  /*a4a0*/  FMUL.FTZ R172, R3, c[0x0][0x2d0] ;  /* 0x0000b40003ac7a20 */ /* 0x004fe40000410000 */
[--C-:B------:R-:W-:Y:S02]  /*a4b0*/  FFMA.FTZ R2, R5, c[0x0][0x2d0], -R188.reuse ;  /* 0x0000b40005027a23 */ /* 0x100fe400000108bc */
[--C-:B------:R-:W-:Y:S01]  /*a4c0*/  FFMA.FTZ R4, R4, c[0x0][0x2d0], -R188.reuse ;  /* 0x0000b40004047a23 */ /* 0x100fe200000108bc */
[----:B------:R-:W2:Y:S01]  /*a4d0*/  LDSM.16.MT88.4 R20, [R233] ;  /* 0x00000000e914783b */ /* 0x000ea20000004200 */
[----:B------:R3:W-:Y:S07]  /*a4e0*/  MUFU.EX2 R238, R2 ;  /* 0x0000000200ee7308 */ /* 0x0007ee0000000800 */
[----:B------:R-:W5:Y:S03]  /*a4f0*/  LDSM.16.MT88.4 R28, [R235] ;  /* 0x00000000eb1c783b */ /* 0x000f660000004200 */
[----:B------:R1:W-:Y:S05]  /*a500*/  MUFU.EX2 R184, R4 ;  /* 0x0000000400b87308 */ /* 0x0003ea0000000800 */
[----:B------:R-:W2:Y:S08]  /*a510*/  LDSM.16.MT88.4 R36, [R234] ;  /* 0x00000000ea24783b */ /* 0x000eb00000004200 */
[----:B------:R-:W2:Y:S01]  /*a520*/  LDSM.16.MT88.4 R44, [R232+0x3000] ;  /* 0x00300000e82c783b */ /* 0x000ea20000004200 */
[--C-:B---3--:R-:W-:Y:S04]  /*a530*/  FFMA.FTZ R2, R8, c[0x0][0x2d0], -R188.reuse ;  /* 0x0000b40008027a23 */ /* 0x108fe800000108bc */
[----:B------:R3:W-:Y:S01]  /*a540*/  MUFU.EX2 R250, R2 ;  /* 0x0000000200fa7308 */ /* 0x0007e20000000800 */
[----:B-1----:R-:W-:Y:S09]  /*a550*/  FFMA.FTZ R4, R9, c[0x0][0x2d0], -R188 ;  /* 0x0000b40009047a23 */ /* 0x002ff200000108bc */
[----:B------:R-:W-:Y:S01]  /*a560*/  MUFU.EX2 R16, R4 ;  /* 0x0000000400107308 */ /* 0x000fe20000000800 */
[----:B---3--:R-:W-:Y:S02]  /*a570*/  FSEL R2, R173, RZ, P0 ;  /* 0x000000ffad027208 */ /* 0x008fe40000000000 */
[----:B------:R-:W-:Y:S03]  /*a580*/  FSETP.NEU.FTZ.AND P0, PT, R3, -INF , PT ;  /* 0xff8000000300780b */ /* 0x000fe60003f1d000 */
[----:B------:R-:W-:Y:S01]  /*a590*/  FADD.FTZ R0, -R2, R174 ;  /* 0x000000ae02007221 */ /* 0x000fe20000010100 */
[----:B------:R-:W-:Y:S03]  /*a5a0*/  FSEL R172, R172, RZ, P0 ;  /* 0x000000ffacac7208 */ /* 0x000fe60000000000 */
[----:B------:R-:W-:Y:S02]  /*a5b0*/  FMUL.FTZ R0, R0, c[0x0][0x2d0] ;  /* 0x0000b40000007a20 */ /* 0x000fe40000410000 */
[--C-:B------:R-:W-:Y:S02]  /*a5c0*/  FFMA.FTZ R10, R10, c[0x0][0x2d0], -R172.reuse ;  /* 0x0000b4000a0a7a23 */ /* 0x100fe400000108ac */
[----:B------:R1:W4:Y:S01]  /*a5d0*/  MUFU.EX2 R2, R0 ;  /* 0x0000000000027308 */ /* 0x0003220000000800 */
[--C-:B------:R-:W-:Y:S02]  /*a5e0*/  FFMA.FTZ R11, R11, c[0x0][0x2d0], -R172.reuse ;  /* 0x0000b4000b0b7a23 */ /* 0x100fe400000108ac */
[--C-:B------:R-:W-:Y:S02]  /*a5f0*/  FFMA.FTZ R6, R6, c[0x0][0x2d0], -R172.reuse ;  /* 0x0000b40006067a23 */ /* 0x100fe400000108ac */
[----:B------:R-:W-:Y:S05]  /*a600*/  FFMA.FTZ R7, R7, c[0x0][0x2d0], -R172 ;  /* 0x0000b40007077a23 */ /* 0x000fea00000108ac */
[----:B------:R-:W-:Y:S10]  /*a610*/  MUFU.EX2 R244, R7 ;  /* 0x0000000700f47308 */ /* 0x000ff40000000800 */
[----:B------:R-:W-:Y:S01]  /*a620*/  MUFU.EX2 R249, R10 ;  /* 0x0000000a00f97308 */ /* 0x000fe20000000800 */
[----:B-1----:R-:W-:Y:S05]  /*a630*/  FSEL R0, R3, RZ, P0 ;  /* 0x000000ff03007208 */ /* 0x002fea0000000000 */
[----:B------:R-:W-:Y:S04]  /*a640*/  FADD.FTZ R0, -R0, R175 ;  /* 0x000000af00007221 */ /* 0x000fe80000010100 */
[----:B------:R-:W-:Y:S01]  /*a650*/  MUFU.EX2 R237, R6 ;  /* 0x0000000600ed7308 */ /* 0x000fe20000000800 */
[----:B------:R-:W-:Y:S09]  /*a660*/  FMUL.FTZ R0, R0, c[0x0][0x2d0] ;  /* 0x0000b40000007a20 */ /* 0x000ff20000410000 */
[----:B------:R-:W-:Y:S10]  /*a670*/  MUFU.EX2 R175, R11 ;  /* 0x0000000b00af7308 */ /* 0x000ff40000000800 */
[----:B------:R-:W1:Y:S01]  /*a680*/  MUFU.EX2 R0, R0 ;  /* 0x0000000000007308 */ /* 0x000e620000000800 */
[----:B----4-:R-:W-:Y:S01]  /*a690*/  FFMA.FTZ R174, R2, R17, R184 ;  /* 0x0000001102ae7223 */ /* 0x010fe200000100b8 */
[----:B------:R-:W-:Y:S01]  /*a6a0*/  F2FP.PACK_AB R184, R238, R184 ;  /* 0x000000b8eeb8723e */ /* 0x000fe200000000ff */
[----:B------:R-:W-:Y:S01]  /*a6b0*/  FMUL.FTZ R5, R2, R177 ;  /* 0x000000b102057220 */ /* 0x000fe20000410000 */
[----:B------:R-:W-:Y:S01]  /*a6c0*/  F2FP.PACK_AB R186, R16, R250 ;  /* 0x000000fa10ba723e */ /* 0x000fe200000000ff */
[----:B-1----:R-:W-:Y:S01]  /*a6d0*/  FMUL.FTZ R6, R0, R178 ;  /* 0x000000b200067220 */ /* 0x002fe20000410000 */
[----:B------:R-:W-:Y:S01]  /*a6e0*/  F2FP.PACK_AB R185, R244, R237 ;  /* 0x000000edf4b9723e */ /* 0x000fe200000000ff */
[----:B------:R-:W-:Y:S01]  /*a6f0*/  FMUL.FTZ R7, R0, R179 ;  /* 0x000000b300077220 */ /* 0x000fe20000410000 */
[----:B------:R-:W-:Y:S01]  /*a700*/  F2FP.PACK_AB R187, R175, R249 ;  /* 0x000000f9afbb723e */ /* 0x000fe200000000ff */
[C---:B------:R-:W-:Y:S01]  /*a710*/  FMUL.FTZ R4, R2.reuse, R176 ;  /* 0x000000b002047220 */ /* 0x040fe20000410000 */
[----:B------:R-:W3:Y:S01]  /*a720*/  LDL.LU R177, [R1+0x8] ;  /* 0x0000080001b17983 */ /* 0x000ee20000300800 */
[C---:B------:R-:W-:Y:S01]  /*a730*/  FMUL.FTZ R8, R2.reuse, R180 ;  /* 0x000000b402087220 */ /* 0x040fe20000410000 */
[----:B------:R-:W-:Y:S01]  /*a740*/  MOV R176, R16 ;  /* 0x0000001000b07202 */ /* 0x000fe20000000f00 */
[----:B------:R-:W-:Y:S02]  /*a750*/  FMUL.FTZ R9, R2, R181 ;  /* 0x000000b502097220 */ /* 0x000fe40000410000 */
[C---:B------:R-:W-:Y:S01]  /*a760*/  FMUL.FTZ R10, R0.reuse, R182 ;  /* 0x000000b6000a7220 */ /* 0x040fe20000410000 */
[C---:B------:R-:W-:Y:S05]  /*a770*/  HMMA.16816.F32 R4, R184.reuse, R12, R4 ;  /* 0x0000000cb804723c */ /* 0x040fea0000001804 */
[----:B------:R-:W-:Y:S02]  /*a780*/  FMUL.FTZ R11, R0, R183 ;  /* 0x000000b7000b7220 */ /* 0x000fe40000410000 */
[----:B------:R-:W-:Y:S01]  /*a790*/  LDSM.16.MT88.4 R180, [R232+0x2800] ;  /* 0x00280000e8b4783b */ /* 0x000fe20000004200 */
[C---:B------:R-:W-:Y:S04]  /*a7a0*/  FMUL.FTZ R12, R2.reuse, R132 ;  /* 0x00000084020c7220 */ /* 0x040fe80000410000 */
[C---:B------:R-:W-:Y:S03]  /*a7b0*/  HMMA.16816.F32 R8, R184.reuse, R14, R8 ;  /* 0x0000000eb808723c */ /* 0x040fe60000001808 */
[C---:B------:R-:W-:Y:S02]  /*a7c0*/  FMUL.FTZ R13, R2.reuse, R133 ;  /* 0x00000085020d7220 */ /* 0x040fe40000410000 */
[----:B------:R-:W-:Y:S02]  /*a7d0*/  FMUL.FTZ R16, R2, R136 ;  /* 0x0000008802107220 */ /* 0x000fe40000410000 */
[C---:B------:R-:W-:Y:S02]  /*a7e0*/  FMUL.FTZ R14, R0.reuse, R134 ;  /* 0x00000086000e7220 */ /* 0x040fe40000410000 */
[----:B------:R-:W-:Y:S02]  /*a7f0*/  FMUL.FTZ R15, R0, R135 ;  /* 0x00000087000f7220 */ /* 0x000fe40000410000 */
[----:B------:R-:W1:Y:S01]  /*a800*/  LDSM.16.MT88.4 R132, [R233+0x3000] ;  /* 0x00300000e984783b */ /* 0x000e620000004200 */
[----:B------:R-:W-:Y:S02]  /*a810*/  FMUL.FTZ R17, R2, R137 ;  /* 0x0000008902117220 */ /* 0x000fe40000410000 */
[C---:B------:R-:W-:Y:S02]  /*a820*/  FMUL.FTZ R18, R0.reuse, R138 ;  /* 0x0000008a00127220 */ /* 0x040fe40000410000 */
[C---:B--2---:R-:W-:Y:S03]  /*a830*/  HMMA.16816.F32 R12, R184.reuse, R20, R12 ;  /* 0x00000014b80c723c */ /* 0x044fe6000000180c */
[C---:B------:R-:W-:Y:S02]  /*a840*/  FMUL.FTZ R19, R0.reuse, R139 ;  /* 0x0000008b00137220 */ /* 0x040fe40000410000 */
[----:B------:R-:W-:Y:S01]  /*a850*/  LDSM.16.MT88.4 R136, [R232+0x800] ;  /* 0x00080000e888783b */ /* 0x000fe20000004200 */
[----:B------:R-:W-:Y:S02]  /*a860*/  FMUL.FTZ R27, R0, R147 ;  /* 0x00000093001b7220 */ /* 0x000fe40000410000 */
[C---:B------:R-:W-:Y:S02]  /*a870*/  FMUL.FTZ R20, R2.reuse, R140 ;  /* 0x0000008c02147220 */ /* 0x040fe40000410000 */
[C---:B------:R-:W-:Y:S03]  /*a880*/  HMMA.16816.F32 R16, R184.reuse, R22, R16 ;  /* 0x00000016b810723c */ /* 0x040fe60000001810 */
[C---:B------:R-:W-:Y:S02]  /*a890*/  FMUL.FTZ R21, R2.reuse, R141 ;  /* 0x0000008d02157220 */ /* 0x040fe40000410000 */
[----:B------:R-:W-:Y:S02]  /*a8a0*/  FMUL.FTZ R24, R2, R144 ;  /* 0x0000009002187220 */ /* 0x000fe40000410000 */
[C---:B------:R-:W-:Y:S02]  /*a8b0*/  FMUL.FTZ R22, R0.reuse, R142 ;  /* 0x0000008e00167220 */ /* 0x040fe40000410000 */
[----:B------:R-:W-:Y:S02]  /*a8c0*/  FMUL.FTZ R23, R0, R143 ;  /* 0x0000008f00177220 */ /* 0x000fe40000410000 */
[----:B------:R-:W-:Y:S01]  /*a8d0*/  LDSM.16.MT88.4 R140, [R233+0x800] ;  /* 0x00080000e98c783b */ /* 0x000fe20000004200 */
[C---:B------:R-:W-:Y:S02]  /*a8e0*/  FMUL.FTZ R48, R2.reuse, R168 ;  /* 0x000000a802307220 */ /* 0x040fe40000410000 */
[C---:B------:R-:W-:Y:S02]  /*a8f0*/  FMUL.FTZ R49, R2.reuse, R169 ;  /* 0x000000a902317220 */ /* 0x040fe40000410000 */
[C---:B-----5:R-:W-:Y:S03]  /*a900*/  HMMA.16816.F32 R20, R184.reuse, R28, R20 ;  /* 0x0000001cb814723c */ /* 0x060fe60000001814 */
[----:B------:R-:W-:Y:S02]  /*a910*/  FMUL.FTZ R25, R2, R145 ;  /* 0x0000009102197220 */ /* 0x000fe40000410000 */
[C---:B------:R-:W-:Y:S02]  /*a920*/  FMUL.FTZ R26, R0.reuse, R146 ;  /* 0x00000092001a7220 */ /* 0x040fe40000410000 */
[C---:B------:R-:W-:Y:S02]  /*a930*/  FMUL.FTZ R50, R0.reuse, R170 ;  /* 0x000000aa00327220 */ /* 0x040fe40000410000 */
[----:B------:R-:W-:Y:S02]  /*a940*/  FMUL.FTZ R51, R0, R171 ;  /* 0x000000ab00337220 */ /* 0x000fe40000410000 */
[----:B------:R-:W-:Y:S01]  /*a950*/  LDSM.16.MT88.4 R168, [R233+0x5800] ;  /* 0x00580000e9a8783b */ /* 0x000fe20000004200 */
[C---:B------:R-:W-:Y:S03]  /*a960*/  HMMA.16816.F32 R24, R184.reuse, R30, R24 ;  /* 0x0000001eb818723c */ /* 0x040fe60000001818 */
[C---:B------:R-:W-:Y:S02]  /*a970*/  FMUL.FTZ R29, R2.reuse, R149 ;  /* 0x00000095021d7220 */ /* 0x040fe40000410000 */
[----:B------:R-:W-:Y:S02]  /*a980*/  FMUL.FTZ R28, R2, R148 ;  /* 0x00000094021c7220 */ /* 0x000fe40000410000 */
[C---:B------:R-:W-:Y:S02]  /*a990*/  FMUL.FTZ R30, R0.reuse, R150 ;  /* 0x00000096001e7220 */ /* 0x040fe40000410000 */
[----:B------:R-:W-:Y:S03]  /*a9a0*/  FMUL.FTZ R31, R0, R151 ;  /* 0x00000097001f7220 */ /* 0x000fe60000410000 */
[--C-:B------:R-:W-:Y:S02]  /*a9b0*/  FFMA.FTZ R150, R215, c[0x0][0x2d0], -R188.reuse ;  /* 0x0000b400d7967a23 */ /* 0x100fe400000108bc */
[--C-:B------:R-:W-:Y:S02]  /*a9c0*/  FFMA.FTZ R149, R214, c[0x0][0x2d0], -R188.reuse ;  /* 0x0000b400d6957a23 */ /* 0x100fe400000108bc */
[C---:B------:R-:W-:Y:S03]  /*a9d0*/  HMMA.16816.F32 R28, R184.reuse, R36, R28 ;  /* 0x00000024b81c723c */ /* 0x040fe6000000181c */
[----:B------:R-:W-:Y:S02]  /*a9e0*/  FMUL.FTZ R33, R2, R153 ;  /* 0x0000009902217220 */ /* 0x000fe40000410000 */
[C---:B------:R-:W-:Y:S02]  /*a9f0*/  FMUL.FTZ R34, R0.reuse, R154 ;  /* 0x0000009a00227220 */ /* 0x040fe40000410000 */
[----:B------:R-:W-:Y:S02]  /*aa00*/  FMUL.FTZ R35, R0, R155 ;  /* 0x0000009b00237220 */ /* 0x000fe40000410000 */
[----:B------:R-:W-:Y:S03]  /*aa10*/  FMUL.FTZ R32, R2, R152 ;  /* 0x0000009802207220 */ /* 0x000fe60000410000 */
[--C-:B------:R-:W-:Y:S02]  /*aa20*/  FFMA.FTZ R154, R212, c[0x0][0x2d0], -R188.reuse ;  /* 0x0000b400d49a7a23 */ /* 0x100fe400000108bc */
[--C-:B------:R-:W-:Y:S02]  /*aa30*/  FFMA.FTZ R153, R211, c[0x0][0x2d0], -R188.reuse ;  /* 0x0000b400d3997a23 */ /* 0x100fe400000108bc */
[C---:B------:R-:W-:Y:S03]  /*aa40*/  HMMA.16816.F32 R32, R184.reuse, R38, R32 ;  /* 0x00000026b820723c */ /* 0x040fe60000001820 */
[C---:B------:R-:W-:Y:S02]  /*aa50*/  FMUL.FTZ R36, R2.reuse, R156 ;  /* 0x0000009c02247220 */ /* 0x040fe40000410000 */
[----:B------:R-:W-:Y:S02]  /*aa60*/  FMUL.FTZ R37, R2, R157 ;  /* 0x0000009d02257220 */ /* 0x000fe40000410000 */
[C---:B------:R-:W-:Y:S02]  /*aa70*/  FMUL.FTZ R38, R0.reuse, R158 ;  /* 0x0000009e00267220 */ /* 0x040fe40000410000 */
[----:B------:R-:W-:Y:S03]  /*aa80*/  FMUL.FTZ R39, R0, R159 ;  /* 0x0000009f00277220 */ /* 0x000fe60000410000 */
[----:B------:R-:W-:Y:S02]  /*aa90*/  FFMA.FTZ R155, R210, c[0x0][0x2d0], -R188 ;  /* 0x0000b400d29b7a23 */ /* 0x000fe400000108bc */
[C---:B------:R-:W-:Y:S02]  /*aaa0*/  FMUL.FTZ R40, R2.reuse, R160 ;  /* 0x000000a002287220 */ /* 0x040fe40000410000 */
[C---:B------:R-:W-:Y:S03]  /*aab0*/  HMMA.16816.F32 R36, R184.reuse, R44, R36 ;  /* 0x0000002cb824723c */ /* 0x040fe60000001824 */
[----:B------:R-:W-:Y:S02]  /*aac0*/  FMUL.FTZ R41, R2, R161 ;  /* 0x000000a102297220 */ /* 0x000fe40000410000 */
[C---:B------:R-:W-:Y:S02]  /*aad0*/  FMUL.FTZ R42, R0.reuse, R162 ;  /* 0x000000a2002a7220 */ /* 0x040fe40000410000 */
[----:B------:R-:W-:Y:S02]  /*aae0*/  FMUL.FTZ R43, R0, R163 ;  /* 0x000000a3002b7220 */ /* 0x000fe40000410000 */
[C---:B------:R-:W-:Y:S03]  /*aaf0*/  FMUL.FTZ R44, R2.reuse, R164 ;  /* 0x000000a4022c7220 */ /* 0x040fe60000410000 */
[C---:B------:R-:W-:Y:S02]  /*ab00*/  FMUL.FTZ R45, R2.reuse, R165 ;  /* 0x000000a5022d7220 */ /* 0x040fe40000410000 */
[C---:B------:R-:W-:Y:S03]  /*ab10*/  HMMA.16816.F32 R40, R184.reuse, R46, R40 ;  /* 0x0000002eb828723c */ /* 0x040fe60000001828 */
        /* <DEDUP_REMOVED lines=14> */
[----:B------:R-:W-:Y:S04]  /*ac00*/  FMUL.FTZ R61, R2, R61 ;  /* 0x0000003d023d7220 */ /* 0x000fe80000410000 */
        /* <DEDUP_REMOVED lines=23> */
[C---:B------:R-:W-:Y:S04]  /*ad80*/  FMUL.FTZ R82, R0.reuse, R82 ;  /* 0x0000005200527220 */ /* 0x040fe80000410000 */
        /* <DEDUP_REMOVED lines=27> */
[----:B------:R-:W-:Y:S02]  /*af40*/  FMUL.FTZ R121, R2, R121 ;  /* 0x0000007902797220 */ /* 0x000fe40000410000 */
        /* <DEDUP_REMOVED lines=18> */
[----:B------:R-:W-:Y:S02]  /*b070*/  FMUL.FTZ R123, R0, R123 ;  /* 0x0000007b007b7220 */ /* 0x000fe40000410000 */
[----:B------:R-:W-:Y:S04]  /*b080*/  FADD.FTZ R151, R238, R174 ;  /* 0x000000aeee977221 */ /* 0x000fe80000010000 */
[----:B------:R-:W-:Y:S02]  /*b090*/  FADD.FTZ R151, R250, R151 ;  /* 0x00000097fa977221 */ /* 0x000fe40000010000 */
[--C-:B------:R-:W-:Y:S02]  /*b0a0*/  FFMA.FTZ R148, R213, c[0x0][0x2d0], -R188.reuse ;  /* 0x0000b400d5947a23 */ /* 0x100fe400000108bc */
[C---:B------:R-:W-:Y:S02]  /*b0b0*/  FMUL.FTZ R124, R2.reuse, R124 ;  /* 0x0000007c027c7220 */ /* 0x040fe40000410000 */
[C---:B------:R-:W-:Y:S02]  /*b0c0*/  FMUL.FTZ R125, R2.reuse, R125 ;  /* 0x0000007d027d7220 */ /* 0x040fe40000410000 */
[C---:B------:R-:W-:Y:S02]  /*b0d0*/  FMUL.FTZ R128, R2.reuse, R128 ;  /* 0x0000008002807220 */ /* 0x040fe40000410000 */
[----:B------:R-:W-:Y:S02]  /*b0e0*/  FMUL.FTZ R129, R2, R129 ;  /* 0x0000008102817220 */ /* 0x000fe40000410000 */
[--C-:B------:R-:W-:Y:S02]  /*b0f0*/  FFMA.FTZ R2, R196, c[0x0][0x2d0], -R188.reuse ;  /* 0x0000b400c4027a23 */ /* 0x100fe400000108bc */
[C---:B------:R-:W-:Y:S02]  /*b100*/  FMUL.FTZ R126, R0.reuse, R126 ;  /* 0x0000007e007e7220 */ /* 0x040fe40000410000 */
[----:B------:R2:W-:Y:S01]  /*b110*/  MUFU.EX2 R157, R2 ;  /* 0x00000002009d7308 */ /* 0x0005e20000000800 */
[C---:B------:R-:W-:Y:S02]  /*b120*/  FMUL.FTZ R127, R0.reuse, R127 ;  /* 0x0000007f007f7220 */ /* 0x040fe40000410000 */
[C---:B------:R-:W-:Y:S02]  /*b130*/  FMUL.FTZ R130, R0.reuse, R130 ;  /* 0x0000008200827220 */ /* 0x040fe40000410000 */
[----:B------:R-:W-:Y:S02]  /*b140*/  FMUL.FTZ R131, R0, R131 ;  /* 0x0000008300837220 */ /* 0x000fe40000410000 */
[--C-:B------:R-:W-:Y:S01]  /*b150*/  FFMA.FTZ R156, R209, c[0x0][0x2d0], -R188.reuse ;  /* 0x0000b400d19c7a23 */ /* 0x100fe200000108bc */
[C---:B-1----:R-:W-:Y:S08]  /*b160*/  HMMA.16816.F32 R76, R184.reuse, R132, R76 ;  /* 0x00000084b84c723c */ /* 0x042ff0000000184c */
[C---:B------:R-:W-:Y:S01]  /*b170*/  HMMA.16816.F32 R80, R184.reuse, R134, R80 ;  /* 0x00000086b850723c */ /* 0x040fe20000001850 */
[----:B------:R-:W1:Y:S03]  /*b180*/  LDSM.16.MT88.4 R132, [R235+0x6000] ;  /* 0x00600000eb84783b */ /* 0x000e660000004200 */
[--C-:B--2---:R-:W-:Y:S04]  /*b190*/  FFMA.FTZ R2, R195, c[0x0][0x2d0], -R188.reuse ;  /* 0x0000b400c3027a23 */ /* 0x104fe800000108bc */
[----:B------:R2:W4:Y:S04]  /*b1a0*/  MUFU.EX2 R163, R2 ;  /* 0x0000000200a37308 */ /* 0x0005280000000800 */
[--C-:B--2---:R-:W-:Y:S06]  /*b1b0*/  FFMA.FTZ R2, R194, c[0x0][0x2d0], -R188.reuse ;  /* 0x0000b400c2027a23 */ /* 0x104fec00000108bc */
[----:B------:R2:W-:Y:S01]  /*b1c0*/  MUFU.EX2 R164, R2 ;  /* 0x0000000200a47308 */ /* 0x0005e20000000800 */
[C---:B-1----:R-:W-:Y:S08]  /*b1d0*/  HMMA.16816.F32 R84, R184.reuse, R132, R84 ;  /* 0x00000084b854723c */ /* 0x042ff00000001854 */
[C---:B------:R-:W-:Y:S01]  /*b1e0*/  HMMA.16816.F32 R88, R184.reuse, R134, R88 ;  /* 0x00000086b858723c */ /* 0x040fe20000001858 */
[----:B------:R-:W1:Y:S03]  /*b1f0*/  LDSM.16.MT88.4 R132, [R234+0x6000] ;  /* 0x00600000ea84783b */ /* 0x000e660000004200 */
[----:B--2---:R-:W-:Y:S04]  /*b200*/  FFMA.FTZ R2, R193, c[0x0][0x2d0], -R188 ;  /* 0x0000b400c1027a23 */ /* 0x004fe800000108bc */
[----:B------:R2:W-:Y:S04]  /*b210*/  MUFU.EX2 R167, R2 ;  /* 0x0000000200a77308 */ /* 0x0005e80000000800 */
[----:B--2---:R-:W-:Y:S01]  /*b220*/  FFMA.FTZ R2, R190, c[0x0][0x2d0], -R172 ;  /* 0x0000b400be027a23 */ /* 0x004fe200000108ac */
[C---:B-1----:R-:W-:Y:S03]  /*b230*/  HMMA.16816.F32 R92, R184.reuse, R132, R92 ;  /* 0x00000084b85c723c */ /* 0x042fe6000000185c */
[----:B------:R-:W-:Y:S02]  /*b240*/  FFMA.FTZ R190, R207, c[0x0][0x2d0], -R188 ;  /* 0x0000b400cfbe7a23 */ /* 0x000fe400000108bc */
[----:B------:R1:W-:Y:S03]  /*b250*/  MUFU.EX2 R158, R2 ;  /* 0x00000002009e7308 */ /* 0x0003e60000000800 */
[C---:B------:R-:W-:Y:S01]  /*b260*/  HMMA.16816.F32 R96, R184.reuse, R134, R96 ;  /* 0x00000086b860723c */ /* 0x040fe20000001860 */
[----:B------:R-:W2:Y:S06]  /*b270*/  LDSM.16.MT88.4 R132, [R232+0x9000] ;  /* 0x00900000e884783b */ /* 0x000eac0000004200 */
[----:B------:R-:W-:Y:S10]  /*b280*/  MUFU.EX2 R207, R149 ;  /* 0x0000009500cf7308 */ /* 0x000ff40000000800 */
[----:B------:R-:W-:Y:S01]  /*b290*/  MUFU.EX2 R190, R190 ;  /* 0x000000be00be7308 */ /* 0x000fe20000000800 */
[----:B-1----:R-:W-:Y:S02]  /*b2a0*/  FFMA.FTZ R2, R189, c[0x0][0x2d0], -R172 ;  /* 0x0000b400bd027a23 */ /* 0x002fe400000108ac */
[----:B------:R-:W-:Y:S07]  /*b2b0*/  FFMA.FTZ R189, R208, c[0x0][0x2d0], -R188 ;  /* 0x0000b400d0bd7a23 */ /* 0x000fee00000108bc */
[----:B------:R1:W-:Y:S10]  /*b2c0*/  MUFU.EX2 R208, R148 ;  /* 0x0000009400d07308 */ /* 0x0003f40000000800 */
[----:B------:R5:W3:Y:S01]  /*b2d0*/  MUFU.EX2 R159, R2 ;  /* 0x00000002009f7308 */ /* 0x000ae20000000800 */
[C---:B--2---:R-:W-:Y:S09]  /*b2e0*/  HMMA.16816.F32 R100, R184.reuse, R132, R100 ;  /* 0x00000084b864723c */ /* 0x044ff20000001864 */
[----:B------:R-:W-:Y:S01]  /*b2f0*/  MUFU.EX2 R189, R189 ;  /* 0x000000bd00bd7308 */ /* 0x000fe20000000800 */
[C---:B------:R-:W-:Y:S01]  /*b300*/  HMMA.16816.F32 R104, R184.reuse, R134, R104 ;  /* 0x00000086b868723c */ /* 0x040fe20000001868 */
[----:B------:R-:W2:Y:S02]  /*b310*/  LDSM.16.MT88.4 R132, [R233+0x9000] ;  /* 0x00900000e984783b */ /* 0x000ea40000004200 */
[----:B-1----:R-:W-:Y:S02]  /*b320*/  FADD.FTZ R148, R176, R151 ;  /* 0x00000097b0947221 */ /* 0x002fe40000010000 */
[----:B-----5:R-:W-:Y:S02]  /*b330*/  FFMA.FTZ R2, R191, c[0x0][0x2d0], -R172 ;  /* 0x0000b400bf027a23 */ /* 0x020fe400000108ac */
[----:B------:R-:W-:Y:S02]  /*b340*/  FFMA.FTZ R191, R206, c[0x0][0x2d0], -R188 ;  /* 0x0000b400cebf7a23 */ /* 0x000fe400000108bc */
[----:B------:R-:W-:Y:S10]  /*b350*/  MUFU.EX2 R206, R150 ;  /* 0x0000009600ce7308 */ /* 0x000ff40000000800 */
[----:B------:R3:W-:Y:S10]  /*b360*/  MUFU.EX2 R165, R2 ;  /* 0x0000000200a57308 */ /* 0x0007f40000000800 */
[----:B------:R-:W-:Y:S01]  /*b370*/  MUFU.EX2 R191, R191 ;  /* 0x000000bf00bf7308 */ /* 0x000fe20000000800 */
[C---:B--2---:R-:W-:Y:S08]  /*b380*/  HMMA.16816.F32 R108, R184.reuse, R132, R108 ;  /* 0x00000084b86c723c */ /* 0x044ff0000000186c */
[C---:B------:R-:W-:Y:S01]  /*b390*/  HMMA.16816.F32 R112, R184.reuse, R134, R112 ;  /* 0x00000086b870723c */ /* 0x040fe20000001870 */
[----:B------:R-:W1:Y:S03]  /*b3a0*/  LDSM.16.MT88.4 R132, [R235+0x9000] ;  /* 0x00900000eb84783b */ /* 0x000e660000004200 */
[----:B---3--:R-:W-:Y:S02]  /*b3b0*/  FFMA.FTZ R2, R0, R177, R237 ;  /* 0x000000b100027223 */ /* 0x008fe400000100ed */
[----:B------:R-:W-:Y:S04]  /*b3c0*/  FFMA.FTZ R0, R192, c[0x0][0x2d0], -R172 ;  /* 0x0000b400c0007a23 */ /* 0x000fe800000108ac */
[----:B------:R2:W3:Y:S02]  /*b3d0*/  MUFU.EX2 R166, R0 ;  /* 0x0000000000a67308 */ /* 0x0004e40000000800 */
[--C-:B--2---:R-:W-:Y:S08]  /*b3e0*/  FFMA.FTZ R0, R204, c[0x0][0x2d0], -R188.reuse ;  /* 0x0000b400cc007a23 */ /* 0x104ff000000108bc */
[----:B------:R2:W-:Y:S01]  /*b3f0*/  MUFU.EX2 R162, R0 ;  /* 0x0000000000a27308 */ /* 0x0005e20000000800 */
[C---:B-1----:R-:W-:Y:S08]  /*b400*/  HMMA.16816.F32 R116, R184.reuse, R132, R116 ;  /* 0x00000084b874723c */ /* 0x042ff00000001874 */
[C---:B------:R-:W-:Y:S01]  /*b410*/  HMMA.16816.F32 R120, R184.reuse, R134, R120 ;  /* 0x00000086b878723c */ /* 0x040fe20000001878 */
[----:B------:R-:W1:Y:S03]  /*b420*/  LDSM.16.MT88.4 R132, [R234+0x9000] ;  /* 0x00900000ea84783b */ /* 0x000e660000004200 */
[--C-:B--2---:R-:W-:Y:S04]  /*b430*/  FFMA.FTZ R0, R203, c[0x0][0x2d0], -R188.reuse ;  /* 0x0000b400cb007a23 */ /* 0x104fe800000108bc */
[----:B------:R2:W-:Y:S01]  /*b440*/  MUFU.EX2 R161, R0 ;  /* 0x0000000000a17308 */ /* 0x0005e20000000800 */
[C---:B-1----:R-:W-:Y:S03]  /*b450*/  HMMA.16816.F32 R124, R184.reuse, R132, R124 ;  /* 0x00000084b87c723c */ /* 0x042fe6000000187c */
[--C-:B--2---:R-:W-:Y:S04]  /*b460*/  FFMA.FTZ R0, R202, c[0x0][0x2d0], -R188.reuse ;  /* 0x0000b400ca007a23 */ /* 0x104fe800000108bc */
[----:B----4-:R-:W-:Y:S01]  /*b470*/  F2FP.PACK_AB R132, R163, R157 ;  /* 0x0000009da384723e */ /* 0x010fe200000000ff */
[----:B------:R-:W-:Y:S01]  /*b480*/  HMMA.16816.F32 R128, R184, R134, R128 ;  /* 0x00000086b880723c */ /* 0x000fe20000001880 */
[----:B------:R1:W-:Y:S03]  /*b490*/  MUFU.EX2 R145, R0 ;  /* 0x0000000000917308 */ /* 0x0003e60000000800 */
[----:B------:R-:W-:Y:S03]  /*b4a0*/  F2FP.PACK_AB R133, R159, R158 ;  /* 0x0000009e9f85723e */ /* 0x000fe600000000ff */
[----:B------:R-:W-:Y:S02]  /*b4b0*/  F2FP.PACK_AB R134, R167, R164 ;  /* 0x000000a4a786723e */ /* 0x000fe400000000ff */
[----:B---3--:R-:W-:Y:S03]  /*b4c0*/  F2FP.PACK_AB R135, R166, R165 ;  /* 0x000000a5a687723e */ /* 0x008fe600000000ff */
[----:B------:R-:W-:Y:S04]  /*b4d0*/  F2FP.PACK_AB R184, R190, R189 ;  /* 0x000000bdbeb8723e */ /* 0x000fe800000000ff */
[C---:B------:R-:W-:Y:S08]  /*b4e0*/  HMMA.16816.F32 R4, R132.reuse, R136, R4 ;  /* 0x000000888404723c */ /* 0x040ff00000001804 */
[C---:B------:R-:W-:Y:S01]  /*b4f0*/  HMMA.16816.F32 R8, R132.reuse, R138, R8 ;  /* 0x0000008a8408723c */ /* 0x040fe20000001808 */
[----:B------:R-:W2:Y:S03]  /*b500*/  LDSM.16.MT88.4 R136, [R235+0x800] ;  /* 0x00080000eb88783b */ /* 0x000ea60000004200 */
[----:B-1----:R-:W-:Y:S04]  /*b510*/  FFMA.FTZ R0, R201, c[0x0][0x2d0], -R188 ;  /* 0x0000b400c9007a23 */ /* 0x002fe800000108bc */
[C---:B------:R-:W-:Y:S01]  /*b520*/  HMMA.16816.F32 R12, R132.reuse, R140, R12 ;  /* 0x0000008c840c723c */ /* 0x040fe2000000180c */
[----:B------:R1:W-:Y:S07]  /*b530*/  MUFU.EX2 R146, R0 ;  /* 0x0000000000927308 */ /* 0x0003ee0000000800 */
[C---:B------:R-:W-:Y:S01]  /*b540*/  HMMA.16816.F32 R16, R132.reuse, R142, R16 ;  /* 0x0000008e8410723c */ /* 0x040fe20000001810 */
[----:B------:R-:W3:Y:S03]  /*b550*/  LDSM.16.MT88.4 R140, [R234+0x800] ;  /* 0x00080000ea8c783b */ /* 0x000ee60000004200 */
[--C-:B-1----:R-:W-:Y:S02]  /*b560*/  FFMA.FTZ R0, R197, c[0x0][0x2d0], -R172.reuse ;  /* 0x0000b400c5007a23 */ /* 0x102fe400000108ac */
[----:B------:R1:W-:Y:S02]  /*b570*/  MUFU.EX2 R197, R156 ;  /* 0x0000009c00c57308 */ /* 0x0003e40000000800 */
[C---:B--2---:R-:W-:Y:S08]  /*b580*/  HMMA.16816.F32 R20, R132.reuse, R136, R20 ;  /* 0x000000888414723c */ /* 0x044ff00000001814 */
[----:B------:R2:W-:Y:S01]  /*b590*/  MUFU.EX2 R160, R0 ;  /* 0x0000000000a07308 */ /* 0x0005e20000000800 */
[C---:B------:R-:W-:Y:S01]  /*b5a0*/  HMMA.16816.F32 R24, R132.reuse, R138, R24 ;  /* 0x0000008a8418723c */ /* 0x040fe20000001818 */
[----:B------:R-:W4:Y:S07]  /*b5b0*/  LDSM.16.MT88.4 R136, [R232+0x3800] ;  /* 0x00380000e888783b */ /* 0x000f2e0000004200 */
[C---:B---3--:R-:W-:Y:S04]  /*b5c0*/  HMMA.16816.F32 R28, R132.reuse, R140, R28 ;  /* 0x0000008c841c723c */ /* 0x048fe8000000181c */
[--C-:B-1----:R-:W-:Y:S04]  /*b5d0*/  FFMA.FTZ R156, R227, c[0x0][0x2d0], -R172.reuse ;  /* 0x0000b400e39c7a23 */ /* 0x102fe800000108ac */
[C---:B------:R-:W-:Y:S01]  /*b5e0*/  HMMA.16816.F32 R32, R132.reuse, R142, R32 ;  /* 0x0000008e8420723c */ /* 0x040fe20000001820 */
[----:B------:R-:W1:Y:S03]  /*b5f0*/  LDSM.16.MT88.4 R140, [R233+0x3800] ;  /* 0x00380000e98c783b */ /* 0x000e660000004200 */
[--C-:B--2---:R-:W-:Y:S02]  /*b600*/  FFMA.FTZ R0, R198, c[0x0][0x2d0], -R172.reuse ;  /* 0x0000b400c6007a23 */ /* 0x104fe400000108ac */
[----:B------:R-:W-:Y:S10]  /*b610*/  MUFU.EX2 R198, R155 ;  /* 0x0000009b00c67308 */ /* 0x000ff40000000800 */
[----:B------:R-:W2:Y:S01]  /*b620*/  MUFU.EX2 R144, R0 ;  /* 0x0000000000907308 */ /* 0x000ea20000000800 */
[C---:B----4-:R-:W-:Y:S08]  /*b630*/  HMMA.16816.F32 R36, R132.reuse, R136, R36 ;  /* 0x000000888424723c */ /* 0x050ff00000001824 */
[C---:B------:R-:W-:Y:S01]  /*b640*/  HMMA.16816.F32 R40, R132.reuse, R138, R40 ;  /* 0x0000008a8428723c */ /* 0x040fe20000001828 */
[----:B------:R-:W3:Y:S03]  /*b650*/  LDSM.16.MT88.4 R136, [R235+0x3800] ;  /* 0x00380000eb88783b */ /* 0x000ee60000004200 */
[----:B--2---:R-:W-:Y:S04]  /*b660*/  MOV R215, R144 ;  /* 0x0000009000d77202 */ /* 0x004fe80000000f00 */
[C---:B-1----:R-:W-:Y:S04]  /*b670*/  HMMA.16816.F32 R44, R132.reuse, R140, R44 ;  /* 0x0000008c842c723c */ /* 0x042fe8000000182c */
[--C-:B------:R-:W-:Y:S02]  /*b680*/  FFMA.FTZ R0, R199, c[0x0][0x2d0], -R172.reuse ;  /* 0x0000b400c7007a23 */ /* 0x100fe400000108ac */
[----:B------:R-:W-:Y:S02]  /*b690*/  MUFU.EX2 R199, R154 ;  /* 0x0000009a00c77308 */ /* 0x000fe40000000800 */
[C---:B------:R-:W-:Y:S01]  /*b6a0*/  HMMA.16816.F32 R48, R132.reuse, R142, R48 ;  /* 0x0000008e8430723c */ /* 0x040fe20000001830 */
[----:B------:R-:W1:Y:S07]  /*b6b0*/  LDSM.16.MT88.4 R140, [R234+0x3800] ;  /* 0x00380000ea8c783b */ /* 0x000e6e0000004200 */
[----:B------:R2:W-:Y:S01]  /*b6c0*/  MUFU.EX2 R238, R0 ;  /* 0x0000000000ee7308 */ /* 0x0005e20000000800 */
[C---:B---3--:R-:W-:Y:S03]  /*b6d0*/  HMMA.16816.F32 R52, R132.reuse, R136, R52 ;  /* 0x000000888434723c */ /* 0x048fe60000001834 */
[----:B--2---:R-:W-:Y:S05]  /*b6e0*/  FFMA.FTZ R0, R200, c[0x0][0x2d0], -R172 ;  /* 0x0000b400c8007a23 */ /* 0x004fea00000108ac */
[C---:B------:R-:W-:Y:S01]  /*b6f0*/  HMMA.16816.F32 R56, R132.reuse, R138, R56 ;  /* 0x0000008a8438723c */ /* 0x040fe20000001838 */
[----:B------:R-:W2:Y:S01]  /*b700*/  LDSM.16.MT88.4 R136, [R232+0x6800] ;  /* 0x00680000e888783b */ /* 0x000ea20000004200 */
[----:B------:R-:W-:Y:S06]  /*b710*/  MUFU.EX2 R200, R153 ;  /* 0x0000009900c87308 */ /* 0x000fec0000000800 */
[C---:B-1----:R-:W-:Y:S04]  /*b720*/  HMMA.16816.F32 R60, R132.reuse, R140, R60 ;  /* 0x0000008c843c723c */ /* 0x042fe8000000183c */
[----:B------:R1:W-:Y:S04]  /*b730*/  MUFU.EX2 R237, R0 ;  /* 0x0000000000ed7308 */ /* 0x0003e80000000800 */
[C---:B------:R-:W-:Y:S01]  /*b740*/  HMMA.16816.F32 R64, R132.reuse, R142, R64 ;  /* 0x0000008e8440723c */ /* 0x040fe20000001840 */
[----:B------:R-:W3:Y:S03]  /*b750*/  LDSM.16.MT88.4 R140, [R233+0x6800] ;  /* 0x00680000e98c783b */ /* 0x000ee60000004200 */
[----:B-1----:R-:W-:Y:S01]  /*b760*/  FADD.FTZ R0, R244, R2 ;  /* 0x00000002f4007221 */ /* 0x002fe20000010000 */
[----:B------:R-:W-:Y:S01]  /*b770*/  MOV R244, R146 ;  /* 0x0000009200f47202 */ /* 0x000fe20000000f00 */
[----:B------:R-:W-:Y:S01]  /*b780*/  FFMA.FTZ R2, R216, c[0x0][0x2d0], -R188 ;  /* 0x0000b400d8027a23 */ /* 0x000fe200000108bc */
[----:B------:R-:W-:Y:S01]  /*b790*/  MOV R216, R145 ;  /* 0x0000009100d87202 */ /* 0x000fe20000000f00 */
[----:B------:R-:W-:Y:S01]  /*b7a0*/  FADD.FTZ R152, R249, R0 ;  /* 0x00000000f9987221 */ /* 0x000fe20000010000 */
[C---:B--2---:R-:W-:Y:S01]  /*b7b0*/  HMMA.16816.F32 R68, R132.reuse, R136, R68 ;  /* 0x000000888444723c */ /* 0x044fe20000001844 */
[----:B------:R-:W-:Y:S02]  /*b7c0*/  LDSM.16.MT88.4 R144, [R235+0x1000] ;  /* 0x00100000eb90783b */ /* 0x000fe40000004200 */
[----:B------:R-:W-:Y:S02]  /*b7d0*/  FFMA.FTZ R188, R205, c[0x0][0x2d0], -R188 ;  /* 0x0000b400cdbc7a23 */ /* 0x000fe400000108bc */
[----:B------:R1:W-:Y:S01]  /*b7e0*/  MUFU.EX2 R205, R2 ;  /* 0x0000000200cd7308 */ /* 0x0003e20000000800 */
[----:B------:R-:W-:Y:S02]  /*b7f0*/  FFMA.FTZ R0, R217, c[0x0][0x2d0], -R172 ;  /* 0x0000b400d9007a23 */ /* 0x000fe400000108ac */
[C---:B------:R-:W-:Y:S01]  /*b800*/  HMMA.16816.F32 R72, R132.reuse, R138, R72 ;  /* 0x0000008a8448723c */ /* 0x040fe20000001848 */
[----:B------:R-:W2:Y:S06]  /*b810*/  LDSM.16.MT88.4 R136, [R235+0x6800] ;  /* 0x00680000eb88783b */ /* 0x000eac0000004200 */
[----:B------:R-:W4:Y:S01]  /*b820*/  MUFU.EX2 R192, R188 ;  /* 0x000000bc00c07308 */ /* 0x000f220000000800 */
[C---:B---3--:R-:W-:Y:S08]  /*b830*/  HMMA.16816.F32 R76, R132.reuse, R140, R76 ;  /* 0x0000008c844c723c */ /* 0x048ff0000000184c */
[C---:B------:R-:W-:Y:S01]  /*b840*/  HMMA.16816.F32 R80, R132.reuse, R142, R80 ;  /* 0x0000008e8450723c */ /* 0x040fe20000001850 */
[----:B------:R-:W3:Y:S01]  /*b850*/  LDSM.16.MT88.4 R140, [R234+0x6800] ;  /* 0x00680000ea8c783b */ /* 0x000ee20000004200 */
[----:B------:R5:W-:Y:S02]  /*b860*/  MUFU.EX2 R204, R0 ;  /* 0x0000000000cc7308 */ /* 0x000be40000000800 */
[----:B-1----:R-:W-:Y:S02]  /*b870*/  FADD.FTZ R2, R175, R152 ;  /* 0x00000098af027221 */ /* 0x002fe40000010000 */
[----:B------:R-:W-:Y:S03]  /*b880*/  FADD.FTZ R152, R157, R148 ;  /* 0x000000949d987221 */ /* 0x000fe60000010000 */
[----:B------:R-:W-:Y:S03]  /*b890*/  LDSM.16.MT88.4 R148, [R235+0x1800] ;  /* 0x00180000eb94783b */ /* 0x000fe60000004200 */
[----:B------:R-:W-:Y:S01]  /*b8a0*/  MUFU.EX2 R175, R156 ;  /* 0x0000009c00af7308 */ /* 0x000fe20000000800 */
[----:B------:R-:W-:Y:S01]  /*b8b0*/  FFMA.FTZ R157, R226, c[0x0][0x2d0], -R172 ;  /* 0x0000b400e29d7a23 */ /* 0x000fe200000108ac */
[----:B----4-:R-:W-:Y:S01]  /*b8c0*/  F2FP.PACK_AB R186, R192, R191 ;  /* 0x000000bfc0ba723e */ /* 0x010fe200000000ff */
[----:B------:R-:W-:Y:S02]  /*b8d0*/  FADD.FTZ R158, R158, R2 ;  /* 0x000000029e9e7221 */ /* 0x000fe40000010000 */
[----:B------:R-:W-:Y:S02]  /*b8e0*/  FFMA.FTZ R2, R236, c[0x0][0x2d0], -R172 ;  /* 0x0000b400ec027a23 */ /* 0x000fe400000108ac */
[----:B------:R-:W-:Y:S03]  /*b8f0*/  FADD.FTZ R158, R159, R158 ;  /* 0x0000009e9f9e7221 */ /* 0x000fe60000010000 */
[----:B------:R-:W1:Y:S01]  /*b900*/  MUFU.EX2 R188, R2 ;  /* 0x0000000200bc7308 */ /* 0x000e620000000800 */
[C---:B--2---:R-:W-:Y:S03]  /*b910*/  HMMA.16816.F32 R84, R132.reuse, R136, R84 ;  /* 0x000000888454723c */ /* 0x044fe60000001854 */
[----:B-----5:R-:W-:Y:S06]  /*b920*/  FFMA.FTZ R0, R218, c[0x0][0x2d0], -R172 ;  /* 0x0000b400da007a23 */ /* 0x020fec00000108ac */
[----:B------:R2:W4:Y:S01]  /*b930*/  MUFU.EX2 R203, R0 ;  /* 0x0000000000cb7308 */ /* 0x0005220000000800 */
[C---:B------:R-:W-:Y:S01]  /*b940*/  HMMA.16816.F32 R88, R132.reuse, R138, R88 ;  /* 0x0000008a8458723c */ /* 0x040fe20000001858 */
[----:B------:R-:W5:Y:S07]  /*b950*/  LDSM.16.MT88.4 R136, [R232+0x9800] ;  /* 0x00980000e888783b */ /* 0x000f6e0000004200 */
[C---:B---3--:R-:W-:Y:S01]  /*b960*/  HMMA.16816.F32 R92, R132.reuse, R140, R92 ;  /* 0x0000008c845c723c */ /* 0x048fe2000000185c */
[----:B------:R-:W-:Y:S03]  /*b970*/  MUFU.EX2 R174, R157 ;  /* 0x0000009d00ae7308 */ /* 0x000fe60000000800 */
[----:B-1----:R-:W-:Y:S01]  /*b980*/  F2FP.PACK_AB R185, R175, R188 ;  /* 0x000000bcafb9723e */ /* 0x002fe200000000ff */
[----:B------:R-:W-:Y:S03]  /*b990*/  FADD.FTZ R2, R165, R158 ;  /* 0x0000009ea5027221 */ /* 0x000fe60000010000 */
[C---:B------:R-:W-:Y:S01]  /*b9a0*/  HMMA.16816.F32 R96, R132.reuse, R142, R96 ;  /* 0x0000008e8460723c */ /* 0x040fe20000001860 */
[----:B------:R-:W1:Y:S03]  /*b9b0*/  LDSM.16.MT88.4 R140, [R233+0x9800] ;  /* 0x00980000e98c783b */ /* 0x000e660000004200 */
[----:B------:R-:W-:Y:S02]  /*b9c0*/  FADD.FTZ R2, R166, R2 ;  /* 0x00000002a6027221 */ /* 0x000fe40000010000 */
[----:B--2---:R-:W-:Y:S02]  /*b9d0*/  FFMA.FTZ R0, R219, c[0x0][0x2d0], -R172 ;  /* 0x0000b400db007a23 */ /* 0x004fe400000108ac */
[----:B------:R-:W-:Y:S02]  /*b9e0*/  FADD.FTZ R2, R160, R2 ;  /* 0x00000002a0027221 */ /* 0x000fe40000010000 */
[----:B------:R2:W3:Y:S02]  /*b9f0*/  MUFU.EX2 R202, R0 ;  /* 0x0000000000ca7308 */ /* 0x0004e40000000800 */
[----:B------:R-:W-:Y:S04]  /*ba00*/  FADD.FTZ R2, R215, R2 ;  /* 0x00000002d7027221 */ /* 0x000fe80000010000 */
[----:B------:R-:W-:Y:S04]  /*ba10*/  FADD.FTZ R2, R238, R2 ;  /* 0x00000002ee027221 */ /* 0x000fe80000010000 */
[----:B------:R-:W-:Y:S01]  /*ba20*/  FADD.FTZ R2, R237, R2 ;  /* 0x00000002ed027221 */ /* 0x000fe20000010000 */
[C---:B-----5:R-:W-:Y:S03]  /*ba30*/  HMMA.16816.F32 R100, R132.reuse, R136, R100 ;  /* 0x000000888464723c */ /* 0x060fe60000001864 */
[----:B------:R-:W-:Y:S04]  /*ba40*/  FADD.FTZ R2, R204, R2 ;  /* 0x00000002cc027221 */ /* 0x000fe80000010000 */
[----:B----4-:R-:W-:Y:S01]  /*ba50*/  FADD.FTZ R2, R203, R2 ;  /* 0x00000002cb027221 */ /* 0x010fe20000010000 */
[C---:B------:R-:W-:Y:S01]  /*ba60*/  HMMA.16816.F32 R104, R132.reuse, R138, R104 ;  /* 0x0000008a8468723c */ /* 0x040fe20000001868 */
[----:B------:R-:W4:Y:S03]  /*ba70*/  LDSM.16.MT88.4 R136, [R235+0x9800] ;  /* 0x00980000eb88783b */ /* 0x000f260000004200 */
[----:B--2---:R-:W-:Y:S02]  /*ba80*/  FFMA.FTZ R0, R220, c[0x0][0x2d0], -R172 ;  /* 0x0000b400dc007a23 */ /* 0x004fe400000108ac */
[----:B---3--:R-:W-:Y:S02]  /*ba90*/  FADD.FTZ R2, R202, R2 ;  /* 0x00000002ca027221 */ /* 0x008fe40000010000 */
[C---:B-1----:R-:W-:Y:S01]  /*baa0*/  HMMA.16816.F32 R108, R132.reuse, R140, R108 ;  /* 0x0000008c846c723c */ /* 0x042fe2000000186c */
[----:B------:R1:W2:Y:S07]  /*bab0*/  MUFU.EX2 R201, R0 ;  /* 0x0000000000c97308 */ /* 0x0002ae0000000800 */
[C---:B------:R-:W-:Y:S01]  /*bac0*/  HMMA.16816.F32 R112, R132.reuse, R142, R112 ;  /* 0x0000008e8470723c */ /* 0x040fe20000001870 */
[----:B------:R-:W3:Y:S03]  /*bad0*/  LDSM.16.MT88.4 R140, [R234+0x9800] ;  /* 0x00980000ea8c783b */ /* 0x000ee60000004200 */
[----:B-1----:R-:W-:Y:S02]  /*bae0*/  FFMA.FTZ R0, R221, c[0x0][0x2d0], -R172 ;  /* 0x0000b400dd007a23 */ /* 0x002fe400000108ac */
[----:B--2---:R-:W-:Y:S02]  /*baf0*/  FADD.FTZ R2, R201, R2 ;  /* 0x00000002c9027221 */ /* 0x004fe40000010000 */
[----:B------:R1:W2:Y:S01]  /*bb00*/  MUFU.EX2 R196, R0 ;  /* 0x0000000000c47308 */ /* 0x0002a20000000800 */
[C---:B----4-:R-:W-:Y:S08]  /*bb10*/  HMMA.16816.F32 R116, R132.reuse, R136, R116 ;  /* 0x000000888474723c */ /* 0x050ff00000001874 */
[C---:B------:R-:W-:Y:S01]  /*bb20*/  HMMA.16816.F32 R120, R132.reuse, R138, R120 ;  /* 0x0000008a8478723c */ /* 0x040fe20000001878 */
[----:B------:R-:W4:Y:S07]  /*bb30*/  LDSM.16.MT88.4 R136, [R232+0x1000] ;  /* 0x00100000e888783b */ /* 0x000f2e0000004200 */
[C---:B---3--:R-:W-:Y:S04]  /*bb40*/  HMMA.16816.F32 R124, R132.reuse, R140, R124 ;  /* 0x0000008c847c723c */ /* 0x048fe8000000187c */
[----:B-1----:R-:W-:Y:S02]  /*bb50*/  FFMA.FTZ R0, R222, c[0x0][0x2d0], -R172 ;  /* 0x0000b400de007a23 */ /* 0x002fe400000108ac */
[----:B--2---:R-:W-:Y:S02]  /*bb60*/  FADD.FTZ R2, R196, R2 ;  /* 0x00000002c4027221 */ /* 0x004fe40000010000 */
[----:B------:R-:W-:Y:S01]  /*bb70*/  HMMA.16816.F32 R128, R132, R142, R128 ;  /* 0x0000008e8480723c */ /* 0x000fe20000001880 */
[----:B------:R-:W1:Y:S01]  /*bb80*/  LDSM.16.MT88.4 R140, [R233+0x1000] ;  /* 0x00100000e98c783b */ /* 0x000e620000004200 */
[----:B------:R2:W3:Y:S05]  /*bb90*/  MUFU.EX2 R195, R0 ;  /* 0x0000000000c37308 */ /* 0x0004ea0000000800 */
[----:B------:R-:W-:Y:S02]  /*bba0*/  F2FP.PACK_AB R132, R161, R162 ;  /* 0x000000a2a184723e */ /* 0x000fe400000000ff */
[----:B------:R-:W-:Y:S03]  /*bbb0*/  F2FP.PACK_AB R133, R215, R160 ;  /* 0x000000a0d785723e */ /* 0x000fe600000000ff */
[----:B------:R-:W-:Y:S02]  /*bbc0*/  F2FP.PACK_AB R134, R244, R216 ;  /* 0x000000d8f486723e */ /* 0x000fe400000000ff */
[----:B------:R-:W-:Y:S07]  /*bbd0*/  F2FP.PACK_AB R135, R237, R238 ;  /* 0x000000eeed87723e */ /* 0x000fee00000000ff */
[C---:B----4-:R-:W-:Y:S03]  /*bbe0*/  HMMA.16816.F32 R4, R132.reuse, R136, R4 ;  /* 0x000000888404723c */ /* 0x050fe60000001804 */
[----:B--2---:R-:W-:Y:S02]  /*bbf0*/  FFMA.FTZ R0, R223, c[0x0][0x2d0], -R172 ;  /* 0x0000b400df007a23 */ /* 0x004fe400000108ac */
[----:B---3--:R-:W-:Y:S02]  /*bc00*/  FADD.FTZ R2, R195, R2 ;  /* 0x00000002c3027221 */ /* 0x008fe40000010000 */
[----:B------:R2:W3:Y:S01]  /*bc10*/  MUFU.EX2 R194, R0 ;  /* 0x0000000000c27308 */ /* 0x0004e20000000800 */
[C---:B------:R-:W-:Y:S01]  /*bc20*/  HMMA.16816.F32 R8, R132.reuse, R138, R8 ;  /* 0x0000008a8408723c */ /* 0x040fe20000001808 */
[----:B------:R-:W4:Y:S07]  /*bc30*/  LDSM.16.MT88.4 R136, [R234+0x1000] ;  /* 0x00100000ea88783b */ /* 0x000f2e0000004200 */
[C---:B-1----:R-:W-:Y:S08]  /*bc40*/  HMMA.16816.F32 R12, R132.reuse, R140, R12 ;  /* 0x0000008c840c723c */ /* 0x042ff0000000180c */
[C---:B------:R-:W-:Y:S01]  /*bc50*/  HMMA.16816.F32 R16, R132.reuse, R142, R16 ;  /* 0x0000008e8410723c */ /* 0x040fe20000001810 */
[----:B------:R-:W1:Y:S03]  /*bc60*/  LDSM.16.MT88.4 R140, [R232+0x4000] ;  /* 0x00400000e88c783b */ /* 0x000e660000004200 */
[--C-:B--2---:R-:W-:Y:S04]  /*bc70*/  FFMA.FTZ R0, R224, c[0x0][0x2d0], -R172.reuse ;  /* 0x0000b400e0007a23 */ /* 0x104fe800000108ac */
[C---:B------:R-:W-:Y:S01]  /*bc80*/  HMMA.16816.F32 R20, R132.reuse, R144, R20 ;  /* 0x000000908414723c */ /* 0x040fe20000001814 */
[----:B------:R2:W-:Y:S03]  /*bc90*/  MUFU.EX2 R193, R0 ;  /* 0x0000000000c17308 */ /* 0x0005e60000000800 */
[----:B------:R-:W-:Y:S02]  /*bca0*/  FFMA.FTZ R172, R225, c[0x0][0x2d0], -R172 ;  /* 0x0000b400e1ac7a23 */ /* 0x000fe400000108ac */
[----:B---3--:R-:W-:Y:S02]  /*bcb0*/  FADD.FTZ R2, R194, R2 ;  /* 0x00000002c2027221 */ /* 0x008fe40000010000 */
[C---:B------:R-:W-:Y:S01]  /*bcc0*/  HMMA.16816.F32 R24, R132.reuse, R146, R24 ;  /* 0x000000928418723c */ /* 0x040fe20000001818 */
[----:B------:R-:W3:Y:S02]  /*bcd0*/  LDSM.16.MT88.4 R144, [R233+0x4000] ;  /* 0x00400000e990783b */ /* 0x000ee40000004200 */
[----:B------:R-:W5:Y:S05]  /*bce0*/  MUFU.EX2 R172, R172 ;  /* 0x000000ac00ac7308 */ /* 0x000f6a0000000800 */
[C---:B----4-:R-:W-:Y:S08]  /*bcf0*/  HMMA.16816.F32 R28, R132.reuse, R136, R28 ;  /* 0x00000088841c723c */ /* 0x050ff0000000181c */
[C---:B------:R-:W-:Y:S01]  /*bd00*/  HMMA.16816.F32 R32, R132.reuse, R138, R32 ;  /* 0x0000008a8420723c */ /* 0x040fe20000001820 */
[----:B------:R-:W4:Y:S03]  /*bd10*/  LDSM.16.MT88.4 R136, [R235+0x4000] ;  /* 0x00400000eb88783b */ /* 0x000f260000004200 */
[----:B--2---:R-:W-:Y:S04]  /*bd20*/  FADD.FTZ R0, R163, R152 ;  /* 0x00000098a3007221 */ /* 0x004fe80000010000 */
[C---:B-1----:R-:W-:Y:S01]  /*bd30*/  HMMA.16816.F32 R36, R132.reuse, R140, R36 ;  /* 0x0000008c8424723c */ /* 0x042fe20000001824 */
[----:B------:R-:W-:Y:S03]  /*bd40*/  LDSM.16.MT88.4 R152, [R234+0x2000] ;  /* 0x00200000ea98783b */ /* 0x000fe60000004200 */
[----:B-----5:R-:W-:Y:S01]  /*bd50*/  F2FP.PACK_AB R187, R172, R174 ;  /* 0x000000aeacbb723e */ /* 0x020fe200000000ff */
[----:B------:R-:W-:Y:S03]  /*bd60*/  FADD.FTZ R0, R164, R0 ;  /* 0x00000000a4007221 */ /* 0x000fe60000010000 */
[C---:B------:R-:W-:Y:S01]  /*bd70*/  HMMA.16816.F32 R40, R132.reuse, R142, R40 ;  /* 0x0000008e8428723c */ /* 0x040fe20000001828 */
[----:B------:R-:W1:Y:S03]  /*bd80*/  LDSM.16.MT88.4 R140, [R234+0x4000] ;  /* 0x00400000ea8c783b */ /* 0x000e660000004200 */
[----:B------:R-:W-:Y:S04]  /*bd90*/  FADD.FTZ R0, R167, R0 ;  /* 0x00000000a7007221 */ /* 0x000fe80000010000 */
[C---:B---3--:R-:W-:Y:S04]  /*bda0*/  HMMA.16816.F32 R44, R132.reuse, R144, R44 ;  /* 0x00000090842c723c */ /* 0x048fe8000000182c */
[----:B------:R-:W-:Y:S04]  /*bdb0*/  FADD.FTZ R0, R162, R0 ;  /* 0x00000000a2007221 */ /* 0x000fe80000010000 */
[C---:B------:R-:W-:Y:S01]  /*bdc0*/  HMMA.16816.F32 R48, R132.reuse, R146, R48 ;  /* 0x000000928430723c */ /* 0x040fe20000001830 */
[----:B------:R-:W2:Y:S03]  /*bdd0*/  LDSM.16.MT88.4 R144, [R232+0x7000] ;  /* 0x00700000e890783b */ /* 0x000ea60000004200 */
[----:B------:R-:W-:Y:S04]  /*bde0*/  FADD.FTZ R0, R161, R0 ;  /* 0x00000000a1007221 */ /* 0x000fe80000010000 */
[----:B------:R-:W-:Y:S01]  /*bdf0*/  FADD.FTZ R0, R216, R0 ;  /* 0x00000000d8007221 */ /* 0x000fe20000010000 */
[C---:B----4-:R-:W-:Y:S01]  /*be00*/  HMMA.16816.F32 R52, R132.reuse, R136, R52 ;  /* 0x000000888434723c */ /* 0x050fe20000001834 */
[----:B------:R-:W-:Y:S02]  /*be10*/  LDSM.16.MT88.4 R160, [R232+0x5800] ;  /* 0x00580000e8a0783b */ /* 0x000fe40000004200 */
        /* <DEDUP_REMOVED lines=90> */
[----:B------:R-:W-:Y:S02]  /*c3c0*/  F2FP.PACK_AB R132, R200, R199 ;  /* 0x000000c7c884723e */ /* 0x000fe400000000ff */
[----:B------:R-:W-:Y:S03]  /*c3d0*/  F2FP.PACK_AB R134, R197, R198 ;  /* 0x000000c6c586723e */ /* 0x000fe600000000ff */
[----:B------:R-:W-:Y:S02]  /*c3e0*/  F2FP.PACK_AB R133, R195, R196 ;  /* 0x000000c4c385723e */ /* 0x000fe400000000ff */
[C---:B------:R-:W-:Y:S07]  /*c3f0*/  F2FP.PACK_AB R135, R193.reuse, R194 ;  /* 0x000000c2c187723e */ /* 0x040fee00000000ff */
        /* <DEDUP_REMOVED lines=11> */
[----:B------:R-:W-:Y:S07]  /*c4b0*/  LDSM.16.MT88.4 R152, [R233+0x8000] ;  /* 0x00800000e998783b */ /* 0x000fee0000004200 */
        /* <DEDUP_REMOVED lines=11> */
[----:B------:R-:W-:Y:S07]  /*c570*/  LDSM.16.MT88.4 R148, [R233+0xb000] ;  /* 0x00b00000e994783b */ /* 0x000fee0000004200 */
        /* <DEDUP_REMOVED lines=11> */
[----:B------:R-:W-:Y:S07]  /*c630*/  LDSM.16.MT88.4 R144, [R235+0x2800] ;  /* 0x00280000eb90783b */ /* 0x000fee0000004200 */
[C---:B---3--:R-:W-:Y:S08]  /*c640*/  HMMA.16816.F32 R100, R132.reuse, R136, R100 ;  /* 0x000000888464723c */ /* 0x048ff00000001864 */
[C---:B------:R-:W-:Y:S01]  /*c650*/  HMMA.16816.F32 R104, R132.reuse, R138, R104 ;  /* 0x0000008a8468723c */ /* 0x040fe20000001868 */
[----:B------:R-:W2:Y:S07]  /*c660*/  LDSM.16.MT88.4 R136, [R233+0x2800] ;  /* 0x00280000e988783b */ /* 0x000eae0000004200 */
[C---:B------:R-:W-:Y:S08]  /*c670*/  HMMA.16816.F32 R108, R132.reuse, R148, R108 ;  /* 0x00000094846c723c */ /* 0x040ff0000000186c */
[C---:B------:R-:W-:Y:S08]  /*c680*/  HMMA.16816.F32 R112, R132.reuse, R150, R112 ;  /* 0x000000968470723c */ /* 0x040ff00000001870 */
[C---:B----4-:R-:W-:Y:S08]  /*c690*/  HMMA.16816.F32 R116, R132.reuse, R152, R116 ;  /* 0x000000988474723c */ /* 0x050ff00000001874 */
[C---:B------:R-:W-:Y:S01]  /*c6a0*/  HMMA.16816.F32 R120, R132.reuse, R154, R120 ;  /* 0x0000009a8478723c */ /* 0x040fe20000001878 */
[----:B------:R-:W3:Y:S07]  /*c6b0*/  LDSM.16.MT88.4 R152, [R234+0x2800] ;  /* 0x00280000ea98783b */ /* 0x000eee0000004200 */
[C---:B-1----:R-:W-:Y:S08]  /*c6c0*/  HMMA.16816.F32 R124, R132.reuse, R140, R124 ;  /* 0x0000008c847c723c */ /* 0x042ff0000000187c */
[----:B------:R-:W-:Y:S08]  /*c6d0*/  HMMA.16816.F32 R128, R132, R142, R128 ;  /* 0x0000008e8480723c */ /* 0x000ff00000001880 */
[C---:B------:R-:W-:Y:S01]  /*c6e0*/  HMMA.16816.F32 R176, R184.reuse, R180, R4 ;  /* 0x000000b4b8b0723c */ /* 0x040fe20000001804 */
[----:B------:R-:W1:Y:S07]  /*c6f0*/  LDSM.16.MT88.4 R4, [R235+0x5800] ;  /* 0x00580000eb04783b */ /* 0x000e6e0000004200 */
[C---:B------:R-:W-:Y:S01]  /*c700*/  HMMA.16816.F32 R180, R184.reuse, R182, R8 ;  /* 0x000000b6b8b4723c */ /* 0x040fe20000001808 */
[----:B------:R-:W4:Y:S07]  /*c710*/  LDSM.16.MT88.4 R8, [R234+0x5800] ;  /* 0x00580000ea08783b */ /* 0x000f2e0000004200 */
[C---:B--2---:R-:W-:Y:S01]  /*c720*/  HMMA.16816.F32 R132, R184.reuse, R136, R12 ;  /* 0x00000088b884723c */ /* 0x044fe2000000180c */
[----:B------:R-:W2:Y:S07]  /*c730*/  LDSM.16.MT88.4 R12, [R232+0x8800] ;  /* 0x00880000e80c783b */ /* 0x000eae0000004200 */
[C---:B------:R-:W-:Y:S01]  /*c740*/  HMMA.16816.F32 R136, R184.reuse, R138, R16 ;  /* 0x0000008ab888723c */ /* 0x040fe20000001810 */
[----:B------:R-:W5:Y:S07]  /*c750*/  LDSM.16.MT88.4 R16, [R233+0x8800] ;  /* 0x00880000e910783b */ /* 0x000f6e0000004200 */
[C---:B------:R-:W-:Y:S01]  /*c760*/  HMMA.16816.F32 R140, R184.reuse, R144, R20 ;  /* 0x00000090b88c723c */ /* 0x040fe20000001814 */
[----:B------:R-:W1:Y:S07]  /*c770*/  LDSM.16.MT88.4 R20, [R235+0x8800] ;  /* 0x00880000eb14783b */ /* 0x000e6e0000004200 */
[C---:B------:R-:W-:Y:S01]  /*c780*/  HMMA.16816.F32 R144, R184.reuse, R146, R24 ;  /* 0x00000092b890723c */ /* 0x040fe20000001818 */
[----:B------:R-:W1:Y:S07]  /*c790*/  LDSM.16.MT88.4 R24, [R234+0x8800] ;  /* 0x00880000ea18783b */ /* 0x000e6e0000004200 */
        /* <DEDUP_REMOVED lines=15> */
[C---:B-----5:R-:W-:Y:S01]  /*c890*/  HMMA.16816.F32 R76, R184.reuse, R16, R76 ;  /* 0x00000010b84c723c */ /* 0x060fe2000000184c */
[----:B------:R-:W4:Y:S07]  /*c8a0*/  LDL R16, [R1+0x14] ;  /* 0x0000140001107983 */ /* 0x000f2e0000100800 */
        /* <DEDUP_REMOVED lines=10> */
[C---:B--2---:R-:W-:Y:S07]  /*c950*/  HMMA.16816.F32 R116, R184.reuse, R12, R116 ;  /* 0x0000000cb874723c */ /* 0x044fee0000001874 */
[-C--:B------:R-:W-:Y:S01]  /*c960*/  MOV R12, R3.reuse ;  /* 0x00000003000c7202 */ /* 0x080fe20000000f00 */
[C---:B------:R-:W-:Y:S08]  /*c970*/  HMMA.16816.F32 R120, R184.reuse, R14, R120 ;  /* 0x0000000eb878723c */ /* 0x040ff00000001878 */
[C---:B-1----:R-:W-:Y:S07]  /*c980*/  HMMA.16816.F32 R124, R184.reuse, R4, R124 ;  /* 0x00000004b87c723c */ /* 0x042fee000000187c */
[----:B------:R-:W-:Y:S01]  /*c990*/  FADD.FTZ R4, R193, R2 ;  /* 0x00000002c1047221 */ /* 0x000fe20000010000 */
[----:B------:R-:W-:Y:S04]  /*c9a0*/  HMMA.16816.F32 R128, R184, R6, R128 ;  /* 0x00000006b880723c */ /* 0x000fe80000001880 */
[----:B------:R-:W-:Y:S02]  /*c9b0*/  FADD.FTZ R2, R189, R0 ;  /* 0x00000000bd027221 */ /* 0x000fe40000010000 */
[----:B------:R-:W-:Y:S02]  /*c9c0*/  FADD.FTZ R0, R188, R4 ;  /* 0x00000004bc007221 */ /* 0x000fe40000010000 */
[----:B------:R-:W-:Y:S04]  /*c9d0*/  FADD.FTZ R2, R190, R2 ;  /* 0x00000002be027221 */ /* 0x000fe80000010000 */
[----:B------:R-:W-:Y:S01]  /*c9e0*/  FADD.FTZ R0, R175, R0 ;  /* 0x00000000af007221 */ /* 0x000fe20000010000 */
[----:B------:R-:W-:Y:S01]  /*c9f0*/  MOV R175, R3 ;  /* 0x0000000300af7202 */ /* 0x000fe20000000f00 */
[----:B------:R-:W-:Y:S02]  /*ca00*/  FADD.FTZ R2, R191, R2 ;  /* 0x00000002bf027221 */ /* 0x000fe40000010000 */
[----:B------:R-:W-:Y:S01]  /*ca10*/  FADD.FTZ R0, R174, R0 ;  /* 0x00000000ae007221 */ /* 0x000fe20000010000 */
[----:B------:R-:W-:Y:S01]  /*ca20*/  MOV R174, R173 ;  /* 0x000000ad00ae7202 */ /* 0x000fe20000000f00 */
[----:B------:R-:W-:Y:S02]  /*ca30*/  FADD.FTZ R2, R192, R2 ;  /* 0x00000002c0027221 */ /* 0x000fe40000010000 */
[----:B------:R-:W-:Y:S03]  /*ca40*/  FADD.FTZ R0, R172, R0 ;  /* 0x00000000ac007221 */ /* 0x000fe60000010000 */
[----:B------:R1:W-:Y:S04]  /*ca50*/  STL [R1+0x4], R2 ;  /* 0x0000040201007387 */ /* 0x0003e80000100800 */
[----:B------:R1:W-:Y:S01]  /*ca60*/  STL [R1+0x8], R0 ;  /* 0x0000080001007387 */ /* 0x0003e20000100800 */
[C---:B----4-:R-:W-:Y:S02]  /*ca70*/  ISETP.GT.AND P0, PT, R247.reuse, R16, PT ;  /* 0x00000010f700720c */ /* 0x050fe40003f04270 */
[----:B------:R-:W-:Y:S11]  /*ca80*/  IADD3 R247, R247, -0x1, RZ ;  /* 0xfffffffff7f77810 */ /* 0x000ff60007ffe0ff */
[----:B-1----:R-:W-:-:S05]  /*ca90*/  @P0 BRA `(.L_x_1487) ;  /* 0xffffad7000000947 */ /* 0x002fca000383ffff */
.L_x_1476:
[----:B-1----:R-:W-:-:S13]  /*caa0*/  ISETP.GE.AND P0, PT, R247, RZ, PT ;  /* 0x000000fff700720c */ /* 0x002fda0003f06270 */
[----:B------:R-:W-:Y:S05]  /*cab0*/  @!P0 BRA `(.L_x_1488) ;  /* 0x00004a8000008947 */ /* 0x000fea0003800000 */
[----:B------:R-:W-:Y:S02]  /*cac0*/  MOV R175, R12 ;  /* 0x0000000c00af7202 */ /* 0x000fe40000000f00 */
[----:B------:R-:W-:Y:S02]  /*cad0*/  MOV R174, R173 ;  /* 0x000000ad00ae7202 */ /* 0x000fe40000000f00 */
.L_x_1495:
[----:B------:R-:W-:Y:S01]  /*cae0*/  SHF.R.S32.HI R0, RZ, 0x1f, R248 ;  /* 0x0000001fff007819 */ /* 0x000fe200000114f8 */
[----:B------:R-:W2:Y:S01]  /*caf0*/  LDL.64 R6, [R1+0x30] ;  /* 0x0000300001067983 */ /* 0x000ea20000100a00 */
[----:B------:R-:W-:Y:S01]  /*cb00*/  SHF.R.S32.HI R4, RZ, 0x1f, R246 ;  /* 0x0000001fff047819 */ /* 0x000fe200000114f6 */
[----:B------:R-:W-:Y:S04]  /*cb10*/  DEPBAR.LE SB0, 0x0 ;  /* 0x000080000000791a */ /* 0x000fe80000000000 */
[----:B------:R-:W3:Y:S01]  /*cb20*/  LDL R5, [R1+0x3c] ;  /* 0x00003c0001057983 */ /* 0x000ee20000100800 */
[----:B------:R-:W-:Y:S01]  /*cb30*/  IADD3 R13, R245, 0xc0, RZ ;  /* 0x000000c0f50d7810 */ /* 0x000fe20007ffe0ff */
[----:B------:R-:W-:Y:S01]  /*cb40*/  WARPSYNC 0xffffffff ;  /* 0xffffffff00007948 */ /* 0x000fe20003800000 */
[----:B------:R-:W-:Y:S01]  /*cb50*/  IADD3 R238, R228, 0xb800, RZ ;  /* 0x0000b800e4ee7810 */ /* 0x000fe20007ffe0ff */
[----:B------:R-:W-:Y:S01]  /*cb60*/  BAR.SYNC.DEFER_BLOCKING 0x0 ;  /* 0x0000000000007b1d */ /* 0x000fe20000010000 */
[----:B------:R-:W-:Y:S01]  /*cb70*/  SHF.R.S32.HI R13, RZ, 0x1f, R13 ;  /* 0x0000001fff0d7819 */ /* 0x000fe2000001140d */
[----:B------:R-:W-:Y:S01]  /*cb80*/  IMAD R0, R0, c[0x0][0x208], RZ ;  /* 0x0000820000007a24 */ /* 0x000fe200078e02ff */
[----:B------:R-:W-:Y:S01]  /*cb90*/  IADD3 R237, R228, 0xb000, RZ ;  /* 0x0000b000e4ed7810 */ /* 0x000fe20007ffe0ff */
[----:B------:R-:W-:Y:S01]  /*cba0*/  IMAD.WIDE.U32 R2, R248, c[0x0][0x208], RZ ;  /* 0x00008200f8027a25 */ /* 0x000fe200078e00ff */
[C---:B------:R-:W-:Y:S02]  /*cbb0*/  IADD3 R236, R228.reuse, 0xa800, RZ ;  /* 0x0000a800e4ec7810 */ /* 0x040fe40007ffe0ff */
[----:B------:R-:W-:Y:S01]  /*cbc0*/  IADD3 R227, R228, 0xa000, RZ ;  /* 0x0000a000e4e37810 */ /* 0x000fe20007ffe0ff */
[----:B------:R-:W-:Y:S01]  /*cbd0*/  IMAD R0, R248, c[0x0][0x20c], R0 ;  /* 0x00008300f8007a24 */ /* 0x000fe200078e0200 */
[----:B------:R-:W-:Y:S01]  /*cbe0*/  IADD3 R226, R228, 0x9800, RZ ;  /* 0x00009800e4e27810 */ /* 0x000fe20007ffe0ff */
[----:B------:R-:W-:Y:S01]  /*cbf0*/  IMAD R4, R4, c[0x0][0x218], RZ ;  /* 0x0000860004047a24 */ /* 0x000fe200078e02ff */
[C---:B------:R-:W-:Y:S01]  /*cc00*/  IADD3 R225, R228.reuse, 0x9000, RZ ;  /* 0x00009000e4e17810 */ /* 0x040fe20007ffe0ff */
[----:B------:R-:W-:Y:S01]  /*cc10*/  IMAD.IADD R3, R3, 0x1, R0 ;  /* 0x0000000103037824 */ /* 0x000fe200078e0200 */
[----:B------:R-:W-:Y:S01]  /*cc20*/  IADD3 R224, R228, 0x8800, RZ ;  /* 0x00008800e4e07810 */ /* 0x000fe20007ffe0ff */
[----:B------:R-:W-:Y:S01]  /*cc30*/  IMAD R4, R246, c[0x0][0x21c], R4 ;  /* 0x00008700f6047a24 */ /* 0x000fe200078e0204 */
[----:B------:R-:W-:Y:S01]  /*cc40*/  IADD3 R223, R228, 0x8000, RZ ;  /* 0x00008000e4df7810 */ /* 0x000fe20007ffe0ff */
[----:B------:R-:W-:Y:S01]  /*cc50*/  IMAD.WIDE.U32 R2, R246, c[0x0][0x218], R2 ;  /* 0x00008600f6027a25 */ /* 0x000fe200078e0002 */
[C---:B------:R-:W-:Y:S02]  /*cc60*/  IADD3 R222, R228.reuse, 0x7800, RZ ;  /* 0x00007800e4de7810 */ /* 0x040fe40007ffe0ff */
[C---:B------:R-:W-:Y:S01]  /*cc70*/  IADD3 R221, R228.reuse, 0x7000, RZ ;  /* 0x00007000e4dd7810 */ /* 0x040fe20007ffe0ff */
[----:B------:R-:W-:Y:S01]  /*cc80*/  IMAD.SHL.U32 R39, R251, 0x2, RZ ;  /* 0x00000002fb277824 */ /* 0x000fe200078e00ff */
[----:B------:R-:W-:Y:S01]  /*cc90*/  IADD3 R220, R228, 0x6800, RZ ;  /* 0x00006800e4dc7810 */ /* 0x000fe20007ffe0ff */
[----:B------:R-:W-:Y:S01]  /*cca0*/  IMAD.SHL.U32 R37, R252, 0x2, RZ ;  /* 0x00000002fc257824 */ /* 0x000fe200078e00ff */
[C---:B------:R-:W-:Y:S01]  /*ccb0*/  IADD3 R219, R228.reuse, 0x6000, RZ ;  /* 0x00006000e4db7810 */ /* 0x040fe20007ffe0ff */
[----:B------:R1:W4:Y:S01]  /*ccc0*/  LDSM.16.M88.4 R48, [R239] ;  /* 0x00000000ef30783b */ /* 0x0003220000000200 */
[C---:B------:R-:W-:Y:S01]  /*ccd0*/  IADD3 R218, R228.reuse, 0x5800, RZ ;  /* 0x00005800e4da7810 */ /* 0x040fe20007ffe0ff */
[C---:B------:R-:W-:Y:S01]  /*cce0*/  IMAD.SHL.U32 R36, R245.reuse, 0x2, RZ ;  /* 0x00000002f5247824 */ /* 0x040fe200078e00ff */
[C---:B------:R-:W-:Y:S01]  /*ccf0*/  IADD3 R217, R228.reuse, 0x5000, RZ ;  /* 0x00005000e4d97810 */ /* 0x040fe20007ffe0ff */
[----:B------:R1:W1:Y:S01]  /*cd00*/  LDSM.16.M88.4 R8, [R229] ;  /* 0x00000000e508783b */ /* 0x0002620000000200 */
[C---:B------:R-:W-:Y:S02]  /*cd10*/  IADD3 R216, R228.reuse, 0x4800, RZ ;  /* 0x00004800e4d87810 */ /* 0x040fe40007ffe0ff */
[C---:B------:R-:W-:Y:S01]  /*cd20*/  IADD3 R173, R228.reuse, 0x4000, RZ ;  /* 0x00004000e4ad7810 */ /* 0x040fe20007ffe0ff */
[----:B------:R1:W1:Y:S01]  /*cd30*/  LDSM.16.M88.4 R16, [R229+0x800] ;  /* 0x00080000e510783b */ /* 0x0002620000000200 */
[C---:B------:R-:W-:Y:S02]  /*cd40*/  IADD3 R172, R228.reuse, 0x3800, RZ ;  /* 0x00003800e4ac7810 */ /* 0x040fe40007ffe0ff */
[----:B------:R-:W-:Y:S01]  /*cd50*/  IADD3 R0, R228, 0x3000, RZ ;  /* 0x00003000e4007810 */ /* 0x000fe20007ffe0ff */
        /* <DEDUP_REMOVED lines=11> */
[----:B--2---:R-:W-:Y:S02]  /*ce10*/  IADD3 R12, P0, R6, R2, RZ ;  /* 0x00000002060c7210 */ /* 0x004fe40007f1e0ff */
[----:B------:R-:W-:Y:S02]  /*ce20*/  IADD3 R6, R245, 0xc0, RZ ;  /* 0x000000c0f5067810 */ /* 0x000fe40007ffe0ff */
[----:B---3--:R-:W-:Y:S03]  /*ce30*/  IADD3.X R4, R5, R3, R4, P0, !PT ;  /* 0x0000000305047210 */ /* 0x008fe600007fe404 */
[----:B------:R-:W-:Y:S01]  /*ce40*/  IMAD.SHL.U32 R45, R6, 0x2, RZ ;  /* 0x00000002062d7824 */ /* 0x000fe200078e00ff */
[----:B------:R-:W-:Y:S02]  /*ce50*/  SHF.R.S32.HI R5, RZ, 0x1f, R251 ;  /* 0x0000001fff057819 */ /* 0x000fe400000114fb */
[----:B------:R-:W-:Y:S02]  /*ce60*/  LEA R7, P0, R12, c[0x0][0x1f8], 0x1 ;  /* 0x00007e000c077a11 */ /* 0x000fe400078008ff */
[----:B------:R-:W-:Y:S02]  /*ce70*/  SHF.L.U64.HI R20, R6, 0x1, R13 ;  /* 0x0000000106147819 */ /* 0x000fe4000001020d */
[----:B------:R-:W-:Y:S02]  /*ce80*/  SHF.R.S32.HI R6, RZ, 0x1f, R252 ;  /* 0x0000001fff067819 */ /* 0x000fe400000114fc */
[----:B------:R-:W-:Y:S02]  /*ce90*/  SHF.L.U64.HI R15, R251, 0x1, R5 ;  /* 0x00000001fb0f7819 */ /* 0x000fe40000010205 */
[----:B------:R-:W-:Y:S02]  /*cea0*/  SHF.R.S32.HI R5, RZ, 0x1f, R245 ;  /* 0x0000001fff057819 */ /* 0x000fe400000114f5 */
[----:B------:R-:W-:Y:S02]  /*ceb0*/  LEA.HI.X R12, R12, c[0x0][0x1fc], R4, 0x1, P0 ;  /* 0x00007f000c0c7a11 */ /* 0x000fe400000f0c04 */
[----:B------:R-:W-:Y:S02]  /*cec0*/  SHF.L.U64.HI R14, R252, 0x1, R6 ;  /* 0x00000001fc0e7819 */ /* 0x000fe40000010206 */
[----:B------:R-:W-:Y:S01]  /*ced0*/  SHF.L.U64.HI R13, R245, 0x1, R5 ;  /* 0x00000001f50d7819 */ /* 0x000fe20000010205 */
[----:B------:R-:W-:-:S05]  /*cee0*/  BRA.DIV ~URZ, `(.L_x_1489) ;  /* 0x000099227f007947 */ /* 0x000fca000b800000 */
[----:B-1--4-:R1:W2:Y:S02]  /*cef0*/  SHFL.IDX PT, R2, R12, RZ, 0x181f ;  /* 0x00181fff0c027589 */ /* 0x0122a400000e0000 */
.L_x_1544:
[----:B------:R-:W3:Y:S01]  /*cf00*/  SHFL.IDX PT, R6, R7, RZ, 0x181f ;  /* 0x00181fff07067589 */ /* 0x000ee200000e0000 */
[----:B------:R-:W-:Y:S01]  /*cf10*/  ISETP.GE.AND P1, PT, R245, c[0x0][0x1d4], PT ;  /* 0x00007500f5007a0c */ /* 0x000fe20003f26270 */
[----:B------:R-:W-:Y:S01]  /*cf20*/  BSSY B0, `(.L_x_1490) ;  /* 0x00001cb000007945 */ /* 0x000fe20003800000 */
[----:B------:R-:W-:Y:S02]  /*cf30*/  ISETP.GE.AND P5, PT, R252, c[0x0][0x1d4], PT ;  /* 0x00007500fc007a0c */ /* 0x000fe40003fa6270 */
[----:B------:R-:W4:Y:S01]  /*cf40*/  SHFL.IDX PT, R4, R7, 0x1, 0x181f ;  /* 0x00381f0007047f89 */ /* 0x000f2200000e0000 */
[----:B------:R-:W-:Y:S02]  /*cf50*/  ISETP.GE.AND P4, PT, R251, c[0x0][0x1d4], PT ;  /* 0x00007500fb007a0c */ /* 0x000fe40003f86270 */
[----:B------:R-:W-:Y:S02]  /*cf60*/  IADD3 R249, R245, 0xc0, RZ ;  /* 0x000000c0f5f97810 */ /* 0x000fe40007ffe0ff */
[----:B------:R5:W-:Y:S01]  /*cf70*/  SHFL.IDX PT, R3, R7, 0x2, 0x181f ;  /* 0x00581f0007037f89 */ /* 0x000be200000e0000 */
[----:B------:R-:W-:Y:S02]  /*cf80*/  SEL R244, RZ, 0x10, P1 ;  /* 0x00000010fff47807 */ /* 0x000fe40000800000 */
[----:B------:R-:W-:Y:S02]  /*cf90*/  ISETP.GE.AND P3, PT, R249, c[0x0][0x1d4], PT ;  /* 0x00007500f9007a0c */ /* 0x000fe40003f66270 */
[----:B------:R-:W1:Y:S01]  /*cfa0*/  SHFL.IDX PT, R5, R12, 0x1, 0x181f ;  /* 0x00381f000c057f89 */ /* 0x000e6200000e0000 */
[----:B------:R-:W-:Y:S02]  /*cfb0*/  SEL R21, RZ, 0x10, P5 ;  /* 0x00000010ff157807 */ /* 0x000fe40002800000 */
[----:B------:R-:W-:Y:S02]  /*cfc0*/  SEL R46, RZ, 0x10, P4 ;  /* 0x00000010ff2e7807 */ /* 0x000fe40002000000 */
[----:B------:R-:W-:Y:S02]  /*cfd0*/  SEL R47, RZ, 0x10, P3 ;  /* 0x00000010ff2f7807 */ /* 0x000fe40001800000 */
[----:B------:R-:W-:Y:S02]  /*cfe0*/  IADD3 R38, -R46, 0x10, RZ ;  /* 0x000000102e267810 */ /* 0x000fe40007ffe1ff */
[----:B------:R-:W-:Y:S02]  /*cff0*/  IADD3 R44, -R47, 0x10, RZ ;  /* 0x000000102f2c7810 */ /* 0x000fe40007ffe1ff */
[----:B------:R-:W-:Y:S02]  /*d000*/  LOP3.LUT R38, R38, 0xf, RZ, 0xc0, !PT ;  /* 0x0000000f26267812 */ /* 0x000fe400078ec0ff */
[----:B------:R-:W-:Y:S02]  /*d010*/  LOP3.LUT R44, R44, 0xf, RZ, 0xc0, !PT ;  /* 0x0000000f2c2c7812 */ /* 0x000fe400078ec0ff */
[CC--:B---3--:R-:W-:Y:S02]  /*d020*/  IADD3 R28, P0, R6.reuse, R36.reuse, RZ ;  /* 0x00000024061c7210 */ /* 0x0c8fe40007f1e0ff */
[----:B------:R-:W-:Y:S03]  /*d030*/  IADD3 R22, P2, R6, R37, RZ ;  /* 0x0000002506167210 */ /* 0x000fe60007f5e0ff */
[----:B--2---:R-:W-:Y:S01]  /*d040*/  IMAD.X R29, R2, 0x1, R13, P0 ;  /* 0x00000001021d7824 */ /* 0x004fe200000e060d */
[----:B------:R-:W-:Y:S01]  /*d050*/  IADD3 R30, P0, R6, R39, RZ ;  /* 0x00000027061e7210 */ /* 0x000fe20007f1e0ff */
[C---:B------:R-:W-:Y:S01]  /*d060*/  IMAD.X R23, R2.reuse, 0x1, R14, P2 ;  /* 0x0000000102177824 */ /* 0x040fe200010e060e */
[----:B------:R-:W-:Y:S02]  /*d070*/  ISETP.NE.U32.AND P2, PT, R21, RZ, PT ;  /* 0x000000ff1500720c */ /* 0x000fe40003f45070 */
[----:B------:R2:W-:Y:S01]  /*d080*/  LDGSTS.E.BYPASS.LTC128B.128 [R243+0x100], [R28.64], !P1 ;  /* 0x001000001cf37fae */ /* 0x0005e2000c901d46 */
[----:B------:R-:W-:Y:S01]  /*d090*/  IMAD.X R31, R2, 0x1, R15, P0 ;  /* 0x00000001021f7824 */ /* 0x000fe200000e060f */
[----:B------:R-:W-:Y:S03]  /*d0a0*/  IADD3 R6, P0, R6, R45, RZ ;  /* 0x0000002d06067210 */ /* 0x000fe60007f1e0ff */
[----:B------:R4:W-:Y:S02]  /*d0b0*/  LDGSTS.E.BYPASS.LTC128B.128 [R243+0x3100], [R22.64], !P5 ;  /* 0x0310000016f37fae */ /* 0x0009e4000e901d46 */
[----:B-----5:R-:W-:Y:S03]  /*d0c0*/  IMAD.X R7, R2, 0x1, R20, P0 ;  /* 0x0000000102077824 */ /* 0x020fe600000e0614 */
[----:B------:R3:W-:Y:S05]  /*d0d0*/  LDGSTS.E.BYPASS.LTC128B.128 [R243+0x6100], [R30.64], !P4 ;  /* 0x061000001ef37fae */ /* 0x0007ea000e101d46 */
[----:B------:R5:W-:Y:S05]  /*d0e0*/  LDGSTS.E.BYPASS.LTC128B.128 [R243+0x9100], [R6.64], !P3 ;  /* 0x0910000006f37fae */ /* 0x000bea000d901d46 */
[----:B------:R-:W2:Y:S01]  /*d0f0*/  SHFL.IDX PT, R2, R12, 0x2, 0x181f ;  /* 0x00581f000c027f89 */ /* 0x000ea200000e0000 */
[----:B----4-:R-:W-:Y:S05]  /*d100*/  IADD3 R22, P0, R4, R36, RZ ;  /* 0x0000002404167210 */ /* 0x010fea0007f1e0ff */
[C---:B-1----:R-:W-:Y:S01]  /*d110*/  IMAD.X R23, R5.reuse, 0x1, R13, P0 ;  /* 0x0000000105177824 */ /* 0x042fe200000e060d */
[----:B---3--:R-:W-:Y:S04]  /*d120*/  IADD3 R30, -R244, 0x10, RZ ;  /* 0x00000010f41e7810 */ /* 0x008fe80007ffe1ff */
[----:B------:R1:W-:Y:S01]  /*d130*/  LDGSTS.E.BYPASS.LTC128B.128 [R243+0x1100], [R22.64], !P1 ;  /* 0x0110000016f37fae */ /* 0x0003e2000c901d46 */
[----:B-----5:R-:W-:Y:S02]  /*d140*/  IADD3 R6, P0, R4, R37, RZ ;  /* 0x0000002504067210 */ /* 0x020fe40007f1e0ff */
[----:B------:R-:W-:Y:S03]  /*d150*/  LOP3.LUT R30, R30, 0xf, RZ, 0xc0, !PT ;  /* 0x0000000f1e1e7812 */ /* 0x000fe600078ec0ff */
[C---:B------:R-:W-:Y:S01]  /*d160*/  IMAD.X R7, R5.reuse, 0x1, R14, P0 ;  /* 0x0000000105077824 */ /* 0x040fe200000e060e */
[C---:B--2---:R-:W-:Y:S04]  /*d170*/  IADD3 R28, P0, R4.reuse, R45, RZ ;  /* 0x0000002d041c7210 */ /* 0x044fe80007f1e0ff */
[----:B------:R2:W-:Y:S01]  /*d180*/  LDGSTS.E.BYPASS.LTC128B.128 [R243+0x4100], [R6.64], !P5 ;  /* 0x0410000006f37fae */ /* 0x0005e2000e901d46 */
[C---:B------:R-:W-:Y:S01]  /*d190*/  IMAD.X R29, R5.reuse, 0x1, R20, P0 ;  /* 0x00000001051d7824 */ /* 0x040fe200000e0614 */
[----:B-1----:R-:W-:Y:S05]  /*d1a0*/  IADD3 R22, P1, R4, R39, RZ ;  /* 0x0000002704167210 */ /* 0x002fea0007f3e0ff */
[----:B------:R-:W-:Y:S01]  /*d1b0*/  IMAD.X R23, R5, 0x1, R15, P1 ;  /* 0x0000000105177824 */ /* 0x000fe200008e060f */
[-C--:B------:R-:W-:Y:S02]  /*d1c0*/  IADD3 R30, P1, P0, R30, R3.reuse, R36 ;  /* 0x000000031e1e7210 */ /* 0x080fe4000783e024 */
[----:B------:R-:W-:Y:S02]  /*d1d0*/  IADD3 R36, -R21, 0x10, RZ ;  /* 0x0000001015247810 */ /* 0x000fe40007ffe1ff */
[-C--:B------:R-:W-:Y:S01]  /*d1e0*/  IADD3.X R31, RZ, R2.reuse, R13, P1, P0 ;  /* 0x00000002ff1f7210 */ /* 0x080fe20000fe040d */
[C---:B--2---:R-:W-:Y:S01]  /*d1f0*/  HMMA.16816.F32 R4, R48.reuse, R8, RZ ;  /* 0x000000083004723c */ /* 0x044fe200000018ff */
[----:B------:R1:W-:Y:S02]  /*d200*/  LDGSTS.E.BYPASS.LTC128B.128 [R243+0x7100], [R22.64], !P4 ;  /* 0x0710000016f37fae */ /* 0x0003e4000e101d46 */
[----:B------:R-:W-:Y:S03]  /*d210*/  LOP3.LUT R36, R36, 0xf, RZ, 0xc0, !PT ;  /* 0x0000000f24247812 */ /* 0x000fe600078ec0ff */
[----:B------:R2:W-:Y:S01]  /*d220*/  LDGSTS.E.BYPASS.LTC128B.128 [R243+0xa100], [R28.64], !P3 ;  /* 0x0a1000001cf37fae */ /* 0x0005e2000d901d46 */
[-C--:B------:R-:W-:Y:S01]  /*d230*/  IADD3 R36, P1, P0, R36, R3.reuse, R37 ;  /* 0x0000000324247210 */ /* 0x080fe2000783e025 */
[C---:B------:R-:W-:Y:S04]  /*d240*/  HMMA.16816.F32 R8, R48.reuse, R10, RZ ;  /* 0x0000000a3008723c */ /* 0x040fe800000018ff */
[-C--:B------:R-:W-:Y:S02]  /*d250*/  IADD3.X R37, RZ, R2.reuse, R14, P1, P0 ;  /* 0x00000002ff257210 */ /* 0x080fe40000fe040e */
[-C--:B------:R-:W-:Y:S06]  /*d260*/  IADD3 R38, P1, P0, R38, R3.reuse, R39 ;  /* 0x0000000326267210 */ /* 0x080fec000783e027 */
[-C--:B------:R-:W-:Y:S02]  /*d270*/  IADD3.X R39, RZ, R2.reuse, R15, P1, P0 ;  /* 0x00000002ff277210 */ /* 0x080fe40000fe040f */
[C---:B------:R-:W-:Y:S01]  /*d280*/  HMMA.16816.F32 R12, R48.reuse, R16, RZ ;  /* 0x00000010300c723c */ /* 0x040fe200000018ff */
[----:B------:R-:W-:Y:S04]  /*d290*/  IADD3 R44, P1, P0, R44, R3, R45 ;  /* 0x000000032c2c7210 */ /* 0x000fe8000783e02d */
[----:B------:R-:W-:Y:S02]  /*d2a0*/  IADD3.X R45, RZ, R2, R20, P1, P0 ;  /* 0x00000002ff2d7210 */ /* 0x000fe40000fe0414 */
[----:B------:R-:W-:Y:S01]  /*d2b0*/  ISETP.NE.U32.AND P0, PT, R244, RZ, PT ;  /* 0x000000fff400720c */ /* 0x000fe20003f05070 */
[C---:B------:R-:W-:Y:S01]  /*d2c0*/  HMMA.16816.F32 R16, R48.reuse, R18, RZ ;  /* 0x000000123010723c */ /* 0x040fe200000018ff */
[----:B------:R-:W-:Y:S07]  /*d2d0*/  ISETP.NE.U32.AND P1, PT, R46, RZ, PT ;  /* 0x000000ff2e00720c */ /* 0x000fee0003f25070 */
[C---:B-1----:R-:W-:Y:S04]  /*d2e0*/  HMMA.16816.F32 R20, R48.reuse, R24, RZ ;  /* 0x000000183014723c */ /* 0x042fe800000018ff */
[----:B------:R2:W-:Y:S01]  /*d2f0*/  LDGSTS.E.BYPASS.LTC128B.128.ZFILL [R243+0x2100], [R30.64], P0 ;  /* 0x021000001ef37fae */ /* 0x0005e20008141d46 */
[----:B------:R-:W-:Y:S03]  /*d300*/  ISETP.NE.U32.AND P0, PT, R47, RZ, PT ;  /* 0x000000ff2f00720c */ /* 0x000fe60003f05070 */
[C---:B------:R-:W-:Y:S01]  /*d310*/  HMMA.16816.F32 R24, R48.reuse, R26, RZ ;  /* 0x0000001a3018723c */ /* 0x040fe200000018ff */
[----:B------:R1:W-:Y:S05]  /*d320*/  LDGSTS.E.BYPASS.LTC128B.128.ZFILL [R243+0x5100], [R36.64], P2 ;  /* 0x0510000024f37fae */ /* 0x0003ea0009141d46 */
[----:B------:R1:W-:Y:S05]  /*d330*/  LDGSTS.E.BYPASS.LTC128B.128.ZFILL [R243+0x8100], [R38.64], P1 ;  /* 0x0810000026f37fae */ /* 0x0003ea0008941d46 */
[----:B------:R3:W-:Y:S01]  /*d340*/  LDGSTS.E.BYPASS.LTC128B.128.ZFILL [R243+0xb100], [R44.64], P0 ;  /* 0x0b1000002cf37fae */ /* 0x0007e20008141d46 */
[----:B------:R-:W-:Y:S04]  /*d350*/  ISETP.GE.AND P0, PT, R247, 0x1, PT ;  /* 0x00000001f700780c */ /* 0x000fe80003f06270 */
[----:B------:R-:W0:Y:S01]  /*d360*/  LDGDEPBAR ;  /* 0x00000000000079af */ /* 0x000e220000000000 */
[C---:B--2---:R-:W-:Y:S08]  /*d370*/  HMMA.16816.F32 R28, R48.reuse, R32, RZ ;  /* 0x00000020301c723c */ /* 0x044ff000000018ff */
[C---:B------:R-:W-:Y:S08]  /*d380*/  HMMA.16816.F32 R32, R48.reuse, R34, RZ ;  /* 0x000000223020723c */ /* 0x040ff000000018ff */
[C---:B-1----:R-:W-:Y:S08]  /*d390*/  HMMA.16816.F32 R36, R48.reuse, R40, RZ ;  /* 0x000000283024723c */ /* 0x042ff000000018ff */
[C---:B------:R-:W-:Y:S08]  /*d3a0*/  HMMA.16816.F32 R40, R48.reuse, R42, RZ ;  /* 0x0000002a3028723c */ /* 0x040ff000000018ff */
[C---:B---3--:R-:W-:Y:S08]  /*d3b0*/  HMMA.16816.F32 R44, R48.reuse, R184, RZ ;  /* 0x000000b8302c723c */ /* 0x048ff000000018ff */
        /* <DEDUP_REMOVED lines=19> */
[----:B------:R-:W5:Y:S05]  /*d4f0*/  LDSM.16.M88.4 R188, [R231+0x2000] ;  /* 0x00200000e7bc783b */ /* 0x000f6a0000000200 */
[----:B------:R-:W-:Y:S02]  /*d500*/  LDSM.16.M88.4 R212, [R231+0x3000] ;  /* 0x00300000e7d4783b */ /* 0x000fe40000000200 */
[C---:B-1----:R-:W-:Y:S08]  /*d510*/  HMMA.16816.F32 R4, R184.reuse, R192, R4 ;  /* 0x000000c0b804723c */ /* 0x042ff00000001804 */
[C---:B------:R-:W-:Y:S01]  /*d520*/  HMMA.16816.F32 R8, R184.reuse, R194, R8 ;  /* 0x000000c2b808723c */ /* 0x040fe20000001808 */
[----:B------:R-:W-:Y:S07]  /*d530*/  LDSM.16.M88.4 R192, [R241] ;  /* 0x00000000f1c0783b */ /* 0x000fee0000000200 */
[C---:B--2---:R-:W-:Y:S08]  /*d540*/  HMMA.16816.F32 R12, R184.reuse, R196, R12 ;  /* 0x000000c4b80c723c */ /* 0x044ff0000000180c */
[C---:B------:R-:W-:Y:S01]  /*d550*/  HMMA.16816.F32 R16, R184.reuse, R198, R16 ;  /* 0x000000c6b810723c */ /* 0x040fe20000001810 */
[----:B------:R-:W1:Y:S07]  /*d560*/  LDSM.16.M88.4 R196, [R230+-0x9000] ;  /* 0xff700000e6c4783b */ /* 0x000e6e0000000200 */
[C---:B---3--:R-:W-:Y:S08]  /*d570*/  HMMA.16816.F32 R20, R184.reuse, R200, R20 ;  /* 0x000000c8b814723c */ /* 0x048ff00000001814 */
[C---:B------:R-:W-:Y:S01]  /*d580*/  HMMA.16816.F32 R24, R184.reuse, R202, R24 ;  /* 0x000000cab818723c */ /* 0x040fe20000001818 */
[----:B------:R-:W2:Y:S07]  /*d590*/  LDSM.16.M88.4 R200, [R230+-0x8800] ;  /* 0xff780000e6c8783b */ /* 0x000eae0000000200 */
[C---:B----4-:R-:W-:Y:S08]  /*d5a0*/  HMMA.16816.F32 R28, R184.reuse, R204, R28 ;  /* 0x000000ccb81c723c */ /* 0x050ff0000000181c */
[C---:B------:R-:W-:Y:S01]  /*d5b0*/  HMMA.16816.F32 R32, R184.reuse, R206, R32 ;  /* 0x000000ceb820723c */ /* 0x040fe20000001820 */
[----:B------:R-:W3:Y:S07]  /*d5c0*/  LDSM.16.M88.4 R204, [R230+-0x8000] ;  /* 0xff800000e6cc783b */ /* 0x000eee0000000200 */
[C---:B-----5:R-:W-:Y:S08]  /*d5d0*/  HMMA.16816.F32 R36, R184.reuse, R188, R36 ;  /* 0x000000bcb824723c */ /* 0x060ff00000001824 */
[C---:B------:R-:W-:Y:S01]  /*d5e0*/  HMMA.16816.F32 R40, R184.reuse, R190, R40 ;  /* 0x000000beb828723c */ /* 0x040fe20000001828 */
[----:B------:R-:W4:Y:S07]  /*d5f0*/  LDSM.16.M88.4 R188, [R230+-0x7800] ;  /* 0xff880000e6bc783b */ /* 0x000f2e0000000200 */
[C---:B------:R-:W-:Y:S08]  /*d600*/  HMMA.16816.F32 R44, R184.reuse, R208, R44 ;  /* 0x000000d0b82c723c */ /* 0x040ff0000000182c */
[----:B------:R-:W-:Y:S01]  /*d610*/  HMMA.16816.F32 R48, R184, R210, R48 ;  /* 0x000000d2b830723c */ /* 0x000fe20000001830 */
[----:B------:R-:W5:Y:S05]  /*d620*/  LDSM.16.M88.4 R184, [R230+-0x7000] ;  /* 0xff900000e6b8783b */ /* 0x000f6a0000000200 */
[----:B------:R-:W-:Y:S02]  /*d630*/  LDSM.16.M88.4 R208, [R229+0x3000] ;  /* 0x00300000e5d0783b */ /* 0x000fe40000000200 */
[C---:B-1----:R-:W-:Y:S08]  /*d640*/  HMMA.16816.F32 R4, R192.reuse, R196, R4 ;  /* 0x000000c4c004723c */ /* 0x042ff00000001804 */
[C---:B------:R-:W-:Y:S01]  /*d650*/  HMMA.16816.F32 R8, R192.reuse, R198, R8 ;  /* 0x000000c6c008723c */ /* 0x040fe20000001808 */
[----:B------:R-:W1:Y:S07]  /*d660*/  LDSM.16.M88.4 R196, [R230+-0x6800] ;  /* 0xff980000e6c4783b */ /* 0x000e6e0000000200 */
        /* <DEDUP_REMOVED lines=8> */
[----:B------:R-:W4:Y:S07]  /*d6f0*/  LDSM.16.M88.4 R188, [R229+0x4000] ;  /* 0x00400000e5bc783b */ /* 0x000f2e0000000200 */
[C---:B-----5:R-:W-:Y:S08]  /*d700*/  HMMA.16816.F32 R36, R192.reuse, R184, R36 ;  /* 0x000000b8c024723c */ /* 0x060ff00000001824 */
[C---:B------:R-:W-:Y:S01]  /*d710*/  HMMA.16816.F32 R40, R192.reuse, R186, R40 ;  /* 0x000000bac028723c */ /* 0x040fe20000001828 */
[----:B------:R-:W5:Y:S07]  /*d720*/  LDSM.16.M88.4 R184, [R229+0x4800] ;  /* 0x00480000e5b8783b */ /* 0x000f6e0000000200 */
[C---:B-1----:R-:W-:Y:S08]  /*d730*/  HMMA.16816.F32 R44, R192.reuse, R196, R44 ;  /* 0x000000c4c02c723c */ /* 0x042ff0000000182c */
[----:B------:R-:W-:Y:S01]  /*d740*/  HMMA.16816.F32 R48, R192, R198, R48 ;  /* 0x000000c6c030723c */ /* 0x000fe20000001830 */
[----:B------:R-:W1:Y:S05]  /*d750*/  LDSM.16.M88.4 R192, [R229+0x5000] ;  /* 0x00500000e5c0783b */ /* 0x000e6a0000000200 */
[----:B------:R-:W1:Y:S02]  /*d760*/  LDSM.16.M88.4 R196, [R229+0x5800] ;  /* 0x00580000e5c4783b */ /* 0x000e640000000200 */
[C---:B--2---:R-:W-:Y:S08]  /*d770*/  HMMA.16816.F32 R4, R200.reuse, R208, R4 ;  /* 0x000000d0c804723c */ /* 0x044ff00000001804 */
[C---:B------:R-:W-:Y:S01]  /*d780*/  HMMA.16816.F32 R8, R200.reuse, R210, R8 ;  /* 0x000000d2c808723c */ /* 0x040fe20000001808 */
[----:B------:R-:W-:Y:S07]  /*d790*/  LDSM.16.M88.4 R208, [R0] ;  /* 0x0000000000d0783b */ /* 0x000fee0000000200 */
[C---:B---3--:R-:W-:Y:S08]  /*d7a0*/  HMMA.16816.F32 R12, R200.reuse, R204, R12 ;  /* 0x000000ccc80c723c */ /* 0x048ff0000000180c */
[C---:B------:R-:W-:Y:S01]  /*d7b0*/  HMMA.16816.F32 R16, R200.reuse, R206, R16 ;  /* 0x000000cec810723c */ /* 0x040fe20000001810 */
[----:B------:R-:W2:Y:S07]  /*d7c0*/  LDSM.16.M88.4 R204, [R240+0x4000] ;  /* 0x00400000f0cc783b */ /* 0x000eae0000000200 */
[C---:B----4-:R-:W-:Y:S08]  /*d7d0*/  HMMA.16816.F32 R20, R200.reuse, R188, R20 ;  /* 0x000000bcc814723c */ /* 0x050ff00000001814 */
[C---:B------:R-:W-:Y:S01]  /*d7e0*/  HMMA.16816.F32 R24, R200.reuse, R190, R24 ;  /* 0x000000bec818723c */ /* 0x040fe20000001818 */
[----:B------:R-:W3:Y:S07]  /*d7f0*/  LDSM.16.M88.4 R188, [R172] ;  /* 0x00000000acbc783b */ /* 0x000eee0000000200 */
[C---:B-----5:R-:W-:Y:S08]  /*d800*/  HMMA.16816.F32 R28, R200.reuse, R184, R28 ;  /* 0x000000b8c81c723c */ /* 0x060ff0000000181c */
[C---:B------:R-:W-:Y:S01]  /*d810*/  HMMA.16816.F32 R32, R200.reuse, R186, R32 ;  /* 0x000000bac820723c */ /* 0x040fe20000001820 */
[----:B------:R-:W4:Y:S07]  /*d820*/  LDSM.16.M88.4 R184, [R173] ;  /* 0x00000000adb8783b */ /* 0x000f2e0000000200 */
[C---:B-1----:R-:W-:Y:S08]  /*d830*/  HMMA.16816.F32 R36, R200.reuse, R192, R36 ;  /* 0x000000c0c824723c */ /* 0x042ff00000001824 */
[C---:B------:R-:W-:Y:S01]  /*d840*/  HMMA.16816.F32 R40, R200.reuse, R194, R40 ;  /* 0x000000c2c828723c */ /* 0x040fe20000001828 */
[----:B------:R-:W1:Y:S07]  /*d850*/  LDSM.16.M88.4 R192, [R216] ;  /* 0x00000000d8c0783b */ /* 0x000e6e0000000200 */
[C---:B------:R-:W-:Y:S08]  /*d860*/  HMMA.16816.F32 R44, R200.reuse, R196, R44 ;  /* 0x000000c4c82c723c */ /* 0x040ff0000000182c */
[----:B------:R-:W-:Y:S01]  /*d870*/  HMMA.16816.F32 R48, R200, R198, R48 ;  /* 0x000000c6c830723c */ /* 0x000fe20000001830 */
[----:B------:R-:W5:Y:S05]  /*d880*/  LDSM.16.M88.4 R196, [R217] ;  /* 0x00000000d9c4783b */ /* 0x000f6a0000000200 */
[----:B------:R-:W1:Y:S02]  /*d890*/  LDSM.16.M88.4 R200, [R218] ;  /* 0x00000000dac8783b */ /* 0x000e640000000200 */
        /* <DEDUP_REMOVED lines=12> */
[C---:B-----5:R-:W-:Y:S08]  /*d960*/  HMMA.16816.F32 R36, R204.reuse, R196, R36 ;  /* 0x000000c4cc24723c */ /* 0x060ff00000001824 */
[C---:B------:R-:W-:Y:S01]  /*d970*/  HMMA.16816.F32 R40, R204.reuse, R198, R40 ;  /* 0x000000c6cc28723c */ /* 0x040fe20000001828 */
[----:B------:R-:W5:Y:S07]  /*d980*/  LDSM.16.M88.4 R196, [R231+0x5000] ;  /* 0x00500000e7c4783b */ /* 0x000f6e0000000200 */
[C---:B------:R-:W-:Y:S08]  /*d990*/  HMMA.16816.F32 R44, R204.reuse, R200, R44 ;  /* 0x000000c8cc2c723c */ /* 0x040ff0000000182c */
[----:B------:R-:W-:Y:S01]  /*d9a0*/  HMMA.16816.F32 R48, R204, R202, R48 ;  /* 0x000000cacc30723c */ /* 0x000fe20000001830 */
[----:B------:R-:W1:Y:S05]  /*d9b0*/  LDSM.16.M88.4 R200, [R231+0x5800] ;  /* 0x00580000e7c8783b */ /* 0x000e6a0000000200 */
[----:B------:R-:W-:Y:S02]  /*d9c0*/  LDSM.16.M88.4 R204, [R241+0x4000] ;  /* 0x00400000f1cc783b */ /* 0x000fe40000000200 */
[C---:B--2---:R-:W-:Y:S08]  /*d9d0*/  HMMA.16816.F32 R4, R208.reuse, R212, R4 ;  /* 0x000000d4d004723c */ /* 0x044ff00000001804 */
[C---:B------:R-:W-:Y:S01]  /*d9e0*/  HMMA.16816.F32 R8, R208.reuse, R214, R8 ;  /* 0x000000d6d008723c */ /* 0x040fe20000001808 */
[----:B------:R-:W2:Y:S07]  /*d9f0*/  LDSM.16.M88.4 R212, [R230+-0x6000] ;  /* 0xffa00000e6d4783b */ /* 0x000eae0000000200 */
[C---:B---3--:R-:W-:Y:S08]  /*da00*/  HMMA.16816.F32 R12, R208.reuse, R188, R12 ;  /* 0x000000bcd00c723c */ /* 0x048ff0000000180c */
[C---:B------:R-:W-:Y:S01]  /*da10*/  HMMA.16816.F32 R16, R208.reuse, R190, R16 ;  /* 0x000000bed010723c */ /* 0x040fe20000001810 */
[----:B------:R-:W3:Y:S07]  /*da20*/  LDSM.16.M88.4 R188, [R230+-0x5800] ;  /* 0xffa80000e6bc783b */ /* 0x000eee0000000200 */
[C---:B----4-:R-:W-:Y:S08]  /*da30*/  HMMA.16816.F32 R20, R208.reuse, R184, R20 ;  /* 0x000000b8d014723c */ /* 0x050ff00000001814 */
[C---:B------:R-:W-:Y:S01]  /*da40*/  HMMA.16816.F32 R24, R208.reuse, R186, R24 ;  /* 0x000000bad018723c */ /* 0x040fe20000001818 */
[----:B------:R-:W4:Y:S07]  /*da50*/  LDSM.16.M88.4 R184, [R230+-0x5000] ;  /* 0xffb00000e6b8783b */ /* 0x000f2e0000000200 */
[C---:B-1----:R-:W-:Y:S08]  /*da60*/  HMMA.16816.F32 R28, R208.reuse, R192, R28 ;  /* 0x000000c0d01c723c */ /* 0x042ff0000000181c */
[C---:B------:R-:W-:Y:S01]  /*da70*/  HMMA.16816.F32 R32, R208.reuse, R194, R32 ;  /* 0x000000c2d020723c */ /* 0x040fe20000001820 */
[----:B------:R-:W1:Y:S07]  /*da80*/  LDSM.16.M88.4 R192, [R230+-0x4800] ;  /* 0xffb80000e6c0783b */ /* 0x000e6e0000000200 */
[C---:B-----5:R-:W-:Y:S08]  /*da90*/  HMMA.16816.F32 R36, R208.reuse, R196, R36 ;  /* 0x000000c4d024723c */ /* 0x060ff00000001824 */
[C---:B------:R-:W-:Y:S01]  /*daa0*/  HMMA.16816.F32 R40, R208.reuse, R198, R40 ;  /* 0x000000c6d028723c */ /* 0x040fe20000001828 */
[----:B------:R-:W5:Y:S07]  /*dab0*/  LDSM.16.M88.4 R196, [R230+-0x4000] ;  /* 0xffc00000e6c4783b */ /* 0x000f6e0000000200 */
[C---:B------:R-:W-:Y:S08]  /*dac0*/  HMMA.16816.F32 R44, R208.reuse, R200, R44 ;  /* 0x000000c8d02c723c */ /* 0x040ff0000000182c */
[----:B------:R-:W-:Y:S01]  /*dad0*/  HMMA.16816.F32 R48, R208, R202, R48 ;  /* 0x000000cad030723c */ /* 0x000fe20000001830 */
[----:B------:R-:W-:Y:S05]  /*dae0*/  LDSM.16.M88.4 R200, [R239+0x8000] ;  /* 0x00800000efc8783b */ /* 0x000fea0000000200 */
[----:B------:R-:W-:Y:S02]  /*daf0*/  LDSM.16.M88.4 R208, [R229+0x6000] ;  /* 0x00600000e5d0783b */ /* 0x000fe40000000200 */
[C---:B--2---:R-:W-:Y:S08]  /*db00*/  HMMA.16816.F32 R4, R204.reuse, R212, R4 ;  /* 0x000000d4cc04723c */ /* 0x044ff00000001804 */
[C---:B------:R-:W-:Y:S01]  /*db10*/  HMMA.16816.F32 R8, R204.reuse, R214, R8 ;  /* 0x000000d6cc08723c */ /* 0x040fe20000001808 */
[----:B------:R-:W-:Y:S05]  /*db20*/  LDSM.16.M88.4 R212, [R219] ;  /* 0x00000000dbd4783b */ /* 0x000fea0000000200 */
[----:B------:R-:W-:Y:S02]  /*db30*/  LDSM.16.M88.4 R216, [R220] ;  /* 0x00000000dcd8783b */ /* 0x000fe40000000200 */
[C---:B---3--:R-:W-:Y:S08]  /*db40*/  HMMA.16816.F32 R12, R204.reuse, R188, R12 ;  /* 0x000000bccc0c723c */ /* 0x048ff0000000180c */
[C---:B------:R-:W-:Y:S01]  /*db50*/  HMMA.16816.F32 R16, R204.reuse, R190, R16 ;  /* 0x000000becc10723c */ /* 0x040fe20000001810 */
[----:B------:R-:W2:Y:S07]  /*db60*/  LDSM.16.M88.4 R188, [R230+-0x3800] ;  /* 0xffc80000e6bc783b */ /* 0x000eae0000000200 */
[C---:B----4-:R-:W-:Y:S08]  /*db70*/  HMMA.16816.F32 R20, R204.reuse, R184, R20 ;  /* 0x000000b8cc14723c */ /* 0x050ff00000001814 */
[C---:B------:R-:W-:Y:S01]  /*db80*/  HMMA.16816.F32 R24, R204.reuse, R186, R24 ;  /* 0x000000bacc18723c */ /* 0x040fe20000001818 */
[----:B------:R-:W3:Y:S07]  /*db90*/  LDSM.16.M88.4 R184, [R229+0x6800] ;  /* 0x00680000e5b8783b */ /* 0x000eee0000000200 */
[C---:B-1----:R-:W-:Y:S08]  /*dba0*/  HMMA.16816.F32 R28, R204.reuse, R192, R28 ;  /* 0x000000c0cc1c723c */ /* 0x042ff0000000181c */
[C---:B------:R-:W-:Y:S01]  /*dbb0*/  HMMA.16816.F32 R32, R204.reuse, R194, R32 ;  /* 0x000000c2cc20723c */ /* 0x040fe20000001820 */
[----:B------:R-:W1:Y:S07]  /*dbc0*/  LDSM.16.M88.4 R192, [R229+0x7000] ;  /* 0x00700000e5c0783b */ /* 0x000e6e0000000200 */
[C---:B-----5:R-:W-:Y:S08]  /*dbd0*/  HMMA.16816.F32 R36, R204.reuse, R196, R36 ;  /* 0x000000c4cc24723c */ /* 0x060ff00000001824 */
[C---:B------:R-:W-:Y:S01]  /*dbe0*/  HMMA.16816.F32 R40, R204.reuse, R198, R40 ;  /* 0x000000c6cc28723c */ /* 0x040fe20000001828 */
[----:B------:R-:W4:Y:S07]  /*dbf0*/  LDSM.16.M88.4 R196, [R229+0x7800] ;  /* 0x00780000e5c4783b */ /* 0x000f2e0000000200 */
[C---:B--2---:R-:W-:Y:S08]  /*dc00*/  HMMA.16816.F32 R44, R204.reuse, R188, R44 ;  /* 0x000000bccc2c723c */ /* 0x044ff0000000182c */
[----:B------:R-:W-:Y:S01]  /*dc10*/  HMMA.16816.F32 R48, R204, R190, R48 ;  /* 0x000000becc30723c */ /* 0x000fe20000001830 */
[----:B------:R-:W2:Y:S05]  /*dc20*/  LDSM.16.M88.4 R188, [R229+0x8000] ;  /* 0x00800000e5bc783b */ /* 0x000eaa0000000200 */
[----:B------:R-:W5:Y:S02]  /*dc30*/  LDSM.16.M88.4 R204, [R229+0x8800] ;  /* 0x00880000e5cc783b */ /* 0x000f640000000200 */
[C---:B------:R-:W-:Y:S08]  /*dc40*/  HMMA.16816.F32 R4, R200.reuse, R208, R4 ;  /* 0x000000d0c804723c */ /* 0x040ff00000001804 */
[C---:B------:R-:W-:Y:S01]  /*dc50*/  HMMA.16816.F32 R8, R200.reuse, R210, R8 ;  /* 0x000000d2c808723c */ /* 0x040fe20000001808 */
[----:B------:R-:W2:Y:S07]  /*dc60*/  LDSM.16.M88.4 R208, [R240+0x8000] ;  /* 0x00800000f0d0783b */ /* 0x000eae0000000200 */
[C---:B---3--:R-:W-:Y:S08]  /*dc70*/  HMMA.16816.F32 R12, R200.reuse, R184, R12 ;  /* 0x000000b8c80c723c */ /* 0x048ff0000000180c */
[C---:B------:R-:W-:Y:S01]  /*dc80*/  HMMA.16816.F32 R16, R200.reuse, R186, R16 ;  /* 0x000000bac810723c */ /* 0x040fe20000001810 */
[----:B------:R-:W3:Y:S07]  /*dc90*/  LDSM.16.M88.4 R184, [R221] ;  /* 0x00000000ddb8783b */ /* 0x000eee0000000200 */
[C---:B-1----:R-:W-:Y:S08]  /*dca0*/  HMMA.16816.F32 R20, R200.reuse, R192, R20 ;  /* 0x000000c0c814723c */ /* 0x042ff00000001814 */
[C---:B------:R-:W-:Y:S01]  /*dcb0*/  HMMA.16816.F32 R24, R200.reuse, R194, R24 ;  /* 0x000000c2c818723c */ /* 0x040fe20000001818 */
[----:B------:R-:W1:Y:S05]  /*dcc0*/  LDSM.16.M88.4 R192, [R222] ;  /* 0x00000000dec0783b */ /* 0x000e6a0000000200 */
[----:B------:R-:W1:Y:S02]  /*dcd0*/  LDSM.16.M88.4 R220, [R223] ;  /* 0x00000000dfdc783b */ /* 0x000e640000000200 */
[C---:B----4-:R-:W-:Y:S08]  /*dce0*/  HMMA.16816.F32 R28, R200.reuse, R196, R28 ;  /* 0x000000c4c81c723c */ /* 0x050ff0000000181c */
[C---:B------:R-:W-:Y:S01]  /*dcf0*/  HMMA.16816.F32 R32, R200.reuse, R198, R32 ;  /* 0x000000c6c820723c */ /* 0x040fe20000001820 */
[----:B------:R-:W4:Y:S07]  /*dd00*/  LDSM.16.M88.4 R196, [R224] ;  /* 0x00000000e0c4783b */ /* 0x000f2e0000000200 */
[C---:B--2---:R-:W-:Y:S08]  /*dd10*/  HMMA.16816.F32 R36, R200.reuse, R188, R36 ;  /* 0x000000bcc824723c */ /* 0x044ff00000001824 */
[C---:B------:R-:W-:Y:S01]  /*dd20*/  HMMA.16816.F32 R40, R200.reuse, R190, R40 ;  /* 0x000000bec828723c */ /* 0x040fe20000001828 */
[----:B------:R-:W-:Y:S07]  /*dd30*/  LDSM.16.M88.4 R188, [R242+0x8000] ;  /* 0x00800000f2bc783b */ /* 0x000fee0000000200 */
[C---:B-----5:R-:W-:Y:S08]  /*dd40*/  HMMA.16816.F32 R44, R200.reuse, R204, R44 ;  /* 0x000000ccc82c723c */ /* 0x060ff0000000182c */
[----:B------:R-:W-:Y:S01]  /*dd50*/  HMMA.16816.F32 R48, R200, R206, R48 ;  /* 0x000000cec830723c */ /* 0x000fe20000001830 */
[----:B------:R-:W2:Y:S05]  /*dd60*/  LDSM.16.M88.4 R200, [R231+0x6000] ;  /* 0x00600000e7c8783b */ /* 0x000eaa0000000200 */
[----:B------:R-:W5:Y:S02]  /*dd70*/  LDSM.16.M88.4 R204, [R231+0x6800] ;  /* 0x00680000e7cc783b */ /* 0x000f640000000200 */
[C---:B------:R-:W-:Y:S08]  /*dd80*/  HMMA.16816.F32 R4, R208.reuse, R212, R4 ;  /* 0x000000d4d004723c */ /* 0x040ff00000001804 */
[C---:B------:R-:W-:Y:S01]  /*dd90*/  HMMA.16816.F32 R8, R208.reuse, R214, R8 ;  /* 0x000000d6d008723c */ /* 0x040fe20000001808 */
[----:B------:R-:W-:Y:S07]  /*dda0*/  LDSM.16.M88.4 R212, [R231+0x8000] ;  /* 0x00800000e7d4783b */ /* 0x000fee0000000200 */
[C---:B------:R-:W-:Y:S08]  /*ddb0*/  HMMA.16816.F32 R12, R208.reuse, R216, R12 ;  /* 0x000000d8d00c723c */ /* 0x040ff0000000180c */
[C---:B------:R-:W-:Y:S01]  /*ddc0*/  HMMA.16816.F32 R16, R208.reuse, R218, R16 ;  /* 0x000000dad010723c */ /* 0x040fe20000001810 */
[----:B------:R-:W-:Y:S07]  /*ddd0*/  LDSM.16.M88.4 R216, [R230+-0x3000] ;  /* 0xffd00000e6d8783b */ /* 0x000fee0000000200 */
        /* <DEDUP_REMOVED lines=8> */
[----:B------:R-:W-:Y:S07]  /*de60*/  LDSM.16.M88.4 R220, [R230+-0x2800] ;  /* 0xffd80000e6dc783b */ /* 0x000fee0000000200 */
[C---:B----4-:R-:W-:Y:S08]  /*de70*/  HMMA.16816.F32 R44, R208.reuse, R196, R44 ;  /* 0x000000c4d02c723c */ /* 0x050ff0000000182c */
[----:B------:R-:W-:Y:S01]  /*de80*/  HMMA.16816.F32 R48, R208, R198, R48 ;  /* 0x000000c6d030723c */ /* 0x000fe20000001830 */
[----:B------:R-:W4:Y:S05]  /*de90*/  LDSM.16.M88.4 R196, [R231+0x8800] ;  /* 0x00880000e7c4783b */ /* 0x000f2a0000000200 */
[----:B------:R-:W1:Y:S02]  /*dea0*/  LDSM.16.M88.4 R208, [R241+0x8000] ;  /* 0x00800000f1d0783b */ /* 0x000e640000000200 */
[C---:B--2---:R-:W-:Y:S08]  /*deb0*/  HMMA.16816.F32 R4, R188.reuse, R200, R4 ;  /* 0x000000c8bc04723c */ /* 0x044ff00000001804 */
[C---:B------:R-:W-:Y:S01]  /*dec0*/  HMMA.16816.F32 R8, R188.reuse, R202, R8 ;  /* 0x000000cabc08723c */ /* 0x040fe20000001808 */
[----:B------:R-:W2:Y:S07]  /*ded0*/  LDSM.16.M88.4 R200, [R230+-0x2000] ;  /* 0xffe00000e6c8783b */ /* 0x000eae0000000200 */
[C---:B-----5:R-:W-:Y:S08]  /*dee0*/  HMMA.16816.F32 R12, R188.reuse, R204, R12 ;  /* 0x000000ccbc0c723c */ /* 0x060ff0000000180c */
[C---:B------:R-:W-:Y:S01]  /*def0*/  HMMA.16816.F32 R16, R188.reuse, R206, R16 ;  /* 0x000000cebc10723c */ /* 0x040fe20000001810 */
[----:B------:R-:W-:Y:S07]  /*df00*/  LDSM.16.M88.4 R204, [R229+0x9000] ;  /* 0x00900000e5cc783b */ /* 0x000fee0000000200 */
[C---:B---3--:R-:W-:Y:S08]  /*df10*/  HMMA.16816.F32 R20, R188.reuse, R184, R20 ;  /* 0x000000b8bc14723c */ /* 0x048ff00000001814 */
[C---:B------:R-:W-:Y:S01]  /*df20*/  HMMA.16816.F32 R24, R188.reuse, R186, R24 ;  /* 0x000000babc18723c */ /* 0x040fe20000001818 */
[----:B------:R-:W3:Y:S07]  /*df30*/  LDSM.16.M88.4 R184, [R230+-0x1800] ;  /* 0xffe80000e6b8783b */ /* 0x000eee0000000200 */
[C---:B-1----:R-:W-:Y:S08]  /*df40*/  HMMA.16816.F32 R28, R188.reuse, R192, R28 ;  /* 0x000000c0bc1c723c */ /* 0x042ff0000000181c */
[C---:B------:R-:W-:Y:S01]  /*df50*/  HMMA.16816.F32 R32, R188.reuse, R194, R32 ;  /* 0x000000c2bc20723c */ /* 0x040fe20000001820 */
[----:B------:R-:W-:Y:S07]  /*df60*/  LDSM.16.M88.4 R192, [R230+-0x800] ;  /* 0xfff80000e6c0783b */ /* 0x000fee0000000200 */
[C---:B------:R-:W-:Y:S08]  /*df70*/  HMMA.16816.F32 R36, R188.reuse, R212, R36 ;  /* 0x000000d4bc24723c */ /* 0x040ff00000001824 */
[C---:B------:R-:W-:Y:S01]  /*df80*/  HMMA.16816.F32 R40, R188.reuse, R214, R40 ;  /* 0x000000d6bc28723c */ /* 0x040fe20000001828 */
[----:B------:R-:W-:Y:S07]  /*df90*/  LDSM.16.M88.4 R212, [R229+0x9800] ;  /* 0x00980000e5d4783b */ /* 0x000fee0000000200 */
[C---:B----4-:R-:W-:Y:S08]  /*dfa0*/  HMMA.16816.F32 R44, R188.reuse, R196, R44 ;  /* 0x000000c4bc2c723c */ /* 0x050ff0000000182c */
[----:B------:R-:W-:Y:S01]  /*dfb0*/  HMMA.16816.F32 R48, R188, R198, R48 ;  /* 0x000000c6bc30723c */ /* 0x000fe20000001830 */
[----:B------:R-:W1:Y:S05]  /*dfc0*/  LDSM.16.M88.4 R188, [R230+-0x1000] ;  /* 0xfff00000e6bc783b */ /* 0x000e6a0000000200 */
[----:B------:R-:W4:Y:S02]  /*dfd0*/  LDSM.16.M88.4 R196, [R239+0xc000] ;  /* 0x00c00000efc4783b */ /* 0x000f240000000200 */
        /* <DEDUP_REMOVED lines=17> */
[----:B------:R-:W1:Y:S05]  /*e0f0*/  LDSM.16.M88.4 R192, [R225] ;  /* 0x00000000e1c0783b */ /* 0x000e6a0000000200 */
[----:B------:R-:W-:Y:S02]  /*e100*/  LDSM.16.M88.4 R208, [R236] ;  /* 0x00000000ecd0783b */ /* 0x000fe40000000200 */
[C---:B----4-:R-:W-:Y:S08]  /*e110*/  HMMA.16816.F32 R4, R196.reuse, R204, R4 ;  /* 0x000000ccc404723c */ /* 0x050ff00000001804 */
[C---:B------:R-:W-:Y:S01]  /*e120*/  HMMA.16816.F32 R8, R196.reuse, R206, R8 ;  /* 0x000000cec408723c */ /* 0x040fe20000001808 */
[----:B------:R-:W-:Y:S07]  /*e130*/  LDSM.16.M88.4 R204, [R227] ;  /* 0x00000000e3cc783b */ /* 0x000fee0000000200 */
[C---:B------:R-:W-:Y:S08]  /*e140*/  HMMA.16816.F32 R12, R196.reuse, R212, R12 ;  /* 0x000000d4c40c723c */ /* 0x040ff0000000180c */
[C---:B------:R-:W-:Y:S01]  /*e150*/  HMMA.16816.F32 R16, R196.reuse, R214, R16 ;  /* 0x000000d6c410723c */ /* 0x040fe20000001810 */
[----:B------:R-:W-:Y:S07]  /*e160*/  LDSM.16.M88.4 R212, [R237] ;  /* 0x00000000edd4783b */ /* 0x000fee0000000200 */
[C---:B--2---:R-:W-:Y:S08]  /*e170*/  HMMA.16816.F32 R20, R196.reuse, R200, R20 ;  /* 0x000000c8c414723c */ /* 0x044ff00000001814 */
[C---:B------:R-:W-:Y:S01]  /*e180*/  HMMA.16816.F32 R24, R196.reuse, R202, R24 ;  /* 0x000000cac418723c */ /* 0x040fe20000001818 */
[----:B------:R-:W2:Y:S05]  /*e190*/  LDSM.16.M88.4 R200, [R226] ;  /* 0x00000000e2c8783b */ /* 0x000eaa0000000200 */
[----:B------:R-:W-:Y:S02]  /*e1a0*/  LDSM.16.M88.4 R224, [R231+0x9000] ;  /* 0x00900000e7e0783b */ /* 0x000fe40000000200 */
[C---:B------:R-:W-:Y:S08]  /*e1b0*/  HMMA.16816.F32 R28, R196.reuse, R216, R28 ;  /* 0x000000d8c41c723c */ /* 0x040ff0000000181c */
[C---:B------:R-:W-:Y:S01]  /*e1c0*/  HMMA.16816.F32 R32, R196.reuse, R218, R32 ;  /* 0x000000dac420723c */ /* 0x040fe20000001820 */
[----:B------:R-:W4:Y:S07]  /*e1d0*/  LDSM.16.M88.4 R216, [R238] ;  /* 0x00000000eed8783b */ /* 0x000f2e0000000200 */
[C---:B------:R-:W-:Y:S08]  /*e1e0*/  HMMA.16816.F32 R36, R196.reuse, R220, R36 ;  /* 0x000000dcc424723c */ /* 0x040ff00000001824 */
[C---:B------:R-:W-:Y:S01]  /*e1f0*/  HMMA.16816.F32 R40, R196.reuse, R222, R40 ;  /* 0x000000dec428723c */ /* 0x040fe20000001828 */
[----:B------:R-:W5:Y:S07]  /*e200*/  LDSM.16.M88.4 R220, [R242+0xc000] ;  /* 0x00c00000f2dc783b */ /* 0x000f6e0000000200 */
[C---:B---3--:R-:W-:Y:S08]  /*e210*/  HMMA.16816.F32 R44, R196.reuse, R184, R44 ;  /* 0x000000b8c42c723c */ /* 0x048ff0000000182c */
[----:B------:R-:W-:Y:S01]  /*e220*/  HMMA.16816.F32 R48, R196, R186, R48 ;  /* 0x000000bac430723c */ /* 0x000fe20000001830 */
[----:B------:R-:W3:Y:S05]  /*e230*/  LDSM.16.M88.4 R184, [R231+0x9800] ;  /* 0x00980000e7b8783b */ /* 0x000eea0000000200 */
[----:B------:R-:W3:Y:S02]  /*e240*/  LDSM.16.M88.4 R196, [R231+0xa000] ;  /* 0x00a00000e7c4783b */ /* 0x000ee40000000200 */
        /* <DEDUP_REMOVED lines=17> */
[----:B------:R-:W-:Y:S05]  /*e360*/  LDSM.16.M88.4 R188, [R230] ;  /* 0x00000000e6bc783b */ /* 0x000fea0000000200 */
[----:B------:R-:W-:Y:S02]  /*e370*/  LDSM.16.M88.4 R216, [R230+0x1800] ;  /* 0x00180000e6d8783b */ /* 0x000fe40000000200 */
[C---:B-----5:R-:W-:Y:S08]  /*e380*/  HMMA.16816.F32 R4, R220.reuse, R224, R4 ;  /* 0x000000e0dc04723c */ /* 0x060ff00000001804 */
[C---:B------:R-:W-:Y:S01]  /*e390*/  HMMA.16816.F32 R8, R220.reuse, R226, R8 ;  /* 0x000000e2dc08723c */ /* 0x040fe20000001808 */
[----:B------:R-:W-:Y:S07]  /*e3a0*/  LDSM.16.M88.4 R224, [R230+0x2000] ;  /* 0x00200000e6e0783b */ /* 0x000fee0000000200 */
[C---:B---3--:R-:W-:Y:S08]  /*e3b0*/  HMMA.16816.F32 R12, R220.reuse, R184, R12 ;  /* 0x000000b8dc0c723c */ /* 0x048ff0000000180c */
[C---:B------:R-:W-:Y:S01]  /*e3c0*/  HMMA.16816.F32 R16, R220.reuse, R186, R16 ;  /* 0x000000badc10723c */ /* 0x040fe20000001810 */
[----:B------:R-:W3:Y:S07]  /*e3d0*/  LDSM.16.M88.4 R184, [R241+0xc000] ;  /* 0x00c00000f1b8783b */ /* 0x000eee0000000200 */
[C---:B------:R-:W-:Y:S08]  /*e3e0*/  HMMA.16816.F32 R20, R220.reuse, R196, R20 ;  /* 0x000000c4dc14723c */ /* 0x040ff00000001814 */
[C---:B------:R-:W-:Y:S01]  /*e3f0*/  HMMA.16816.F32 R24, R220.reuse, R198, R24 ;  /* 0x000000c6dc18723c */ /* 0x040fe20000001818 */
[----:B------:R-:W4:Y:S01]  /*e400*/  LDSM.16.M88.4 R196, [R230+0x2800] ;  /* 0x00280000e6c4783b */ /* 0x000f220000000200 */
[----:B------:R-:W-:Y:S04]  /*e410*/  DEPBAR.LE SB0, 0x0 ;  /* 0x000080000000791a */ /* 0x000fe80000000000 */
[----:B------:R-:W-:Y:S02]  /*e420*/  BAR.SYNC.DEFER_BLOCKING 0x0 ;  /* 0x0000000000007b1d */ /* 0x000fe40000010000 */
        /* <DEDUP_REMOVED lines=25> */
[----:B------:R-:W-:Y:S01]  /*e5c0*/  IMAD.MOV.U32 R246, RZ, RZ, RZ ;  /* 0x000000fffff67224 */ /* 0x000fe200078e00ff */
[----:B------:R-:W-:Y:S01]  /*e5d0*/  SHF.R.S32.HI R185, RZ, 0x1f, R245 ;  /* 0x0000001fffb97819 */ /* 0x000fe200000114f5 */
[----:B------:R-:W-:Y:S01]  /*e5e0*/  IMAD.SHL.U32 R196, R249, 0x2, RZ ;  /* 0x00000002f9c47824 */ /* 0x000fe200078e00ff */
[----:B------:R-:W-:Y:S01]  /*e5f0*/  ISETP.NE.AND P2, PT, R0, 0x1, PT ;  /* 0x000000010000780c */ /* 0x000fe20003f45270 */
[----:B------:R-:W-:Y:S01]  /*e600*/  IMAD.SHL.U32 R195, R251, 0x2, RZ ;  /* 0x00000002fbc37824 */ /* 0x000fe200078e00ff */
[C---:B------:R-:W-:Y:S01]  /*e610*/  SHF.L.U64.HI R186, R252.reuse, 0x1, R186 ;  /* 0x00000001fcba7819 */ /* 0x040fe200000102ba */
[----:B------:R-:W-:Y:S01]  /*e620*/  IMAD.SHL.U32 R194, R252, 0x2, RZ ;  /* 0x00000002fcc27824 */ /* 0x000fe200078e00ff */
[C---:B------:R-:W-:Y:S01]  /*e630*/  SHF.L.U64.HI R185, R245.reuse, 0x1, R185 ;  /* 0x00000001f5b97819 */ /* 0x040fe200000102b9 */
[----:B------:R-:W-:Y:S01]  /*e640*/  IMAD.SHL.U32 R189, R245, 0x2, RZ ;  /* 0x00000002f5bd7824 */ /* 0x000fe200078e00ff */
[----:B------:R-:W3:Y:S04]  /*e650*/  LDL R3, [R1+0x10] ;  /* 0x0000100001037983 */ /* 0x000ee80000100800 */
[----:B------:R-:W4:Y:S06]  /*e660*/  LDL.64 R172, [R1+0x28] ;  /* 0x0000280001ac7983 */ /* 0x000f2c0000100a00 */
[----:B------:R-:W5:Y:S04]  /*e670*/  LDL R250, [R1+0x38] ;  /* 0x0000380001fa7983 */ /* 0x000f680000100800 */
[----:B------:R-:W4:Y:S06]  /*e680*/  LDL.64 R192, [R1+0x20] ;  /* 0x0000200001c07983 */ /* 0x000f2c0000100a00 */
[----:B------:R-:W5:Y:S01]  /*e690*/  LDL R236, [R1+0x1c] ;  /* 0x00001c0001ec7983 */ /* 0x000f620000100800 */
[----:B--2---:R-:W-:Y:S05]  /*e6a0*/  IMAD R2, R247, 0x60, R2 ;  /* 0x00000060f7027824 */ /* 0x004fea00078e0202 */
[----:B---3--:R-:W-:Y:S05]  /*e6b0*/  IADD3 R2, R2, -0x60, R3 ;  /* 0xffffffa002027810 */ /* 0x008fea0007ffe003 */
[----:B------:R-:W-:Y:S04]  /*e6c0*/  @P2 IMAD.HI.U32 R3, R2, c[0x0][0x2bc], RZ ;  /* 0x0000af0002032a27 */ /* 0x000fe800078e00ff */
[----:B------:R-:W-:Y:S01]  /*e6d0*/  IMAD.MOV.U32 R0, RZ, RZ, R2 ;  /* 0x000000ffff007224 */ /* 0x000fe200078e0002 */
[----:B------:R-:W-:Y:S04]  /*e6e0*/  @P2 SHF.R.U32.HI R0, RZ, c[0x0][0x2c0], R3 ;  /* 0x0000b000ff002a19 */ /* 0x000fe80000011603 */
[C---:B----4-:R-:W-:Y:S04]  /*e6f0*/  @!P6 IADD3 R3, P0, R0.reuse, R172, RZ ;  /* 0x000000ac0003e210 */ /* 0x050fe80007f1e0ff */
[----:B-----5:R-:W-:Y:S01]  /*e700*/  @!P6 LEA.HI.X.SX32 R173, R0, R250, 0x1, P0 ;  /* 0x000000fa00ade211 */ /* 0x020fe200000f0eff */
[----:B------:R-:W-:Y:S01]  /*e710*/  IMAD.MOV R0, RZ, RZ, -R0 ;  /* 0x000000ffff007224 */ /* 0x000fe200078e0a00 */
[----:B------:R-:W-:Y:S02]  /*e720*/  @!P6 LEA R172, P0, R3, c[0x0][0x2a0], 0x2 ;  /* 0x0000a80003acea11 */ /* 0x000fe400078010ff */
[----:B------:R-:W-:Y:S01]  /*e730*/  IADD3 R250, R245, 0xc0, RZ ;  /* 0x000000c0f5fa7810 */ /* 0x000fe20007ffe0ff */
[----:B------:R-:W-:Y:S01]  /*e740*/  IMAD R248, R0, c[0x0][0x2b8], R2 ;  /* 0x0000ae0000f87a24 */ /* 0x000fe200078e0202 */
[----:B------:R-:W-:Y:S02]  /*e750*/  @!P6 LEA.HI.X R173, R3, c[0x0][0x2a4], R173, 0x2, P0 ;  /* 0x0000a90003adea11 */ /* 0x000fe400000f14ad */
[----:B------:R-:W-:Y:S01]  /*e760*/  SHF.R.S32.HI R250, RZ, 0x1f, R250 ;  /* 0x0000001ffffa7819 */ /* 0x000fe200000114fa */
[----:B------:R-:W-:Y:S01]  /*e770*/  IMAD.WIDE.U32 R2, R248, c[0x0][0x1e0], RZ ;  /* 0x00007800f8027a25 */ /* 0x000fe200078e00ff */
[----:B------:R-:W-:Y:S01]  /*e780*/  SHF.R.S32.HI R0, RZ, 0x1f, R248 ;  /* 0x0000001fff007819 */ /* 0x000fe200000114f8 */
[----:B------:R-:W2:Y:S01]  /*e790*/  @!P6 LDG.E R246, [R172.64] ;  /* 0x00000006acf6e981 */ /* 0x000ea2000c1e1900 */
[----:B------:R-:W-:Y:S03]  /*e7a0*/  SHF.L.U64.HI R188, R249, 0x1, R250 ;  /* 0x00000001f9bc7819 */ /* 0x000fe600000102fa */
        /* <DEDUP_REMOVED lines=13> */
.L_x_1545:
[----:B------:R-:W-:-:S05]  /*e880*/  BRA.DIV ~URZ, `(.L_x_1493) ;  /* 0x000080627f007947 */ /* 0x000fca000b800000 */
[----:B------:R-:W3:Y:S01]  /*e890*/  SHFL.IDX PT, R0, R184, RZ, 0x181f ;  /* 0x00181fffb8007589 */ /* 0x000ee200000e0000 */
[C---:B------:R-:W-:Y:S02]  /*e8a0*/  IADD3 R190, -R244.reuse, 0x10, RZ ;  /* 0x00000010f4be7810 */ /* 0x040fe40007ffe1ff */
[----:B------:R-:W-:Y:S02]  /*e8b0*/  ISETP.NE.U32.AND P2, PT, R244, RZ, PT ;  /* 0x000000fff400720c */ /* 0x000fe40003f45070 */
[----:B------:R-:W-:Y:S04]  /*e8c0*/  LOP3.LUT R190, R190, 0xf, RZ, 0xc0, !PT ;  /* 0x0000000fbebe7812 */ /* 0x000fe800078ec0ff */
[----:B---3--:R-:W-:Y:S04]  /*e8d0*/  IADD3 R2, P1, P0, R190, R0, R189 ;  /* 0x00000000be027210 */ /* 0x008fe8000783e0bd */
[----:B--2---:R-:W-:Y:S02]  /*e8e0*/  IADD3.X R3, RZ, R172, R185, P1, P0 ;  /* 0x000000acff037210 */ /* 0x004fe40000fe04b9 */
[----:B------:R-:W-:Y:S03]  /*e8f0*/  IADD3 R192, P0, R0, R194, RZ ;  /* 0x000000c200c07210 */ /* 0x000fe60007f1e0ff */
[----:B------:R-:W-:Y:S01]  /*e900*/  @!PT LDS RZ, [RZ] ;  /* 0x00000000fffff984 */ /* 0x000fe20000000800 */
[----:B------:R-:W-:Y:S01]  /*e910*/  @!PT LDS RZ, [RZ] ;  /* 0x00000000fffff984 */ /* 0x000fe20000000800 */
[----:B------:R2:W-:Y:S02]  /*e920*/  LDGSTS.E.BYPASS.LTC128B.128.ZFILL [R243+0xc100], [R2.64], P2 ;  /* 0x0c10000002f37fae */ /* 0x0005e40009141d46 */
[----:B------:R-:W-:Y:S05]  /*e930*/  IMAD.X R193, R172, 0x1, R186, P0 ;  /* 0x00000001acc17824 */ /* 0x000fea00000e06ba */
[----:B------:R3:W-:Y:S01]  /*e940*/  LDGSTS.E.BYPASS.LTC128B.128 [R243+0xf100], [R192.64], !P5 ;  /* 0x0f100000c0f37fae */ /* 0x0007e2000e901d46 */
[-C--:B--2---:R-:W-:Y:S05]  /*e950*/  IADD3 R2, P0, R0, R195.reuse, RZ ;  /* 0x000000c300027210 */ /* 0x084fea0007f1e0ff */
[----:B------:R-:W-:Y:S05]  /*e960*/  IMAD.X R3, R172, 0x1, R187, P0 ;  /* 0x00000001ac037824 */ /* 0x000fea00000e06bb */
[----:B------:R2:W-:Y:S02]  /*e970*/  LDGSTS.E.BYPASS.LTC128B.128 [R243+0x12100], [R2.64], !P4 ;  /* 0x1210000002f37fae */ /* 0x0005e4000e101d46 */
[----:B--2---:R-:W-:Y:S02]  /*e980*/  IADD3 R2, P0, R0, R196, RZ ;  /* 0x000000c400027210 */ /* 0x004fe40007f1e0ff */
[----:B------:R-:W2:Y:S03]  /*e990*/  SHFL.IDX PT, R0, R184, 0x1, 0x181f ;  /* 0x00381f00b8007f89 */ /* 0x000ea600000e0000 */
[----:B------:R-:W-:Y:S02]  /*e9a0*/  IMAD.X R3, R172, 0x1, R188, P0 ;  /* 0x00000001ac037824 */ /* 0x000fe400000e06bc */
[----:B------:R-:W-:Y:S04]  /*e9b0*/  SHFL.IDX PT, R172, R173, 0x2, 0x181f ;  /* 0x00581f00adac7f89 */ /* 0x000fe800000e0000 */
[----:B------:R4:W-:Y:S01]  /*e9c0*/  LDGSTS.E.BYPASS.LTC128B.128 [R243+0x15100], [R2.64], !P3 ;  /* 0x1510000002f37fae */ /* 0x0009e2000d901d46 */
[----:B--2---:R-:W-:Y:S03]  /*e9d0*/  IADD3 R190, P1, P0, R190, R0, R189 ;  /* 0x00000000bebe7210 */ /* 0x004fe6000783e0bd */
[----:B----4-:R-:W2:Y:S02]  /*e9e0*/  SHFL.IDX PT, R2, R173, 0x1, 0x181f ;  /* 0x00381f00ad027f89 */ /* 0x010ea400000e0000 */
[----:B--2---:R-:W-:Y:S05]  /*e9f0*/  IADD3.X R191, RZ, R2, R185, P1, P0 ;  /* 0x00000002ffbf7210 */ /* 0x004fea0000fe04b9 */
[----:B------:R2:W-:Y:S02]  /*ea00*/  LDGSTS.E.BYPASS.LTC128B.128.ZFILL [R243+0xd100], [R190.64], P2 ;  /* 0x0d100000bef37fae */ /* 0x0005e40009141d46 */
[----:B--2---:R-:W-:Y:S05]  /*ea10*/  IADD3 R190, P0, R0, R194, RZ ;  /* 0x000000c200be7210 */ /* 0x004fea0007f1e0ff */
[----:B------:R-:W-:Y:S05]  /*ea20*/  IMAD.X R191, R2, 0x1, R186, P0 ;  /* 0x0000000102bf7824 */ /* 0x000fea00000e06ba */
[----:B------:R2:W-:Y:S02]  /*ea30*/  LDGSTS.E.BYPASS.LTC128B.128 [R243+0x10100], [R190.64], !P5 ;  /* 0x10100000bef37fae */ /* 0x0005e4000e901d46 */
[----:B--2---:R-:W-:Y:S05]  /*ea40*/  IADD3 R190, P0, R0, R195, RZ ;  /* 0x000000c300be7210 */ /* 0x004fea0007f1e0ff */
[----:B------:R-:W-:Y:S01]  /*ea50*/  IMAD.X R191, R2, 0x1, R187, P0 ;  /* 0x0000000102bf7824 */ /* 0x000fe200000e06bb */
[----:B---3--:R-:W-:Y:S02]  /*ea60*/  IADD3 R192, P0, R0, R196, RZ ;  /* 0x000000c400c07210 */ /* 0x008fe40007f1e0ff */
[----:B------:R2:W3:Y:S03]  /*ea70*/  SHFL.IDX PT, R0, R184, 0x2, 0x181f ;  /* 0x00581f00b8007f89 */ /* 0x0004e600000e0000 */
[----:B------:R-:W-:Y:S01]  /*ea80*/  IMAD.X R193, R2, 0x1, R188, P0 ;  /* 0x0000000102c17824 */ /* 0x000fe200000e06bc */
[----:B------:R2:W-:Y:S04]  /*ea90*/  LDGSTS.E.BYPASS.LTC128B.128 [R243+0x13100], [R190.64], !P4 ;  /* 0x13100000bef37fae */ /* 0x0005e8000e101d46 */
[----:B------:R2:W-:Y:S03]  /*eaa0*/  LDGSTS.E.BYPASS.LTC128B.128 [R243+0x16100], [R192.64], !P3 ;  /* 0x16100000c0f37fae */ /* 0x0005e6000d901d46 */
.L_x_1546:
[C---:B--2---:R-:W-:Y:S02]  /*eab0*/  IADD3 R192, -R244.reuse, 0x10, RZ ;  /* 0x00000010f4c07810 */ /* 0x044fe40007ffe1ff */
[----:B------:R-:W-:Y:S02]  /*eac0*/  ISETP.NE.U32.AND P2, PT, R244, RZ, PT ;  /* 0x000000fff400720c */ /* 0x000fe40003f45070 */
[----:B------:R-:W-:Y:S04]  /*ead0*/  LOP3.LUT R192, R192, 0xf, RZ, 0xc0, !PT ;  /* 0x0000000fc0c07812 */ /* 0x000fe800078ec0ff */
[----:B---3--:R-:W-:Y:S04]  /*eae0*/  IADD3 R192, P1, P0, R192, R0, R189 ;  /* 0x00000000c0c07210 */ /* 0x008fe8000783e0bd */
[----:B------:R-:W-:Y:S02]  /*eaf0*/  IADD3.X R193, RZ, R172, R185, P1, P0 ;  /* 0x000000acffc17210 */ /* 0x000fe40000fe04b9 */
[----:B------:R-:W-:Y:S03]  /*eb00*/  IADD3 R190, P0, R0, R194, RZ ;  /* 0x000000c200be7210 */ /* 0x000fe60007f1e0ff */
[----:B------:R-:W-:Y:S01]  /*eb10*/  @!PT LDS RZ, [RZ] ;  /* 0x00000000fffff984 */ /* 0x000fe20000000800 */
[----:B------:R-:W-:Y:S01]  /*eb20*/  @!PT LDS RZ, [RZ] ;  /* 0x00000000fffff984 */ /* 0x000fe20000000800 */
[----:B------:R-:W-:Y:S01]  /*eb30*/  @!PT LDS RZ, [RZ] ;  /* 0x00000000fffff984 */ /* 0x000fe20000000800 */
[----:B------:R2:W-:Y:S02]  /*eb40*/  LDGSTS.E.BYPASS.LTC128B.128.ZFILL [R243+0xe100], [R192.64], P2 ;  /* 0x0e100000c0f37fae */ /* 0x0005e40009141d46 */
        /* <DEDUP_REMOVED lines=8> */
.L_x_1491:
[----:B------:R-:W-:Y:S05]  /*ebd0*/  BSYNC B0 ;  /* 0x0000000000007941 */ /* 0x000fea0003800000 */
.L_x_1490:
        /* <DEDUP_REMOVED lines=50> */
[----:B-1----:R-:W1:Y:S04]  /*ef00*/  SHFL.BFLY PT, R173, R172, 0x2, 0x1f ;  /* 0x0c401f00acad7f89 */ /* 0x002e6800000e0000 */
[----:B------:R-:W2:Y:S01]  /*ef10*/  SHFL.BFLY PT, R0, R184, 0x2, 0x1f ;  /* 0x0c401f00b8007f89 */ /* 0x000ea200000e0000 */
[----:B-1----:R-:W-:Y:S02]  /*ef20*/  FMNMX.FTZ R173, R172, R173, !PT ;  /* 0x000000adacad7209 */ /* 0x002fe40007810000 */
[----:B--2---:R-:W-:Y:S03]  /*ef30*/  FMNMX.FTZ R172, R184, R0, !PT ;  /* 0x00000000b8ac7209 */ /* 0x004fe60007810000 */
[----:B------:R-:W1:Y:S04]  /*ef40*/  SHFL.BFLY PT, R2, R173, 0x1, 0x1f ;  /* 0x0c201f00ad027f89 */ /* 0x000e6800000e0000 */
[----:B------:R2:W3:Y:S01]  /*ef50*/  SHFL.BFLY PT, R0, R172, 0x1, 0x1f ;  /* 0x0c201f00ac007f89 */ /* 0x0004e200000e0000 */
[----:B-1----:R-:W-:Y:S04]  /*ef60*/  FMNMX.FTZ R173, R173, R2, !PT ;  /* 0x00000002adad7209 */ /* 0x002fe80007810000 */
.L_x_1547:
[----:B---3--:R-:W-:Y:S01]  /*ef70*/  FMNMX.FTZ R3, R0, R172, !PT ;  /* 0x000000ac00037209 */ /* 0x008fe20007810000 */
[C---:B------:R-:W-:Y:S01]  /*ef80*/  FADD.FTZ R2, -R173.reuse, R174 ;  /* 0x000000aead027221 */ /* 0x040fe20000010100 */
[----:B------:R-:W-:Y:S01]  /*ef90*/  WARPSYNC 0xffffffff ;  /* 0xffffffff00007948 */ /* 0x000fe20003800000 */
[----:B------:R-:W-:Y:S01]  /*efa0*/  FMUL.FTZ R174, R173, c[0x0][0x2d0] ;  /* 0x0000b400adae7a20 */ /* 0x000fe20000410000 */
[----:B------:R-:W1:Y:S01]  /*efb0*/  LDSM.16.MT88.4 R188, [R232] ;  /* 0x00000000e8bc783b */ /* 0x000e620000004200 */
[----:B------:R-:W-:Y:S01]  /*efc0*/  FADD.FTZ R0, -R3, R175 ;  /* 0x000000af03007221 */ /* 0x000fe20000010100 */
[----:B------:R-:W-:Y:S01]  /*efd0*/  ISETP.GT.AND P0, PT, R247, RZ, PT ;  /* 0x000000fff700720c */ /* 0x000fe20003f04270 */
[----:B------:R-:W-:Y:S02]  /*efe0*/  FMUL.FTZ R175, R3, c[0x0][0x2d0] ;  /* 0x0000b40003af7a20 */ /* 0x000fe40000410000 */
[----:B------:R-:W-:Y:S02]  /*eff0*/  FMUL.FTZ R2, R2, c[0x0][0x2d0] ;  /* 0x0000b40002027a20 */ /* 0x000fe40000410000 */
[----:B------:R-:W-:Y:S01]  /*f000*/  FMUL.FTZ R0, R0, c[0x0][0x2d0] ;  /* 0x0000b40000007a20 */ /* 0x000fe20000410000 */
[----:B------:R-:W3:Y:S01]  /*f010*/  LDL.LU R199, [R1+0x4] ;  /* 0x0000040001c77983 */ /* 0x000ee20000300800 */
[--C-:B------:R-:W-:Y:S02]  /*f020*/  FFMA.FTZ R4, R4, c[0x0][0x2d0], -R174.reuse ;  /* 0x0000b40004047a23 */ /* 0x100fe400000108ae */
[--C-:B------:R-:W-:Y:S01]  /*f030*/  FFMA.FTZ R5, R5, c[0x0][0x2d0], -R174.reuse ;  /* 0x0000b40005057a23 */ /* 0x100fe200000108ae */
[----:B------:R-:W4:Y:S01]  /*f040*/  MUFU.EX2 R2, R2 ;  /* 0x0000000200027308 */ /* 0x000f220000000800 */
[--C-:B------:R-:W-:Y:S01]  /*f050*/  FFMA.FTZ R6, R6, c[0x0][0x2d0], -R175.reuse ;  /* 0x0000b40006067a23 */ /* 0x100fe200000108af */
[----:B------:R-:W5:Y:S01]  /*f060*/  LDL.LU R197, [R1+0x8] ;  /* 0x0000080001c57983 */ /* 0x000f620000300800 */
        /* <DEDUP_REMOVED lines=22> */
[----:B--2---:R-:W-:Y:S01]  /*f1d0*/  MUFU.EX2 R172, R6 ;  /* 0x0000000600ac7308 */ /* 0x004fe20000000800 */
        /* <DEDUP_REMOVED lines=27> */
[--C-:B------:R-:W-:Y:S02]  /*f390*/  FFMA.FTZ R46, R46, c[0x0][0x2d0], -R175.reuse ;  /* 0x0000b4002e2e7a23 */ /* 0x100fe400000108af */
[--C-:B------:R-:W-:Y:S01]  /*f3a0*/  FFMA.FTZ R47, R47, c[0x0][0x2d0], -R175.reuse ;  /* 0x0000b4002f2f7a23 */ /* 0x100fe200000108af */
[----:B------:R-:W1:Y:S01]  /*f3b0*/  MUFU.EX2 R203, R11 ;  /* 0x0000000b00cb7308 */ /* 0x000e620000000800 */
[----:B------:R-:W-:Y:S01]  /*f3c0*/  FFMA.FTZ R50, R50, c[0x0][0x2d0], -R175 ;  /* 0x0000b40032327a23 */ /* 0x000fe200000108af */
[----:B------:R-:W-:Y:S08]  /*f3d0*/  MOV R175, R3 ;  /* 0x0000000300af7202 */ /* 0x000ff00000000f00 */
[----:B------:R-:W-:Y:S10]  /*f3e0*/  MUFU.EX2 R212, R16 ;  /* 0x0000001000d47308 */ /* 0x000ff40000000800 */
[----:B------:R-:W1:Y:S10]  /*f3f0*/  MUFU.EX2 R213, R17 ;  /* 0x0000001100d57308 */ /* 0x000e740000000800 */
[----:B------:R-:W-:Y:S10]  /*f400*/  MUFU.EX2 R210, R18 ;  /* 0x0000001200d27308 */ /* 0x000ff40000000800 */
[----:B------:R1:W-:Y:S10]  /*f410*/  MUFU.EX2 R211, R19 ;  /* 0x0000001300d37308 */ /* 0x0003f40000000800 */
[----:B------:R-:W-:Y:S10]  /*f420*/  MUFU.EX2 R208, R21 ;  /* 0x0000001500d07308 */ /* 0x000ff40000000800 */
[----:B------:R-:W-:Y:S01]  /*f430*/  MUFU.EX2 R206, R23 ;  /* 0x0000001700ce7308 */ /* 0x000fe20000000800 */
[----:B-1----:R-:W-:Y:S09]  /*f440*/  LDSM.16.MT88.4 R16, [R235+0x800] ;  /* 0x00080000eb10783b */ /* 0x002ff20000004200 */
[----:B------:R-:W-:Y:S10]  /*f450*/  MUFU.EX2 R207, R24 ;  /* 0x0000001800cf7308 */ /* 0x000ff40000000800 */
[----:B------:R-:W-:Y:S10]  /*f460*/  MUFU.EX2 R209, R25 ;  /* 0x0000001900d17308 */ /* 0x000ff40000000800 */
[----:B------:R-:W-:Y:S10]  /*f470*/  MUFU.EX2 R205, R26 ;  /* 0x0000001a00cd7308 */ /* 0x000ff40000000800 */
[----:B------:R1:W-:Y:S10]  /*f480*/  MUFU.EX2 R204, R27 ;  /* 0x0000001b00cc7308 */ /* 0x0003f40000000800 */
[----:B------:R2:W-:Y:S10]  /*f490*/  MUFU.EX2 R198, R14 ;  /* 0x0000000e00c67308 */ /* 0x0005f40000000800 */
[----:B------:R-:W-:Y:S01]  /*f4a0*/  MUFU.EX2 R174, R174 ;  /* 0x000000ae00ae7308 */ /* 0x000fe20000000800 */
[----:B-1----:R-:W-:Y:S09]  /*f4b0*/  LDSM.16.MT88.4 R24, [R235+0x1000] ;  /* 0x00100000eb18783b */ /* 0x002ff20000004200 */
[----:B------:R-:W-:Y:S10]  /*f4c0*/  MUFU.EX2 R51, R51 ;  /* 0x0000003300337308 */ /* 0x000ff40000000800 */
[----:B------:R-:W-:Y:S10]  /*f4d0*/  MUFU.EX2 R200, R13 ;  /* 0x0000000d00c87308 */ /* 0x000ff40000000800 */
[----:B------:R-:W1:Y:S10]  /*f4e0*/  MUFU.EX2 R196, R15 ;  /* 0x0000000f00c47308 */ /* 0x000e740000000800 */
[----:B------:R-:W-:Y:S10]  /*f4f0*/  MUFU.EX2 R49, R41 ;  /* 0x0000002900317308 */ /* 0x000ff40000000800 */
[----:B------:R-:W-:Y:S10]  /*f500*/  MUFU.EX2 R41, R38 ;  /* 0x0000002600297308 */ /* 0x000ff40000000800 */
[----:B------:R-:W-:Y:S10]  /*f510*/  MUFU.EX2 R42, R42 ;  /* 0x0000002a002a7308 */ /* 0x000ff40000000800 */
[----:B------:R-:W-:Y:S10]  /*f520*/  MUFU.EX2 R43, R43 ;  /* 0x0000002b002b7308 */ /* 0x000ff40000000800 */
[----:B------:R-:W-:Y:S10]  /*f530*/  MUFU.EX2 R38, R45 ;  /* 0x0000002d00267308 */ /* 0x000ff40000000800 */
[----:B------:R-:W-:Y:S10]  /*f540*/  MUFU.EX2 R46, R46 ;  /* 0x0000002e002e7308 */ /* 0x000ff40000000800 */
[----:B------:R-:W-:Y:S10]  /*f550*/  MUFU.EX2 R47, R47 ;  /* 0x0000002f002f7308 */ /* 0x000ff40000000800 */
[----:B------:R-:W-:Y:S01]  /*f560*/  MUFU.EX2 R50, R50 ;  /* 0x0000003200327308 */ /* 0x000fe20000000800 */
[C---:B----4-:R-:W-:Y:S01]  /*f570*/  FMUL.FTZ R4, R2.reuse, R176 ;  /* 0x000000b002047220 */ /* 0x050fe20000410000 */
[----:B------:R-:W-:Y:S01]  /*f580*/  F2FP.PACK_AB R184, R193, R192 ;  /* 0x000000c0c1b8723e */ /* 0x000fe200000000ff */
[----:B------:R-:W-:Y:S01]  /*f590*/  FMUL.FTZ R5, R2, R177 ;  /* 0x000000b102057220 */ /* 0x000fe20000410000 */
[----:B--2---:R-:W-:Y:S01]  /*f5a0*/  F2FP.PACK_AB R186, R202, R195 ;  /* 0x000000c3caba723e */ /* 0x004fe200000000ff */
[----:B------:R-:W-:Y:S01]  /*f5b0*/  FMUL.FTZ R6, R0, R178 ;  /* 0x000000b200067220 */ /* 0x000fe20000410000 */
[----:B------:R-:W-:Y:S01]  /*f5c0*/  F2FP.PACK_AB R185, R194, R172 ;  /* 0x000000acc2b9723e */ /* 0x000fe200000000ff */
[----:B------:R-:W-:Y:S01]  /*f5d0*/  FMUL.FTZ R7, R0, R179 ;  /* 0x000000b300077220 */ /* 0x000fe20000410000 */
[----:B------:R-:W-:Y:S01]  /*f5e0*/  F2FP.PACK_AB R187, R203, R201 ;  /* 0x000000c9cbbb723e */ /* 0x000fe200000000ff */
[----:B------:R-:W2:Y:S01]  /*f5f0*/  LDSM.16.MT88.4 R176, [R233] ;  /* 0x00000000e9b0783b */ /* 0x000ea20000004200 */
[C---:B------:R-:W-:Y:S01]  /*f600*/  FMUL.FTZ R8, R2.reuse, R180 ;  /* 0x000000b402087220 */ /* 0x040fe20000410000 */
[----:B------:R-:W-:Y:S01]  /*f610*/  F2FP.PACK_AB R14, R213, R212 ;  /* 0x000000d4d50e723e */ /* 0x000fe200000000ff */
[----:B------:R-:W-:Y:S01]  /*f620*/  FMUL.FTZ R9, R2, R181 ;  /* 0x000000b502097220 */ /* 0x000fe20000410000 */
[----:B-1----:R-:W-:Y:S01]  /*f630*/  F2FP.PACK_AB R13, R196, R198 ;  /* 0x000000c6c40d723e */ /* 0x002fe200000000ff */
[C---:B------:R-:W-:Y:S01]  /*f640*/  FMUL.FTZ R10, R0.reuse, R182 ;  /* 0x000000b6000a7220 */ /* 0x040fe20000410000 */
[C---:B------:R-:W-:Y:S01]  /*f650*/  HMMA.16816.F32 R4, R184.reuse, R188, R4 ;  /* 0x000000bcb804723c */ /* 0x040fe20000001804 */
[----:B------:R-:W-:Y:S04]  /*f660*/  MUFU.EX2 R189, R31 ;  /* 0x0000001f00bd7308 */ /* 0x000fe80000000800 */
[----:B------:R-:W-:Y:S01]  /*f670*/  FMUL.FTZ R11, R0, R183 ;  /* 0x000000b7000b7220 */ /* 0x000fe20000410000 */
[----:B------:R-:W-:Y:S01]  /*f680*/  F2FP.PACK_AB R15, R211, R210 ;  /* 0x000000d2d30f723e */ /* 0x000fe200000000ff */
[----:B------:R-:W-:Y:S01]  /*f690*/  LDSM.16.MT88.4 R180, [R233+0x800] ;  /* 0x00080000e9b4783b */ /* 0x000fe20000004200 */
[C---:B------:R-:W-:Y:S03]  /*f6a0*/  FMUL.FTZ R132, R2.reuse, R132 ;  /* 0x0000008402847220 */ /* 0x040fe60000410000 */
[----:B------:R-:W1:Y:S01]  /*f6b0*/  MUFU.EX2 R188, R12 ;  /* 0x0000000c00bc7308 */ /* 0x000e620000000800 */
[C---:B------:R-:W-:Y:S03]  /*f6c0*/  HMMA.16816.F32 R8, R184.reuse, R190, R8 ;  /* 0x000000beb808723c */ /* 0x040fe60000001808 */
[----:B------:R-:W-:Y:S02]  /*f6d0*/  FMUL.FTZ R133, R2, R133 ;  /* 0x0000008502857220 */ /* 0x000fe40000410000 */
[C---:B------:R-:W-:Y:S02]  /*f6e0*/  FMUL.FTZ R134, R0.reuse, R134 ;  /* 0x0000008600867220 */ /* 0x040fe40000410000 */
[----:B------:R-:W-:Y:S02]  /*f6f0*/  FMUL.FTZ R135, R0, R135 ;  /* 0x0000008700877220 */ /* 0x000fe40000410000 */
[----:B------:R-:W-:Y:S03]  /*f700*/  MUFU.EX2 R191, R28 ;  /* 0x0000001c00bf7308 */ /* 0x000fe60000000800 */
[C---:B------:R-:W-:Y:S02]  /*f710*/  FMUL.FTZ R136, R2.reuse, R136 ;  /* 0x0000008802887220 */ /* 0x040fe40000410000 */
[----:B------:R-:W-:Y:S02]  /*f720*/  FMUL.FTZ R137, R2, R137 ;  /* 0x0000008902897220 */ /* 0x000fe40000410000 */
[C---:B------:R-:W-:Y:S02]  /*f730*/  FMUL.FTZ R138, R0.reuse, R138 ;  /* 0x0000008a008a7220 */ /* 0x040fe40000410000 */
[----:B------:R-:W-:Y:S01]  /*f740*/  FMUL.FTZ R139, R0, R139 ;  /* 0x0000008b008b7220 */ /* 0x000fe20000410000 */
[----:B------:R-:W-:Y:S01]  /*f750*/  MUFU.EX2 R190, R30 ;  /* 0x0000001e00be7308 */ /* 0x000fe20000000800 */
[C---:B------:R-:W-:Y:S01]  /*f760*/  FMUL.FTZ R140, R2.reuse, R140 ;  /* 0x0000008c028c7220 */ /* 0x040fe20000410000 */
[C---:B--2---:R-:W-:Y:S03]  /*f770*/  HMMA.16816.F32 R132, R184.reuse, R176, R132 ;  /* 0x000000b0b884723c */ /* 0x044fe60000001884 */
[----:B------:R-:W-:Y:S01]  /*f780*/  FMUL.FTZ R141, R2, R141 ;  /* 0x0000008d028d7220 */ /* 0x000fe20000410000 */
[----:B-1----:R-:W-:Y:S01]  /*f790*/  F2FP.PACK_AB R12, R200, R188 ;  /* 0x000000bcc80c723e */ /* 0x002fe200000000ff */
[C---:B------:R-:W-:Y:S02]  /*f7a0*/  FMUL.FTZ R142, R0.reuse, R142 ;  /* 0x0000008e008e7220 */ /* 0x040fe40000410000 */
[----:B------:R-:W-:Y:S01]  /*f7b0*/  FMUL.FTZ R143, R0, R143 ;  /* 0x0000008f008f7220 */ /* 0x000fe20000410000 */
[C---:B------:R-:W-:Y:S01]  /*f7c0*/  HMMA.16816.F32 R136, R184.reuse, R178, R136 ;  /* 0x000000b2b888723c */ /* 0x040fe20000001888 */
[----:B------:R-:W1:Y:S03]  /*f7d0*/  LDSM.16.MT88.4 R176, [R235] ;  /* 0x00000000ebb0783b */ /* 0x000e660000004200 */
        /* <DEDUP_REMOVED lines=23> */
[----:B------:R-:W1:Y:S03]  /*f950*/  LDSM.16.MT88.4 R176, [R234] ;  /* 0x00000000eab0783b */ /* 0x000e660000004200 */
        /* <DEDUP_REMOVED lines=99> */
[----:B---3--:R-:W-:Y:S02]  /*ff90*/  FFMA.FTZ R2, R2, R199, R192 ;  /* 0x000000c702027223 */ /* 0x008fe400000100c0 */
[----:B------:R-:W2:Y:S01]  /*ffa0*/  MUFU.EX2 R199, R20 ;  /* 0x0000001400c77308 */ /* 0x000ea20000000800 */
[----:B-----5:R-:W-:Y:S02]  /*ffb0*/  FFMA.FTZ R172, R0, R197, R172 ;  /* 0x000000c500ac7223 */ /* 0x020fe400000100ac */
[----:B------:R-:W-:Y:S02]  /*ffc0*/  FADD.FTZ R0, R193, R2 ;  /* 0x00000002c1007221 */ /* 0x000fe40000010000 */
[----:B------:R-:W-:Y:S02]  /*ffd0*/  FADD.FTZ R2, R194, R172 ;  /* 0x000000acc2027221 */ /* 0x000fe40000010000 */
[----:B------:R-:W-:Y:S02]  /*ffe0*/  FADD.FTZ R0, R195, R0 ;  /* 0x00000000c3007221 */ /* 0x000fe40000010000 */
[----:B------:R-:W-:Y:S01]  /*fff0*/  FADD.FTZ R2, R201, R2 ;  /* 0x00000002c9027221 */ /* 0x000fe20000010000 */
[----:B------:R3:W4:Y:S01]  /*10000*/  MUFU.EX2 R197, R22 ;  /* 0x0000001600c57308 */ /* 0x0007220000000800 */
[----:B------:R-:W-:Y:S09]  /*10010*/  FADD.FTZ R0, R202, R0 ;  /* 0x00000000ca007221 */ /* 0x000ff20000010000 */
[----:B------:R5:W2:Y:S01]  /*10020*/  MUFU.EX2 R192, R29 ;  /* 0x0000001d00c07308 */ /* 0x000aa20000000800 */
[C---:B-1----:R-:W-:Y:S09]  /*10030*/  HMMA.16816.F32 R60, R184.reuse, R176, R60 ;  /* 0x000000b0b83c723c */ /* 0x042ff2000000183c */
[----:B------:R-:W-:Y:S01]  /*10040*/  MUFU.EX2 R194, R33 ;  /* 0x0000002100c27308 */ /* 0x000fe20000000800 */
[----:B---3--:R-:W-:Y:S01]  /*10050*/  LDSM.16.MT88.4 R20, [R233+0x1000] ;  /* 0x00100000e914783b */ /* 0x008fe20000004200 */
[C---:B------:R-:W-:Y:S08]  /*10060*/  HMMA.16816.F32 R64, R184.reuse, R178, R64 ;  /* 0x000000b2b840723c */ /* 0x040ff00000001840 */
[----:B------:R1:W-:Y:S01]  /*10070*/  MUFU.EX2 R193, R32 ;  /* 0x0000002000c17308 */ /* 0x0003e20000000800 */
[----:B------:R-:W3:Y:S08]  /*10080*/  LDSM.16.MT88.4 R176, [R232+0x6000] ;  /* 0x00600000e8b0783b */ /* 0x000ef00000004200 */
[----:B-----5:R-:W-:Y:S01]  /*10090*/  LDSM.16.MT88.4 R28, [R235+0x1800] ;  /* 0x00180000eb1c783b */ /* 0x020fe20000004200 */
[----:B------:R-:W-:Y:S10]  /*100a0*/  MUFU.EX2 R172, R40 ;  /* 0x0000002800ac7308 */ /* 0x000ff40000000800 */
[----:B------:R-:W-:Y:S01]  /*100b0*/  MUFU.EX2 R40, R39 ;  /* 0x0000002700287308 */ /* 0x000fe20000000800 */
[----:B-1----:R-:W-:Y:S02]  /*100c0*/  FADD.FTZ R32, R203, R2 ;  /* 0x00000002cb207221 */ /* 0x002fe40000010000 */
[----:B------:R-:W-:Y:S02]  /*100d0*/  FADD.FTZ R2, R188, R0 ;  /* 0x00000000bc027221 */ /* 0x000fe40000010000 */
[----:B------:R-:W-:Y:S02]  /*100e0*/  FADD.FTZ R0, R198, R32 ;  /* 0x00000020c6007221 */ /* 0x000fe40000010000 */
[----:B------:R-:W-:Y:S03]  /*100f0*/  FADD.FTZ R2, R200, R2 ;  /* 0x00000002c8027221 */ /* 0x000fe60000010000 */
[----:B------:R-:W-:Y:S01]  /*10100*/  MUFU.EX2 R39, R48 ;  /* 0x0000003000277308 */ /* 0x000fe20000000800 */
[----:B------:R-:W-:Y:S02]  /*10110*/  FADD.FTZ R0, R196, R0 ;  /* 0x00000000c4007221 */ /* 0x000fe40000010000 */
[----:B------:R-:W-:Y:S02]  /*10120*/  FADD.FTZ R2, R212, R2 ;  /* 0x00000002d4027221 */ /* 0x000fe40000010000 */
[----:B------:R-:W-:Y:S02]  /*10130*/  FADD.FTZ R0, R210, R0 ;  /* 0x00000000d2007221 */ /* 0x000fe40000010000 */
[----:B------:R-:W-:Y:S02]  /*10140*/  FADD.FTZ R2, R213, R2 ;  /* 0x00000002d5027221 */ /* 0x000fe40000010000 */
[----:B------:R-:W-:Y:S01]  /*10150*/  FADD.FTZ R0, R211, R0 ;  /* 0x00000000d3007221 */ /* 0x000fe20000010000 */
        /* <DEDUP_REMOVED lines=24> */
[----:B------:R-:W3:Y:S10]  /*102e0*/  MUFU.EX2 R187, R34 ;  /* 0x0000002200bb7308 */ /* 0x000ef40000000800 */
[----:B------:R5:W1:Y:S10]  /*102f0*/  MUFU.EX2 R186, R35 ;  /* 0x0000002300ba7308 */ /* 0x000a740000000800 */
[----:B------:R2:W2:Y:S10]  /*10300*/  MUFU.EX2 R184, R36 ;  /* 0x0000002400b87308 */ /* 0x0004b40000000800 */
[----:B------:R-:W3:Y:S01]  /*10310*/  MUFU.EX2 R185, R37 ;  /* 0x0000002500b97308 */ /* 0x000ee20000000800 */
[----:B-----5:R-:W-:Y:S01]  /*10320*/  LDSM.16.MT88.4 R32, [R234+0x2000] ;  /* 0x00200000ea20783b */ /* 0x020fe20000004200 */
[C---:B-1----:R-:W-:Y:S08]  /*10330*/  HMMA.16816.F32 R4, R12.reuse, R176, R4 ;  /* 0x000000b00c04723c */ /* 0x042ff00000001804 */
[----:B------:R-:W1:Y:S01]  /*10340*/  MUFU.EX2 R37, R44 ;  /* 0x0000002c00257308 */ /* 0x000e620000000800 */
[----:B--2---:R-:W-:Y:S03]  /*10350*/  FADD.FTZ R36, R199, R2 ;  /* 0x00000002c7247221 */ /* 0x004fe60000010000 */
[----:B----4-:R-:W-:Y:S01]  /*10360*/  FADD.FTZ R2, R197, R0 ;  /* 0x00000000c5027221 */ /* 0x010fe20000010000 */
[C---:B------:R-:W-:Y:S01]  /*10370*/  HMMA.16816.F32 R8, R12.reuse, R178, R8 ;  /* 0x000000b20c08723c */ /* 0x040fe20000001808 */
[----:B------:R-:W2:Y:S02]  /*10380*/  LDSM.16.MT88.4 R176, [R234+0x800] ;  /* 0x00080000eab0783b */ /* 0x000ea40000004200 */
[----:B------:R-:W-:Y:S02]  /*10390*/  FADD.FTZ R2, R206, R2 ;  /* 0x00000002ce027221 */ /* 0x000fe40000010000 */
[----:B------:R-:W-:Y:S03]  /*103a0*/  FADD.FTZ R0, R208, R36 ;  /* 0x00000024d0007221 */ /* 0x000fe60000010000 */
        /* <DEDUP_REMOVED lines=14> */
[----:B---3--:R-:W-:Y:S01]  /*10490*/  FADD.FTZ R2, R187, R2 ;  /* 0x00000002bb027221 */ /* 0x008fe20000010000 */
        /* <DEDUP_REMOVED lines=8> */
[----:B------:R-:W-:Y:S04]  /*10520*/  FADD.FTZ R2, R42, R2 ;  /* 0x000000022a027221 */ /* 0x000fe80000010000 */
[----:B------:R-:W-:Y:S04]  /*10530*/  FADD.FTZ R0, R184, R0 ;  /* 0x00000000b8007221 */ /* 0x000fe80000010000 */
[----:B------:R-:W-:Y:S04]  /*10540*/  FADD.FTZ R0, R185, R0 ;  /* 0x00000000b9007221 */ /* 0x000fe80000010000 */
[----:B------:R-:W-:Y:S01]  /*10550*/  FADD.FTZ R0, R172, R0 ;  /* 0x00000000ac007221 */ /* 0x000fe20000010000 */
[C---:B----4-:R-:W-:Y:S03]  /*10560*/  HMMA.16816.F32 R156, R12.reuse, R16, R156 ;  /* 0x000000100c9c723c */ /* 0x050fe6000000189c */
[----:B------:R-:W-:Y:S05]  /*10570*/  FADD.FTZ R0, R49, R0 ;  /* 0x0000000031007221 */ /* 0x000fea0000010000 */
[C---:B------:R-:W-:Y:S01]  /*10580*/  HMMA.16816.F32 R160, R12.reuse, R18, R160 ;  /* 0x000000120ca0723c */ /* 0x040fe200000018a0 */
[----:B------:R-:W3:Y:S07]  /*10590*/  LDSM.16.MT88.4 R16, [R235+0x3800] ;  /* 0x00380000eb10783b */ /* 0x000eee0000004200 */
[C---:B--2---:R-:W-:Y:S08]  /*105a0*/  HMMA.16816.F32 R164, R12.reuse, R176, R164 ;  /* 0x000000b00ca4723c */ /* 0x044ff000000018a4 */
[C---:B------:R-:W-:Y:S01]  /*105b0*/  HMMA.16816.F32 R168, R12.reuse, R178, R168 ;  /* 0x000000b20ca8723c */ /* 0x040fe200000018a8 */
[----:B------:R-:W2:Y:S07]  /*105c0*/  LDSM.16.MT88.4 R176, [R234+0x3800] ;  /* 0x00380000eab0783b */ /* 0x000eae0000004200 */
[C---:B---3--:R-:W-:Y:S08]  /*105d0*/  HMMA.16816.F32 R52, R12.reuse, R16, R52 ;  /* 0x000000100c34723c */ /* 0x048ff00000001834 */
        /* <DEDUP_REMOVED lines=27> */
[----:B------:R-:W-:Y:S07]  /*10790*/  HMMA.16816.F32 R128, R12, R178, R128 ;  /* 0x000000b20c80723c */ /* 0x000fee0000001880 */
[----:B------:R-:W-:Y:S02]  /*107a0*/  F2FP.PACK_AB R12, R208, R199 ;  /* 0x000000c7d00c723e */ /* 0x000fe400000000ff */
[----:B------:R-:W-:Y:S03]  /*107b0*/  F2FP.PACK_AB R14, R209, R207 ;  /* 0x000000cfd10e723e */ /* 0x000fe600000000ff */
[----:B------:R-:W-:Y:S02]  /*107c0*/  F2FP.PACK_AB R13, R206, R197 ;  /* 0x000000c5ce0d723e */ /* 0x000fe400000000ff */
[----:B------:R-:W-:Y:S07]  /*107d0*/  F2FP.PACK_AB R15, R204, R205 ;  /* 0x000000cdcc0f723e */ /* 0x000fee00000000ff */
[C---:B---3--:R-:W-:Y:S08]  /*107e0*/  HMMA.16816.F32 R4, R12.reuse, R16, R4 ;  /* 0x000000100c04723c */ /* 0x048ff00000001804 */
        /* <DEDUP_REMOVED lines=45> */
[----:B------:R-:W-:Y:S01]  /*10ac0*/  HMMA.16816.F32 R128, R12, R18, R128 ;  /* 0x000000120c80723c */ /* 0x000fe20000001880 */
[----:B------:R-:W2:Y:S06]  /*10ad0*/  LDSM.16.MT88.4 R16, [R234+0x1800] ;  /* 0x00180000ea10783b */ /* 0x000eac0000004200 */
[----:B------:R-:W-:Y:S02]  /*10ae0*/  F2FP.PACK_AB R12, R192, R191 ;  /* 0x000000bfc00c723e */ /* 0x000fe400000000ff */
[----:B------:R-:W-:Y:S03]  /*10af0*/  F2FP.PACK_AB R14, R194, R193 ;  /* 0x000000c1c20e723e */ /* 0x000fe600000000ff */
[----:B------:R-:W-:Y:S02]  /*10b00*/  F2FP.PACK_AB R13, R189, R190 ;  /* 0x000000bebd0d723e */ /* 0x000fe400000000ff */
[----:B------:R-:W-:Y:S07]  /*10b10*/  F2FP.PACK_AB R15, R186, R187 ;  /* 0x000000bbba0f723e */ /* 0x000fee00000000ff */
[C---:B---3--:R-:W-:Y:S08]  /*10b20*/  HMMA.16816.F32 R4, R12.reuse, R20, R4 ;  /* 0x000000140c04723c */ /* 0x048ff00000001804 */
[C---:B------:R-:W-:Y:S01]  /*10b30*/  HMMA.16816.F32 R8, R12.reuse, R22, R8 ;  /* 0x000000160c08723c */ /* 0x040fe20000001808 */
[----:B------:R-:W3:Y:S07]  /*10b40*/  LDSM.16.MT88.4 R20, [R232+0x4800] ;  /* 0x00480000e814783b */ /* 0x000eee0000004200 */
[C---:B----4-:R-:W-:Y:S08]  /*10b50*/  HMMA.16816.F32 R132, R12.reuse, R24, R132 ;  /* 0x000000180c84723c */ /* 0x050ff00000001884 */
[C---:B------:R-:W-:Y:S01]  /*10b60*/  HMMA.16816.F32 R136, R12.reuse, R26, R136 ;  /* 0x0000001a0c88723c */ /* 0x040fe20000001888 */
[----:B------:R-:W4:Y:S07]  /*10b70*/  LDSM.16.MT88.4 R24, [R233+0x4800] ;  /* 0x00480000e918783b */ /* 0x000f2e0000004200 */
[C---:B------:R-:W-:Y:S08]  /*10b80*/  HMMA.16816.F32 R140, R12.reuse, R28, R140 ;  /* 0x0000001c0c8c723c */ /* 0x040ff0000000188c */
[C---:B------:R-:W-:Y:S01]  /*10b90*/  HMMA.16816.F32 R144, R12.reuse, R30, R144 ;  /* 0x0000001e0c90723c */ /* 0x040fe20000001890 */
[----:B------:R-:W5:Y:S07]  /*10ba0*/  LDSM.16.MT88.4 R28, [R235+0x4800] ;  /* 0x00480000eb1c783b */ /* 0x000f6e0000004200 */
        /* <DEDUP_REMOVED lines=66> */
[----:B------:R-:W-:Y:S07]  /*10fd0*/  LDSM.16.MT88.4 R28, [R233+0xb000] ;  /* 0x00b00000e91c783b */ /* 0x000fee0000004200 */
[C---:B--2---:R-:W-:Y:S08]  /*10fe0*/  HMMA.16816.F32 R68, R12.reuse, R16, R68 ;  /* 0x000000100c44723c */ /* 0x044ff00000001844 */
[C---:B------:R-:W-:Y:S01]  /*10ff0*/  HMMA.16816.F32 R72, R12.reuse, R18, R72 ;  /* 0x000000120c48723c */ /* 0x040fe20000001848 */
[----:B------:R-:W2:Y:S07]  /*11000*/  LDSM.16.MT88.4 R16, [R232+0xb000] ;  /* 0x00b00000e810783b */ /* 0x000eae0000004200 */
[C---:B------:R-:W-:Y:S08]  /*11010*/  HMMA.16816.F32 R76, R12.reuse, R32, R76 ;  /* 0x000000200c4c723c */ /* 0x040ff0000000184c */
[C---:B------:R-:W-:Y:S01]  /*11020*/  HMMA.16816.F32 R80, R12.reuse, R34, R80 ;  /* 0x000000220c50723c */ /* 0x040fe20000001850 */
[----:B------:R-:W5:Y:S07]  /*11030*/  LDSM.16.MT88.4 R32, [R235+0xb000] ;  /* 0x00b00000eb20783b */ /* 0x000f6e0000004200 */
        /* <DEDUP_REMOVED lines=12> */
[C---:B-----5:R-:W-:Y:S08]  /*11100*/  HMMA.16816.F32 R116, R12.reuse, R32, R116 ;  /* 0x000000200c74723c */ /* 0x060ff00000001874 */
[C---:B------:R-:W-:Y:S01]  /*11110*/  HMMA.16816.F32 R120, R12.reuse, R34, R120 ;  /* 0x000000220c78723c */ /* 0x040fe20000001878 */
[----:B------:R-:W-:Y:S07]  /*11120*/  LDSM.16.MT88.4 R32, [R233+0x5800] ;  /* 0x00580000e920783b */ /* 0x000fee0000004200 */
[C---:B---3--:R-:W-:Y:S08]  /*11130*/  HMMA.16816.F32 R124, R12.reuse, R20, R124 ;  /* 0x000000140c7c723c */ /* 0x048ff0000000187c */
[----:B------:R-:W-:Y:S01]  /*11140*/  HMMA.16816.F32 R128, R12, R22, R128 ;  /* 0x000000160c80723c */ /* 0x000fe20000001880 */
[----:B------:R-:W3:Y:S06]  /*11150*/  LDSM.16.MT88.4 R20, [R235+0x2800] ;  /* 0x00280000eb14783b */ /* 0x000eec0000004200 */
[----:B-1----:R-:W-:Y:S02]  /*11160*/  F2FP.PACK_AB R12, R38, R37 ;  /* 0x00000025260c723e */ /* 0x002fe400000000ff */
[----:B------:R-:W-:Y:S03]  /*11170*/  F2FP.PACK_AB R14, R174, R39 ;  /* 0x00000027ae0e723e */ /* 0x000fe600000000ff */
[----:B------:R-:W-:Y:S02]  /*11180*/  F2FP.PACK_AB R13, R47, R46 ;  /* 0x0000002e2f0d723e */ /* 0x000fe400000000ff */
[----:B------:R-:W-:Y:S07]  /*11190*/  F2FP.PACK_AB R15, R51, R50 ;  /* 0x00000032330f723e */ /* 0x000fee00000000ff */
        /* <DEDUP_REMOVED lines=12> */
[----:B------:R-:W5:Y:S07]  /*11260*/  LDSM.16.MT88.4 R24, [R235+0x8800] ;  /* 0x00880000eb18783b */ /* 0x000f6e0000004200 */
[C---:B------:R-:W-:Y:S08]  /*11270*/  HMMA.16816.F32 R156, R12.reuse, R28, R156 ;  /* 0x0000001c0c9c723c */ /* 0x040ff0000000189c */
[C---:B------:R-:W-:Y:S01]  /*11280*/  HMMA.16816.F32 R160, R12.reuse, R30, R160 ;  /* 0x0000001e0ca0723c */ /* 0x040fe200000018a0 */
[----:B------:R-:W2:Y:S07]  /*11290*/  LDSM.16.MT88.4 R28, [R234+0x8800] ;  /* 0x00880000ea1c783b */ /* 0x000eae0000004200 */
[C---:B------:R-:W-:Y:S08]  /*112a0*/  HMMA.16816.F32 R164, R12.reuse, R32, R164 ;  /* 0x000000200ca4723c */ /* 0x040ff000000018a4 */
[C---:B------:R-:W-:Y:S08]  /*112b0*/  HMMA.16816.F32 R168, R12.reuse, R34, R168 ;  /* 0x000000220ca8723c */ /* 0x040ff000000018a8 */
        /* <DEDUP_REMOVED lines=10> */
[C---:B------:R-:W-:Y:S08]  /*11360*/  HMMA.16816.F32 R80, R12.reuse, R22, R80 ;  /* 0x000000160c50723c */ /* 0x040ff00000001850 */
[C---:B-----5:R-:W-:Y:S08]  /*11370*/  HMMA.16816.F32 R84, R12.reuse, R24, R84 ;  /* 0x000000180c54723c */ /* 0x060ff00000001854 */
[C---:B------:R-:W-:Y:S08]  /*11380*/  HMMA.16816.F32 R88, R12.reuse, R26, R88 ;  /* 0x0000001a0c58723c */ /* 0x040ff00000001858 */
[C---:B------:R-:W-:Y:S08]  /*11390*/  HMMA.16816.F32 R92, R12.reuse, R28, R92 ;  /* 0x0000001c0c5c723c */ /* 0x040ff0000000185c */
[C---:B------:R-:W-:Y:S08]  /*113a0*/  HMMA.16816.F32 R96, R12.reuse, R30, R96 ;  /* 0x0000001e0c60723c */ /* 0x040ff00000001860 */
[C---:B-1----:R-:W-:Y:S08]  /*113b0*/  HMMA.16816.F32 R100, R12.reuse, R4, R100 ;  /* 0x000000040c64723c */ /* 0x042ff00000001864 */
[C---:B------:R-:W-:Y:S01]  /*113c0*/  HMMA.16816.F32 R104, R12.reuse, R6, R104 ;  /* 0x000000060c68723c */ /* 0x040fe20000001868 */
[----:B------:R-:W1:Y:S07]  /*113d0*/  LDSM.16.MT88.4 R4, [R234+0xb800] ;  /* 0x00b80000ea04783b */ /* 0x000e6e0000004200 */
[C---:B----4-:R-:W-:Y:S08]  /*113e0*/  HMMA.16816.F32 R108, R12.reuse, R8, R108 ;  /* 0x000000080c6c723c */ /* 0x050ff0000000186c */
[C---:B------:R-:W-:Y:S08]  /*113f0*/  HMMA.16816.F32 R112, R12.reuse, R10, R112 ;  /* 0x0000000a0c70723c */ /* 0x040ff00000001870 */
[C---:B--2---:R-:W-:Y:S08]  /*11400*/  HMMA.16816.F32 R116, R12.reuse, R16, R116 ;  /* 0x000000100c74723c */ /* 0x044ff00000001874 */
[C---:B------:R-:W-:Y:S08]  /*11410*/  HMMA.16816.F32 R120, R12.reuse, R18, R120 ;  /* 0x000000120c78723c */ /* 0x040ff00000001878 */
[C---:B-1----:R-:W-:Y:S07]  /*11420*/  HMMA.16816.F32 R124, R12.reuse, R4, R124 ;  /* 0x000000040c7c723c */ /* 0x042fee000000187c */
[----:B------:R-:W-:Y:S01]  /*11430*/  FADD.FTZ R4, R43, R2 ;  /* 0x000000022b047221 */ /* 0x000fe20000010000 */
[----:B------:R-:W-:Y:S04]  /*11440*/  HMMA.16816.F32 R128, R12, R6, R128 ;  /* 0x000000060c80723c */ /* 0x000fe80000001880 */
[----:B------:R-:W-:Y:S02]  /*11450*/  FADD.FTZ R2, R37, R0 ;  /* 0x0000000025027221 */ /* 0x000fe40000010000 */
[----:B------:R-:W-:Y:S01]  /*11460*/  FADD.FTZ R0, R46, R4 ;  /* 0x000000042e007221 */ /* 0x000fe20000010000 */
[----:B------:R-:W-:Y:S01]  /*11470*/  MOV R12, R3 ;  /* 0x00000003000c7202 */ /* 0x000fe20000000f00 */
[----:B------:R-:W-:Y:S04]  /*11480*/  FADD.FTZ R2, R38, R2 ;  /* 0x0000000226027221 */ /* 0x000fe80000010000 */
[----:B------:R-:W-:Y:S02]  /*11490*/  FADD.FTZ R0, R47, R0 ;  /* 0x000000002f007221 */ /* 0x000fe40000010000 */
[----:B------:R-:W-:Y:S02]  /*114a0*/  FADD.FTZ R4, R39, R2 ;  /* 0x0000000227047221 */ /* 0x000fe40000010000 */
[----:B------:R-:W-:Y:S01]  /*114b0*/  FADD.FTZ R2, R50, R0 ;  /* 0x0000000032027221 */ /* 0x000fe20000010000 */
[----:B------:R-:W-:Y:S01]  /*114c0*/  IADD3 R0, R247, -0x1, RZ ;  /* 0xfffffffff7007810 */ /* 0x000fe20007ffe0ff */
[----:B------:R-:W-:Y:S01]  /*114d0*/  FADD.FTZ R4, R174, R4 ;  /* 0x00000004ae047221 */ /* 0x000fe20000010000 */
[----:B------:R-:W-:Y:S01]  /*114e0*/  MOV R174, R173 ;  /* 0x000000ad00ae7202 */ /* 0x000fe20000000f00 */
[----:B------:R-:W-:Y:S01]  /*114f0*/  FADD.FTZ R2, R51, R2 ;  /* 0x0000000233027221 */ /* 0x000fe20000010000 */
[----:B------:R-:W-:Y:S02]  /*11500*/  MOV R247, R0 ;  /* 0x0000000000f77202 */ /* 0x000fe40000000f00 */
[----:B------:R1:W-:Y:S04]  /*11510*/  STL [R1+0x4], R4 ;  /* 0x0000040401007387 */ /* 0x0003e80000100800 */
[----:B------:R1:W-:Y:S02]  /*11520*/  STL [R1+0x8], R2 ;  /* 0x0000080201007387 */ /* 0x0003e40000100800 */
[----:B-1----:R-:W-:-:S05]  /*11530*/  @P0 BRA `(.L_x_1495) ;  /* 0xffffb5a000000947 */ /* 0x002fca000383ffff */
.L_x_1488:
[----:B------:R-:W-:Y:S05]  /*11540*/  BRA.DIV ~URZ, `(.L_x_1496) ;  /* 0x000058e27f007947 */ /* 0x000fea000b800000 */
[----:B------:R-:W2:Y:S04]  /*11550*/  LDL R0, [R1+0x4] ;  /* 0x0000040001007983 */ /* 0x000ea80000100800 */
[----:B--2---:R1:W2:Y:S02]  /*11560*/  SHFL.BFLY PT, R4, R0, 0x2, 0x1f ;  /* 0x0c401f0000047f89 */ /* 0x0042a400000e0000 */
.L_x_1548:
        /* <DEDUP_REMOVED lines=9> */
.L_x_1549:
        /* <DEDUP_REMOVED lines=75> */
[----:B------:R-:W-:Y:S02]  /*11ab0*/  FMUL.FTZ R129, R2, R129 ;  /* 0x0000008102817220 */ /* 0x000fe40000410000 */
[----:B------:R4:W5:Y:S01]  /*11ac0*/  @P0 MUFU.LG2 R2, R3 ;  /* 0x0000000300020308 */ /* 0x0009620000000c00 */
[----:B-1-3--:R-:W-:Y:S02]  /*11ad0*/  @P1 FMUL.FTZ R5, R4, 0.69314718246459960938 ;  /* 0x3f31721804051820 */ /* 0x00afe40000410000 */
[----:B------:R-:W-:Y:S02]  /*11ae0*/  @P1 FMUL.FTZ R4, R6, c[0x0][0x2d0] ;  /* 0x0000b40006041a20 */ /* 0x000fe40000410000 */
[----:B--2---:R-:W-:Y:S02]  /*11af0*/  FMUL.FTZ R178, R0, R178 ;  /* 0x000000b200b27220 */ /* 0x004fe40000410000 */
[----:B------:R-:W-:Y:S02]  /*11b00*/  @P1 FFMA.FTZ R172, R4, R173, R5 ;  /* 0x000000ad04ac1223 */ /* 0x000fe40000010005 */
[----:B------:R-:W-:-:S02]  /*11b10*/  FMUL.FTZ R179, R0, R179 ;  /* 0x000000b300b37220 */ /* 0x000fc40000410000 */
[C---:B------:R-:W-:Y:S02]  /*11b20*/  FMUL.FTZ R182, R0.reuse, R182 ;  /* 0x000000b600b67220 */ /* 0x040fe40000410000 */
[C---:B------:R-:W-:Y:S02]  /*11b30*/  FMUL.FTZ R61, R0.reuse, R183 ;  /* 0x000000b7003d7220 */ /* 0x040fe40000410000 */
[----:B------:R-:W-:Y:S01]  /*11b40*/  FMUL.FTZ R134, R0, R134 ;  /* 0x0000008600867220 */ /* 0x000fe20000410000 */
[----:B----4-:R-:W-:Y:S01]  /*11b50*/  @P0 MOV R3, 0x3f317218 ;  /* 0x3f31721800030802 */ /* 0x010fe20000000f00 */
[----:B-----5:R-:W-:Y:S02]  /*11b60*/  @P0 FMUL.FTZ R2, R2, 0.69314718246459960938 ;  /* 0x3f31721802020820 */ /* 0x020fe40000410000 */
[----:B------:R-:W-:Y:S02]  /*11b70*/  FMUL.FTZ R135, R0, R135 ;  /* 0x0000008700877220 */ /* 0x000fe40000410000 */
[----:B------:R-:W-:-:S02]  /*11b80*/  @P0 FMUL.FTZ R3, R3, c[0x0][0x2d0] ;  /* 0x0000b40003030a20 */ /* 0x000fc40000410000 */
        /* <DEDUP_REMOVED lines=57> */
[----:B------:R-:W-:Y:S01]  /*11f20*/  FMUL.FTZ R131, R0, R131 ;  /* 0x0000008300837220 */ /* 0x000fe20000410000 */
[----:B------:R-:W-:Y:S01]  /*11f30*/  PRMT R0, R52, 0x7610, R0 ;  /* 0x0000761034007816 */ /* 0x000fe20000000000 */
[----:B------:R-:W-:Y:S02]  /*11f40*/  @P0 FFMA.FTZ R65, R3, R12, R2 ;  /* 0x0000000c03410223 */ /* 0x000fe40000010002 */
.L_x_1457:
[----:B-1----:R1:W5:Y:S01]  /*11f50*/  LDL R52, [R1+0x54] ;  /* 0x0000540001347983 */ /* 0x0023620000100800 */
[----:B------:R-:W-:Y:S03]  /*11f60*/  BSSY B0, `(.L_x_1498) ;  /* 0x0000012000007945 */ /* 0x000fe60003800000 */
[----:B------:R-:W2:Y:S02]  /*11f70*/  S2R R69, SR_TID.X ;  /* 0x0000000000457919 */ /* 0x000ea40000002100 */
[----:B--2---:R-:W-:-:S13]  /*11f80*/  LOP3.LUT P0, RZ, R69, 0xff, RZ, 0xc0, !PT ;  /* 0x000000ff45ff7812 */ /* 0x004fda000780c0ff */
[----:B------:R-:W-:Y:S05]  /*11f90*/  @P0 BRA `(.L_x_1499) ;  /* 0x000000e000000947 */ /* 0x000fea0003800000 */
[----:B-1----:R-:W1:Y:S01]  /*11fa0*/  S2R R12, SR_LANEID ;  /* 0x00000000000c7919 */ /* 0x002e620000000000 */
        /* <DEDUP_REMOVED lines=13> */
.L_x_1499:
[----:B-1----:R-:W-:Y:S05]  /*12080*/  BSYNC B0 ;  /* 0x0000000000007941 */ /* 0x002fea0003800000 */
.L_x_1498:
        /* <DEDUP_REMOVED lines=145> */
[----:B-1----:R-:W-:Y:S01]  /*129a0*/  SHF.R.S32.HI R67, RZ, 0x1f, R69 ;  /* 0x0000001fff437819 */ /* 0x002fe20000011445 */
[----:B------:R-:W-:Y:S01]  /*129b0*/  IMAD.MOV.U32 R250, RZ, RZ, RZ ;  /* 0x000000fffffa7224 */ /* 0x000fe200078e00ff */
[----:B------:R-:W-:Y:S01]  /*129c0*/  MOV R2, 0x12a20 ;  /* 0x00012a2000027802 */ /* 0x000fe20000000f00 */
[----:B------:R-:W-:Y:S01]  /*129d0*/  IMAD.MOV.U32 R3, RZ, RZ, 0x1f ;  /* 0x0000001fff037424 */ /* 0x000fe200078e00ff */
[----:B------:R-:W-:-:S04]  /*129e0*/  LEA.HI R67, R67, R69, RZ, 0x7 ;  /* 0x0000004543437211 */ /* 0x000fc800078f38ff */
[----:B------:R-:W-:-:S05]  /*129f0*/  SHF.R.S32.HI R67, RZ, 0x7, R67 ;  /* 0x00000007ff437819 */ /* 0x000fca0000011443 */
[----:B------:R-:W-:Y:S02]  /*12a00*/  IMAD.MOV.U32 R249, RZ, RZ, R67 ;  /* 0x000000fffff97224 */ /* 0x000fe400078e0043 */
[----:B------:R-:W-:Y:S05]  /*12a10*/  CALL.REL.NOINC `($__internal_8_$__cuda_sm70_shflsync_idx_p) ;  /* 0x000049b000007944 */ /* 0x000fea0003c00000 */
.L_x_1502:
        /* <DEDUP_REMOVED lines=8> */
[----:B------:R-:W1:Y:S01]  /*12aa0*/  S2R R16, SR_TID.X ;  /* 0x0000000000107919 */ /* 0x000e620000002100 */
[----:B------:R-:W-:Y:S02]  /*12ab0*/  ULDC UR5, c[0x0][0x4e8] ;  /* 0x00013a0000057ab9 */ /* 0x000fe40000000800 */
[----:B------:R-:W-:Y:S02]  /*12ac0*/  ULDC UR4, c[0x0][0x388] ;  /* 0x0000e20000047ab9 */ /* 0x000fe40000000800 */
[----:B------:R-:W-:Y:S01]  /*12ad0*/  UIMAD UR4, UR5, UR4, URZ ;  /* 0x00000004050472a4 */ /* 0x000fe2000f8e023f */
[----:B------:R-:W-:Y:S01]  /*12ae0*/  IADD3 R80, R245, 0xc0, RZ ;  /* 0x000000c0f5507810 */ /* 0x000fe20007ffe0ff */
[----:B------:R-:W-:Y:S01]  /*12af0*/  BSSY B0, `(.L_x_1503) ;  /* 0x0000071000007945 */ /* 0x000fe20003800000 */
[----:B------:R-:W-:-:S02]  /*12b00*/  SHF.R.S32.HI R82, RZ, 0x1f, R251 ;  /* 0x0000001fff527819 */ /* 0x000fc400000114fb */
[----:B------:R-:W-:Y:S02]  /*12b10*/  SHF.R.S32.HI R80, RZ, 0x1f, R80 ;  /* 0x0000001fff507819 */ /* 0x000fe40000011450 */
[----:B------:R-:W-:Y:S02]  /*12b20*/  SHF.R.S32.HI R83, RZ, 0x1f, R252 ;  /* 0x0000001fff537819 */ /* 0x000fe400000114fc */
[----:B------:R-:W-:Y:S02]  /*12b30*/  SHF.R.S32.HI R84, RZ, 0x1f, R245 ;  /* 0x0000001fff547819 */ /* 0x000fe400000114f5 */
[----:B----4-:R-:W-:Y:S01]  /*12b40*/  SHF.R.S32.HI R5, RZ, 0x1f, R10 ;  /* 0x0000001fff057819 */ /* 0x010fe2000001140a */
[----:B--2---:R-:W-:-:S04]  /*12b50*/  IMAD.IADD R4, R2, 0x1, R15 ;  /* 0x0000000102047824 */ /* 0x004fc800078e020f */
[----:B------:R-:W-:Y:S02]  /*12b60*/  IMAD R6, R5, c[0x0][0x490], RZ ;  /* 0x0001240005067a24 */ /* 0x000fe400078e02ff */
[----:B------:R-:W-:Y:S01]  /*12b70*/  @P0 IMAD.HI.U32 R7, R4, c[0x0][0x4ec], RZ ;  /* 0x00013b0004070a27 */ /* 0x000fe200078e00ff */
[----:B------:R-:W-:-:S03]  /*12b80*/  MOV R0, R4 ;  /* 0x0000000400007202 */ /* 0x000fc60000000f00 */
[----:B------:R-:W-:Y:S01]  /*12b90*/  IMAD.WIDE.U32 R2, R10, c[0x0][0x490], RZ ;  /* 0x000124000a027a25 */ /* 0x000fe200078e00ff */
[----:B------:R-:W-:-:S03]  /*12ba0*/  @P0 SHF.R.U32.HI R0, RZ, c[0x0][0x4f0], R7 ;  /* 0x00013c00ff000a19 */ /* 0x000fc60000011607 */
[----:B------:R-:W-:Y:S01]  /*12bb0*/  IMAD R6, R10, c[0x0][0x494], R6 ;  /* 0x000125000a067a24 */ /* 0x000fe200078e0206 */
[----:B------:R-:W-:Y:S01]  /*12bc0*/  SHF.R.S32.HI R11, RZ, 0x1f, R12 ;  /* 0x0000001fff0b7819 */ /* 0x000fe2000001140c */
[----:B------:R-:W-:Y:S02]  /*12bd0*/  IMAD.MOV R8, RZ, RZ, -R0 ;  /* 0x000000ffff087224 */ /* 0x000fe400078e0a00 */
[----:B------:R-:W-:Y:S02]  /*12be0*/  IMAD.IADD R3, R3, 0x1, R6 ;  /* 0x0000000103037824 */ /* 0x000fe400078e0206 */
[----:B------:R-:W-:Y:S02]  /*12bf0*/  IMAD R9, R11, c[0x0][0x498], RZ ;  /* 0x000126000b097a24 */ /* 0x000fe400078e02ff */
[----:B------:R-:W-:-:S04]  /*12c00*/  IMAD.WIDE.U32 R6, R12, c[0x0][0x498], R2 ;  /* 0x000126000c067a25 */ /* 0x000fc800078e0002 */
[----:B------:R-:W-:Y:S01]  /*12c10*/  IMAD R2, R8, c[0x0][0x4e8], R4 ;  /* 0x00013a0008027a24 */ /* 0x000fe200078e0204 */
[----:B------:R-:W-:Y:S01]  /*12c20*/  IADD3 R4, P1, R0, R6, RZ ;  /* 0x0000000600047210 */ /* 0x000fe20007f3e0ff */
[----:B------:R-:W-:Y:S01]  /*12c30*/  IMAD R3, R12, c[0x0][0x49c], R9 ;  /* 0x000127000c037a24 */ /* 0x000fe200078e0209 */
[----:B------:R-:W-:Y:S02]  /*12c40*/  SHF.R.S32.HI R8, RZ, 0x1f, R0 ;  /* 0x0000001fff087819 */ /* 0x000fe40000011400 */
[----:B------:R-:W-:Y:S01]  /*12c50*/  SHF.R.S32.HI R6, RZ, 0x1f, R2 ;  /* 0x0000001fff067819 */ /* 0x000fe20000011402 */
[----:B------:R-:W-:Y:S01]  /*12c60*/  IMAD R0, R5, c[0x0][0x3e8], RZ ;  /* 0x0000fa0005007a24 */ /* 0x000fe200078e02ff */
[----:B------:R-:W-:Y:S02]  /*12c70*/  IADD3.X R5, R8, R7, R3, P1, !PT ;  /* 0x0000000708057210 */ /* 0x000fe40000ffe403 */
[----:B---3--:R-:W-:Y:S01]  /*12c80*/  IADD3 R8, R14, R15, RZ ;  /* 0x0000000f0e087210 */ /* 0x008fe20007ffe0ff */
[----:B------:R-:W-:-:S02]  /*12c90*/  IMAD R3, R6, c[0x0][0x488], RZ ;  /* 0x0001220006037a24 */ /* 0x000fc400078e02ff */
[C---:B------:R-:W-:Y:S02]  /*12ca0*/  IMAD R9, R10.reuse, c[0x0][0x3ec], R0 ;  /* 0x0000fb000a097a24 */ /* 0x040fe400078e0200 */
        /* <DEDUP_REMOVED lines=9> */
[----:B-1----:R-:W-:Y:S01]  /*12d40*/  SHF.R.S32.HI R14, RZ, 0x1f, R16 ;  /* 0x0000001fff0e7819 */ /* 0x002fe20000011410 */
[----:B------:R-:W-:Y:S01]  /*12d50*/  IMAD.MOV.U32 R2, RZ, RZ, R6 ;  /* 0x000000ffff027224 */ /* 0x000fe200078e0006 */
[----:B------:R-:W-:Y:S01]  /*12d60*/  LEA.HI.X R5, R4, c[0x0][0x454], R5, 0x2, P0 ;  /* 0x0001150004057a11 */ /* 0x000fe200000f1405 */
[----:B------:R-:W-:Y:S01]  /*12d70*/  IMAD R6, R11, c[0x0][0x3f0], RZ ;  /* 0x0000fc000b067a24 */ /* 0x000fe200078e02ff */
[----:B------:R-:W-:Y:S01]  /*12d80*/  LEA.HI R14, R14, R16, RZ, 0x5 ;  /* 0x000000100e0e7211 */ /* 0x000fe200078f28ff */
[----:B------:R-:W-:Y:S02]  /*12d90*/  SHFL.IDX PT, R4, R9, 0x1, 0x1c1f ;  /* 0x003c1f0009047f89 */ /* 0x000fe400000e0000 */
[----:B------:R-:W-:Y:S01]  /*12da0*/  IMAD R10, R12, c[0x0][0x3f4], R6 ;  /* 0x0000fd000c0a7a24 */ /* 0x000fe200078e0206 */
[----:B------:R-:W-:Y:S01]  /*12db0*/  LOP3.LUT R14, R14, 0xffffffe0, RZ, 0xc0, !PT ;  /* 0xffffffe00e0e7812 */ /* 0x000fe200078ec0ff */
[----:B------:R1:W-:Y:S01]  /*12dc0*/  SHFL.IDX PT, R6, R9, RZ, 0x1c1f ;  /* 0x001c1fff09067589 */ /* 0x0003e200000e0000 */
[----:B------:R-:W-:-:S03]  /*12dd0*/  IMAD.MOV R11, RZ, RZ, -R0 ;  /* 0x000000ffff0b7224 */ /* 0x000fc600078e0a00 */
[----:B------:R-:W2:Y:S01]  /*12de0*/  SHFL.IDX PT, R7, R5, RZ, 0x1c1f ;  /* 0x001c1fff05077589 */ /* 0x000ea200000e0000 */
[----:B------:R-:W-:-:S03]  /*12df0*/  IADD3 R14, -R14, R16, RZ ;  /* 0x000000100e0e7210 */ /* 0x000fc60007ffe1ff */
[----:B------:R-:W3:Y:S01]  /*12e00*/  SHFL.IDX PT, R5, R5, 0x1, 0x1c1f ;  /* 0x003c1f0005057f89 */ /* 0x000ee200000e0000 */
[----:B------:R-:W-:Y:S01]  /*12e10*/  LOP3.LUT P0, RZ, R14, 0x3, RZ, 0xc0, !PT ;  /* 0x000000030eff7812 */ /* 0x000fe2000780c0ff */
[----:B------:R-:W-:Y:S02]  /*12e20*/  IMAD R8, R11, c[0x0][0x4e8], R8 ;  /* 0x00013a000b087a24 */ /* 0x000fe400078e0208 */
[----:B-1----:R-:W-:-:S05]  /*12e30*/  IMAD.IADD R9, R13, 0x1, R15 ;  /* 0x000000010d097824 */ /* 0x002fca00078e020f */
[C---:B------:R-:W-:Y:S02]  /*12e40*/  IADD3 R11, R9.reuse, 0x8, RZ ;  /* 0x00000008090b7810 */ /* 0x040fe40007ffe0ff */
[----:B------:R-:W-:Y:S02]  /*12e50*/  ISETP.GE.OR P1, PT, R9, UR4, P0 ;  /* 0x0000000409007c0c */ /* 0x000fe40008726670 */
[----:B------:R-:W-:Y:S01]  /*12e60*/  ISETP.GE.OR P0, PT, R11, UR4, P0 ;  /* 0x000000040b007c0c */ /* 0x000fe20008706670 */
[----:B------:R-:W-:Y:S01]  /*12e70*/  IMAD.WIDE.U32 R2, R12, c[0x0][0x3f0], R2 ;  /* 0x0000fc000c027a25 */ /* 0x000fe200078e0002 */
[----:B------:R-:W-:-:S03]  /*12e80*/  SHF.R.S32.HI R12, RZ, 0x1f, R0 ;  /* 0x0000001fff0c7819 */ /* 0x000fc60000011400 */
[----:B------:R-:W-:Y:S02]  /*12e90*/  IMAD.IADD R3, R3, 0x1, R10 ;  /* 0x0000000103037824 */ /* 0x000fe400078e020a */
[----:B------:R-:W-:-:S04]  /*12ea0*/  IMAD R10, R12, c[0x0][0x3e0], RZ ;  /* 0x0000f8000c0a7a24 */ /* 0x000fc800078e02ff */
[----:B--2---:R1:W-:Y:S01]  /*12eb0*/  @!P1 ST.E [R6.64], R172 ;  /* 0x000000ac06009985 */ /* 0x0043e2000c101906 */
[----:B------:R-:W-:-:S03]  /*12ec0*/  IMAD R9, R0, c[0x0][0x3e4], R10 ;  /* 0x0000f90000097a24 */ /* 0x000fc600078e020a */
[----:B---3--:R1:W-:Y:S01]  /*12ed0*/  @!P0 ST.E [R4.64], R65 ;  /* 0x0000004104008985 */ /* 0x0083e2000c101906 */
[----:B------:R-:W-:Y:S01]  /*12ee0*/  IMAD.WIDE.U32 R2, R0, c[0x0][0x3e0], R2 ;  /* 0x0000f80000027a25 */ /* 0x000fe200078e0002 */
[----:B------:R-:W-:Y:S02]  /*12ef0*/  SHF.R.S32.HI R0, RZ, 0x1f, R8 ;  /* 0x0000001fff007819 */ /* 0x000fe40000011408 */
[----:B------:R1:W2:Y:S04]  /*12f00*/  LDS.128 R44, [R243+0x1080] ;  /* 0x00108000f32c7984 */ /* 0x0002a80000000c00 */
        /* <DEDUP_REMOVED lines=11> */
[----:B------:R-:W-:Y:S01]  /*12fc0*/  SHF.R.S32.HI R13, RZ, 0x1f, R16 ;  /* 0x0000001fff0d7819 */ /* 0x000fe20000011410 */
[----:B------:R-:W-:Y:S01]  /*12fd0*/  IMAD R0, R0, c[0x0][0x3d8], RZ ;  /* 0x0000f60000007a24 */ /* 0x000fe200078e02ff */
[----:B------:R-:W-:-:S02]  /*12fe0*/  IADD3 R3, R3, R9, RZ ;  /* 0x0000000903037210 */ /* 0x000fc40007ffe0ff */
[----:B------:R-:W-:Y:S01]  /*12ff0*/  LEA.HI R13, R13, R16, RZ, 0x3 ;  /* 0x000000100d0d7211 */ /* 0x000fe200078f18ff */
[C---:B------:R-:W-:Y:S02]  /*13000*/  IMAD R0, R8.reuse, c[0x0][0x3dc], R0 ;  /* 0x0000f70008007a24 */ /* 0x040fe400078e0200 */
[----:B------:R-:W-:Y:S01]  /*13010*/  IMAD.WIDE.U32 R2, R8, c[0x0][0x3d8], R2 ;  /* 0x0000f60008027a25 */ /* 0x000fe200078e0002 */
[----:B------:R-:W-:-:S03]  /*13020*/  SHF.R.S32.HI R13, RZ, 0x3, R13 ;  /* 0x00000003ff0d7819 */ /* 0x000fc6000001140d */
[----:B------:R-:W-:Y:S01]  /*13030*/  IMAD.IADD R0, R3, 0x1, R0 ;  /* 0x0000000103007824 */ /* 0x000fe200078e0200 */
[C---:B------:R-:W-:Y:S02]  /*13040*/  LEA R14, P0, R2.reuse, c[0x0][0x380], 0x1 ;  /* 0x0000e000020e7a11 */ /* 0x040fe400078008ff */
[----:B------:R-:W-:Y:S02]  /*13050*/  IADD3 R13, R13, R15, RZ ;  /* 0x0000000f0d0d7210 */ /* 0x000fe40007ffe0ff */
[----:B------:R-:W-:Y:S02]  /*13060*/  LEA.HI.X R12, R2, c[0x0][0x384], R0, 0x1, P0 ;  /* 0x0000e100020c7a11 */ /* 0x000fe400000f0c00 */
[----:B------:R-:W-:Y:S01]  /*13070*/  ISETP.GE.AND P0, PT, R13, UR4, PT ;  /* 0x000000040d007c0c */ /* 0x000fe2000bf06270 */
[----:B------:R1:W1:Y:S01]  /*13080*/  SHFL.IDX PT, R0, R14, RZ, 0x181f ;  /* 0x00181fff0e007589 */ /* 0x00026200000e0000 */
[----:B------:R-:W-:-:S03]  /*13090*/  IADD3 R15, R245, 0xc0, RZ ;  /* 0x000000c0f50f7810 */ /* 0x000fc60007ffe0ff */
[----:B------:R1:W1:Y:S08]  /*130a0*/  SHFL.IDX PT, R2, R12, RZ, 0x181f ;  /* 0x00181fff0c027589 */ /* 0x00027000000e0000 */
[----:B------:R-:W-:Y:S05]  /*130b0*/  @P0 BRA `(.L_x_1504) ;  /* 0x0000014000000947 */ /* 0x000fea0003800000 */
[----:B--234-:R-:W2:Y:S01]  /*130c0*/  LDS.128 R28, [R243+0x80] ;  /* 0x00008000f31c7984 */ /* 0x01cea20000000c00 */
[----:B------:R-:W-:Y:S02]  /*130d0*/  ISETP.GE.AND P3, PT, R245, c[0x0][0x3c8], PT ;  /* 0x0000f200f5007a0c */ /* 0x000fe40003f66270 */
[----:B------:R-:W-:Y:S01]  /*130e0*/  ISETP.GE.AND P2, PT, R252, c[0x0][0x3c8], PT ;  /* 0x0000f200fc007a0c */ /* 0x000fe20003f46270 */
[----:B------:R-:W3:Y:S01]  /*130f0*/  LDS.128 R24, [R243+0x4080] ;  /* 0x00408000f3187984 */ /* 0x000ee20000000c00 */
[----:B------:R-:W-:-:S02]  /*13100*/  ISETP.GE.AND P1, PT, R251, c[0x0][0x3c8], PT ;  /* 0x0000f200fb007a0c */ /* 0x000fc40003f26270 */
[----:B------:R-:W-:Y:S01]  /*13110*/  ISETP.GE.AND P0, PT, R15, c[0x0][0x3c8], PT ;  /* 0x0000f2000f007a0c */ /* 0x000fe20003f06270 */
[----:B------:R-:W4:Y:S04]  /*13120*/  LDS.128 R20, [R243+0x8080] ;  /* 0x00808000f3147984 */ /* 0x000f280000000c00 */
[----:B------:R-:W5:Y:S02]  /*13130*/  LDS.128 R16, [R243+0xc080] ;  /* 0x00c08000f3107984 */ /* 0x000f640000000c00 */
[CC--:B-1----:R-:W-:Y:S02]  /*13140*/  @!P3 LEA R10, P4, R245.reuse, R0.reuse, 0x1 ;  /* 0x00000000f50ab211 */ /* 0x0c2fe400078808ff */
[----:B------:R-:W-:Y:S02]  /*13150*/  @!P2 LEA R8, P6, R252, R0, 0x1 ;  /* 0x00000000fc08a211 */ /* 0x000fe400078c08ff */
[----:B------:R-:W-:-:S02]  /*13160*/  @!P3 LEA.HI.X R11, R245, R2, R84, 0x1, P4 ;  /* 0x00000002f50bb211 */ /* 0x000fc400020f0c54 */
[-C--:B------:R-:W-:Y:S02]  /*13170*/  @!P1 LEA R6, P5, R251, R0.reuse, 0x1 ;  /* 0x00000000fb069211 */ /* 0x080fe400078a08ff */
[----:B------:R-:W-:Y:S02]  /*13180*/  @!P0 LEA R4, P4, R15, R0, 0x1 ;  /* 0x000000000f048211 */ /* 0x000fe400078808ff */
[-C--:B------:R-:W-:Y:S02]  /*13190*/  @!P2 LEA.HI.X R9, R252, R2.reuse, R83, 0x1, P6 ;  /* 0x00000002fc09a211 */ /* 0x080fe400030f0c53 */
[-C--:B------:R-:W-:Y:S02]  /*131a0*/  @!P1 LEA.HI.X R7, R251, R2.reuse, R82, 0x1, P5 ;  /* 0x00000002fb079211 */ /* 0x080fe400028f0c52 */
[----:B------:R-:W-:Y:S01]  /*131b0*/  @!P0 LEA.HI.X R5, R15, R2, R80, 0x1, P4 ;  /* 0x000000020f058211 */ /* 0x000fe200020f0c50 */
[----:B--2---:R1:W-:Y:S04]  /*131c0*/  @!P3 ST.E.128 [R10.64], R28 ;  /* 0x0000001c0a00b985 */ /* 0x0043e8000c101d06 */
[----:B---3--:R1:W-:Y:S04]  /*131d0*/  @!P2 ST.E.128 [R8.64], R24 ;  /* 0x000000180800a985 */ /* 0x0083e8000c101d06 */
[----:B----4-:R1:W-:Y:S04]  /*131e0*/  @!P1 ST.E.128 [R6.64], R20 ;  /* 0x0000001406009985 */ /* 0x0103e8000c101d06 */
[----:B-----5:R1:W-:Y:S02]  /*131f0*/  @!P0 ST.E.128 [R4.64], R16 ;  /* 0x0000001004008985 */ /* 0x0203e4000c101d06 */
.L_x_1504:
[----:B--234-:R-:W-:Y:S05]  /*13200*/  BSYNC B0 ;  /* 0x0000000000007941 */ /* 0x01cfea0003800000 */
.L_x_1503:
[----:B------:R-:W-:Y:S01]  /*13210*/  IADD3 R3, R13, 0x20, RZ ;  /* 0x000000200d037810 */ /* 0x000fe20007ffe0ff */
[----:B-1----:R1:W2:Y:S01]  /*13220*/  SHFL.IDX PT, R2, R12, 0x1, 0x181f ;  /* 0x00381f000c027f89 */ /* 0x0022a200000e0000 */
[----:B------:R-:W-:Y:S02]  /*13230*/  BSSY B0, `(.L_x_1505) ;  /* 0x0000014000007945 */ /* 0x000fe40003800000 */
[----:B------:R-:W-:Y:S01]  /*13240*/  ISETP.GE.AND P0, PT, R3, UR4, PT ;  /* 0x0000000403007c0c */ /* 0x000fe2000bf06270 */
[----:B------:R1:W3:-:S12]  /*13250*/  SHFL.IDX PT, R0, R14, 0x1, 0x181f ;  /* 0x00381f000e007f89 */ /* 0x0002d800000e0000 */
[----:B------:R-:W-:Y:S05]  /*13260*/  @P0 BRA `(.L_x_1506) ;  /* 0x0000010000000947 */ /* 0x000fea0003800000 */
[----:B------:R-:W-:Y:S02]  /*13270*/  ISETP.GE.AND P3, PT, R245, c[0x0][0x3c8], PT ;  /* 0x0000f200f5007a0c */ /* 0x000fe40003f66270 */
[----:B------:R-:W-:Y:S02]  /*13280*/  ISETP.GE.AND P2, PT, R252, c[0x0][0x3c8], PT ;  /* 0x0000f200fc007a0c */ /* 0x000fe40003f46270 */
[----:B------:R-:W-:Y:S02]  /*13290*/  ISETP.GE.AND P1, PT, R251, c[0x0][0x3c8], PT ;  /* 0x0000f200fb007a0c */ /* 0x000fe40003f26270 */
[----:B------:R-:W-:-:S07]  /*132a0*/  ISETP.GE.AND P0, PT, R15, c[0x0][0x3c8], PT ;  /* 0x0000f2000f007a0c */ /* 0x000fce0003f06270 */
[CC--:B---3--:R-:W-:Y:S02]  /*132b0*/  @!P3 LEA R10, P4, R245.reuse, R0.reuse, 0x1 ;  /* 0x00000000f50ab211 */ /* 0x0c8fe400078808ff */
[C---:B------:R-:W-:Y:S02]  /*132c0*/  @!P2 LEA R8, P6, R252.reuse, R0, 0x1 ;  /* 0x00000000fc08a211 */ /* 0x040fe400078c08ff */
[----:B--2---:R-:W-:Y:S02]  /*132d0*/  @!P3 LEA.HI.X R11, R245, R2, R84, 0x1, P4 ;  /* 0x00000002f50bb211 */ /* 0x004fe400020f0c54 */
        /* <DEDUP_REMOVED lines=9> */
.L_x_1506:
[----:B------:R-:W-:Y:S05]  /*13370*/  BSYNC B0 ;  /* 0x0000000000007941 */ /* 0x000fea0003800000 */
.L_x_1505:
[----:B------:R-:W-:Y:S01]  /*13380*/  IADD3 R3, R13, 0x40, RZ ;  /* 0x000000400d037810 */ /* 0x000fe20007ffe0ff */
[----:B--2---:R2:W4:Y:S01]  /*13390*/  SHFL.IDX PT, R2, R12, 0x2, 0x181f ;  /* 0x00581f000c027f89 */ /* 0x00452200000e0000 */
[----:B------:R-:W-:Y:S02]  /*133a0*/  BSSY B0, `(.L_x_1507) ;  /* 0x0000014000007945 */ /* 0x000fe40003800000 */
[----:B------:R-:W-:Y:S01]  /*133b0*/  ISETP.GE.AND P0, PT, R3, UR4, PT ;  /* 0x0000000403007c0c */ /* 0x000fe2000bf06270 */
[----:B---3--:R2:W3:-:S12]  /*133c0*/  SHFL.IDX PT, R0, R14, 0x2, 0x181f ;  /* 0x00581f000e007f89 */ /* 0x0084d800000e0000 */
[----:B------:R-:W-:Y:S05]  /*133d0*/  @P0 BRA `(.L_x_1508) ;  /* 0x0000010000000947 */ /* 0x000fea0003800000 */
[----:B------:R-:W-:Y:S02]  /*133e0*/  ISETP.GE.AND P3, PT, R245, c[0x0][0x3c8], PT ;  /* 0x0000f200f5007a0c */ /* 0x000fe40003f66270 */
[----:B------:R-:W-:Y:S02]  /*133f0*/  ISETP.GE.AND P2, PT, R252, c[0x0][0x3c8], PT ;  /* 0x0000f200fc007a0c */ /* 0x000fe40003f46270 */
[----:B------:R-:W-:Y:S02]  /*13400*/  ISETP.GE.AND P1, PT, R251, c[0x0][0x3c8], PT ;  /* 0x0000f200fb007a0c */ /* 0x000fe40003f26270 */
[----:B------:R-:W-:-:S07]  /*13410*/  ISETP.GE.AND P0, PT, R15, c[0x0][0x3c8], PT ;  /* 0x0000f2000f007a0c */ /* 0x000fce0003f06270 */
[CC--:B---3--:R-:W-:Y:S02]  /*13420*/  @!P3 LEA R10, P4, R245.reuse, R0.reuse, 0x1 ;  /* 0x00000000f50ab211 */ /* 0x0c8fe400078808ff */
[C---:B------:R-:W-:Y:S02]  /*13430*/  @!P2 LEA R8, P6, R252.reuse, R0, 0x1 ;  /* 0x00000000fc08a211 */ /* 0x040fe400078c08ff */
[----:B----4-:R-:W-:Y:S02]  /*13440*/  @!P3 LEA.HI.X R11, R245, R2, R84, 0x1, P4 ;  /* 0x00000002f50bb211 */ /* 0x010fe400020f0c54 */
        /* <DEDUP_REMOVED lines=9> */
.L_x_1508:
[----:B------:R-:W-:Y:S05]  /*134e0*/  BSYNC B0 ;  /* 0x0000000000007941 */ /* 0x000fea0003800000 */
.L_x_1507:
[----:B------:R-:W-:Y:S01]  /*134f0*/  IADD3 R3, R13, 0x60, RZ ;  /* 0x000000600d037810 */ /* 0x000fe20007ffe0ff */
[----:B----4-:R4:W1:Y:S03]  /*13500*/  SHFL.IDX PT, R2, R12, 0x3, 0x181f ;  /* 0x00781f000c027f89 */ /* 0x01086600000e0000 */
[----:B------:R-:W-:Y:S01]  /*13510*/  ISETP.GE.AND P0, PT, R3, UR4, PT ;  /* 0x0000000403007c0c */ /* 0x000fe2000bf06270 */
[----:B---3--:R4:W3:-:S12]  /*13520*/  SHFL.IDX PT, R0, R14, 0x3, 0x181f ;  /* 0x00781f000e007f89 */ /* 0x0088d800000e0000 */
[----:B------:R-:W-:Y:S05]  /*13530*/  @P0 BRA `(.L_x_1509) ;  /* 0x00000d9000000947 */ /* 0x000fea0003800000 */
[----:B------:R-:W-:Y:S02]  /*13540*/  ISETP.GE.AND P2, PT, R245, c[0x0][0x3c8], PT ;  /* 0x0000f200f5007a0c */ /* 0x000fe40003f46270 */
[----:B------:R-:W-:Y:S02]  /*13550*/  ISETP.GE.AND P1, PT, R252, c[0x0][0x3c8], PT ;  /* 0x0000f200fc007a0c */ /* 0x000fe40003f26270 */
[----:B------:R-:W-:-:S09]  /*13560*/  ISETP.GE.AND P0, PT, R251, c[0x0][0x3c8], PT ;  /* 0x0000f200fb007a0c */ /* 0x000fd20003f06270 */
[-C--:B---3--:R-:W-:Y:S02]  /*13570*/  @!P2 LEA R8, P5, R245, R0.reuse, 0x1 ;  /* 0x00000000f508a211 */ /* 0x088fe400078a08ff */
[CC--:B------:R-:W-:Y:S02]  /*13580*/  @!P1 LEA R6, P4, R252.reuse, R0.reuse, 0x1 ;  /* 0x00000000fc069211 */ /* 0x0c0fe400078808ff */
[----:B------:R-:W-:Y:S02]  /*13590*/  @!P0 LEA R4, P3, R251, R0, 0x1 ;  /* 0x00000000fb048211 */ /* 0x000fe400078608ff */
[-C--:B-1----:R-:W-:Y:S02]  /*135a0*/  @!P2 LEA.HI.X R9, R245, R2.reuse, R84, 0x1, P5 ;  /* 0x00000002f509a211 */ /* 0x082fe400028f0c54 */
[-C--:B------:R-:W-:Y:S02]  /*135b0*/  @!P1 LEA.HI.X R7, R252, R2.reuse, R83, 0x1, P4 ;  /* 0x00000002fc079211 */ /* 0x080fe400020f0c53 */
[----:B------:R-:W-:Y:S01]  /*135c0*/  @!P0 LEA.HI.X R5, R251, R2, R82, 0x1, P3 ;  /* 0x00000002fb058211 */ /* 0x000fe200018f0c52 */
[----:B------:R1:W-:Y:S04]  /*135d0*/  @!P2 ST.E.128 [R8.64], R72 ;  /* 0x000000480800a985 */ /* 0x0003e8000c101d06 */
[----:B------:R1:W-:Y:S04]  /*135e0*/  @!P1 ST.E.128 [R6.64], R68 ;  /* 0x0000004406009985 */ /* 0x0003e8000c101d06 */
[----:B------:R1:W-:Y:S01]  /*135f0*/  @!P0 ST.E.128 [R4.64], R64 ;  /* 0x0000004004008985 */ /* 0x0003e2000c101d06 */
[----:B------:R-:W-:-:S13]  /*13600*/  ISETP.GE.AND P0, PT, R15, c[0x0][0x3c8], PT ;  /* 0x0000f2000f007a0c */ /* 0x000fda0003f06270 */
[----:B------:R-:W-:Y:S05]  /*13610*/  @P0 BRA `(.L_x_1509) ;  /* 0x00000cb000000947 */ /* 0x000fea0003800000 */
[----:B-1----:R-:W-:-:S04]  /*13620*/  LEA R4, P0, R15, R0, 0x1 ;  /* 0x000000000f047211 */ /* 0x002fc800078008ff */
[----:B------:R-:W-:-:S05]  /*13630*/  LEA.HI.X R5, R15, R2, R80, 0x1, P0 ;  /* 0x000000020f057211 */ /* 0x000fca00000f0c50 */
[----:B------:R1:W-:Y:S01]  /*13640*/  ST.E.128 [R4.64], R76 ;  /* 0x0000004c04007985 */ /* 0x0003e2000c101d06 */
[----:B------:R-:W-:Y:S05]  /*13650*/  BRA `(.L_x_1509) ;  /* 0x00000c7000007947 */ /* 0x000fea0003800000 */
.L_x_1501:
[----:B------:R-:W2:Y:S04]  /*13660*/  LDL R2, [R1+0x48] ;  /* 0x0000480001027983 */ /* 0x000ea80000100800 */
[----:B------:R-:W3:Y:S04]  /*13670*/  LDL R0, [R1+0x44] ;  /* 0x0000440001007983 */ /* 0x000ee80000100800 */
[----:B------:R-:W4:Y:S04]  /*13680*/  LDL R4, [R1+0x40] ;  /* 0x0000400001047983 */ /* 0x000f280000100800 */
[----:B------:R-:W1:Y:S01]  /*13690*/  S2R R3, SR_TID.X ;  /* 0x0000000000037919 */ /* 0x000e620000002100 */
[----:B------:R-:W-:Y:S01]  /*136a0*/  BSSY B0, `(.L_x_1510) ;  /* 0x0000026000007945 */ /* 0x000fe20003800000 */
[----:B-1----:R-:W-:Y:S01]  /*136b0*/  ISETP.GE.AND P0, PT, R3, 0x80, PT ;  /* 0x000000800300780c */ /* 0x002fe20003f06270 */
        /* <DEDUP_REMOVED lines=36> */
.L_x_1511:
[----:B------:R-:W-:Y:S05]  /*13900*/  BSYNC B0 ;  /* 0x0000000000007941 */ /* 0x000fea0003800000 */
.L_x_1510:
[----:B------:R-:W2:Y:S01]  /*13910*/  LDL R2, [R1+0x10] ;  /* 0x0000100001027983 */ /* 0x000ea20000100800 */
[----:B-1----:R-:W-:Y:S01]  /*13920*/  MOV R0, c[0x0][0x4e8] ;  /* 0x00013a0000007a02 */ /* 0x002fe20000000f00 */
[----:B------:R-:W-:-:S03]  /*13930*/  IMAD R6, R10, c[0x0][0x3f0], RZ ;  /* 0x0000fc000a067a24 */ /* 0x000fc600078e02ff */
[----:B------:R-:W-:Y:S01]  /*13940*/  ISETP.NE.AND P0, PT, R0, 0x1, PT ;  /* 0x000000010000780c */ /* 0x000fe20003f05270 */
[----:B------:R-:W-:Y:S02]  /*13950*/  IMAD R0, R9, c[0x0][0x3e8], RZ ;  /* 0x0000fa0009007a24 */ /* 0x000fe400078e02ff */
[----:B------:R-:W-:Y:S02]  /*13960*/  IMAD R8, R11, c[0x0][0x3f4], R6 ;  /* 0x0000fd000b087a24 */ /* 0x000fe400078e0206 */
[----:B------:R-:W-:Y:S01]  /*13970*/  IMAD R5, R12, c[0x0][0x3ec], R0 ;  /* 0x0000fb000c057a24 */ /* 0x000fe200078e0200 */
[----:B--2---:R-:W-:Y:S01]  /*13980*/  IADD3 R4, R2, R13, RZ ;  /* 0x0000000d02047210 */ /* 0x004fe20007ffe0ff */
        /* <DEDUP_REMOVED lines=22> */
[----:B------:R1:W2:Y:S02]  /*13af0*/  SHFL.IDX PT, R4, R5, RZ, 0x181f ;  /* 0x00181fff05047589 */ /* 0x0002a400000e0000 */
.L_x_1550:
[----:B------:R-:W-:Y:S05]  /*13b00*/  BRA.DIV ~URZ, `(.L_x_1513) ;  /* 0x000035027f007947 */ /* 0x000fea000b800000 */
[----:B------:R3:W4:Y:S02]  /*13b10*/  SHFL.IDX PT, R0, R13, RZ, 0x181f ;  /* 0x00181fff0d007589 */ /* 0x00072400000e0000 */
.L_x_1551:
[----:B------:R-:W5:Y:S04]  /*13b20*/  LDL.LU R3, [R1+0x40] ;  /* 0x0000400001037983 */ /* 0x000f680000300800 */
[----:B------:R-:W1:Y:S01]  /*13b30*/  S2R R6, SR_TID.X ;  /* 0x0000000000067919 */ /* 0x000e620000002100 */
[----:B------:R-:W-:-:S04]  /*13b40*/  IMAD.MOV.U32 R14, RZ, RZ, c[0x0][0x4e8] ;  /* 0x00013a00ff0e7624 */ /* 0x000fc800078e00ff */
[----:B------:R-:W-:Y:S01]  /*13b50*/  IMAD R14, R14, c[0x0][0x388], RZ ;  /* 0x0000e2000e0e7a24 */ /* 0x000fe200078e02ff */
[----:B-1----:R-:W-:-:S04]  /*13b60*/  SHF.R.S32.HI R2, RZ, 0x1f, R6 ;  /* 0x0000001fff027819 */ /* 0x002fc80000011406 */
[----:B------:R-:W-:-:S04]  /*13b70*/  LEA.HI R2, R2, R6, RZ, 0x3 ;  /* 0x0000000602027211 */ /* 0x000fc800078f18ff */
[----:B------:R-:W-:Y:S01]  /*13b80*/  SHF.R.S32.HI R2, RZ, 0x3, R2 ;  /* 0x00000003ff027819 */ /* 0x000fe20000011402 */
[----:B------:R-:W-:Y:S04]  /*13b90*/  BSSY B0, `(.L_x_1514) ;  /* 0x000001a000007945 */ /* 0x000fe80003800000 */
[----:B-----5:R-:W-:-:S05]  /*13ba0*/  IMAD.IADD R12, R2, 0x1, R3 ;  /* 0x00000001020c7824 */ /* 0x020fca00078e0203 */
[----:B------:R-:W-:-:S13]  /*13bb0*/  ISETP.GE.AND P0, PT, R12, R14, PT ;  /* 0x0000000e0c00720c */ /* 0x000fda0003f06270 */
[----:B------:R-:W-:Y:S05]  /*13bc0*/  @P0 BRA `(.L_x_1515) ;  /* 0x0000016000000947 */ /* 0x000fea0003800000 */
[C---:B------:R-:W-:Y:S02]  /*13bd0*/  ISETP.GE.AND P3, PT, R245.reuse, c[0x0][0x3c8], PT ;  /* 0x0000f200f5007a0c */ /* 0x040fe40003f66270 */
[----:B------:R-:W-:Y:S02]  /*13be0*/  ISETP.GE.AND P2, PT, R252, c[0x0][0x3c8], PT ;  /* 0x0000f200fc007a0c */ /* 0x000fe40003f46270 */
[----:B------:R-:W-:Y:S02]  /*13bf0*/  IADD3 R15, R245, 0xc0, RZ ;  /* 0x000000c0f50f7810 */ /* 0x000fe40007ffe0ff */
[----:B------:R-:W-:Y:S02]  /*13c00*/  ISETP.GE.AND P1, PT, R251, c[0x0][0x3c8], PT ;  /* 0x0000f200fb007a0c */ /* 0x000fe40003f26270 */
[----:B------:R-:W-:Y:S02]  /*13c10*/  ISETP.GE.AND P0, PT, R15, c[0x0][0x3c8], PT ;  /* 0x0000f2000f007a0c */ /* 0x000fe40003f06270 */
[----:B------:R-:W-:-:S02]  /*13c20*/  SHF.R.S32.HI R2, RZ, 0x1f, R245 ;  /* 0x0000001fff027819 */ /* 0x000fc400000114f5 */
[C---:B------:R-:W-:Y:S02]  /*13c30*/  IADD3 R16, R245.reuse, 0xc0, RZ ;  /* 0x000000c0f5107810 */ /* 0x040fe40007ffe0ff */
[CC--:B----4-:R-:W-:Y:S02]  /*13c40*/  @!P3 LEA R10, P4, R245.reuse, R0.reuse, 0x1 ;  /* 0x00000000f50ab211 */ /* 0x0d0fe400078808ff */
[----:B------:R-:W-:Y:S02]  /*13c50*/  @!P2 LEA R8, P6, R252, R0, 0x1 ;  /* 0x00000000fc08a211 */ /* 0x000fe400078c08ff */
[----:B--2---:R-:W-:Y:S02]  /*13c60*/  @!P3 LEA.HI.X R11, R245, R4, R2, 0x1, P4 ;  /* 0x00000004f50bb211 */ /* 0x004fe400020f0c02 */
[----:B------:R-:W-:Y:S02]  /*13c70*/  SHF.R.S32.HI R2, RZ, 0x1f, R252 ;  /* 0x0000001fff027819 */ /* 0x000fe400000114fc */
[----:B------:R-:W-:Y:S01]  /*13c80*/  @!P1 LEA R6, P5, R251, R0, 0x1 ;  /* 0x00000000fb069211 */ /* 0x000fe200078a08ff */
[----:B------:R1:W-:Y:S01]  /*13c90*/  @!P3 ST.E.128 [R10.64], RZ ;  /* 0x000000ff0a00b985 */ /* 0x0003e2000c101d06 */
[----:B------:R-:W-:-:S02]  /*13ca0*/  SHF.R.S32.HI R17, RZ, 0x1f, R251 ;  /* 0x0000001fff117819 */ /* 0x000fc400000114fb */
[----:B------:R-:W-:Y:S02]  /*13cb0*/  @!P2 LEA.HI.X R9, R252, R4, R2, 0x1, P6 ;  /* 0x00000004fc09a211 */ /* 0x000fe400030f0c02 */
[----:B------:R-:W-:Y:S02]  /*13cc0*/  SHF.R.S32.HI R16, RZ, 0x1f, R16 ;  /* 0x0000001fff107819 */ /* 0x000fe40000011410 */
[----:B------:R-:W-:Y:S01]  /*13cd0*/  @!P0 LEA R2, P4, R15, R0, 0x1 ;  /* 0x000000000f028211 */ /* 0x000fe200078808ff */
[----:B------:R1:W-:Y:S01]  /*13ce0*/  @!P2 ST.E.128 [R8.64], RZ ;  /* 0x000000ff0800a985 */ /* 0x0003e2000c101d06 */
[-C--:B------:R-:W-:Y:S02]  /*13cf0*/  @!P1 LEA.HI.X R7, R251, R4.reuse, R17, 0x1, P5 ;  /* 0x00000004fb079211 */ /* 0x080fe400028f0c11 */
[----:B------:R-:W-:-:S03]  /*13d00*/  @!P0 LEA.HI.X R3, R15, R4, R16, 0x1, P4 ;  /* 0x000000040f038211 */ /* 0x000fc600020f0c10 */
[----:B------:R1:W-:Y:S04]  /*13d10*/  @!P1 ST.E.128 [R6.64], RZ ;  /* 0x000000ff06009985 */ /* 0x0003e8000c101d06 */
[----:B------:R1:W-:Y:S02]  /*13d20*/  @!P0 ST.E.128 [R2.64], RZ ;  /* 0x000000ff02008985 */ /* 0x0003e4000c101d06 */
.L_x_1515:
[----:B------:R-:W-:Y:S05]  /*13d30*/  BSYNC B0 ;  /* 0x0000000000007941 */ /* 0x000fea0003800000 */
.L_x_1514:
[----:B------:R-:W-:Y:S05]  /*13d40*/  BRA.DIV ~URZ, `(.L_x_1516) ;  /* 0x000033327f007947 */ /* 0x000fea000b800000 */
[----:B--2---:R2:W1:Y:S04]  /*13d50*/  SHFL.IDX PT, R4, R5, 0x1, 0x181f ;  /* 0x00381f0005047f89 */ /* 0x00446800000e0000 */
[----:B----4-:R2:W4:Y:S02]  /*13d60*/  SHFL.IDX PT, R0, R13, 0x1, 0x181f ;  /* 0x00381f000d007f89 */ /* 0x01052400000e0000 */
.L_x_1552:
[----:B-1----:R-:W-:Y:S01]  /*13d70*/  IADD3 R2, R12, 0x20, RZ ;  /* 0x000000200c027810 */ /* 0x002fe20007ffe0ff */
[----:B------:R-:W-:Y:S03]  /*13d80*/  BSSY B0, `(.L_x_1517) ;  /* 0x0000019000007945 */ /* 0x000fe60003800000 */
[----:B------:R-:W-:-:S13]  /*13d90*/  ISETP.GE.AND P0, PT, R2, R14, PT ;  /* 0x0000000e0200720c */ /* 0x000fda0003f06270 */
[----:B------:R-:W-:Y:S05]  /*13da0*/  @P0 BRA `(.L_x_1518) ;  /* 0x0000016000000947 */ /* 0x000fea0003800000 */
[C---:B------:R-:W-:Y:S02]  /*13db0*/  ISETP.GE.AND P3, PT, R245.reuse, c[0x0][0x3c8], PT ;  /* 0x0000f200f5007a0c */ /* 0x040fe40003f66270 */
[----:B------:R-:W-:Y:S02]  /*13dc0*/  IADD3 R15, R245, 0xc0, RZ ;  /* 0x000000c0f50f7810 */ /* 0x000fe40007ffe0ff */
[----:B------:R-:W-:Y:S02]  /*13dd0*/  ISETP.GE.AND P2, PT, R252, c[0x0][0x3c8], PT ;  /* 0x0000f200fc007a0c */ /* 0x000fe40003f46270 */
[----:B------:R-:W-:Y:S02]  /*13de0*/  ISETP.GE.AND P1, PT, R251, c[0x0][0x3c8], PT ;  /* 0x0000f200fb007a0c */ /* 0x000fe40003f26270 */
[----:B------:R-:W-:Y:S02]  /*13df0*/  ISETP.GE.AND P0, PT, R15, c[0x0][0x3c8], PT ;  /* 0x0000f2000f007a0c */ /* 0x000fe40003f06270 */
[----:B------:R-:W-:-:S02]  /*13e00*/  SHF.R.S32.HI R3, RZ, 0x1f, R245 ;  /* 0x0000001fff037819 */ /* 0x000fc400000114f5 */
[C---:B------:R-:W-:Y:S02]  /*13e10*/  IADD3 R16, R245.reuse, 0xc0, RZ ;  /* 0x000000c0f5107810 */ /* 0x040fe40007ffe0ff */
[C---:B----4-:R-:W-:Y:S02]  /*13e20*/  @!P3 LEA R10, P4, R245.reuse, R0, 0x1 ;  /* 0x00000000f50ab211 */ /* 0x050fe400078808ff */
[----:B------:R-:W-:Y:S02]  /*13e30*/  SHF.R.S32.HI R17, RZ, 0x1f, R251 ;  /* 0x0000001fff117819 */ /* 0x000fe400000114fb */
[----:B------:R-:W-:Y:S02]  /*13e40*/  @!P3 LEA.HI.X R11, R245, R4, R3, 0x1, P4 ;  /* 0x00000004f50bb211 */ /* 0x000fe400020f0c03 */
[-C--:B------:R-:W-:Y:S02]  /*13e50*/  @!P2 LEA R8, P6, R252, R0.reuse, 0x1 ;  /* 0x00000000fc08a211 */ /* 0x080fe400078c08ff */
[----:B------:R-:W-:Y:S01]  /*13e60*/  SHF.R.S32.HI R3, RZ, 0x1f, R252 ;  /* 0x0000001fff037819 */ /* 0x000fe200000114fc */
[----:B------:R1:W-:Y:S01]  /*13e70*/  @!P3 ST.E.128 [R10.64], RZ ;  /* 0x000000ff0a00b985 */ /* 0x0003e2000c101d06 */
[----:B------:R-:W-:-:S02]  /*13e80*/  @!P1 LEA R6, P5, R251, R0, 0x1 ;  /* 0x00000000fb069211 */ /* 0x000fc400078a08ff */
[----:B------:R-:W-:Y:S02]  /*13e90*/  SHF.R.S32.HI R16, RZ, 0x1f, R16 ;  /* 0x0000001fff107819 */ /* 0x000fe40000011410 */
[----:B------:R-:W-:Y:S02]  /*13ea0*/  @!P0 LEA R2, P4, R15, R0, 0x1 ;  /* 0x000000000f028211 */ /* 0x000fe400078808ff */
[-C--:B------:R-:W-:Y:S02]  /*13eb0*/  @!P2 LEA.HI.X R9, R252, R4.reuse, R3, 0x1, P6 ;  /* 0x00000004fc09a211 */ /* 0x080fe400030f0c03 */
[-C--:B------:R-:W-:Y:S02]  /*13ec0*/  @!P1 LEA.HI.X R7, R251, R4.reuse, R17, 0x1, P5 ;  /* 0x00000004fb079211 */ /* 0x080fe400028f0c11 */
[----:B------:R-:W-:Y:S01]  /*13ed0*/  @!P0 LEA.HI.X R3, R15, R4, R16, 0x1, P4 ;  /* 0x000000040f038211 */ /* 0x000fe200020f0c10 */
[----:B------:R1:W-:Y:S04]  /*13ee0*/  @!P2 ST.E.128 [R8.64], RZ ;  /* 0x000000ff0800a985 */ /* 0x0003e8000c101d06 */
[----:B------:R1:W-:Y:S04]  /*13ef0*/  @!P1 ST.E.128 [R6.64], RZ ;  /* 0x000000ff06009985 */ /* 0x0003e8000c101d06 */
[----:B------:R1:W-:Y:S02]  /*13f00*/  @!P0 ST.E.128 [R2.64], RZ ;  /* 0x000000ff02008985 */ /* 0x0003e4000c101d06 */
.L_x_1518:
[----:B------:R-:W-:Y:S05]  /*13f10*/  BSYNC B0 ;  /* 0x0000000000007941 */ /* 0x000fea0003800000 */
.L_x_1517:
[----:B------:R-:W-:Y:S05]  /*13f20*/  BRA.DIV ~URZ, `(.L_x_1519) ;  /* 0x000032227f007947 */ /* 0x000fea000b800000 */
[----:B------:R1:W2:Y:S02]  /*13f30*/  SHFL.IDX PT, R4, R5, 0x2, 0x181f ;  /* 0x00581f0005047f89 */ /* 0x0002a400000e0000 */
.L_x_1553:
[----:B------:R-:W-:Y:S05]  /*13f40*/  BRA.DIV ~URZ, `(.L_x_1520) ;  /* 0x000032727f007947 */ /* 0x000fea000b800000 */
[----:B----4-:R4:W1:Y:S02]  /*13f50*/  SHFL.IDX PT, R0, R13, 0x2, 0x181f ;  /* 0x00581f000d007f89 */ /* 0x01086400000e0000 */
.L_x_1554:
        /* <DEDUP_REMOVED lines=11> */
[C---:B------:R-:W-:Y:S02]  /*14010*/  @!P3 LEA R10, P4, R245.reuse, R0, 0x1 ;  /* 0x00000000f50ab211 */ /* 0x040fe400078808ff */
[----:B------:R-:W-:Y:S02]  /*14020*/  SHF.R.S32.HI R17, RZ, 0x1f, R251 ;  /* 0x0000001fff117819 */ /* 0x000fe400000114fb */
[----:B--2---:R-:W-:Y:S02]  /*14030*/  @!P3 LEA.HI.X R11, R245, R4, R3, 0x1, P4 ;  /* 0x00000004f50bb211 */ /* 0x004fe400020f0c03 */
        /* <DEDUP_REMOVED lines=12> */
.L_x_1522:
[----:B------:R-:W-:Y:S05]  /*14100*/  BSYNC B0 ;  /* 0x0000000000007941 */ /* 0x000fea0003800000 */
.L_x_1521:
[----:B------:R-:W-:Y:S05]  /*14110*/  BRA.DIV ~URZ, `(.L_x_1523) ;  /* 0x000031127f007947 */ /* 0x000fea000b800000 */
[----:B--2---:R2:W1:Y:S04]  /*14120*/  SHFL.IDX PT, R4, R5, 0x3, 0x181f ;  /* 0x00781f0005047f89 */ /* 0x00446800000e0000 */
[----:B------:R2:W3:Y:S02]  /*14130*/  SHFL.IDX PT, R0, R13, 0x3, 0x181f ;  /* 0x00781f000d007f89 */ /* 0x0004e400000e0000 */
.L_x_1555:
[----:B-1----:R-:W-:-:S04]  /*14140*/  IADD3 R2, R12, 0x60, RZ ;  /* 0x000000600c027810 */ /* 0x002fc80007ffe0ff */
[----:B------:R-:W-:-:S13]  /*14150*/  ISETP.GE.AND P0, PT, R2, R14, PT ;  /* 0x0000000e0200720c */ /* 0x000fda0003f06270 */
[----:B------:R-:W-:Y:S05]  /*14160*/  @P0 BRA `(.L_x_1509) ;  /* 0x0000016000000947 */ /* 0x000fea0003800000 */
[C---:B------:R-:W-:Y:S02]  /*14170*/  ISETP.GE.AND P3, PT, R245.reuse, c[0x0][0x3c8], PT ;  /* 0x0000f200f5007a0c */ /* 0x040fe40003f66270 */
[----:B--2---:R-:W-:Y:S02]  /*14180*/  IADD3 R5, R245, 0xc0, RZ ;  /* 0x000000c0f5057810 */ /* 0x004fe40007ffe0ff */
[----:B------:R-:W-:Y:S02]  /*14190*/  ISETP.GE.AND P2, PT, R252, c[0x0][0x3c8], PT ;  /* 0x0000f200fc007a0c */ /* 0x000fe40003f46270 */
[----:B------:R-:W-:Y:S02]  /*141a0*/  ISETP.GE.AND P1, PT, R251, c[0x0][0x3c8], PT ;  /* 0x0000f200fb007a0c */ /* 0x000fe40003f26270 */
[----:B------:R-:W-:Y:S02]  /*141b0*/  ISETP.GE.AND P0, PT, R5, c[0x0][0x3c8], PT ;  /* 0x0000f20005007a0c */ /* 0x000fe40003f06270 */
[----:B------:R-:W-:-:S02]  /*141c0*/  SHF.R.S32.HI R3, RZ, 0x1f, R245 ;  /* 0x0000001fff037819 */ /* 0x000fc400000114f5 */
[C---:B---34-:R-:W-:Y:S02]  /*141d0*/  IADD3 R13, R245.reuse, 0xc0, RZ ;  /* 0x000000c0f50d7810 */ /* 0x058fe40007ffe0ff */
[C---:B------:R-:W-:Y:S02]  /*141e0*/  @!P3 LEA R10, P4, R245.reuse, R0, 0x1 ;  /* 0x00000000f50ab211 */ /* 0x040fe400078808ff */
        /* <DEDUP_REMOVED lines=14> */
.L_x_1509:
[----:B------:R-:W-:Y:S05]  /*142d0*/  BSYNC B1 ;  /* 0x0000000000017941 */ /* 0x000fea0003800000 */
.L_x_1500:
[----:B---3--:R-:W3:Y:S02]  /*142e0*/  LDL R0, [R1+0x78] ;  /* 0x0000780001007983 */ /* 0x008ee40000100800 */
        /* <DEDUP_REMOVED lines=8> */
[----:B---3--:R3:W2:Y:S02]  /*14370*/  SHFL.IDX PT, R0, R81, RZ, 0x1f ;  /* 0x00001fff51007589 */ /* 0x0086a400000e0000 */
.L_x_1556:
[----:B-1----:R-:W1:Y:S01]  /*14380*/  S2R R2, SR_TID.X ;  /* 0x0000000000027919 */ /* 0x002e620000002100 */
[----:B------:R-:W-:Y:S03]  /*14390*/  WARPSYNC 0xffffffff ;  /* 0xffffffff00007948 */ /* 0x000fe60003800000 */
[----:B------:R-:W-:Y:S06]  /*143a0*/  BAR.SYNC.DEFER_BLOCKING 0x4, 0x100 ;  /* 0x0104000000007b1d */ /* 0x000fec0000010000 */
[----:B--2---:R2:W-:Y:S01]  /*143b0*/  STL [R1+0x54], R0 ;  /* 0x0000540001007387 */ /* 0x0045e20000100800 */
[----:B-1----:R-:W-:-:S13]  /*143c0*/  LOP3.LUT P0, RZ, R2, 0xff, RZ, 0xc0, !PT ;  /* 0x000000ff02ff7812 */ /* 0x002fda000780c0ff */
[----:B------:R2:W-:Y:S04]  /*143d0*/  @!P0 STS [0x28100], R81 ;  /* 0x02810051ff008388 */ /* 0x0005e80000000800 */
[----:B------:R-:W-:Y:S06]  /*143e0*/  BAR.ARV 0x5, 0x100 ;  /* 0x0144000000007b1d */ /* 0x000fec0000002000 */
.L_x_1524:
[----:B--23--:R-:W2:Y:S02]  /*143f0*/  LDL R0, [R1+0x54] ;  /* 0x0000540001007983 */ /* 0x00cea40000100800 */
[----:B--2---:R-:W-:-:S13]  /*14400*/  ISETP.GE.AND P0, PT, R0, c[0x0][0x538], PT ;  /* 0x00014e0000007a0c */ /* 0x004fda0003f06270 */
[----:B-1--4-:R-:W-:Y:S01]  /*14410*/  @P0 CALL.REL.NOINC `(.L_x_1526) ;  /* 0x0000001000000944 */ /* 0x012fe20003c00000 */
[----:B------:R-:W-:Y:S05]  /*14420*/  BRA `(.L_x_1527) ;  /* 0xfffec48000007947 */ /* 0x000fea000383ffff */
.L_x_1526:
[----:B------:R-:W-:Y:S05]  /*14430*/  EXIT ;  /* 0x000000000000794d */ /* 0x000fea0003800000 */
.L_x_1458:
[----:B------:R-:W-:Y:S01]  /*14440*/  IMAD.MOV.U32 R249, RZ, RZ, R5 ;  /* 0x000000fffff97224 */ /* 0x000fe200078e0005 */
[----:B------:R-:W-:Y:S01]  /*14450*/  MOV R250, RZ ;  /* 0x000000ff00fa7202 */ /* 0x000fe20000000f00 */
[----:B------:R-:W-:Y:S01]  /*14460*/  IMAD.MOV.U32 R3, RZ, RZ, 0x181f ;  /* 0x0000181fff037424 */ /* 0x000fe200078e00ff */
[----:B------:R-:W-:Y:S02]  /*14470*/  MOV R2, 0x14490 ;  /* 0x0001449000027802 */ /* 0x000fe40000000f00 */
[----:B-----5:R-:W-:Y:S05]  /*14480*/  CALL.REL.NOINC `($__internal_8_$__cuda_sm70_shflsync_idx_p) ;  /* 0x00002f4000007944 */ /* 0x020fea0003c00000 */
[----:B------:R-:W-:Y:S01]  /*14490*/  MOV R4, R250 ;  /* 0x000000fa00047202 */ /* 0x000fe20000000f00 */
[----:B-1---5:R-:W-:Y:S05]  /*144a0*/  BRA `(.L_x_1528) ;  /* 0xfffed07000007947 */ /* 0x022fea000383ffff */
.L_x_1459:
[----:B------:R-:W-:Y:S01]  /*144b0*/  IMAD.MOV.U32 R249, RZ, RZ, R13 ;  /* 0x000000fffff97224 */ /* 0x000fe200078e000d */
[----:B------:R-:W-:Y:S01]  /*144c0*/  MOV R250, RZ ;  /* 0x000000ff00fa7202 */ /* 0x000fe20000000f00 */
[----:B------:R-:W-:Y:S01]  /*144d0*/  IMAD.MOV.U32 R3, RZ, RZ, 0x181f ;  /* 0x0000181fff037424 */ /* 0x000fe200078e00ff */
[----:B------:R-:W-:Y:S02]  /*144e0*/  MOV R2, 0x14500 ;  /* 0x0001450000027802 */ /* 0x000fe40000000f00 */
[----:B-12--5:R-:W-:Y:S05]  /*144f0*/  CALL.REL.NOINC `($__internal_8_$__cuda_sm70_shflsync_idx_p) ;  /* 0x00002ed000007944 */ /* 0x026fea0003c00000 */
[----:B-----5:R-:W-:Y:S01]  /*14500*/  MOV R0, R250 ;  /* 0x000000fa00007202 */ /* 0x020fe20000000f00 */
[----:B-1----:R-:W-:Y:S05]  /*14510*/  BRA `(.L_x_1529) ;  /* 0xfffed02000007947 */ /* 0x002fea000383ffff */
.L_x_1462:
[----:B------:R-:W-:Y:S01]  /*14520*/  IMAD.MOV.U32 R249, RZ, RZ, R5 ;  /* 0x000000fffff97224 */ /* 0x000fe200078e0005 */
[----:B------:R-:W-:Y:S01]  /*14530*/  MOV R250, 0x1 ;  /* 0x0000000100fa7802 */ /* 0x000fe20000000f00 */
[----:B-1----:R-:W-:Y:S01]  /*14540*/  IMAD.MOV.U32 R3, RZ, RZ, 0x181f ;  /* 0x0000181fff037424 */ /* 0x002fe200078e00ff */
[----:B------:R-:W-:-:S02]  /*14550*/  MOV R2, 0x14570 ;  /* 0x0001457000027802 */ /* 0x000fc40000000f00 */
[----:B--2-45:R-:W-:Y:S05]  /*14560*/  CALL.REL.NOINC `($__internal_8_$__cuda_sm70_shflsync_idx_p) ;  /* 0x00002e6000007944 */ /* 0x034fea0003c00000 */
[----:B------:R-:W-:Y:S01]  /*14570*/  IMAD.MOV.U32 R4, RZ, RZ, R250 ;  /* 0x000000ffff047224 */ /* 0x000fe200078e00fa */
[----:B------:R-:W-:Y:S01]  /*14580*/  MOV R250, 0x1 ;  /* 0x0000000100fa7802 */ /* 0x000fe20000000f00 */
[----:B------:R-:W-:Y:S01]  /*14590*/  IMAD.MOV.U32 R249, RZ, RZ, R13 ;  /* 0x000000fffff97224 */ /* 0x000fe200078e000d */
[----:B------:R-:W-:-:S02]  /*145a0*/  MOV R3, 0x181f ;  /* 0x0000181f00037802 */ /* 0x000fc40000000f00 */
[----:B------:R-:W-:Y:S02]  /*145b0*/  MOV R2, 0x145d0 ;  /* 0x000145d000027802 */ /* 0x000fe40000000f00 */
[----:B-1---5:R-:W-:Y:S05]  /*145c0*/  CALL.REL.NOINC `($__internal_8_$__cuda_sm70_shflsync_idx_p) ;  /* 0x00002e0000007944 */ /* 0x022fea0003c00000 */
[----:B-----5:R-:W-:Y:S01]  /*145d0*/  MOV R0, R250 ;  /* 0x000000fa00007202 */ /* 0x020fe20000000f00 */
[----:B-1----:R-:W-:Y:S05]  /*145e0*/  BRA `(.L_x_1530) ;  /* 0xfffed19000007947 */ /* 0x002fea000383ffff */
.L_x_1465:
[----:B------:R-:W-:Y:S01]  /*145f0*/  IMAD.MOV.U32 R249, RZ, RZ, R5 ;  /* 0x000000fffff97224 */ /* 0x000fe200078e0005 */
[----:B------:R-:W-:Y:S01]  /*14600*/  MOV R250, 0x2 ;  /* 0x0000000200fa7802 */ /* 0x000fe20000000f00 */
[----:B-1----:R-:W-:Y:S01]  /*14610*/  IMAD.MOV.U32 R3, RZ, RZ, 0x181f ;  /* 0x0000181fff037424 */ /* 0x002fe200078e00ff */
[----:B------:R-:W-:Y:S02]  /*14620*/  MOV R2, 0x14640 ;  /* 0x0001464000027802 */ /* 0x000fe40000000f00 */
[----:B--2345:R-:W-:Y:S05]  /*14630*/  CALL.REL.NOINC `($__internal_8_$__cuda_sm70_shflsync_idx_p) ;  /* 0x00002d9000007944 */ /* 0x03cfea0003c00000 */
[----:B------:R-:W-:Y:S01]  /*14640*/  MOV R4, R250 ;  /* 0x000000fa00047202 */ /* 0x000fe20000000f00 */
[----:B-1---5:R-:W-:Y:S05]  /*14650*/  BRA `(.L_x_1531) ;  /* 0xfffed2e000007947 */ /* 0x022fea000383ffff */
.L_x_1466:
[----:B------:R-:W-:Y:S01]  /*14660*/  IMAD.MOV.U32 R249, RZ, RZ, R13 ;  /* 0x000000fffff97224 */ /* 0x000fe200078e000d */
[----:B------:R-:W-:Y:S01]  /*14670*/  MOV R250, 0x2 ;  /* 0x0000000200fa7802 */ /* 0x000fe20000000f00 */
[----:B-1----:R-:W-:Y:S01]  /*14680*/  IMAD.MOV.U32 R3, RZ, RZ, 0x181f ;  /* 0x0000181fff037424 */ /* 0x002fe200078e00ff */
[----:B------:R-:W-:Y:S02]  /*14690*/  MOV R2, 0x146b0 ;  /* 0x000146b000027802 */ /* 0x000fe40000000f00 */
[----:B--2345:R-:W-:Y:S05]  /*146a0*/  CALL.REL.NOINC `($__internal_8_$__cuda_sm70_shflsync_idx_p) ;  /* 0x00002d2000007944 */ /* 0x03cfea0003c00000 */
[----:B-----5:R-:W-:Y:S01]  /*146b0*/  MOV R0, R250 ;  /* 0x000000fa00007202 */ /* 0x020fe20000000f00 */
[----:B-1----:R-:W-:Y:S05]  /*146c0*/  BRA `(.L_x_1532) ;  /* 0xfffed29000007947 */ /* 0x002fea000383ffff */
.L_x_1469:
[----:B------:R-:W-:Y:S01]  /*146d0*/  IMAD.MOV.U32 R249, RZ, RZ, R5 ;  /* 0x000000fffff97224 */ /* 0x000fe200078e0005 */
[----:B------:R-:W-:Y:S01]  /*146e0*/  MOV R250, 0x3 ;  /* 0x0000000300fa7802 */ /* 0x000fe20000000f00 */
[----:B-1----:R-:W-:Y:S01]  /*146f0*/  IMAD.MOV.U32 R3, RZ, RZ, 0x181f ;  /* 0x0000181fff037424 */ /* 0x002fe200078e00ff */
[----:B------:R-:W-:-:S02]  /*14700*/  MOV R2, 0x14720 ;  /* 0x0001472000027802 */ /* 0x000fc40000000f00 */
[----:B--2345:R-:W-:Y:S05]  /*14710*/  CALL.REL.NOINC `($__internal_8_$__cuda_sm70_shflsync_idx_p) ;  /* 0x00002cb000007944 */ /* 0x03cfea0003c00000 */
        /* <DEDUP_REMOVED lines=8> */
.L_x_1472:
[----:B------:R-:W-:Y:S01]  /*147a0*/  IMAD.MOV.U32 R249, RZ, RZ, R22 ;  /* 0x000000fffff97224 */ /* 0x000fe200078e0016 */
[----:B------:R-:W-:Y:S01]  /*147b0*/  MOV R250, RZ ;  /* 0x000000ff00fa7202 */ /* 0x000fe20000000f00 */
[----:B------:R-:W-:Y:S01]  /*147c0*/  IMAD.MOV.U32 R3, RZ, RZ, 0x181f ;  /* 0x0000181fff037424 */ /* 0x000fe200078e00ff */
[----:B------:R-:W-:Y:S02]  /*147d0*/  MOV R2, 0x147f0 ;  /* 0x000147f000027802 */ /* 0x000fe40000000f00 */
[----:B------:R-:W-:Y:S05]  /*147e0*/  CALL.REL.NOINC `($__internal_8_$__cuda_sm70_shflsync_idx_p) ;  /* 0x00002be000007944 */ /* 0x000fea0003c00000 */
[----:B------:R-:W-:Y:S01]  /*147f0*/  MOV R4, R250 ;  /* 0x000000fa00047202 */ /* 0x000fe20000000f00 */
[----:B-1---5:R-:W-:Y:S05]  /*14800*/  BRA `(.L_x_1534) ;  /* 0xfffef7d000007947 */ /* 0x022fea000383ffff */
.L_x_1473:
[----:B------:R-:W-:Y:S01]  /*14810*/  IMAD.MOV.U32 R249, RZ, RZ, R23 ;  /* 0x000000fffff97224 */ /* 0x000fe200078e0017 */
[----:B------:R-:W-:Y:S01]  /*14820*/  MOV R250, RZ ;  /* 0x000000ff00fa7202 */ /* 0x000fe20000000f00 */
[----:B------:R-:W-:Y:S01]  /*14830*/  IMAD.MOV.U32 R3, RZ, RZ, 0x181f ;  /* 0x0000181fff037424 */ /* 0x000fe200078e00ff */
[----:B------:R-:W-:Y:S02]  /*14840*/  MOV R2, 0x14860 ;  /* 0x0001486000027802 */ /* 0x000fe40000000f00 */
[----:B-12---:R-:W-:Y:S05]  /*14850*/  CALL.REL.NOINC `($__internal_8_$__cuda_sm70_shflsync_idx_p) ;  /* 0x00002b7000007944 */ /* 0x006fea0003c00000 */
[C---:B------:R-:W-:Y:S01]  /*14860*/  IADD3 R10, P1, R250.reuse, R150, RZ ;  /* 0x00000096fa0a7210 */ /* 0x040fe20007f3e0ff */
[----:B------:R-:W-:Y:S01]  /*14870*/  IMAD.MOV.U32 R249, RZ, RZ, R22 ;  /* 0x000000fffff97224 */ /* 0x000fe200078e0016 */
[----:B------:R-:W-:-:S02]  /*14880*/  IADD3 R8, P0, R250, R151, RZ ;  /* 0x00000097fa087210 */ /* 0x000fc40007f1e0ff */
[C---:B-----5:R-:W-:Y:S01]  /*14890*/  IADD3 R0, R245.reuse, 0xc0, RZ ;  /* 0x000000c0f5007810 */ /* 0x060fe20007ffe0ff */
[C---:B------:R-:W-:Y:S01]  /*148a0*/  IMAD.X R11, R4.reuse, 0x1, R144, P1 ;  /* 0x00000001040b7824 */ /* 0x040fe200008e0690 */
[----:B------:R-:W-:Y:S01]  /*148b0*/  ISETP.GE.AND P3, PT, R245, c[0x0][0x1d4], PT ;  /* 0x00007500f5007a0c */ /* 0x000fe20003f66270 */
[----:B------:R-:W-:Y:S01]  /*148c0*/  IMAD.X R9, R4, 0x1, R145, P0 ;  /* 0x0000000104097824 */ /* 0x000fe200000e0691 */
[----:B------:R-:W-:Y:S02]  /*148d0*/  ISETP.GE.AND P2, PT, R252, c[0x0][0x1d4], PT ;  /* 0x00007500fc007a0c */ /* 0x000fe40003f46270 */
[----:B------:R-:W-:Y:S02]  /*148e0*/  ISETP.GE.AND P1, PT, R251, c[0x0][0x1d4], PT ;  /* 0x00007500fb007a0c */ /* 0x000fe40003f26270 */
[----:B------:R-:W-:Y:S02]  /*148f0*/  ISETP.GE.AND P0, PT, R0, c[0x0][0x1d4], PT ;  /* 0x0000750000007a0c */ /* 0x000fe40003f06270 */
[----:B------:R-:W-:-:S02]  /*14900*/  IADD3 R6, P5, R250, R152, RZ ;  /* 0x00000098fa067210 */ /* 0x000fc40007fbe0ff */
[----:B------:R-:W-:Y:S01]  /*14910*/  IADD3 R2, P4, R250, R153, RZ ;  /* 0x00000099fa027210 */ /* 0x000fe20007f9e0ff */
[----:B------:R-:W-:Y:S01]  /*14920*/  IMAD.MOV.U32 R250, RZ, RZ, 0x1 ;  /* 0x00000001fffa7424 */ /* 0x000fe200078e00ff */
[----:B------:R-:W-:Y:S01]  /*14930*/  SEL R5, RZ, 0x10, P3 ;  /* 0x00000010ff057807 */ /* 0x000fe20001800000 */
[C---:B------:R-:W-:Y:S01]  /*14940*/  IMAD.X R7, R4.reuse, 0x1, R146, P5 ;  /* 0x0000000104077824 */ /* 0x040fe200028e0692 */
[----:B------:R-:W-:Y:S01]  /*14950*/  @!PT LDS RZ, [RZ] ;  /* 0x00000000fffff984 */ /* 0x000fe20000000800 */
[----:B------:R-:W-:Y:S01]  /*14960*/  @!PT LDS RZ, [RZ] ;  /* 0x00000000fffff984 */ /* 0x000fe20000000800 */
[----:B------:R-:W-:Y:S01]  /*14970*/  @!PT LDS RZ, [RZ] ;  /* 0x00000000fffff984 */ /* 0x000fe20000000800 */
[----:B------:R2:W-:Y:S01]  /*14980*/  LDGSTS.E.BYPASS.LTC128B.128 [R243+0xc100], [R10.64], !P3 ;  /* 0x0c1000000af37fae */ /* 0x0005e2000d901d46 */
[----:B------:R-:W-:Y:S01]  /*14990*/  IMAD.X R3, R4, 0x1, R147, P4 ;  /* 0x0000000104037824 */ /* 0x000fe200020e0693 */
[----:B------:R-:W-:Y:S02]  /*149a0*/  SEL R14, RZ, 0x10, P2 ;  /* 0x00000010ff0e7807 */ /* 0x000fe40001000000 */
[----:B------:R2:W-:Y:S01]  /*149b0*/  LDGSTS.E.BYPASS.LTC128B.128 [R243+0xf100], [R8.64], !P2 ;  /* 0x0f10000008f37fae */ /* 0x0005e2000d101d46 */
[----:B------:R-:W-:Y:S02]  /*149c0*/  SEL R13, RZ, 0x10, P1 ;  /* 0x00000010ff0d7807 */ /* 0x000fe40000800000 */
[----:B------:R-:W-:Y:S01]  /*149d0*/  SEL R12, RZ, 0x10, P0 ;  /* 0x00000010ff0c7807 */ /* 0x000fe20000000000 */
[----:B------:R2:W-:Y:S04]  /*149e0*/  LDGSTS.E.BYPASS.LTC128B.128 [R243+0x12100], [R6.64], !P1 ;  /* 0x1210000006f37fae */ /* 0x0005e8000c901d46 */
[----:B------:R3:W-:Y:S02]  /*149f0*/  LDGSTS.E.BYPASS.LTC128B.128 [R243+0x15100], [R2.64], !P0 ;  /* 0x1510000002f37fae */ /* 0x0007e4000c101d46 */
[----:B---3--:R-:W-:Y:S01]  /*14a00*/  IMAD.MOV.U32 R3, RZ, RZ, 0x181f ;  /* 0x0000181fff037424 */ /* 0x008fe200078e00ff */
[----:B------:R-:W-:-:S02]  /*14a10*/  MOV R2, 0x14a30 ;  /* 0x00014a3000027802 */ /* 0x000fc40000000f00 */
[----:B-12---:R-:W-:Y:S05]  /*14a20*/  CALL.REL.NOINC `($__internal_8_$__cuda_sm70_shflsync_idx_p) ;  /* 0x000029a000007944 */ /* 0x006fea0003c00000 */
[----:B-----5:R-:W-:Y:S01]  /*14a30*/  IMAD.MOV.U32 R0, RZ, RZ, R250 ;  /* 0x000000ffff007224 */ /* 0x020fe200078e00fa */
[----:B------:R-:W-:Y:S01]  /*14a40*/  MOV R250, 0x1 ;  /* 0x0000000100fa7802 */ /* 0x000fe20000000f00 */
[----:B------:R-:W-:Y:S01]  /*14a50*/  IMAD.MOV.U32 R249, RZ, RZ, R23 ;  /* 0x000000fffff97224 */ /* 0x000fe200078e0017 */
[----:B------:R-:W-:-:S02]  /*14a60*/  MOV R3, 0x181f ;  /* 0x0000181f00037802 */ /* 0x000fc40000000f00 */
[----:B------:R-:W-:Y:S02]  /*14a70*/  MOV R2, 0x14a90 ;  /* 0x00014a9000027802 */ /* 0x000fe40000000f00 */
[----:B-1----:R-:W-:Y:S05]  /*14a80*/  CALL.REL.NOINC `($__internal_8_$__cuda_sm70_shflsync_idx_p) ;  /* 0x0000294000007944 */ /* 0x002fea0003c00000 */
[----:B------:R-:W-:Y:S01]  /*14a90*/  IADD3 R10, -R5, 0x10, RZ ;  /* 0x00000010050a7810 */ /* 0x000fe20007ffe1ff */
[----:B------:R-:W-:Y:S01]  /*14aa0*/  IMAD.MOV.U32 R249, RZ, RZ, R22 ;  /* 0x000000fffff97224 */ /* 0x000fe200078e0016 */
[----:B------:R-:W-:Y:S02]  /*14ab0*/  IADD3 R6, -R13, 0x10, RZ ;  /* 0x000000100d067810 */ /* 0x000fe40007ffe1ff */
[----:B------:R-:W-:Y:S02]  /*14ac0*/  IADD3 R2, -R14, 0x10, RZ ;  /* 0x000000100e027810 */ /* 0x000fe40007ffe1ff */
[----:B------:R-:W-:Y:S02]  /*14ad0*/  LOP3.LUT R10, R10, 0xf, RZ, 0xc0, !PT ;  /* 0x0000000f0a0a7812 */ /* 0x000fe400078ec0ff */
[----:B------:R-:W-:Y:S02]  /*14ae0*/  IADD3 R3, -R12, 0x10, RZ ;  /* 0x000000100c037810 */ /* 0x000fe40007ffe1ff */
[----:B------:R-:W-:-:S02]  /*14af0*/  LOP3.LUT R6, R6, 0xf, RZ, 0xc0, !PT ;  /* 0x0000000f06067812 */ /* 0x000fc400078ec0ff */
[----:B------:R-:W-:Y:S02]  /*14b00*/  LOP3.LUT R2, R2, 0xf, RZ, 0xc0, !PT ;  /* 0x0000000f02027812 */ /* 0x000fe400078ec0ff */
[-C--:B------:R-:W-:Y:S02]  /*14b10*/  IADD3 R10, P1, P0, R10, R250.reuse, R150 ;  /* 0x000000fa0a0a7210 */ /* 0x080fe4000783e096 */
[----:B------:R-:W-:Y:S02]  /*14b20*/  LOP3.LUT R3, R3, 0xf, RZ, 0xc0, !PT ;  /* 0x0000000f03037812 */ /* 0x000fe400078ec0ff */
[-C--:B------:R-:W-:Y:S02]  /*14b30*/  IADD3 R6, P3, P2, R6, R250.reuse, R152 ;  /* 0x000000fa06067210 */ /* 0x080fe40007a7e098 */
[----:B------:R-:W-:Y:S02]  /*14b40*/  IADD3 R8, P5, P4, R2, R250, R151 ;  /* 0x000000fa02087210 */ /* 0x000fe40007cbe097 */
[----:B-----5:R-:W-:-:S02]  /*14b50*/  IADD3.X R11, RZ, R0, R144, P1, P0 ;  /* 0x00000000ff0b7210 */ /* 0x020fc40000fe0490 */
[----:B------:R-:W-:Y:S01]  /*14b60*/  IADD3 R2, P1, P0, R3, R250, R153 ;  /* 0x000000fa03027210 */ /* 0x000fe2000783e099 */
[----:B------:R-:W-:Y:S01]  /*14b70*/  IMAD.MOV.U32 R250, RZ, RZ, 0x2 ;  /* 0x00000002fffa7424 */ /* 0x000fe200078e00ff */
[-C--:B------:R-:W-:Y:S02]  /*14b80*/  IADD3.X R7, RZ, R0.reuse, R146, P3, P2 ;  /* 0x00000000ff077210 */ /* 0x080fe40001fe4492 */
[----:B------:R-:W-:Y:S02]  /*14b90*/  ISETP.NE.U32.AND P3, PT, R5, RZ, PT ;  /* 0x000000ff0500720c */ /* 0x000fe40003f65070 */
[----:B------:R-:W-:Y:S02]  /*14ba0*/  ISETP.NE.U32.AND P2, PT, R14, RZ, PT ;  /* 0x000000ff0e00720c */ /* 0x000fe40003f45070 */
[----:B------:R-:W-:Y:S02]  /*14bb0*/  IADD3.X R3, RZ, R0, R147, P1, P0 ;  /* 0x00000000ff037210 */ /* 0x000fe40000fe0493 */
[----:B------:R-:W-:-:S02]  /*14bc0*/  ISETP.NE.U32.AND P1, PT, R13, RZ, PT ;  /* 0x000000ff0d00720c */ /* 0x000fc40003f25070 */
[----:B------:R-:W-:Y:S02]  /*14bd0*/  ISETP.NE.U32.AND P0, PT, R12, RZ, PT ;  /* 0x000000ff0c00720c */ /* 0x000fe40003f05070 */
[----:B------:R-:W-:-:S03]  /*14be0*/  IADD3.X R9, RZ, R0, R145, P5, P4 ;  /* 0x00000000ff097210 */ /* 0x000fc60002fe8491 */
[----:B------:R-:W-:Y:S01]  /*14bf0*/  @!PT LDS RZ, [RZ] ;  /* 0x00000000fffff984 */ /* 0x000fe20000000800 */
[----:B------:R-:W-:Y:S01]  /*14c00*/  @!PT LDS RZ, [RZ] ;  /* 0x00000000fffff984 */ /* 0x000fe20000000800 */
[----:B------:R-:W-:Y:S01]  /*14c10*/  @!PT LDS RZ, [RZ] ;  /* 0x00000000fffff984 */ /* 0x000fe20000000800 */
[----:B------:R2:W-:Y:S04]  /*14c20*/  LDGSTS.E.BYPASS.LTC128B.128.ZFILL [R243+0xd100], [R10.64], P3 ;  /* 0x0d1000000af37fae */ /* 0x0005e80009941d46 */
[----:B------:R2:W-:Y:S04]  /*14c30*/  LDGSTS.E.BYPASS.LTC128B.128.ZFILL [R243+0x10100], [R8.64], P2 ;  /* 0x1010000008f37fae */ /* 0x0005e80009141d46 */
[----:B------:R2:W-:Y:S04]  /*14c40*/  LDGSTS.E.BYPASS.LTC128B.128.ZFILL [R243+0x13100], [R6.64], P1 ;  /* 0x1310000006f37fae */ /* 0x0005e80008941d46 */
[----:B------:R3:W-:Y:S02]  /*14c50*/  LDGSTS.E.BYPASS.LTC128B.128.ZFILL [R243+0x16100], [R2.64], P0 ;  /* 0x1610000002f37fae */ /* 0x0007e40008141d46 */
[----:B---3--:R-:W-:Y:S01]  /*14c60*/  IMAD.MOV.U32 R3, RZ, RZ, 0x181f ;  /* 0x0000181fff037424 */ /* 0x008fe200078e00ff */
[----:B------:R-:W-:-:S02]  /*14c70*/  MOV R2, 0x14c90 ;  /* 0x00014c9000027802 */ /* 0x000fc40000000f00 */
[----:B-12---:R-:W-:Y:S05]  /*14c80*/  CALL.REL.NOINC `($__internal_8_$__cuda_sm70_shflsync_idx_p) ;  /* 0x0000274000007944 */ /* 0x006fea0003c00000 */
        /* <DEDUP_REMOVED lines=8> */
.L_x_1474:
[----:B------:R-:W-:Y:S01]  /*14d10*/  IMAD.MOV.U32 R249, RZ, RZ, R4 ;  /* 0x000000fffff97224 */ /* 0x000fe200078e0004 */
[----:B------:R-:W-:Y:S01]  /*14d20*/  MOV R250, RZ ;  /* 0x000000ff00fa7202 */ /* 0x000fe20000000f00 */
[----:B------:R-:W-:Y:S01]  /*14d30*/  IMAD.MOV.U32 R3, RZ, RZ, 0x1c1f ;  /* 0x00001c1fff037424 */ /* 0x000fe200078e00ff */
[----:B------:R-:W-:Y:S02]  /*14d40*/  MOV R2, 0x14d60 ;  /* 0x00014d6000027802 */ /* 0x000fe40000000f00 */
[----:B------:R-:W-:Y:S05]  /*14d50*/  CALL.REL.NOINC `($__internal_8_$__cuda_sm70_shflsync_idx_p) ;  /* 0x0000267000007944 */ /* 0x000fea0003c00000 */
[----:B-----5:R-:W-:Y:S01]  /*14d60*/  MOV R0, R250 ;  /* 0x000000fa00007202 */ /* 0x020fe20000000f00 */
[----:B-1----:R-:W-:Y:S05]  /*14d70*/  BRA `(.L_x_1536) ;  /* 0xfffef78000007947 */ /* 0x002fea000383ffff */
.L_x_1475:
[----:B------:R-:W-:Y:S01]  /*14d80*/  IMAD.MOV.U32 R249, RZ, RZ, R4 ;  /* 0x000000fffff97224 */ /* 0x000fe200078e0004 */
[----:B------:R-:W-:Y:S01]  /*14d90*/  MOV R250, 0x1 ;  /* 0x0000000100fa7802 */ /* 0x000fe20000000f00 */
[----:B------:R-:W-:Y:S01]  /*14da0*/  IMAD.MOV.U32 R3, RZ, RZ, 0x1c1f ;  /* 0x00001c1fff037424 */ /* 0x000fe200078e00ff */
[----:B------:R-:W-:Y:S02]  /*14db0*/  MOV R2, 0x14dd0 ;  /* 0x00014dd000027802 */ /* 0x000fe40000000f00 */
[----:B-12---:R-:W-:Y:S05]  /*14dc0*/  CALL.REL.NOINC `($__internal_8_$__cuda_sm70_shflsync_idx_p) ;  /* 0x0000260000007944 */ /* 0x006fea0003c00000 */
[----:B------:R-:W2:Y:S01]  /*14dd0*/  LDL R2, [R1] ;  /* 0x0000000001027983 */ /* 0x000ea20000100800 */
[----:B-----5:R-:W-:Y:S01]  /*14de0*/  IMAD.IADD R0, R5, 0x1, R250 ;  /* 0x0000000105007824 */ /* 0x020fe200078e02fa */
[----:B------:R-:W-:-:S04]  /*14df0*/  FMNMX.FTZ R173, R8, R9, !PT ;  /* 0x0000000908ad7209 */ /* 0x000fc80007810000 */
[----:B------:R-:W-:Y:S02]  /*14e00*/  IMNMX R0, R6, R0, PT ;  /* 0x0000000006007217 */ /* 0x000fe40003800200 */
[----:B------:R-:W-:Y:S02]  /*14e10*/  FMNMX.FTZ R173, R16, R173, !PT ;  /* 0x000000ad10ad7209 */ /* 0x000fe40007810000 */
[C---:B------:R-:W-:Y:S02]  /*14e20*/  ISETP.GT.AND P1, PT, R0.reuse, RZ, PT ;  /* 0x000000ff0000720c */ /* 0x040fe40003f24270 */
[C---:B------:R-:W-:Y:S02]  /*14e30*/  ISETP.GT.AND P0, PT, R0.reuse, 0x1, PT ;  /* 0x000000010000780c */ /* 0x040fe40003f04270 */
[----:B------:R-:W-:Y:S02]  /*14e40*/  ISETP.GT.AND P2, PT, R0, 0x8, PT ;  /* 0x000000080000780c */ /* 0x000fe40003f44270 */
[----:B------:R-:W-:-:S02]  /*14e50*/  FSEL R6, R54, -INF , P1 ;  /* 0xff80000036067808 */ /* 0x000fc40000800000 */
[----:B------:R-:W-:Y:S02]  /*14e60*/  FSEL R7, R55, -INF , P0 ;  /* 0xff80000037077808 */ /* 0x000fe40000000000 */
        /* <DEDUP_REMOVED lines=71> */
[----:B------:R-:W-:Y:S02]  /*152e0*/  ISETP.GT.AND P0, PT, R0, 0x51, PT ;  /* 0x000000510000780c */ /* 0x000fe40003f04270 */
[----:B------:R-:W-:Y:S02]  /*152f0*/  FSEL R3, R26, -INF , P1 ;  /* 0xff8000001a037808 */ /* 0x000fe40000800000 */
[----:B------:R-:W-:Y:S02]  /*15300*/  FMNMX.FTZ R4, R224, R4, !PT ;  /* 0x00000004e0047209 */ /* 0x000fe40007810000 */
[----:B------:R-:W-:Y:S01]  /*15310*/  ISETP.GT.AND P1, PT, R0, 0x58, PT ;  /* 0x000000580000780c */ /* 0x000fe20003f24270 */
[----:B------:R-:W-:Y:S01]  /*15320*/  STL [R1+0x8], R3 ;  /* 0x0000080301007387 */ /* 0x000fe20000100800 */
[----:B------:R-:W-:Y:S02]  /*15330*/  FMNMX.FTZ R4, R3, R4, !PT ;  /* 0x0000000403047209 */ /* 0x000fe40007810000 */
[----:B------:R-:W-:-:S02]  /*15340*/  FSEL R250, R58, -INF , P1 ;  /* 0xff8000003afa7808 */ /* 0x000fc40000800000 */
[----:B--2---:R-:W-:Y:S02]  /*15350*/  FMNMX.FTZ R173, R2, R173, !PT ;  /* 0x000000ad02ad7209 */ /* 0x004fe40007810000 */
[----:B------:R-:W-:Y:S02]  /*15360*/  FSEL R2, R27, -INF , P0 ;  /* 0xff8000001b027808 */ /* 0x000fe40000000000 */
[----:B------:R-:W-:Y:S02]  /*15370*/  FMNMX.FTZ R173, R247, R173, !PT ;  /* 0x000000adf7ad7209 */ /* 0x000fe40007810000 */
[----:B------:R-:W-:Y:S01]  /*15380*/  ISETP.GT.AND P0, PT, R0, 0x59, PT ;  /* 0x000000590000780c */ /* 0x000fe20003f04270 */
[----:B------:R2:W-:Y:S01]  /*15390*/  STL [R1+0x4], R2 ;  /* 0x0000040201007387 */ /* 0x0005e20000100800 */
[----:B------:R-:W-:Y:S01]  /*153a0*/  FMNMX.FTZ R173, R244, R173, !PT ;  /* 0x000000adf4ad7209 */ /* 0x000fe20007810000 */
[----:B------:R-:W-:Y:S01]  /*153b0*/  IMAD.MOV.U32 R0, RZ, RZ, 0x2 ;  /* 0x00000002ff007424 */ /* 0x000fe200078e00ff */
[----:B------:R-:W-:-:S02]  /*153c0*/  FMNMX.FTZ R4, R2, R4, !PT ;  /* 0x0000000402047209 */ /* 0x000fc40007810000 */
[----:B------:R-:W-:Y:S02]  /*153d0*/  FMNMX.FTZ R173, R238, R173, !PT ;  /* 0x000000adeead7209 */ /* 0x000fe40007810000 */
[----:B------:R-:W-:Y:S02]  /*153e0*/  FSEL R249, R59, -INF , P0 ;  /* 0xff8000003bf97808 */ /* 0x000fe40000000000 */
[----:B------:R-:W-:Y:S01]  /*153f0*/  FMNMX.FTZ R4, R250, R4, !PT ;  /* 0x00000004fa047209 */ /* 0x000fe20007810000 */
[----:B------:R-:W-:-:S03]  /*15400*/  IMAD.MOV.U32 R172, RZ, RZ, R173 ;  /* 0x000000ffffac7224 */ /* 0x000fc600078e00ad */
[----:B------:R-:W-:Y:S02]  /*15410*/  FMNMX.FTZ R4, R249, R4, !PT ;  /* 0x00000004f9047209 */ /* 0x000fe40007810000 */
[----:B--2---:R-:W-:Y:S02]  /*15420*/  MOV R2, 0x15440 ;  /* 0x0001544000027802 */ /* 0x004fe40000000f00 */
[----:B-1----:R-:W-:Y:S05]  /*15430*/  CALL.REL.NOINC `($__internal_7_$__cuda_sm70_shflsync_bfly_p) ;  /* 0x00001f3000007944 */ /* 0x002fea0003c00000 */
[----:B------:R-:W-:Y:S01]  /*15440*/  FMNMX.FTZ R173, R173, R0, !PT ;  /* 0x00000000adad7209 */ /* 0x000fe20007810000 */
[----:B------:R-:W-:Y:S01]  /*15450*/  IMAD.MOV.U32 R0, RZ, RZ, 0x1 ;  /* 0x00000001ff007424 */ /* 0x000fe200078e00ff */
[----:B------:R-:W-:-:S03]  /*15460*/  MOV R2, 0x15490 ;  /* 0x0001549000027802 */ /* 0x000fc60000000f00 */
[----:B------:R-:W-:Y:S02]  /*15470*/  IMAD.MOV.U32 R172, RZ, RZ, R173 ;  /* 0x000000ffffac7224 */ /* 0x000fe400078e00ad */
[----:B------:R-:W-:Y:S05]  /*15480*/  CALL.REL.NOINC `($__internal_7_$__cuda_sm70_shflsync_bfly_p) ;  /* 0x00001ee000007944 */ /* 0x000fea0003c00000 */
[----:B------:R-:W-:Y:S01]  /*15490*/  FMNMX.FTZ R173, R173, R0, !PT ;  /* 0x00000000adad7209 */ /* 0x000fe20007810000 */
[----:B------:R-:W-:Y:S01]  /*154a0*/  IMAD.MOV.U32 R172, RZ, RZ, R4 ;  /* 0x000000ffffac7224 */ /* 0x000fe200078e0004 */
[----:B------:R-:W-:Y:S01]  /*154b0*/  MOV R2, 0x154e0 ;  /* 0x000154e000027802 */ /* 0x000fe20000000f00 */
[----:B------:R-:W-:Y:S02]  /*154c0*/  IMAD.MOV.U32 R0, RZ, RZ, 0x2 ;  /* 0x00000002ff007424 */ /* 0x000fe400078e00ff */
[----:B------:R-:W-:Y:S05]  /*154d0*/  CALL.REL.NOINC `($__internal_7_$__cuda_sm70_shflsync_bfly_p) ;  /* 0x00001e9000007944 */ /* 0x000fea0003c00000 */
[----:B------:R-:W-:Y:S01]  /*154e0*/  FMNMX.FTZ R4, R4, R0, !PT ;  /* 0x0000000004047209 */ /* 0x000fe20007810000 */
[----:B------:R-:W-:Y:S01]  /*154f0*/  IMAD.MOV.U32 R0, RZ, RZ, 0x1 ;  /* 0x00000001ff007424 */ /* 0x000fe200078e00ff */
[----:B------:R-:W-:-:S03]  /*15500*/  MOV R2, 0x15530 ;  /* 0x0001553000027802 */ /* 0x000fc60000000f00 */
[----:B------:R-:W-:Y:S02]  /*15510*/  IMAD.MOV.U32 R172, RZ, RZ, R4 ;  /* 0x000000ffffac7224 */ /* 0x000fe400078e0004 */
[----:B------:R-:W-:Y:S05]  /*15520*/  CALL.REL.NOINC `($__internal_7_$__cuda_sm70_shflsync_bfly_p) ;  /* 0x00001e4000007944 */ /* 0x000fea0003c00000 */
[----:B------:R-:W-:Y:S01]  /*15530*/  MOV R12, R0 ;  /* 0x00000000000c7202 */ /* 0x000fe20000000f00 */
[----:B------:R-:W-:Y:S05]  /*15540*/  BRA `(.L_x_1537) ;  /* 0xfffef9a000007947 */ /* 0x000fea000383ffff */
.L_x_1479:
[----:B------:R-:W-:Y:S01]  /*15550*/  MOV R250, RZ ;  /* 0x000000ff00fa7202 */ /* 0x000fe20000000f00 */
[----:B------:R-:W-:Y:S01]  /*15560*/  IMAD.MOV.U32 R249, RZ, RZ, R5 ;  /* 0x000000fffff97224 */ /* 0x000fe200078e0005 */
[----:B------:R-:W-:Y:S01]  /*15570*/  MOV R2, 0x155a0 ;  /* 0x000155a000027802 */ /* 0x000fe20000000f00 */
[----:B------:R-:W-:Y:S02]  /*15580*/  IMAD.MOV.U32 R3, RZ, RZ, 0x181f ;  /* 0x0000181fff037424 */ /* 0x000fe400078e00ff */
[----:B-1----:R-:W-:Y:S05]  /*15590*/  CALL.REL.NOINC `($__internal_8_$__cuda_sm70_shflsync_idx_p) ;  /* 0x00001e3000007944 */ /* 0x002fea0003c00000 */
[----:B------:R-:W-:Y:S01]  /*155a0*/  MOV R4, R250 ;  /* 0x000000fa00047202 */ /* 0x000fe20000000f00 */
[----:B-1---5:R-:W-:-:S05]  /*155b0*/  BRA `(.L_x_1538) ;  /* 0xffff258000007947 */ /* 0x022fca000383ffff */
.L_x_1480:
[----:B------:R-:W-:Y:S01]  /*155c0*/  MOV R250, RZ ;  /* 0x000000ff00fa7202 */ /* 0x000fe20000000f00 */
[----:B------:R-:W-:Y:S01]  /*155d0*/  IMAD.MOV.U32 R249, RZ, RZ, R6 ;  /* 0x000000fffff97224 */ /* 0x000fe200078e0006 */
[----:B------:R-:W-:Y:S01]  /*155e0*/  MOV R2, 0x15610 ;  /* 0x0001561000027802 */ /* 0x000fe20000000f00 */
[----:B------:R-:W-:Y:S02]  /*155f0*/  IMAD.MOV.U32 R3, RZ, RZ, 0x181f ;  /* 0x0000181fff037424 */ /* 0x000fe400078e00ff */
[----:B-123--:R-:W-:Y:S05]  /*15600*/  CALL.REL.NOINC `($__internal_8_$__cuda_sm70_shflsync_idx_p) ;  /* 0x00001dc000007944 */ /* 0x00efea0003c00000 */
[----:B------:R-:W-:Y:S01]  /*15610*/  ISETP.GE.AND P3, PT, R245, c[0x0][0x1d4], PT ;  /* 0x00007500f5007a0c */ /* 0x000fe20003f66270 */
[----:B------:R-:W-:Y:S01]  /*15620*/  IMAD.MOV.U32 R249, RZ, RZ, R5 ;  /* 0x000000fffff97224 */ /* 0x000fe200078e0005 */
[----:B------:R-:W-:Y:S02]  /*15630*/  IADD3 R20, P0, R250, R28, RZ ;  /* 0x0000001cfa147210 */ /* 0x000fe40007f1e0ff */
[----:B------:R-:W-:Y:S02]  /*15640*/  ISETP.GE.AND P2, PT, R252, c[0x0][0x1d4], PT ;  /* 0x00007500fc007a0c */ /* 0x000fe40003f46270 */
[----:B------:R-:W-:Y:S01]  /*15650*/  ISETP.GE.AND P1, PT, R251, c[0x0][0x1d4], PT ;  /* 0x00007500fb007a0c */ /* 0x000fe20003f26270 */
[----:B------:R-:W-:Y:S01]  /*15660*/  IMAD.X R21, R4, 0x1, R7, P0 ;  /* 0x0000000104157824 */ /* 0x000fe200000e0607 */
[----:B------:R-:W-:Y:S02]  /*15670*/  IADD3 R2, P0, R250, R29, RZ ;  /* 0x0000001dfa027210 */ /* 0x000fe40007f1e0ff */
[----:B-----5:R-:W-:Y:S02]  /*15680*/  IADD3 R0, R245, 0xc0, RZ ;  /* 0x000000c0f5007810 */ /* 0x020fe40007ffe0ff */
[----:B------:R-:W-:Y:S01]  /*15690*/  SEL R15, RZ, 0x10, P3 ;  /* 0x00000010ff0f7807 */ /* 0x000fe20001800000 */
[----:B------:R-:W-:Y:S01]  /*156a0*/  @!PT LDS RZ, [RZ] ;  /* 0x00000000fffff984 */ /* 0x000fe20000000800 */
[----:B------:R-:W-:Y:S01]  /*156b0*/  @!PT LDS RZ, [RZ] ;  /* 0x00000000fffff984 */ /* 0x000fe20000000800 */
[----:B------:R-:W-:Y:S01]  /*156c0*/  @!PT LDS RZ, [RZ] ;  /* 0x00000000fffff984 */ /* 0x000fe20000000800 */
[----:B------:R2:W-:Y:S01]  /*156d0*/  LDGSTS.E.BYPASS.LTC128B.128 [R243+0x100], [R20.64], !P3 ;  /* 0x0010000014f37fae */ /* 0x0005e2000d901d46 */
[----:B------:R-:W-:Y:S01]  /*156e0*/  SEL R23, RZ, 0x10, P1 ;  /* 0x00000010ff177807 */ /* 0x000fe20000800000 */
[----:B------:R-:W-:Y:S05]  /*156f0*/  IMAD.X R3, R4, 0x1, R12, P0 ;  /* 0x0000000104037824 */ /* 0x000fea00000e060c */
[----:B------:R3:W-:Y:S01]  /*15700*/  LDGSTS.E.BYPASS.LTC128B.128 [R243+0x3100], [R2.64], !P2 ;  /* 0x0310000002f37fae */ /* 0x0007e2000d101d46 */
[----:B--2---:R-:W-:Y:S02]  /*15710*/  SEL R20, RZ, 0x10, P2 ;  /* 0x00000010ff147807 */ /* 0x004fe40001000000 */
[----:B---3--:R-:W-:Y:S05]  /*15720*/  IADD3 R2, P0, R250, R30, RZ ;  /* 0x0000001efa027210 */ /* 0x008fea0007f1e0ff */
[----:B------:R-:W-:Y:S05]  /*15730*/  IMAD.X R3, R4, 0x1, R13, P0 ;  /* 0x0000000104037824 */ /* 0x000fea00000e060d */
[----:B------:R2:W-:Y:S02]  /*15740*/  LDGSTS.E.BYPASS.LTC128B.128 [R243+0x6100], [R2.64], !P1 ;  /* 0x0610000002f37fae */ /* 0x0005e4000c901d46 */
[----:B--2---:R-:W-:Y:S01]  /*15750*/  IADD3 R2, P0, R250, R31, RZ ;  /* 0x0000001ffa027210 */ /* 0x004fe20007f1e0ff */
[----:B------:R-:W-:Y:S04]  /*15760*/  IMAD.MOV.U32 R250, RZ, RZ, 0x1 ;  /* 0x00000001fffa7424 */ /* 0x000fe800078e00ff */
[----:B------:R-:W-:Y:S01]  /*15770*/  IMAD.X R3, R4, 0x1, R14, P0 ;  /* 0x0000000104037824 */ /* 0x000fe200000e060e */
[----:B------:R-:W-:Y:S04]  /*15780*/  ISETP.GE.AND P0, PT, R0, c[0x0][0x1d4], PT ;  /* 0x0000750000007a0c */ /* 0x000fe80003f06270 */
[----:B------:R-:W-:Y:S09]  /*15790*/  SEL R22, RZ, 0x10, P0 ;  /* 0x00000010ff167807 */ /* 0x000ff20000000000 */
[----:B------:R2:W-:Y:S02]  /*157a0*/  LDGSTS.E.BYPASS.LTC128B.128 [R243+0x9100], [R2.64], !P0 ;  /* 0x0910000002f37fae */ /* 0x0005e4000c101d46 */
[----:B--2---:R-:W-:Y:S01]  /*157b0*/  MOV R2, 0x157e0 ;  /* 0x000157e000027802 */ /* 0x004fe20000000f00 */
[----:B------:R-:W-:Y:S02]  /*157c0*/  IMAD.MOV.U32 R3, RZ, RZ, 0x181f ;  /* 0x0000181fff037424 */ /* 0x000fe400078e00ff */
[----:B-1----:R-:W-:Y:S05]  /*157d0*/  CALL.REL.NOINC `($__internal_8_$__cuda_sm70_shflsync_idx_p) ;  /* 0x00001bf000007944 */ /* 0x002fea0003c00000 */
[----:B------:R-:W-:Y:S01]  /*157e0*/  MOV R3, 0x181f ;  /* 0x0000181f00037802 */ /* 0x000fe20000000f00 */
[----:B-----5:R-:W-:Y:S01]  /*157f0*/  IMAD.MOV.U32 R0, RZ, RZ, R250 ;  /* 0x000000ffff007224 */ /* 0x020fe200078e00fa */
[----:B------:R-:W-:Y:S01]  /*15800*/  MOV R250, 0x1 ;  /* 0x0000000100fa7802 */ /* 0x000fe20000000f00 */
[----:B------:R-:W-:Y:S01]  /*15810*/  IMAD.MOV.U32 R249, RZ, RZ, R6 ;  /* 0x000000fffff97224 */ /* 0x000fe200078e0006 */
[----:B------:R-:W-:Y:S02]  /*15820*/  MOV R2, 0x15840 ;  /* 0x0001584000027802 */ /* 0x000fe40000000f00 */
[----:B-1----:R-:W-:Y:S05]  /*15830*/  CALL.REL.NOINC `($__internal_8_$__cuda_sm70_shflsync_idx_p) ;  /* 0x00001b9000007944 */ /* 0x002fea0003c00000 */
[C---:B------:R-:W-:Y:S01]  /*15840*/  IADD3 R2, -R15.reuse, 0x10, RZ ;  /* 0x000000100f027810 */ /* 0x040fe20007ffe1ff */
[----:B------:R-:W-:Y:S01]  /*15850*/  IMAD.MOV.U32 R249, RZ, RZ, R5 ;  /* 0x000000fffff97224 */ /* 0x000fe200078e0005 */
[----:B------:R-:W-:Y:S02]  /*15860*/  ISETP.NE.U32.AND P2, PT, R15, RZ, PT ;  /* 0x000000ff0f00720c */ /* 0x000fe40003f45070 */
[----:B------:R-:W-:Y:S04]  /*15870*/  LOP3.LUT R2, R2, 0xf, RZ, 0xc0, !PT ;  /* 0x0000000f02027812 */ /* 0x000fe800078ec0ff */
[----:B------:R-:W-:Y:S04]  /*15880*/  IADD3 R2, P1, P0, R2, R250, R28 ;  /* 0x000000fa02027210 */ /* 0x000fe8000783e01c */
[----:B-----5:R-:W-:Y:S05]  /*15890*/  IADD3.X R3, RZ, R0, R7, P1, P0 ;  /* 0x00000000ff037210 */ /* 0x020fea0000fe0407 */
[----:B------:R-:W-:Y:S01]  /*158a0*/  @!PT LDS RZ, [RZ] ;  /* 0x00000000fffff984 */ /* 0x000fe20000000800 */
[----:B------:R-:W-:Y:S01]  /*158b0*/  @!PT LDS RZ, [RZ] ;  /* 0x00000000fffff984 */ /* 0x000fe20000000800 */
[----:B------:R-:W-:Y:S01]  /*158c0*/  @!PT LDS RZ, [RZ] ;  /* 0x00000000fffff984 */ /* 0x000fe20000000800 */
[----:B------:R2:W-:Y:S01]  /*158d0*/  LDGSTS.E.BYPASS.LTC128B.128.ZFILL [R243+0x1100], [R2.64], P2 ;  /* 0x0110000002f37fae */ /* 0x0005e20009141d46 */
[C---:B------:R-:W-:Y:S02]  /*158e0*/  ISETP.NE.U32.AND P2, PT, R20.reuse, RZ, PT ;  /* 0x000000ff1400720c */ /* 0x040fe40003f45070 */
[----:B--2---:R-:W-:Y:S04]  /*158f0*/  IADD3 R2, -R20, 0x10, RZ ;  /* 0x0000001014027810 */ /* 0x004fe80007ffe1ff */
[----:B------:R-:W-:Y:S04]  /*15900*/  LOP3.LUT R2, R2, 0xf, RZ, 0xc0, !PT ;  /* 0x0000000f02027812 */ /* 0x000fe800078ec0ff */
[----:B------:R-:W-:Y:S04]  /*15910*/  IADD3 R2, P1, P0, R2, R250, R29 ;  /* 0x000000fa02027210 */ /* 0x000fe8000783e01d */
[----:B------:R-:W-:Y:S05]  /*15920*/  IADD3.X R3, RZ, R0, R12, P1, P0 ;  /* 0x00000000ff037210 */ /* 0x000fea0000fe040c */
        /* <DEDUP_REMOVED lines=10> */
[----:B------:R-:W-:Y:S01]  /*159d0*/  IADD3 R2, P1, P0, R2, R250, R31 ;  /* 0x000000fa02027210 */ /* 0x000fe2000783e01f */
[----:B------:R-:W-:Y:S03]  /*159e0*/  IMAD.MOV.U32 R250, RZ, RZ, 0x2 ;  /* 0x00000002fffa7424 */ /* 0x000fe600078e00ff */
[----:B------:R-:W-:Y:S05]  /*159f0*/  IADD3.X R3, RZ, R0, R14, P1, P0 ;  /* 0x00000000ff037210 */ /* 0x000fea0000fe040e */
[----:B------:R2:W-:Y:S02]  /*15a00*/  LDGSTS.E.BYPASS.LTC128B.128.ZFILL [R243+0xa100], [R2.64], P2 ;  /* 0x0a10000002f37fae */ /* 0x0005e40009141d46 */
[----:B--2---:R-:W-:Y:S01]  /*15a10*/  MOV R2, 0x15a40 ;  /* 0x00015a4000027802 */ /* 0x004fe20000000f00 */
[----:B------:R-:W-:Y:S02]  /*15a20*/  IMAD.MOV.U32 R3, RZ, RZ, 0x181f ;  /* 0x0000181fff037424 */ /* 0x000fe400078e00ff */
[----:B-1----:R-:W-:Y:S05]  /*15a30*/  CALL.REL.NOINC `($__internal_8_$__cuda_sm70_shflsync_idx_p) ;  /* 0x0000199000007944 */ /* 0x002fea0003c00000 */
[----:B------:R-:W-:Y:S01]  /*15a40*/  MOV R3, 0x181f ;  /* 0x0000181f00037802 */ /* 0x000fe20000000f00 */
[----:B------:R-:W-:Y:S01]  /*15a50*/  IMAD.MOV.U32 R4, RZ, RZ, R250 ;  /* 0x000000ffff047224 */ /* 0x000fe200078e00fa */
[----:B------:R-:W-:Y:S01]  /*15a60*/  MOV R250, 0x2 ;  /* 0x0000000200fa7802 */ /* 0x000fe20000000f00 */
[----:B------:R-:W-:Y:S01]  /*15a70*/  IMAD.MOV.U32 R249, RZ, RZ, R6 ;  /* 0x000000fffff97224 */ /* 0x000fe200078e0006 */
[----:B------:R-:W-:Y:S02]  /*15a80*/  MOV R2, 0x15aa0 ;  /* 0x00015aa000027802 */ /* 0x000fe40000000f00 */
[----:B-1---5:R-:W-:Y:S05]  /*15a90*/  CALL.REL.NOINC `($__internal_8_$__cuda_sm70_shflsync_idx_p) ;  /* 0x0000193000007944 */ /* 0x022fea0003c00000 */
[----:B-----5:R-:W-:Y:S01]  /*15aa0*/  MOV R0, R250 ;  /* 0x000000fa00007202 */ /* 0x020fe20000000f00 */
[----:B-1----:R-:W-:-:S05]  /*15ab0*/  BRA `(.L_x_1539) ;  /* 0xffff22f000007947 */ /* 0x002fca000383ffff */
.L_x_1483:
[----:B------:R-:W-:Y:S01]  /*15ac0*/  MOV R250, RZ ;  /* 0x000000ff00fa7202 */ /* 0x000fe20000000f00 */
[----:B------:R-:W-:Y:S01]  /*15ad0*/  IMAD.MOV.U32 R249, RZ, RZ, R173 ;  /* 0x000000fffff97224 */ /* 0x000fe200078e00ad */
[----:B------:R-:W-:Y:S01]  /*15ae0*/  MOV R2, 0x15b10 ;  /* 0x00015b1000027802 */ /* 0x000fe20000000f00 */
[----:B------:R-:W-:Y:S02]  /*15af0*/  IMAD.MOV.U32 R3, RZ, RZ, 0x181f ;  /* 0x0000181fff037424 */ /* 0x000fe400078e00ff */
[----:B------:R-:W-:Y:S05]  /*15b00*/  CALL.REL.NOINC `($__internal_8_$__cuda_sm70_shflsync_idx_p) ;  /* 0x000018c000007944 */ /* 0x000fea0003c00000 */
[----:B------:R-:W-:Y:S01]  /*15b10*/  MOV R172, R250 ;  /* 0x000000fa00ac7202 */ /* 0x000fe20000000f00 */
[----:B-1---5:R-:W-:-:S05]  /*15b20*/  BRA `(.L_x_1540) ;  /* 0xffff3a1000007947 */ /* 0x022fca000383ffff */
.L_x_1484:
[----:B------:R-:W-:Y:S01]  /*15b30*/  MOV R250, RZ ;  /* 0x000000ff00fa7202 */ /* 0x000fe20000000f00 */
[----:B------:R-:W-:Y:S01]  /*15b40*/  IMAD.MOV.U32 R249, RZ, RZ, R184 ;  /* 0x000000fffff97224 */ /* 0x000fe200078e00b8 */
[----:B------:R-:W-:Y:S01]  /*15b50*/  MOV R2, 0x15b80 ;  /* 0x00015b8000027802 */ /* 0x000fe20000000f00 */
[----:B------:R-:W-:Y:S02]  /*15b60*/  IMAD.MOV.U32 R3, RZ, RZ, 0x181f ;  /* 0x0000181fff037424 */ /* 0x000fe400078e00ff */
[----:B-12---:R-:W-:Y:S05]  /*15b70*/  CALL.REL.NOINC `($__internal_8_$__cuda_sm70_shflsync_idx_p) ;  /* 0x0000185000007944 */ /* 0x006fea0003c00000 */
        /* <DEDUP_REMOVED lines=75> */
.L_x_1485:
[----:B------:R-:W-:Y:S01]  /*16030*/  MOV R250, RZ ;  /* 0x000000ff00fa7202 */ /* 0x000fe20000000f00 */
[----:B------:R-:W-:Y:S01]  /*16040*/  IMAD.MOV.U32 R249, RZ, RZ, R172 ;  /* 0x000000fffff97224 */ /* 0x000fe200078e00ac */
[----:B------:R-:W-:Y:S01]  /*16050*/  MOV R2, 0x16080 ;  /* 0x0001608000027802 */ /* 0x000fe20000000f00 */
[----:B------:R-:W-:Y:S02]  /*16060*/  IMAD.MOV.U32 R3, RZ, RZ, 0x1c1f ;  /* 0x00001c1fff037424 */ /* 0x000fe400078e00ff */
[----:B------:R-:W-:Y:S05]  /*16070*/  CALL.REL.NOINC `($__internal_8_$__cuda_sm70_shflsync_idx_p) ;  /* 0x0000135000007944 */ /* 0x000fea0003c00000 */
[----:B-----5:R-:W-:Y:S01]  /*16080*/  MOV R0, R250 ;  /* 0x000000fa00007202 */ /* 0x020fe20000000f00 */
[----:B-1----:R-:W-:-:S05]  /*16090*/  BRA `(.L_x_1542) ;  /* 0xffff39e000007947 */ /* 0x002fca000383ffff */
.L_x_1486:
[----:B------:R-:W-:Y:S01]  /*160a0*/  MOV R250, 0x1 ;  /* 0x0000000100fa7802 */ /* 0x000fe20000000f00 */
[----:B------:R-:W-:Y:S01]  /*160b0*/  IMAD.MOV.U32 R249, RZ, RZ, R172 ;  /* 0x000000fffff97224 */ /* 0x000fe200078e00ac */
[----:B------:R-:W-:Y:S01]  /*160c0*/  MOV R2, 0x160f0 ;  /* 0x000160f000027802 */ /* 0x000fe20000000f00 */
[----:B------:R-:W-:Y:S02]  /*160d0*/  IMAD.MOV.U32 R3, RZ, RZ, 0x1c1f ;  /* 0x00001c1fff037424 */ /* 0x000fe400078e00ff */
[----:B-1----:R-:W-:Y:S05]  /*160e0*/  CALL.REL.NOINC `($__internal_8_$__cuda_sm70_shflsync_idx_p) ;  /* 0x000012e000007944 */ /* 0x002fea0003c00000 */
        /* <DEDUP_REMOVED lines=99> */
[----:B-1----:R-:W-:Y:S05]  /*16720*/  CALL.REL.NOINC `($__internal_7_$__cuda_sm70_shflsync_bfly_p) ;  /* 0x00000c4000007944 */ /* 0x002fea0003c00000 */
[----:B------:R-:W-:Y:S01]  /*16730*/  FMNMX.FTZ R172, R172, R0, !PT ;  /* 0x00000000acac7209 */ /* 0x000fe20007810000 */
[----:B------:R-:W-:Y:S01]  /*16740*/  IMAD.MOV.U32 R0, RZ, RZ, 0x1 ;  /* 0x00000001ff007424 */ /* 0x000fe200078e00ff */
[----:B------:R-:W-:Y:S02]  /*16750*/  MOV R2, 0x16770 ;  /* 0x0001677000027802 */ /* 0x000fe40000000f00 */
        /* <DEDUP_REMOVED lines=8> */
[----:B------:R-:W-:Y:S02]  /*167e0*/  MOV R2, 0x16800 ;  /* 0x0001680000027802 */ /* 0x000fe40000000f00 */
[----:B------:R-:W-:Y:S05]  /*167f0*/  CALL.REL.NOINC `($__internal_7_$__cuda_sm70_shflsync_bfly_p) ;  /* 0x00000b7000007944 */ /* 0x000fea0003c00000 */
[----:B------:R-:W-:-:S05]  /*16800*/  BRA `(.L_x_1543) ;  /* 0xffff3c2000007947 */ /* 0x000fca000383ffff */
.L_x_1489:
[----:B-1--4-:R-:W-:Y:S01]  /*16810*/  MOV R250, RZ ;  /* 0x000000ff00fa7202 */ /* 0x012fe20000000f00 */
[----:B------:R-:W-:Y:S01]  /*16820*/  IMAD.MOV.U32 R249, RZ, RZ, R12 ;  /* 0x000000fffff97224 */ /* 0x000fe200078e000c */
[----:B------:R-:W-:Y:S01]  /*16830*/  MOV R2, 0x16860 ;  /* 0x0001686000027802 */ /* 0x000fe20000000f00 */
[----:B------:R-:W-:Y:S02]  /*16840*/  IMAD.MOV.U32 R3, RZ, RZ, 0x181f ;  /* 0x0000181fff037424 */ /* 0x000fe400078e00ff */
[----:B------:R-:W-:Y:S05]  /*16850*/  CALL.REL.NOINC `($__internal_8_$__cuda_sm70_shflsync_idx_p) ;  /* 0x00000b7000007944 */ /* 0x000fea0003c00000 */
[----:B------:R-:W-:Y:S01]  /*16860*/  MOV R2, R250 ;  /* 0x000000fa00027202 */ /* 0x000fe20000000f00 */
[----:B-1---5:R-:W-:-:S05]  /*16870*/  BRA `(.L_x_1544) ;  /* 0xffff668000007947 */ /* 0x022fca000383ffff */
.L_x_1492:
[----:B------:R-:W-:Y:S01]  /*16880*/  MOV R250, RZ ;  /* 0x000000ff00fa7202 */ /* 0x000fe20000000f00 */
[----:B------:R-:W-:Y:S01]  /*16890*/  IMAD.MOV.U32 R249, RZ, RZ, R173 ;  /* 0x000000fffff97224 */ /* 0x000fe200078e00ad */
[----:B------:R-:W-:Y:S01]  /*168a0*/  MOV R2, 0x168d0 ;  /* 0x000168d000027802 */ /* 0x000fe20000000f00 */
[----:B------:R-:W-:Y:S02]  /*168b0*/  IMAD.MOV.U32 R3, RZ, RZ, 0x181f ;  /* 0x0000181fff037424 */ /* 0x000fe400078e00ff */
[----:B------:R-:W-:Y:S05]  /*168c0*/  CALL.REL.NOINC `($__internal_8_$__cuda_sm70_shflsync_idx_p) ;  /* 0x00000b0000007944 */ /* 0x000fea0003c00000 */
[----:B------:R-:W-:Y:S01]  /*168d0*/  MOV R172, R250 ;  /* 0x000000fa00ac7202 */ /* 0x000fe20000000f00 */
[----:B-1---5:R-:W-:-:S05]  /*168e0*/  BRA `(.L_x_1545) ;  /* 0xffff7f9000007947 */ /* 0x022fca000383ffff */
.L_x_1493:
[----:B------:R-:W-:Y:S01]  /*168f0*/  MOV R250, RZ ;  /* 0x000000ff00fa7202 */ /* 0x000fe20000000f00 */
[----:B------:R-:W-:Y:S01]  /*16900*/  IMAD.MOV.U32 R249, RZ, RZ, R184 ;  /* 0x000000fffff97224 */ /* 0x000fe200078e00b8 */
[----:B------:R-:W-:Y:S01]  /*16910*/  MOV R2, 0x16940 ;  /* 0x0001694000027802 */ /* 0x000fe20000000f00 */
[----:B------:R-:W-:Y:S02]  /*16920*/  IMAD.MOV.U32 R3, RZ, RZ, 0x181f ;  /* 0x0000181fff037424 */ /* 0x000fe400078e00ff */
[----:B-12---:R-:W-:Y:S05]  /*16930*/  CALL.REL.NOINC `($__internal_8_$__cuda_sm70_shflsync_idx_p) ;  /* 0x00000a9000007944 */ /* 0x006fea0003c00000 */
[----:B------:R-:W-:Y:S01]  /*16940*/  IADD3 R2, -R244, 0x10, RZ ;  /* 0x00000010f4027810 */ /* 0x000fe20007ffe1ff */
[----:B------:R-:W-:Y:S03]  /*16950*/  IMAD.MOV.U32 R249, RZ, RZ, R173 ;  /* 0x000000fffff97224 */ /* 0x000fe600078e00ad */
        /* <DEDUP_REMOVED lines=8> */
[----:B------:R2:W-:Y:S02]  /*169e0*/  LDGSTS.E.BYPASS.LTC128B.128.ZFILL [R243+0xc100], [R2.64], P0 ;  /* 0x0c10000002f37fae */ /* 0x0005e40008141d46 */
[----:B--2---:R-:W-:Y:S05]  /*169f0*/  IADD3 R2, P0, R250, R194, RZ ;  /* 0x000000c2fa027210 */ /* 0x004fea0007f1e0ff */
[----:B------:R-:W-:Y:S01]  /*16a00*/  IMAD.X R3, R172, 0x1, R186, P0 ;  /* 0x00000001ac037824 */ /* 0x000fe200000e06ba */
[----:B------:R-:W-:Y:S04]  /*16a10*/  IADD3 R190, P0, R250, R195, RZ ;  /* 0x000000c3fabe7210 */ /* 0x000fe80007f1e0ff */
[----:B------:R2:W-:Y:S01]  /*16a20*/  LDGSTS.E.BYPASS.LTC128B.128 [R243+0xf100], [R2.64], !P5 ;  /* 0x0f10000002f37fae */ /* 0x0005e2000e901d46 */
[----:B------:R-:W-:Y:S05]  /*16a30*/  IMAD.X R191, R172, 0x1, R187, P0 ;  /* 0x00000001acbf7824 */ /* 0x000fea00000e06bb */
[----:B------:R3:W-:Y:S01]  /*16a40*/  LDGSTS.E.BYPASS.LTC128B.128 [R243+0x12100], [R190.64], !P4 ;  /* 0x12100000bef37fae */ /* 0x0007e2000e101d46 */
[----:B--2---:R-:W-:Y:S01]  /*16a50*/  IADD3 R2, P0, R250, R196, RZ ;  /* 0x000000c4fa027210 */ /* 0x004fe20007f1e0ff */
[----:B------:R-:W-:Y:S04]  /*16a60*/  IMAD.MOV.U32 R250, RZ, RZ, 0x1 ;  /* 0x00000001fffa7424 */ /* 0x000fe800078e00ff */
[----:B------:R-:W-:Y:S05]  /*16a70*/  IMAD.X R3, R172, 0x1, R188, P0 ;  /* 0x00000001ac037824 */ /* 0x000fea00000e06bc */
[----:B------:R2:W-:Y:S02]  /*16a80*/  LDGSTS.E.BYPASS.LTC128B.128 [R243+0x15100], [R2.64], !P3 ;  /* 0x1510000002f37fae */ /* 0x0005e4000d901d46 */
[----:B--2---:R-:W-:Y:S01]  /*16a90*/  MOV R2, 0x16ac0 ;  /* 0x00016ac000027802 */ /* 0x004fe20000000f00 */
[----:B------:R-:W-:Y:S02]  /*16aa0*/  IMAD.MOV.U32 R3, RZ, RZ, 0x181f ;  /* 0x0000181fff037424 */ /* 0x000fe400078e00ff */
[----:B-1-3-5:R-:W-:Y:S05]  /*16ab0*/  CALL.REL.NOINC `($__internal_8_$__cuda_sm70_shflsync_idx_p) ;  /* 0x0000091000007944 */ /* 0x02afea0003c00000 */
[----:B------:R-:W-:Y:S01]  /*16ac0*/  MOV R3, 0x181f ;  /* 0x0000181f00037802 */ /* 0x000fe20000000f00 */
[----:B-----5:R-:W-:Y:S01]  /*16ad0*/  IMAD.MOV.U32 R0, RZ, RZ, R250 ;  /* 0x000000ffff007224 */ /* 0x020fe200078e00fa */
[----:B------:R-:W-:Y:S01]  /*16ae0*/  MOV R250, 0x1 ;  /* 0x0000000100fa7802 */ /* 0x000fe20000000f00 */
[----:B------:R-:W-:Y:S01]  /*16af0*/  IMAD.MOV.U32 R249, RZ, RZ, R184 ;  /* 0x000000fffff97224 */ /* 0x000fe200078e00b8 */
[----:B------:R-:W-:Y:S02]  /*16b00*/  MOV R2, 0x16b20 ;  /* 0x00016b2000027802 */ /* 0x000fe40000000f00 */
[----:B-1----:R-:W-:Y:S05]  /*16b10*/  CALL.REL.NOINC `($__internal_8_$__cuda_sm70_shflsync_idx_p) ;  /* 0x000008b000007944 */ /* 0x002fea0003c00000 */
[----:B------:R-:W-:Y:S01]  /*16b20*/  IADD3 R2, -R244, 0x10, RZ ;  /* 0x00000010f4027810 */ /* 0x000fe20007ffe1ff */
[----:B------:R-:W-:Y:S03]  /*16b30*/  IMAD.MOV.U32 R249, RZ, RZ, R173 ;  /* 0x000000fffff97224 */ /* 0x000fe600078e00ad */
[----:B------:R-:W-:Y:S04]  /*16b40*/  LOP3.LUT R2, R2, 0xf, RZ, 0xc0, !PT ;  /* 0x0000000f02027812 */ /* 0x000fe800078ec0ff */
[----:B------:R-:W-:Y:S04]  /*16b50*/  IADD3 R2, P1, P0, R2, R250, R189 ;  /* 0x000000fa02027210 */ /* 0x000fe8000783e0bd */
[----:B-----5:R-:W-:Y:S02]  /*16b60*/  IADD3.X R3, RZ, R0, R185, P1, P0 ;  /* 0x00000000ff037210 */ /* 0x020fe40000fe04b9 */
        /* <DEDUP_REMOVED lines=18> */
[----:B-1-3--:R-:W-:Y:S05]  /*16c90*/  CALL.REL.NOINC `($__internal_8_$__cuda_sm70_shflsync_idx_p) ;  /* 0x0000073000007944 */ /* 0x00afea0003c00000 */
        /* <DEDUP_REMOVED lines=8> */
.L_x_1494:
[----:B------:R-:W-:Y:S02]  /*16d20*/  MOV R0, 0x2 ;  /* 0x0000000200007802 */ /* 0x000fe40000000f00 */
        /* <DEDUP_REMOVED lines=16> */
.L_x_1496:
[----:B------:R1:W5:Y:S01]  /*16e30*/  LDL R172, [R1+0x4] ;  /* 0x0000040001ac7983 */ /* 0x0003620000100800 */
[----:B------:R-:W-:-:S02]  /*16e40*/  MOV R0, 0x2 ;  /* 0x0000000200007802 */ /* 0x000fc40000000f00 */
[----:B------:R-:W-:Y:S02]  /*16e50*/  MOV R2, 0x16e70 ;  /* 0x00016e7000027802 */ /* 0x000fe40000000f00 */
[----:B-1---5:R-:W-:Y:S05]  /*16e60*/  CALL.REL.NOINC `($__internal_7_$__cuda_sm70_shflsync_bfly_p) ;  /* 0x0000050000007944 */ /* 0x022fea0003c00000 */
[----:B------:R-:W-:Y:S01]  /*16e70*/  MOV R4, R0 ;  /* 0x0000000000047202 */ /* 0x000fe20000000f00 */
[----:B------:R-:W-:Y:S05]  /*16e80*/  BRA `(.L_x_1548) ;  /* 0xffffa6e000007947 */ /* 0x000fea000383ffff */
.L_x_1497:
[----:B------:R-:W-:Y:S01]  /*16e90*/  IMAD.MOV.U32 R172, RZ, RZ, R4 ;  /* 0x000000ffffac7224 */ /* 0x000fe200078e0004 */
[----:B------:R-:W-:Y:S02]  /*16ea0*/  MOV R0, 0x1 ;  /* 0x0000000100007802 */ /* 0x000fe40000000f00 */
[----:B------:R-:W-:Y:S02]  /*16eb0*/  MOV R2, 0x16ed0 ;  /* 0x00016ed000027802 */ /* 0x000fe40000000f00 */
[----:B------:R-:W-:Y:S05]  /*16ec0*/  CALL.REL.NOINC `($__internal_7_$__cuda_sm70_shflsync_bfly_p) ;  /* 0x000004a000007944 */ /* 0x000fea0003c00000 */
[----:B------:R1:W5:Y:S01]  /*16ed0*/  LDL R172, [R1+0x8] ;  /* 0x0000080001ac7983 */ /* 0x0003620000100800 */
[----:B------:R-:W-:Y:S01]  /*16ee0*/  FADD.FTZ R4, R4, R0 ;  /* 0x0000000004047221 */ /* 0x000fe20000010000 */
[----:B------:R-:W-:Y:S02]  /*16ef0*/  MOV R0, 0x2 ;  /* 0x0000000200007802 */ /* 0x000fe40000000f00 */
[----:B------:R-:W-:Y:S02]  /*16f00*/  MOV R2, 0x16f20 ;  /* 0x00016f2000027802 */ /* 0x000fe40000000f00 */
[----:B-1---5:R-:W-:Y:S05]  /*16f10*/  CALL.REL.NOINC `($__internal_7_$__cuda_sm70_shflsync_bfly_p) ;  /* 0x0000045000007944 */ /* 0x022fea0003c00000 */
[----:B------:R-:W2:Y:S02]  /*16f20*/  LDL.LU R2, [R1+0x8] ;  /* 0x0000080001027983 */ /* 0x000ea40000300800 */
[----:B--2---:R-:W-:Y:S01]  /*16f30*/  FADD.FTZ R5, R2, R0 ;  /* 0x0000000002057221 */ /* 0x004fe20000010000 */
[----:B------:R-:W-:-:S02]  /*16f40*/  MOV R0, 0x1 ;  /* 0x0000000100007802 */ /* 0x000fc40000000f00 */
[----:B------:R-:W-:Y:S02]  /*16f50*/  MOV R2, 0x16f80 ;  /* 0x00016f8000027802 */ /* 0x000fe40000000f00 */
[----:B------:R-:W-:Y:S02]  /*16f60*/  MOV R172, R5 ;  /* 0x0000000500ac7202 */ /* 0x000fe40000000f00 */
[----:B------:R-:W-:Y:S05]  /*16f70*/  CALL.REL.NOINC `($__internal_7_$__cuda_sm70_shflsync_bfly_p) ;  /* 0x000003f000007944 */ /* 0x000fea0003c00000 */
[----:B------:R-:W-:Y:S01]  /*16f80*/  MOV R3, R0 ;  /* 0x0000000000037202 */ /* 0x000fe20000000f00 */
[----:B------:R-:W-:Y:S05]  /*16f90*/  BRA `(.L_x_1549) ;  /* 0xffffa66000007947 */ /* 0x000fea000383ffff */
.L_x_1512:
[----:B------:R-:W-:Y:S01]  /*16fa0*/  IMAD.MOV.U32 R249, RZ, RZ, R5 ;  /* 0x000000fffff97224 */ /* 0x000fe200078e0005 */
[----:B------:R-:W-:Y:S01]  /*16fb0*/  MOV R250, RZ ;  /* 0x000000ff00fa7202 */ /* 0x000fe20000000f00 */
[----:B------:R-:W-:Y:S01]  /*16fc0*/  IMAD.MOV.U32 R3, RZ, RZ, 0x181f ;  /* 0x0000181fff037424 */ /* 0x000fe200078e00ff */
[----:B------:R-:W-:Y:S02]  /*16fd0*/  MOV R2, 0x16ff0 ;  /* 0x00016ff000027802 */ /* 0x000fe40000000f00 */
[----:B------:R-:W-:Y:S05]  /*16fe0*/  CALL.REL.NOINC `($__internal_8_$__cuda_sm70_shflsync_idx_p) ;  /* 0x000003e000007944 */ /* 0x000fea0003c00000 */
[----:B------:R-:W-:Y:S01]  /*16ff0*/  MOV R4, R250 ;  /* 0x000000fa00047202 */ /* 0x000fe20000000f00 */
[----:B-1---5:R-:W-:Y:S05]  /*17000*/  BRA `(.L_x_1550) ;  /* 0xffffcaf000007947 */ /* 0x022fea000383ffff */
.L_x_1513:
[----:B------:R-:W-:Y:S01]  /*17010*/  IMAD.MOV.U32 R249, RZ, RZ, R13 ;  /* 0x000000fffff97224 */ /* 0x000fe200078e000d */
[----:B------:R-:W-:Y:S01]  /*17020*/  MOV R250, RZ ;  /* 0x000000ff00fa7202 */ /* 0x000fe20000000f00 */
[----:B------:R-:W-:Y:S01]  /*17030*/  IMAD.MOV.U32 R3, RZ, RZ, 0x181f ;  /* 0x0000181fff037424 */ /* 0x000fe200078e00ff */
[----:B------:R-:W-:-:S02]  /*17040*/  MOV R2, 0x17060 ;  /* 0x0001706000027802 */ /* 0x000fc40000000f00 */
[----:B-12---:R-:W-:Y:S05]  /*17050*/  CALL.REL.NOINC `($__internal_8_$__cuda_sm70_shflsync_idx_p) ;  /* 0x0000037000007944 */ /* 0x006fea0003c00000 */
[----:B-----5:R-:W-:Y:S01]  /*17060*/  MOV R0, R250 ;  /* 0x000000fa00007202 */ /* 0x020fe20000000f00 */
[----:B-1----:R-:W-:Y:S05]  /*17070*/  BRA `(.L_x_1551) ;  /* 0xffffcaa000007947 */ /* 0x002fea000383ffff */
.L_x_1516:
[----:B------:R-:W-:Y:S01]  /*17080*/  IMAD.MOV.U32 R249, RZ, RZ, R5 ;  /* 0x000000fffff97224 */ /* 0x000fe200078e0005 */
[----:B------:R-:W-:Y:S01]  /*17090*/  MOV R250, 0x1 ;  /* 0x0000000100fa7802 */ /* 0x000fe20000000f00 */
[----:B-1----:R-:W-:Y:S01]  /*170a0*/  IMAD.MOV.U32 R3, RZ, RZ, 0x181f ;  /* 0x0000181fff037424 */ /* 0x002fe200078e00ff */
[----:B------:R-:W-:-:S02]  /*170b0*/  MOV R2, 0x170d0 ;  /* 0x000170d000027802 */ /* 0x000fc40000000f00 */
[----:B--234-:R-:W-:Y:S05]  /*170c0*/  CALL.REL.NOINC `($__internal_8_$__cuda_sm70_shflsync_idx_p) ;  /* 0x0000030000007944 */ /* 0x01cfea0003c00000 */
        /* <DEDUP_REMOVED lines=8> */
.L_x_1519:
[----:B------:R-:W-:Y:S01]  /*17150*/  IMAD.MOV.U32 R249, RZ, RZ, R5 ;  /* 0x000000fffff97224 */ /* 0x000fe200078e0005 */
[----:B------:R-:W-:Y:S01]  /*17160*/  MOV R250, 0x2 ;  /* 0x0000000200fa7802 */ /* 0x000fe20000000f00 */
[----:B-1----:R-:W-:Y:S01]  /*17170*/  IMAD.MOV.U32 R3, RZ, RZ, 0x181f ;  /* 0x0000181fff037424 */ /* 0x002fe200078e00ff */
[----:B------:R-:W-:Y:S02]  /*17180*/  MOV R2, 0x171a0 ;  /* 0x000171a000027802 */ /* 0x000fe40000000f00 */
[----:B--234-:R-:W-:Y:S05]  /*17190*/  CALL.REL.NOINC `($__internal_8_$__cuda_sm70_shflsync_idx_p) ;  /* 0x0000023000007944 */ /* 0x01cfea0003c00000 */
[----:B------:R-:W-:Y:S01]  /*171a0*/  MOV R4, R250 ;  /* 0x000000fa00047202 */ /* 0x000fe20000000f00 */
[----:B-1---5:R-:W-:Y:S05]  /*171b0*/  BRA `(.L_x_1553) ;  /* 0xffffcd8000007947 */ /* 0x022fea000383ffff */
.L_x_1520:
[----:B------:R-:W-:Y:S01]  /*171c0*/  IMAD.MOV.U32 R249, RZ, RZ, R13 ;  /* 0x000000fffff97224 */ /* 0x000fe200078e000d */
[----:B------:R-:W-:Y:S01]  /*171d0*/  MOV R250, 0x2 ;  /* 0x0000000200fa7802 */ /* 0x000fe20000000f00 */
[----:B-1----:R-:W-:Y:S01]  /*171e0*/  IMAD.MOV.U32 R3, RZ, RZ, 0x181f ;  /* 0x0000181fff037424 */ /* 0x002fe200078e00ff */
[----:B------:R-:W-:Y:S02]  /*171f0*/  MOV R2, 0x17210 ;  /* 0x0001721000027802 */ /* 0x000fe40000000f00 */
[----:B--234-:R-:W-:Y:S05]  /*17200*/  CALL.REL.NOINC `($__internal_8_$__cuda_sm70_shflsync_idx_p) ;  /* 0x000001c000007944 */ /* 0x01cfea0003c00000 */
[----:B-----5:R-:W-:Y:S01]  /*17210*/  MOV R0, R250 ;  /* 0x000000fa00007202 */ /* 0x020fe20000000f00 */
[----:B-1----:R-:W-:Y:S05]  /*17220*/  BRA `(.L_x_1554) ;  /* 0xffffcd3000007947 */ /* 0x002fea000383ffff */
.L_x_1523:
        /* <DEDUP_REMOVED lines=13> */
.L_x_1525:
[----:B------:R-:W-:Y:S01]  /*17300*/  IMAD.MOV.U32 R249, RZ, RZ, R81 ;  /* 0x000000fffff97224 */ /* 0x000fe200078e0051 */
[----:B------:R-:W-:Y:S01]  /*17310*/  MOV R250, RZ ;  /* 0x000000ff00fa7202 */ /* 0x000fe20000000f00 */
[----:B-1----:R-:W-:Y:S01]  /*17320*/  IMAD.MOV.U32 R3, RZ, RZ, 0x1f ;  /* 0x0000001fff037424 */ /* 0x002fe200078e00ff */
[----:B------:R-:W-:Y:S02]  /*17330*/  MOV R2, 0x17350 ;  /* 0x0001735000027802 */ /* 0x000fe40000000f00 */
[----:B--234-:R-:W-:Y:S05]  /*17340*/  CALL.REL.NOINC `($__internal_8_$__cuda_sm70_shflsync_idx_p) ;  /* 0x0000008000007944 */ /* 0x01cfea0003c00000 */
[----:B-----5:R-:W-:Y:S01]  /*17350*/  MOV R0, R250 ;  /* 0x000000fa00007202 */ /* 0x020fe20000000f00 */
[----:B-1----:R-:W-:Y:S05]  /*17360*/  BRA `(.L_x_1556) ;  /* 0xffffd01000007947 */ /* 0x002fea000383ffff */
        .weak           $__internal_7_$__cuda_sm70_shflsync_bfly_p
        .type           $__internal_7_$__cuda_sm70_shflsync_bfly_p,@function
        .size           $__internal_7_$__cuda_sm70_shflsync_bfly_p,($__internal_8_$__cuda_sm70_shflsync_idx_p - $__internal_7_$__cuda_sm70_shflsync_bfly_p)
$__internal_7_$__cuda_sm70_shflsync_bfly_p:
[----:B------:R-:W-:Y:S02]  /*17370*/  MOV R185, 0xffffffff ;  /* 0xffffffff00b97802 */ /* 0x000fe40000000f00 */
[----:B------:R-:W-:Y:S02]  /*17380*/  MOV R3, 0x1f ;  /* 0x0000001f00037802 */ /* 0x000fe40000000f00 */
[----:B------:R-:W-:Y:S04]  /*17390*/  WARPSYNC R185 ;  /* 0x000000b900007348 */ /* 0x000fe80003800000 */
[----:B------:R1:W2:Y:S02]  /*173a0*/  SHFL.BFLY PT, R0, R172, R0, R3 ;  /* 0x0c000000ac007389 */ /* 0x0002a400000e0003 */
[----:B-1----:R-:W-:-:S04]  /*173b0*/  MOV R3, 0x0 ;  /* 0x0000000000037802 */ /* 0x002fc80000000f00 */
[----:B--2---:R-:W-:Y:S05]  /*173c0*/  RET.REL.NODEC R2 `(_ZN7cutlass13device_kernelIN5flash19enable_sm80_to_sm89INS1_16FlashAttnFwdSm80INS1_25CollectiveMainloopFwdSm80ILi8ELi1ELb0EN4cute5tupleIJNS5_1CILi128EEENS7_ILi96EEENS7_ILi256EEEEEELi256ENS_6half_tEfNS_4arch4Sm80ELb1ELb0ELb0ELb0ELb1ELb0ELb1ELb0EEENS1_21CollectiveEpilogueFwdINS6_IJS8_SA_S9_EEENS6_IJNS7_ILi1EEESI_SI_EEESC_SE_Li256ELb0ELb1ELb0ELb0EEENS1_30DynamicPersistentTileSchedulerILi256ELi256ELb0ELb1ELb0EEEEEEEEEvNT_6ParamsE) ;  /* 0xfffe8c3002007950 */ /* 0x004fea0003c3ffff */
        .weak           $__internal_8_$__cuda_sm70_shflsync_idx_p
        .type           $__internal_8_$__cuda_sm70_shflsync_idx_p,@function
        .size           $__internal_8_$__cuda_sm70_shflsync_idx_p,(.L_x_1789 - $__internal_8_$__cuda_sm70_shflsync_idx_p)
$__internal_8_$__cuda_sm70_shflsync_idx_p:
[----:B------:R1:W-:Y:S02]  /*173d0*/  STL [R1+0x80], R0 ;  /* 0x0000800001007387 */ /* 0x0003e40000100800 */
[----:B-1----:R-:W-:-:S04]  /*173e0*/  MOV R0, 0xffffffff ;  /* 0xffffffff00007802 */ /* 0x002fc80000000f00 */
[----:B------:R-:W-:Y:S04]  /*173f0*/  WARPSYNC R0 ;  /* 0x0000000000007348 */ /* 0x000fe80003800000 */
[----:B------:R1:W2:Y:S04]  /*17400*/  SHFL.IDX PT, R250, R249, R250, R3 ;  /* 0x000000faf9fa7389 */ /* 0x0002a800000e0003 */
[----:B-1----:R1:W5:Y:S01]  /*17410*/  LDL.LU R0, [R1+0x80] ;  /* 0x0000800001007983 */ /* 0x0023620000300800 */
[----:B------:R-:W-:-:S04]  /*17420*/  MOV R3, 0x0 ;  /* 0x0000000000037802 */ /* 0x000fc80000000f00 */
[----:B--2---:R-:W-:Y:S05]  /*17430*/  RET.REL.NODEC R2 `(_ZN7cutlass13device_kernelIN5flash19enable_sm80_to_sm89INS1_16FlashAttnFwdSm80INS1_25CollectiveMainloopFwdSm80ILi8ELi1ELb0EN4cute5tupleIJNS5_1CILi128EEENS7_ILi96EEENS7_ILi256EEEEEELi256ENS_6half_tEfNS_4arch4Sm80ELb1ELb0ELb0ELb0ELb1ELb0ELb1ELb0EEENS1_21CollectiveEpilogueFwdINS6_IJS8_SA_S9_EEENS6_IJNS7_ILi1EEESI_SI_EEESC_SE_Li256ELb0ELb1ELb0ELb0EEENS1_30DynamicPersistentTileSchedulerILi256ELi256ELb0ELb1ELb0EEEEEEEEEvNT_6ParamsE) ;  /* 0xfffe8bc002007950 */ /* 0x004fea0003c3ffff */
.L_x_1557:
        /* <DEDUP_REMOVED lines=12> */
.L_x_1789:


//--------------------- .text._ZN7cutlass13device_kernelIN5flash19enable_sm80_to_sm89INS1_16FlashAttnFwdSm80INS1_25CollectiveMainloopFwdSm80ILi8ELi1ELb0EN4cute5tupleIJNS5_1CILi128EEENS7_ILi96EEENS7_ILi256EEEEEELi256ENS_6half_tEfNS_4arch4Sm80ELb1ELb0ELb0ELb1ELb1ELb0ELb1ELb0EEENS1_21CollectiveEpilogueFwdINS6_IJS8_SA_S9_EEENS6_IJNS7_ILi1EEESI_SI_EEESC_SE_Li256ELb1ELb1ELb0ELb0EEENS1_19SingleTileSchedulerILb1ELb0ELb1ELi128EEEEEEEEEvNT_6ParamsE --------------------------
	.section	.text._ZN7cutlass13device_kernelIN5flash19enable_sm80_to_sm89INS1_16FlashAttnFwdSm80INS1_25CollectiveMainloopFwdSm80ILi8ELi1ELb0EN4cute5tupleIJNS5_1CILi128EEENS7_ILi96EEENS7_ILi256EEEEEELi256ENS_6half_tEfNS_4arch4Sm80ELb1ELb0ELb0ELb1ELb1ELb0ELb1ELb0EEENS1_21CollectiveEpilogueFwdINS6_IJS8_SA_S9_EEENS6_IJNS7_ILi1EEESI_SI_EEESC_SE_Li256ELb1ELb1ELb0ELb0EEENS1_19SingleTileSchedulerILb1ELb0ELb1ELi128EEEEEEEEEvNT_6ParamsE,"ax",@progbits
	.sectioninfo	@"SHI_REGISTERS=255"
	.align	128
.text._ZN7cutlass13device_kernelIN5flash19enable_sm80_to_sm89INS1_16FlashAttnFwdSm80INS1_25CollectiveMainloopFwdSm80ILi8ELi1ELb0EN4cute5tupleIJNS5_1CILi128EEENS7_ILi96EEENS7_ILi256EEEEEELi256ENS_6half_tEfNS_4arch4Sm80ELb1ELb0ELb0ELb1ELb1ELb0ELb1ELb0EEENS1_21CollectiveEpilogueFwdINS6_IJS8_SA_S9_EEENS6_IJNS7_ILi1EEESI_SI_EEESC_SE_Li256ELb1ELb1ELb0ELb0EEENS1_19SingleTileSchedulerILb1ELb0ELb1ELi128EEEEEEEEEvNT_6ParamsE:
        .type           _ZN7cutlass13device_kernelIN5flash19enable_sm80_to_sm89INS1_16FlashAttnFwdSm80INS1_25CollectiveMainloopFwdSm80ILi8ELi1ELb0EN4cute5tupleIJNS5_1CILi128EEENS7_ILi96EEENS7_ILi256EEEEEELi256ENS_6half_tEfNS_4arch4Sm80ELb1ELb0ELb0ELb1ELb1ELb0ELb1ELb0EEENS1_21CollectiveEpilogueFwdINS6_IJS8_SA_S9_EEENS6_IJNS7_ILi1EEESI_SI_EEESC_SE_Li256ELb1ELb1ELb0ELb0EEENS1_19SingleTileSchedulerILb1ELb0ELb1ELi128EEEEEEEEEvNT_6ParamsE,@function
        .size           _ZN7cutlass13device_kernelIN5flash19enable_sm80_to_sm89INS1_16FlashAttnFwdSm80INS1_25CollectiveMainloopFwdSm80ILi8ELi1ELb0EN4cute5tupleIJNS5_1CILi128EEENS7_ILi96EEENS7_ILi256EEEEEELi256ENS_6half_tEfNS_4arch4Sm80ELb1ELb0ELb0ELb1ELb1ELb0ELb1ELb0EEENS1_21CollectiveEpilogueFwdINS6_IJS8_SA_S9_EEENS6_IJNS7_ILi1EEESI_SI_EEESC_SE_Li256ELb1ELb1ELb0ELb0EEENS1_19SingleTileSchedulerILb1ELb0ELb1ELi128EEEEEEEEEvNT_6ParamsE,(.L_x_1792 - _ZN7cutlass13device_kernelIN5flash19enable_sm80_to_sm89INS1_16FlashAttnFwdSm80INS1_25CollectiveMainloopFwdSm80ILi8ELi1ELb0EN4cute5tupleIJNS5_1CILi128EEENS7_ILi96EEENS7_ILi256EEEEEELi256ENS_6half_tEfNS_4arch4Sm80ELb1ELb0ELb0ELb1ELb1ELb0ELb1ELb0EEENS1_21CollectiveEpilogueFwdINS6_IJS8_SA_S9_EEENS6_IJNS7_ILi1EEESI_SI_EEESC_SE_Li256ELb1ELb1ELb0ELb0EEENS1_19SingleTileSchedulerILb1ELb0ELb1ELi128EEEEEEEEEvNT_6ParamsE)
        .other          _ZN7cutlass13device_kernelIN5flash19enable_sm80_to_sm89INS1_16FlashAttnFwdSm80INS1_25CollectiveMainloopFwdSm80ILi8ELi1ELb0EN4cute5tupleIJNS5_1CILi128EEENS7_ILi96EEENS7_ILi256EEEEEELi256ENS_6half_tEfNS_4arch4Sm80ELb1ELb0ELb0ELb1ELb1ELb0ELb1ELb0EEENS1_21CollectiveEpilogueFwdINS6_IJS8_SA_S9_EEENS6_IJNS7_ILi1EEESI_SI_EEESC_SE_Li256ELb1ELb1ELb0ELb0EEENS1_19SingleTileSchedulerILb1ELb0ELb1ELi128EEEEEEEEEvNT_6ParamsE,@"STO_CUDA_ENTRY STV_DEFAULT"
_ZN7cutlass13device_kernelIN5flash19enable_sm80_to_sm89INS1_16FlashAttnFwdSm80INS1_25CollectiveMainloopFwdSm80ILi8ELi1ELb0EN4cute5tupleIJNS5_1CILi128EEENS7_ILi96EEENS7_ILi256EEEEEELi256ENS_6half_tEfNS_4arch4Sm80ELb1ELb0ELb0ELb1ELb1ELb0ELb1ELb0EEENS1_21CollectiveEpilogueFwdINS6_IJS8_SA_S9_EEENS6_IJNS7_ILi1EEESI_SI_EEESC_SE_Li256ELb1ELb1ELb0ELb0EEENS1_19SingleTileSchedulerILb1ELb0ELb1ELi128EEEEEEEEEvNT_6ParamsE:
        /* <DEDUP_REMOVED lines=21> */
.L_x_1559:
        /* <DEDUP_REMOVED lines=13> */
.L_x_1561:
[----:B------:R-:W-:Y:S02]  /*0220*/  ULDC UR5, c[0x0][0x54c] ;  /* 0x0001530000057ab9 */ /* 0x000fe40000000800 */
.L_x_1560:
[----:B------:R-:W-:Y:S02]  /*0230*/  ULDC UR4, c[0x0][0x548] ;  /* 0x0001520000047ab9 */ /* 0x000fe40000000800 */
[----:B------:R-:W-:-:S02]  /*0240*/  USHF.L.U32 UR11, UR10, 0x7, URZ ;  /* 0x000000070a0b7899 */ /* 0x000fc4000800063f */
[----:B------:R-:W-:-:S04]  /*0250*/  UIMAD UR4, UR5, UR4, URZ ;  /* 0x00000004050472a4 */ /* 0x000fc8000f8e023f */
[----:B------:R-:W-:-:S04]  /*0260*/  UISETP.GE.AND UP0, UPT, UR11, UR4, UPT ;  /* 0x000000040b00728c */ /* 0x000fc8000bf06270 */
[----:B------:R-:W-:Y:S01]  /*0270*/  USEL UR14, UR14, 0xffffffff, !UP0 ;  /* 0xffffffff0e0e7887 */ /* 0x000fe2000c000000 */
[----:B------:R-:W-:Y:S05]  /*0280*/  BRA `(.L_x_1562) ;  /* 0x000001b000007947 */ /* 0x000fea0003800000 */
.L_x_1558:
        /* <DEDUP_REMOVED lines=8> */
.L_x_1563:
        /* <DEDUP_REMOVED lines=13> */
.L_x_1565:
[----:B------:R-:W-:Y:S02]  /*03e0*/  ULDC UR5, c[0x0][0x54c] ;  /* 0x0001530000057ab9 */ /* 0x000fe40000000800 */
.L_x_1564:
[----:B------:R-:W-:Y:S02]  /*03f0*/  ULDC UR4, c[0x0][0x548] ;  /* 0x0001520000047ab9 */ /* 0x000fe40000000800 */
[----:B------:R-:W-:-:S02]  /*0400*/  USHF.L.U32 UR11, UR10, 0x7, URZ ;  /* 0x000000070a0b7899 */ /* 0x000fc4000800063f */
[----:B------:R-:W-:-:S04]  /*0410*/  UIMAD UR4, UR5, UR4, URZ ;  /* 0x00000004050472a4 */ /* 0x000fc8000f8e023f */
[----:B------:R-:W-:-:S04]  /*0420*/  UISETP.GE.AND UP0, UPT, UR11, UR4, UPT ;  /* 0x000000040b00728c */ /* 0x000fc8000bf06270 */
[----:B------:R-:W-:-:S06]  /*0430*/  USEL UR14, UR14, 0xffffffff, !UP0 ;  /* 0xffffffff0e0e7887 */ /* 0x000fcc000c000000 */
.L_x_1562:
        /* <DEDUP_REMOVED lines=47> */
.L_x_1566:
        /* <DEDUP_REMOVED lines=10> */
.L_x_1567:
        /* <DEDUP_REMOVED lines=12> */
.L_x_1568:
        /* <DEDUP_REMOVED lines=8> */
[----:B------:R-:W-:Y:S01]  /*0910*/  UIADD3 UR6, UR7, 0x5f, URZ ;  /* 0x0000005f07067890 */ /* 0x000fe2000fffe03f */
[----:B------:R-:W-:Y:S01]  /*0920*/  IMAD.MOV.U32 R128, RZ, RZ, RZ ;  /* 0x000000ffff807224 */ /* 0x000fe200078e00ff */
[----:B------:R-:W-:Y:S01]  /*0930*/  MOV R126, RZ ;  /* 0x000000ff007e7202 */ /* 0x000fe20000000f00 */
[----:B------:R-:W-:Y:S01]  /*0940*/  CS2R R8, SRZ ;  /* 0x0000000000087805 */ /* 0x000fe2000001ff00 */
[----:B------:R-:W-:Y:S01]  /*0950*/  IMAD.MOV.U32 R124, RZ, RZ, RZ ;  /* 0x000000ffff7c7224 */ /* 0x000fe200078e00ff */
[----:B------:R-:W-:Y:S01]  /*0960*/  @UP1 UIADD3 UR20, UR11, 0x7f, URZ ;  /* 0x0000007f0b141890 */ /* 0x000fe2000fffe03f */
[----:B------:R-:W-:Y:S01]  /*0970*/  MOV R122, RZ ;  /* 0x000000ff007a7202 */ /* 0x000fe20000000f00 */
[----:B------:R-:W-:Y:S01]  /*0980*/  CS2R R12, SRZ ;  /* 0x00000000000c7805 */ /* 0x000fe2000001ff00 */
[----:B------:R-:W-:Y:S01]  /*0990*/  IMAD.MOV.U32 R120, RZ, RZ, RZ ;  /* 0x000000ffff787224 */ /* 0x000fe200078e00ff */
[----:B------:R-:W-:Y:S01]  /*09a0*/  UIMAD.WIDE.U32 UR20, UR20, UR4, URZ ;  /* 0x00000004141472a5 */ /* 0x000fe2000f8e003f */
[----:B------:R-:W-:Y:S01]  /*09b0*/  MOV R118, RZ ;  /* 0x000000ff00767202 */ /* 0x000fe20000000f00 */
[----:B------:R-:W-:Y:S01]  /*09c0*/  UIADD3 UR4, UR11, 0x7f, URZ ;  /* 0x0000007f0b047890 */ /* 0x000fe2000fffe03f */
[----:B------:R-:W-:Y:S01]  /*09d0*/  CS2R R16, SRZ ;  /* 0x0000000000107805 */ /* 0x000fe2000001ff00 */
[----:B------:R-:W-:Y:S01]  /*09e0*/  @UP1 USHF.R.U32.HI UR4, URZ, UR5, UR21 ;  /* 0x000000053f041299 */ /* 0x000fe20008011615 */
[----:B------:R-:W-:Y:S01]  /*09f0*/  IMAD.MOV.U32 R116, RZ, RZ, RZ ;  /* 0x000000ffff747224 */ /* 0x000fe200078e00ff */
[----:B---3--:R-:W-:Y:S01]  /*0a00*/  UIADD3 UR5, UR7, 0x60, -UR13 ;  /* 0x0000006007057890 */ /* 0x008fe2000fffe80d */
[----:B------:R-:W-:Y:S01]  /*0a10*/  MOV R114, RZ ;  /* 0x000000ff00727202 */ /* 0x000fe20000000f00 */
[----:B------:R-:W-:Y:S01]  /*0a20*/  UIMAD.WIDE UR20, UR6, 0x2aaaaaab, URZ ;  /* 0x2aaaaaab061478a5 */ /* 0x000fe2000f8e023f */
[----:B------:R-:W-:Y:S01]  /*0a30*/  CS2R R18, SRZ ;  /* 0x0000000000127805 */ /* 0x000fe2000001ff00 */
[----:B------:R-:W-:Y:S01]  /*0a40*/  UIADD3 UR4, UR5, UR4, URZ ;  /* 0x0000000405047290 */ /* 0x000fe2000fffe03f */
[----:B------:R-:W-:Y:S01]  /*0a50*/  IMAD.MOV.U32 R112, RZ, RZ, RZ ;  /* 0x000000ffff707224 */ /* 0x000fe200078e00ff */
[----:B------:R-:W-:Y:S01]  /*0a60*/  MOV R110, RZ ;  /* 0x000000ff006e7202 */ /* 0x000fe20000000f00 */
[----:B------:R-:W-:Y:S01]  /*0a70*/  CS2R R20, SRZ ;  /* 0x0000000000147805 */ /* 0x000fe2000001ff00 */
[----:B------:R-:W-:Y:S01]  /*0a80*/  UIMAD.WIDE UR4, UR4, 0x2aaaaaab, URZ ;  /* 0x2aaaaaab040478a5 */ /* 0x000fe2000f8e023f */
[----:B------:R-:W-:Y:S01]  /*0a90*/  IMAD.MOV.U32 R108, RZ, RZ, RZ ;  /* 0x000000ffff6c7224 */ /* 0x000fe200078e00ff */
[----:B------:R-:W-:Y:S01]  /*0aa0*/  UMOV UR19, UR21 ;  /* 0x0000001500137c82 */ /* 0x000fe20008000000 */
[----:B------:R-:W-:Y:S01]  /*0ab0*/  CS2R R106, SRZ ;  /* 0x00000000006a7805 */ /* 0x000fe2000001ff00 */
[----:B------:R-:W-:Y:S01]  /*0ac0*/  USHF.R.U32.HI UR6, URZ, 0x1f, UR19 ;  /* 0x0000001f3f067899 */ /* 0x000fe20008011613 */
[----:B------:R-:W-:Y:S01]  /*0ad0*/  MOV R104, RZ ;  /* 0x000000ff00687202 */ /* 0x000fe20000000f00 */
[----:B------:R-:W-:Y:S01]  /*0ae0*/  USHF.R.U32.HI UR4, URZ, 0x1f, UR5 ;  /* 0x0000001f3f047899 */ /* 0x000fe20008011605 */
[----:B------:R-:W-:Y:S01]  /*0af0*/  CS2R R102, SRZ ;  /* 0x0000000000667805 */ /* 0x000fe2000001ff00 */
[----:B------:R-:W-:Y:S01]  /*0b00*/  ULEA.HI.SX32 UR6, UR19, UR6, 0x1c ;  /* 0x0000000613067291 */ /* 0x000fe2000f8fe23f */
[----:B------:R-:W-:Y:S01]  /*0b10*/  IMAD.MOV.U32 R23, RZ, RZ, RZ ;  /* 0x000000ffff177224 */ /* 0x000fe200078e00ff */
[----:B------:R-:W-:Y:S01]  /*0b20*/  ULEA.HI.SX32 UR4, UR5, UR4, 0x1c ;  /* 0x0000000405047291 */ /* 0x000fe2000f8fe23f */
[----:B------:R-:W-:Y:S01]  /*0b30*/  MOV R100, RZ ;  /* 0x000000ff00647202 */ /* 0x000fe20000000f00 */
[----:B------:R-:W-:Y:S01]  /*0b40*/  CS2R R98, SRZ ;  /* 0x0000000000627805 */ /* 0x000fe2000001ff00 */
[----:B------:R-:W-:Y:S01]  /*0b50*/  CS2R R24, SRZ ;  /* 0x0000000000187805 */ /* 0x000fe2000001ff00 */
[----:B------:R-:W-:Y:S01]  /*0b60*/  UISETP.LT.AND UP0, UPT, UR6, UR4, UPT ;  /* 0x000000040600728c */ /* 0x000fe2000bf01270 */
[----:B------:R-:W-:Y:S01]  /*0b70*/  IMAD.MOV.U32 R96, RZ, RZ, RZ ;  /* 0x000000ffff607224 */ /* 0x000fe200078e00ff */
[----:B------:R-:W-:Y:S01]  /*0b80*/  CS2R R94, SRZ ;  /* 0x00000000005e7805 */ /* 0x000fe2000001ff00 */
[----:B------:R-:W-:Y:S01]  /*0b90*/  MOV R92, RZ ;  /* 0x000000ff005c7202 */ /* 0x000fe20000000f00 */
[----:B------:R-:W-:Y:S01]  /*0ba0*/  USEL UR6, UR6, UR4, UP0 ;  /* 0x0000000406067287 */ /* 0x000fe20008000000 */
[----:B------:R-:W-:Y:S01]  /*0bb0*/  CS2R R90, SRZ ;  /* 0x00000000005a7805 */ /* 0x000fe2000001ff00 */
[----:B------:R-:W-:Y:S01]  /*0bc0*/  CS2R R26, SRZ ;  /* 0x00000000001a7805 */ /* 0x000fe2000001ff00 */
[----:B------:R-:W-:Y:S01]  /*0bd0*/  IMAD.MOV.U32 R88, RZ, RZ, RZ ;  /* 0x000000ffff587224 */ /* 0x000fe200078e00ff */
[----:B------:R-:W-:Y:S01]  /*0be0*/  UISETP.GE.AND UP0, UPT, UR6, 0x1, UPT ;  /* 0x000000010600788c */ /* 0x000fe2000bf06270 */
[----:B------:R-:W-:Y:S01]  /*0bf0*/  CS2R R86, SRZ ;  /* 0x0000000000567805 */ /* 0x000fe2000001ff00 */
[----:B------:R-:W-:Y:S01]  /*0c00*/  MOV R84, RZ ;  /* 0x000000ff00547202 */ /* 0x000fe20000000f00 */
[----:B------:R-:W-:Y:S01]  /*0c10*/  CS2R R82, SRZ ;  /* 0x0000000000527805 */ /* 0x000fe2000001ff00 */
[----:B------:R-:W-:Y:S01]  /*0c20*/  CS2R R28, SRZ ;  /* 0x00000000001c7805 */ /* 0x000fe2000001ff00 */
[----:B------:R-:W-:Y:S01]  /*0c30*/  IMAD.MOV.U32 R80, RZ, RZ, RZ ;  /* 0x000000ffff507224 */ /* 0x000fe200078e00ff */
[----:B------:R-:W-:Y:S01]  /*0c40*/  PLOP3.LUT P0, PT, PT, PT, UP0, 0x80, 0x0 ;  /* 0x000000000000781c */ /* 0x000fe20003f0f008 */
        /* <DEDUP_REMOVED lines=38> */
[----:B------:R-:W-:Y:S01]  /*0eb0*/  IMAD.MOV.U32 R136, RZ, RZ, RZ ;  /* 0x000000ffff887224 */ /* 0x000fe200078e00ff */
[----:B------:R-:W-:Y:S01]  /*0ec0*/  CS2R R134, SRZ ;  /* 0x0000000000867805 */ /* 0x000fe2000001ff00 */
[----:B------:R-:W-:Y:S01]  /*0ed0*/  CS2R R132, SRZ ;  /* 0x0000000000847805 */ /* 0x000fe2000001ff00 */
[----:B------:R-:W-:Y:S01]  /*0ee0*/  CS2R R182, SRZ ;  /* 0x0000000000b67805 */ /* 0x000fe2000001ff00 */
[----:B------:R-:W-:Y:S01]  /*0ef0*/  MOV R7, RZ ;  /* 0x000000ff00077202 */ /* 0x000fe20000000f00 */
[----:B------:R-:W-:Y:S01]  /*0f00*/  IMAD.MOV.U32 R180, RZ, RZ, RZ ;  /* 0x000000ffffb47224 */ /* 0x000fe200078e00ff */
[----:B------:R-:W-:Y:S01]  /*0f10*/  CS2R R178, SRZ ;  /* 0x0000000000b27805 */ /* 0x000fe2000001ff00 */
[----:B------:R-:W-:Y:S01]  /*0f20*/  MOV R44, RZ ;  /* 0x000000ff002c7202 */ /* 0x000fe20000000f00 */
        /* <DEDUP_REMOVED lines=15> */
[----:B------:R-:W-:Y:S01]  /*1020*/  UIMAD UR15, UR15, UR4, URZ ;  /* 0x000000040f0f72a4 */ /* 0x000fe2000f8e023f */
[----:B------:R-:W-:Y:S01]  /*1030*/  PLOP3.LUT P1, PT, PT, PT, UP1, 0x80, 0x0 ;  /* 0x000000000000781c */ /* 0x000fe20003f2f018 */
[----:B------:R-:W-:Y:S01]  /*1040*/  UIMAD.WIDE.U32 UR20, UR18, UR4, URZ ;  /* 0x00000004121472a5 */ /* 0x000fe2000f8e003f */
[----:B------:R-:W-:Y:S01]  /*1050*/  PLOP3.LUT P0, PT, PT, PT, UP1, 0x80, 0x0 ;  /* 0x000000000000781c */ /* 0x000fe20003f0f018 */
[----:B------:R-:W-:Y:S01]  /*1060*/  UIMAD UR15, UR18, UR5, UR15 ;  /* 0x00000005120f72a4 */ /* 0x000fe2000f8e020f */
[----:B------:R-:W-:Y:S01]  /*1070*/  LEA.HI R16, R148, R149, RZ, 0x4 ;  /* 0x0000009594107211 */ /* 0x000fe200078f20ff */
[----:B------:R-:W-:Y:S01]  /*1080*/  USHF.R.S32.HI UR18, URZ, 0x1f, UR14 ;  /* 0x0000001f3f127899 */ /* 0x000fe2000801140e */
[----:B------:R-:W-:Y:S01]  /*1090*/  BSSY B0, `(.L_x_1570) ;  /* 0x0000061000007945 */ /* 0x000fe20003800000 */
[----:B------:R-:W-:-:S02]  /*10a0*/  ULDC.64 UR4, c[0x0][0x1b8] ;  /* 0x00006e0000047ab9 */ /* 0x000fc40000000a00 */
[----:B------:R-:W-:Y:S02]  /*10b0*/  UIADD3 UR21, UR21, UR15, URZ ;  /* 0x0000000f15157290 */ /* 0x000fe4000fffe03f */
[----:B------:R-:W-:Y:S02]  /*10c0*/  UIMAD UR15, UR8, UR4, URZ ;  /* 0x00000004080f72a4 */ /* 0x000fe4000f8e023f */
[----:B------:R-:W-:Y:S02]  /*10d0*/  UIMAD.WIDE.U32 UR20, UR9, UR4, UR20 ;  /* 0x00000004091472a5 */ /* 0x000fe4000f8e0014 */
[----:B------:R-:W-:Y:S02]  /*10e0*/  UIMAD UR15, UR9, UR5, UR15 ;  /* 0x00000005090f72a4 */ /* 0x000fe4000f8e020f */
[----:B------:R-:W-:Y:S02]  /*10f0*/  USEL UR18, UR18, URZ, !UP2 ;  /* 0x0000003f12127287 */ /* 0x000fe4000d000000 */
[----:B------:R-:W-:-:S02]  /*1100*/  ULDC.64 UR4, c[0x0][0x1c0] ;  /* 0x0000700000047ab9 */ /* 0x000fc40000000a00 */
[----:B------:R-:W-:Y:S01]  /*1110*/  USEL UR19, UR14, URZ, !UP2 ;  /* 0x0000003f0e137287 */ /* 0x000fe2000d000000 */
[----:B-1----:R-:W-:Y:S01]  /*1120*/  LEA.HI R2, R148, R149, RZ, 0x3 ;  /* 0x0000009594027211 */ /* 0x002fe200078f18ff */
[----:B------:R-:W-:Y:S02]  /*1130*/  UIMAD UR18, UR18, UR4, URZ ;  /* 0x00000004121272a4 */ /* 0x000fe4000f8e023f */
[----:B------:R-:W-:Y:S01]  /*1140*/  UIADD3 UR21, UR21, UR15, URZ ;  /* 0x0000000f15157290 */ /* 0x000fe2000fffe03f */
[----:B------:R-:W-:Y:S01]  /*1150*/  LOP3.LUT R0, R2, 0xfffffff8, RZ, 0xc0, !PT ;  /* 0xfffffff802007812 */ /* 0x000fe200078ec0ff */
[----:B------:R-:W-:Y:S01]  /*1160*/  UIMAD UR5, UR19, UR5, UR18 ;  /* 0x00000005130572a4 */ /* 0x000fe2000f8e0212 */
[----:B------:R-:W-:Y:S01]  /*1170*/  SHF.R.S32.HI R24, RZ, 0x3, R2 ;  /* 0x00000003ff187819 */ /* 0x000fe20000011402 */
[----:B------:R-:W-:Y:S02]  /*1180*/  UIMAD.WIDE.U32 UR20, UR19, UR4, UR20 ;  /* 0x00000004131472a5 */ /* 0x000fe4000f8e0014 */
[----:B------:R-:W-:Y:S01]  /*1190*/  IMAD.IADD R40, R149, 0x1, -R0 ;  /* 0x0000000195287824 */ /* 0x000fe200078e0a00 */
[----:B------:R-:W-:Y:S01]  /*11a0*/  ULDC UR4, c[0x0][0x2c4] ;  /* 0x0000b10000047ab9 */ /* 0x000fe20000000800 */
[----:B------:R-:W-:Y:S01]  /*11b0*/  IADD3 R13, R24, UR11, RZ ;  /* 0x0000000b180d7c10 */ /* 0x000fe2000fffe0ff */
[----:B------:R-:W-:Y:S01]  /*11c0*/  UIADD3 UR5, UR21, UR5, URZ ;  /* 0x0000000515057290 */ /* 0x000fe2000fffe03f */
[----:B------:R-:W-:Y:S01]  /*11d0*/  IMAD R159, R40, 0x20, R24 ;  /* 0x00000020289f7824 */ /* 0x000fe200078e0218 */
[----:B------:R-:W-:Y:S01]  /*11e0*/  UIMAD UR4, UR13, UR4, URZ ;  /* 0x000000040d0472a4 */ /* 0x000fe2000f8e023f */
[----:B------:R-:W-:-:S02]  /*11f0*/  IMAD.U32 R3, RZ, RZ, UR21 ;  /* 0x00000015ff037e24 */ /* 0x000fc4000f8e00ff */
[----:B------:R-:W-:Y:S01]  /*1200*/  IMAD.SHL.U32 R157, R40, 0x8, RZ ;  /* 0x00000008289d7824 */ /* 0x000fe200078e00ff */
[----:B------:R-:W-:Y:S01]  /*1210*/  IADD3 R4, R159, UR11, RZ ;  /* 0x0000000b9f047c10 */ /* 0x000fe2000fffe0ff */
[----:B------:R-:W-:Y:S01]  /*1220*/  IMAD.U32 R3, RZ, RZ, UR5 ;  /* 0x00000005ff037e24 */ /* 0x000fe2000f8e00ff */
[----:B------:R1:W-:Y:S02]  /*1230*/  STL [R1+0x4c], R159 ;  /* 0x00004c9f01007387 */ /* 0x0003e40000100800 */
[C---:B------:R-:W-:Y:S01]  /*1240*/  IADD3 R42, R157.reuse, 0x40, RZ ;  /* 0x000000409d2a7810 */ /* 0x040fe20007ffe0ff */
[----:B------:R-:W-:Y:S01]  /*1250*/  @P1 IMAD.HI.U32 R2, R4, c[0x0][0x2c8], RZ ;  /* 0x0000b20004021a27 */ /* 0x000fe200078e00ff */
[----:B------:R1:W-:Y:S01]  /*1260*/  STL [R1+0x44], R157 ;  /* 0x0000449d01007387 */ /* 0x0003e20000100800 */
[C---:B------:R-:W-:Y:S02]  /*1270*/  IADD3 R64, R157.reuse, 0x80, RZ ;  /* 0x000000809d407810 */ /* 0x040fe40007ffe0ff */
[----:B------:R-:W-:Y:S01]  /*1280*/  IMAD.MOV.U32 R0, RZ, RZ, R4 ;  /* 0x000000ffff007224 */ /* 0x000fe200078e0004 */
[----:B------:R-:W-:Y:S01]  /*1290*/  @P0 SHF.R.U32.HI R0, RZ, c[0x0][0x2cc], R2 ;  /* 0x0000b300ff000a19 */ /* 0x000fe20000011602 */
[----:B------:R-:W-:Y:S01]  /*12a0*/  IMAD.U32 R2, RZ, RZ, UR20 ;  /* 0x00000014ff027e24 */ /* 0x000fe2000f8e00ff */
[----:B------:R-:W-:-:S02]  /*12b0*/  IADD3 R41, R157, 0xc0, RZ ;  /* 0x000000c09d297810 */ /* 0x000fc40007ffe0ff */
[--C-:B------:R-:W-:Y:S01]  /*12c0*/  SHF.R.S32.HI R6, RZ, 0x1f, R0.reuse ;  /* 0x0000001fff067819 */ /* 0x100fe20000011400 */
[----:B------:R-:W-:Y:S01]  /*12d0*/  IMAD.MOV R5, RZ, RZ, -R0 ;  /* 0x000000ffff057224 */ /* 0x000fe200078e0a00 */
[----:B------:R-:W-:Y:S01]  /*12e0*/  ISETP.GE.AND P4, PT, R157, c[0x0][0x198], PT ;  /* 0x000066009d007a0c */ /* 0x000fe20003f86270 */
[----:B------:R-:W-:Y:S01]  /*12f0*/  IMAD.WIDE.U32 R2, R0, c[0x0][0x1b0], R2 ;  /* 0x00006c0000027a25 */ /* 0x000fe200078e0002 */
[----:B------:R-:W-:Y:S02]  /*1300*/  ISETP.GE.AND P3, PT, R42, c[0x0][0x198], PT ;  /* 0x000066002a007a0c */ /* 0x000fe40003f66270 */
[----:B------:R-:W-:Y:S01]  /*1310*/  ISETP.GE.AND P6, PT, R64, c[0x0][0x198], PT ;  /* 0x0000660040007a0c */ /* 0x000fe20003fc6270 */
[----:B------:R-:W-:Y:S01]  /*1320*/  IMAD R4, R5, c[0x0][0x2c4], R4 ;  /* 0x0000b10005047a24 */ /* 0x000fe200078e0204 */
[----:B------:R-:W-:Y:S01]  /*1330*/  ISETP.GE.AND P5, PT, R41, c[0x0][0x198], PT ;  /* 0x0000660029007a0c */ /* 0x000fe20003fa6270 */
[----:B------:R-:W-:-:S04]  /*1340*/  IMAD R5, R6, c[0x0][0x1b0], RZ ;  /* 0x00006c0006057a24 */ /* 0x000fc800078e02ff */
[----:B------:R-:W-:Y:S01]  /*1350*/  IMAD R6, R0, c[0x0][0x1b4], R5 ;  /* 0x00006d0000067a24 */ /* 0x000fe200078e0205 */
[----:B------:R-:W-:-:S03]  /*1360*/  SHF.R.S32.HI R5, RZ, 0x1f, R4 ;  /* 0x0000001fff057819 */ /* 0x000fc60000011404 */
[----:B------:R-:W-:Y:S02]  /*1370*/  IMAD.IADD R3, R3, 0x1, R6 ;  /* 0x0000000103037824 */ /* 0x000fe400078e0206 */
[----:B------:R-:W-:Y:S02]  /*1380*/  IMAD R0, R5, c[0x0][0x1a8], RZ ;  /* 0x00006a0005007a24 */ /* 0x000fe400078e02ff */
[----:B------:R-:W-:-:S04]  /*1390*/  IMAD.WIDE.U32 R2, R4, c[0x0][0x1a8], R2 ;  /* 0x00006a0004027a25 */ /* 0x000fc800078e0002 */
[----:B------:R-:W-:Y:S01]  /*13a0*/  IMAD R5, R4, c[0x0][0x1ac], R0 ;  /* 0x00006b0004057a24 */ /* 0x000fe200078e0200 */
[----:B------:R-:W-:Y:S02]  /*13b0*/  LOP3.LUT R0, R16, 0xfffffff0, RZ, 0xc0, !PT ;  /* 0xfffffff010007812 */ /* 0x000fe400078ec0ff */
[----:B------:R-:W-:Y:S01]  /*13c0*/  LEA R15, P0, R2, c[0x0][0x160], 0x1 ;  /* 0x00005800020f7a11 */ /* 0x000fe200078008ff */
[----:B------:R-:W-:Y:S02]  /*13d0*/  IMAD.IADD R4, R3, 0x1, R5 ;  /* 0x0000000103047824 */ /* 0x000fe400078e0205 */
[----:B------:R-:W-:Y:S02]  /*13e0*/  IMAD.IADD R3, R149, 0x1, -R0 ;  /* 0x0000000195037824 */ /* 0x000fe400078e0a00 */
[----:B------:R-:W-:Y:S01]  /*13f0*/  IMAD.SHL.U32 R0, R24, 0x40, RZ ;  /* 0x0000004018007824 */ /* 0x000fe200078e00ff */
[----:B------:R-:W-:Y:S02]  /*1400*/  LEA.HI.X R14, R2, c[0x0][0x164], R4, 0x1, P0 ;  /* 0x00005900020e7a11 */ /* 0x000fe400000f0c04 */
[----:B------:R-:W-:Y:S01]  /*1410*/  SHF.R.S32.HI R2, RZ, 0x1f, R3 ;  /* 0x0000001fff027819 */ /* 0x000fe20000011403 */
[----:B------:R1:W3:Y:S01]  /*1420*/  SHFL.IDX PT, R4, R15, RZ, 0x181f ;  /* 0x00181fff0f047589 */ /* 0x0002e200000e0000 */
[----:B------:R-:W-:-:S02]  /*1430*/  LOP3.LUT R0, R0, 0x1c0, RZ, 0xc0, !PT ;  /* 0x000001c000007812 */ /* 0x000fc400078ec0ff */
[----:B------:R-:W-:Y:S01]  /*1440*/  LEA.HI R19, R2, R3, RZ, 0x3 ;  /* 0x0000000302137211 */ /* 0x000fe200078f18ff */
[----:B------:R1:W4:Y:S01]  /*1450*/  SHFL.IDX PT, R5, R14, RZ, 0x181f ;  /* 0x00181fff0e057589 */ /* 0x00032200000e0000 */
[----:B------:R-:W-:Y:S02]  /*1460*/  ISETP.GE.AND P0, PT, R13, UR4, PT ;  /* 0x000000040d007c0c */ /* 0x000fe4000bf06270 */
[----:B------:R-:W-:Y:S02]  /*1470*/  LOP3.LUT R6, R19, 0xfffffff8, RZ, 0xc0, !PT ;  /* 0xfffffff813067812 */ /* 0x000fe400078ec0ff */
[----:B------:R-:W-:Y:S02]  /*1480*/  SHF.R.U32.HI R2, RZ, 0x3, R0 ;  /* 0x00000003ff027819 */ /* 0x000fe40000011600 */
[----:B------:R-:W-:Y:S01]  /*1490*/  LOP3.LUT R0, R0, 0x38, R157, 0xf8, !PT ;  /* 0x0000003800007812 */ /* 0x000fe200078ef89d */
[----:B------:R-:W-:Y:S02]  /*14a0*/  IMAD.IADD R18, R3, 0x1, -R6 ;  /* 0x0000000103127824 */ /* 0x000fe400078e0a06 */
[----:B------:R-:W-:Y:S01]  /*14b0*/  IMAD.MOV.U32 R3, RZ, RZ, 0x10 ;  /* 0x00000010ff037424 */ /* 0x000fe200078e00ff */
[----:B------:R-:W-:Y:S01]  /*14c0*/  LOP3.LUT R2, R0, R2, RZ, 0x3c, !PT ;  /* 0x0000000200027212 */ /* 0x000fe200078e3cff */
[----:B------:R-:W-:Y:S01]  /*14d0*/  IMAD.MOV.U32 R6, RZ, RZ, 0x20 ;  /* 0x00000020ff067424 */ /* 0x000fe200078e00ff */
[----:B--2---:R2:W5:Y:S01]  /*14e0*/  @P2 R2UR UR19, R7 ;  /* 0x00000000071323c2 */ /* 0x00456200000e0000 */
[----:B------:R-:W-:Y:S01]  /*14f0*/  R2P PR, R18, 0x6 ;  /* 0x0000000612007804 */ /* 0x000fe20000000000 */
[----:B-----5:R-:W-:-:S04]  /*1500*/  @!UP0 UMOV UR19, UR14 ;  /* 0x0000000e00138c82 */ /* 0x020fc80008000000 */
[----:B------:R-:W-:Y:S02]  /*1510*/  SEL R3, R3, 0xfffffff0, !P1 ;  /* 0xfffffff003037807 */ /* 0x000fe40004800000 */
[----:B--2---:R-:W-:-:S05]  /*1520*/  LEA.HI R7, R148, R149, RZ, 0x6 ;  /* 0x0000009594077211 */ /* 0x004fca00078f30ff */
[----:B------:R-:W-:-:S05]  /*1530*/  IMAD.SHL.U32 R0, R7, 0x8, RZ ;  /* 0x0000000807007824 */ /* 0x000fca00078e00ff */
[----:B------:R-:W-:Y:S02]  /*1540*/  LOP3.LUT R251, R2, 0xfffffe00, R0, 0xf8, !PT ;  /* 0xfffffe0002fb7812 */ /* 0x000fe400078ef800 */
[----:B------:R-:W-:Y:S01]  /*1550*/  SEL R2, R6, 0xffffffe0, !P2 ;  /* 0xffffffe006027807 */ /* 0x000fe20005000000 */
[----:B------:R-:W-:Y:S05]  /*1560*/  @P0 BRA `(.L_x_1571) ;  /* 0x0000013000000947 */ /* 0x000fea0003800000 */
[----:B-1-34-:R-:W-:Y:S01]  /*1570*/  SHF.R.S32.HI R7, RZ, 0x1f, R42 ;  /* 0x0000001fff077819 */ /* 0x01afe2000001142a */
[----:B------:R-:W-:Y:S01]  /*1580*/  IMAD.WIDE R10, R157, 0x2, R4 ;  /* 0x000000029d0a7825 */ /* 0x000fe200078e0204 */
[----:B------:R-:W-:Y:S02]  /*1590*/  SHF.R.S32.HI R6, RZ, 0x1f, R64 ;  /* 0x0000001fff067819 */ /* 0x000fe40000011440 */
[----:B------:R-:W-:Y:S02]  /*15a0*/  SHF.R.S32.HI R0, RZ, 0x1f, R41 ;  /* 0x0000001fff007819 */ /* 0x000fe40000011429 */
[----:B------:R-:W-:Y:S02]  /*15b0*/  LEA.HI R7, R7, R42, RZ, 0x3 ;  /* 0x0000002a07077211 */ /* 0x000fe400078f18ff */
[----:B------:R-:W-:-:S02]  /*15c0*/  LEA.HI R6, R6, R64, RZ, 0x3 ;  /* 0x0000004006067211 */ /* 0x000fc400078f18ff */
[----:B------:R-:W-:Y:S02]  /*15d0*/  LEA.HI R0, R0, R41, RZ, 0x3 ;  /* 0x0000002900007211 */ /* 0x000fe400078f18ff */
[----:B------:R-:W-:Y:S02]  /*15e0*/  LOP3.LUT R7, R7, 0xfffffff8, RZ, 0xc0, !PT ;  /* 0xfffffff807077812 */ /* 0x000fe400078ec0ff */
[----:B------:R-:W-:Y:S02]  /*15f0*/  LOP3.LUT R6, R6, 0xfffffff8, RZ, 0xc0, !PT ;  /* 0xfffffff806067812 */ /* 0x000fe400078ec0ff */
[----:B------:R-:W-:Y:S01]  /*1600*/  LOP3.LUT R12, R0, 0xfffffff8, RZ, 0xc0, !PT ;  /* 0xfffffff8000c7812 */ /* 0x000fe200078ec0ff */
[----:B------:R-:W-:Y:S02]  /*1610*/  IMAD.SHL.U32 R0, R251, 0x2, RZ ;  /* 0x00000002fb007824 */ /* 0x000fe400078e00ff */
[----:B------:R-:W-:-:S03]  /*1620*/  IMAD.WIDE R8, R7, 0x2, R4 ;  /* 0x0000000207087825 */ /* 0x000fc600078e0204 */
[----:B------:R-:W-:Y:S01]  /*1630*/  @!PT LDS RZ, [RZ] ;  /* 0x00000000fffff984 */ /* 0x000fe20000000800 */
[----:B------:R1:W-:Y:S01]  /*1640*/  LDGSTS.E.BYPASS.LTC128B.128 [R0+0x18100], [R10.64], !P4 ;  /* 0x181000000a007fae */ /* 0x0003e2000e101d50 */
[----:B------:R-:W-:-:S03]  /*1650*/  IMAD.WIDE R6, R6, 0x2, R4 ;  /* 0x0000000206067825 */ /* 0x000fc600078e0204 */
[----:B------:R1:W-:Y:S01]  /*1660*/  LDGSTS.E.BYPASS.LTC128B.128 [R0+0x1c100], [R8.64], !P3 ;  /* 0x1c10000008007fae */ /* 0x0003e2000d901d50 */
[----:B------:R-:W-:-:S03]  /*1670*/  IMAD.WIDE R4, R12, 0x2, R4 ;  /* 0x000000020c047825 */ /* 0x000fc600078e0204 */
[----:B------:R1:W-:Y:S04]  /*1680*/  LDGSTS.E.BYPASS.LTC128B.128 [R0+0x20100], [R6.64], !P6 ;  /* 0x2010000006007fae */ /* 0x0003e8000f101d50 */
[----:B------:R1:W-:Y:S02]  /*1690*/  LDGSTS.E.BYPASS.LTC128B.128 [R0+0x24100], [R4.64], !P5 ;  /* 0x2410000004007fae */ /* 0x0003e4000e901d50 */
.L_x_1571:
[----:B-1-34-:R-:W-:Y:S05]  /*16a0*/  BSYNC B0 ;  /* 0x0000000000007941 */ /* 0x01afea0003800000 */
.L_x_1570:
[----:B------:R-:W-:Y:S01]  /*16b0*/  IADD3 R0, R13, 0x20, RZ ;  /* 0x000000200d007810 */ /* 0x000fe20007ffe0ff */
[----:B------:R1:W2:Y:S01]  /*16c0*/  SHFL.IDX PT, R5, R14, 0x1, 0x181f ;  /* 0x00381f000e057f89 */ /* 0x0002a200000e0000 */
[----:B------:R-:W-:Y:S02]  /*16d0*/  BSSY B0, `(.L_x_1572) ;  /* 0x0000017000007945 */ /* 0x000fe40003800000 */
[----:B------:R-:W-:Y:S01]  /*16e0*/  ISETP.GE.AND P0, PT, R0, UR4, PT ;  /* 0x0000000400007c0c */ /* 0x000fe2000bf06270 */
        /* <DEDUP_REMOVED lines=21> */
.L_x_1573:
[----:B------:R-:W-:Y:S05]  /*1840*/  BSYNC B0 ;  /* 0x0000000000007941 */ /* 0x000fea0003800000 */
.L_x_1572:
[----:B--2---:R-:W-:Y:S01]  /*1850*/  IADD3 R0, R13, 0x40, RZ ;  /* 0x000000400d007810 */ /* 0x004fe20007ffe0ff */
[----:B------:R2:W4:Y:S01]  /*1860*/  SHFL.IDX PT, R5, R14, 0x2, 0x181f ;  /* 0x00581f000e057f89 */ /* 0x00052200000e0000 */
[----:B------:R-:W-:Y:S02]  /*1870*/  BSSY B0, `(.L_x_1574) ;  /* 0x0000017000007945 */ /* 0x000fe40003800000 */
[----:B------:R-:W-:Y:S01]  /*1880*/  ISETP.GE.AND P0, PT, R0, UR4, PT ;  /* 0x0000000400007c0c */ /* 0x000fe2000bf06270 */
        /* <DEDUP_REMOVED lines=21> */
.L_x_1575:
[----:B------:R-:W-:Y:S05]  /*19e0*/  BSYNC B0 ;  /* 0x0000000000007941 */ /* 0x000fea0003800000 */
.L_x_1574:
[----:B------:R-:W-:Y:S01]  /*19f0*/  IMAD.MOV.U32 R160, RZ, RZ, c[0x0][0x2b8] ;  /* 0x0000ae00ffa07624 */ /* 0x000fe200078e00ff */
[----:B------:R-:W-:Y:S01]  /*1a00*/  UMOV UR15, 0x60 ;  /* 0x00000060000f7882 */ /* 0x000fe20000000000 */
[----:B---3--:R-:W-:Y:S01]  /*1a10*/  SHFL.IDX PT, R4, R15, 0x3, 0x181f ;  /* 0x00781f000f047f89 */ /* 0x008fe200000e0000 */
[----:B------:R-:W-:Y:S01]  /*1a20*/  UIMAD UR15, UR6, UR15, -0x60 ;  /* 0xffffffa0060f74a4 */ /* 0x000fe2000f8e020f */
[----:B------:R-:W-:Y:S01]  /*1a30*/  IADD3 R6, R13, 0x60, RZ ;  /* 0x000000600d067810 */ /* 0x000fe20007ffe0ff */
[----:B------:R-:W-:Y:S01]  /*1a40*/  IMAD.SHL.U32 R251, R251, 0x2, RZ ;  /* 0x00000002fbfb7824 */ /* 0x000fe200078e00ff */
[----:B------:R-:W-:Y:S01]  /*1a50*/  ISETP.NE.AND P2, PT, R160, 0x1, PT ;  /* 0x00000001a000780c */ /* 0x000fe20003f45270 */
[----:B----4-:R-:W3:Y:S01]  /*1a60*/  SHFL.IDX PT, R5, R14, 0x3, 0x181f ;  /* 0x00781f000e057f89 */ /* 0x010ee200000e0000 */
[----:B------:R-:W-:Y:S01]  /*1a70*/  ISETP.GE.AND P0, PT, R6, UR4, PT ;  /* 0x0000000406007c0c */ /* 0x000fe2000bf06270 */
[----:B------:R-:W-:Y:S01]  /*1a80*/  USHF.R.S32.HI UR18, URZ, 0x1f, UR19 ;  /* 0x0000001f3f127899 */ /* 0x000fe20008011413 */
[----:B------:R-:W-:Y:S01]  /*1a90*/  IADD3 R0, R159, UR15, RZ ;  /* 0x0000000f9f007c10 */ /* 0x000fe2000fffe0ff */
[----:B------:R-:W-:Y:S01]  /*1aa0*/  ULDC.64 UR4, c[0x0][0x2b0] ;  /* 0x0000ac0000047ab9 */ /* 0x000fe20000000a00 */
[----:B------:R-:W-:Y:S01]  /*1ab0*/  SHF.R.S32.HI R12, RZ, 0x1f, R41 ;  /* 0x0000001fff0c7819 */ /* 0x000fe20000011429 */
[----:B------:R-:W-:Y:S01]  /*1ac0*/  UIMAD UR18, UR18, UR4, URZ ;  /* 0x00000004121272a4 */ /* 0x000fe2000f8e023f */
[C---:B------:R-:W-:Y:S01]  /*1ad0*/  IADD3 R11, R0.reuse, UR12, RZ ;  /* 0x0000000c000b7c10 */ /* 0x040fe2000fffe0ff */
[----:B------:R-:W-:Y:S01]  /*1ae0*/  UIMAD.WIDE.U32 UR20, UR19, UR4, URZ ;  /* 0x00000004131472a5 */ /* 0x000fe2000f8e003f */
[----:B------:R-:W-:Y:S01]  /*1af0*/  ISETP.GE.AND P1, PT, R0, UR7, PT ;  /* 0x0000000700007c0c */ /* 0x000fe2000bf26270 */
[----:B------:R-:W-:Y:S01]  /*1b00*/  UIMAD UR18, UR19, UR5, UR18 ;  /* 0x00000005131272a4 */ /* 0x000fe2000f8e0212 */
[----:B------:R-:W-:Y:S01]  /*1b10*/  SHF.R.S32.HI R0, RZ, 0x1f, R42 ;  /* 0x0000001fff007819 */ /* 0x000fe2000001142a */
[----:B------:R-:W-:Y:S01]  /*1b20*/  @P2 IMAD.HI.U32 R6, R11, c[0x0][0x2bc], RZ ;  /* 0x0000af000b062a27 */ /* 0x000fe200078e00ff */
[----:B------:R-:W-:Y:S01]  /*1b30*/  LEA.HI R12, R12, R41, RZ, 0x3 ;  /* 0x000000290c0c7211 */ /* 0x000fe200078f18ff */
[----:B------:R-:W-:Y:S01]  /*1b40*/  UIADD3 UR18, UR21, UR18, URZ ;  /* 0x0000001215127290 */ /* 0x000fe2000fffe03f */
[----:B------:R-:W-:Y:S01]  /*1b50*/  LEA.HI R0, R0, R42, RZ, 0x3 ;  /* 0x0000002a00007211 */ /* 0x000fe200078f18ff */
[----:B------:R-:W-:Y:S01]  /*1b60*/  IMAD.MOV.U32 R10, RZ, RZ, R11 ;  /* 0x000000ffff0a7224 */ /* 0x000fe200078e000b */
[----:B------:R-:W-:Y:S01]  /*1b70*/  @P2 SHF.R.U32.HI R10, RZ, c[0x0][0x2c0], R6 ;  /* 0x0000b000ff0a2a19 */ /* 0x000fe20000011606 */
[----:B------:R-:W-:Y:S01]  /*1b80*/  IMAD.MOV.U32 R20, RZ, RZ, RZ ;  /* 0x000000ffff147224 */ /* 0x000fe200078e00ff */
[----:B------:R-:W-:Y:S01]  /*1b90*/  SHF.R.S32.HI R6, RZ, 0x1f, R64 ;  /* 0x0000001fff067819 */ /* 0x000fe20000011440 */
[----:B------:R-:W-:Y:S01]  /*1ba0*/  ULDC.64 UR4, c[0x0][0x1e8] ;  /* 0x00007a0000047ab9 */ /* 0x000fe20000000a00 */
[----:B------:R-:W-:-:S02]  /*1bb0*/  LOP3.LUT R155, R0, 0xfffffff8, RZ, 0xc0, !PT ;  /* 0xfffffff8009b7812 */ /* 0x000fc400078ec0ff */
[----:B------:R-:W-:Y:S01]  /*1bc0*/  LEA.HI R6, R6, R64, RZ, 0x3 ;  /* 0x0000004006067211 */ /* 0x000fe200078f18ff */
[--C-:B---3--:R-:W-:Y:S01]  /*1bd0*/  @!P0 IMAD.WIDE R8, R157, 0x2, R4.reuse ;  /* 0x000000029d088825 */ /* 0x108fe200078e0204 */
[----:B------:R-:W-:Y:S02]  /*1be0*/  LOP3.LUT R151, R12, 0xfffffff8, RZ, 0xc0, !PT ;  /* 0xfffffff80c977812 */ /* 0x000fe400078ec0ff */
[----:B------:R-:W-:Y:S01]  /*1bf0*/  ISETP.GT.OR P1, PT, R159, 0x5f, P1 ;  /* 0x0000005f9f00780c */ /* 0x000fe20000f24670 */
[----:B------:R-:W-:Y:S01]  /*1c00*/  UIMAD UR19, UR8, UR4, URZ ;  /* 0x00000004081372a4 */ /* 0x000fe2000f8e023f */
[----:B------:R-:W-:Y:S01]  /*1c10*/  LOP3.LUT R153, R6, 0xfffffff8, RZ, 0xc0, !PT ;  /* 0xfffffff806997812 */ /* 0x000fe200078ec0ff */
[----:B------:R-:W-:Y:S01]  /*1c20*/  @!P0 IMAD.WIDE R6, R155, 0x2, R4 ;  /* 0x000000029b068825 */ /* 0x000fe200078e0204 */
[----:B------:R-:W-:Y:S01]  /*1c30*/  @!PT LDS RZ, [RZ] ;  /* 0x00000000fffff984 */ /* 0x000fe20000000800 */
[----:B------:R3:W-:Y:S04]  /*1c40*/  @!P0 LDGSTS.E.BYPASS.LTC128B.128 [R251+0x1b100], [R8.64], !P4 ;  /* 0x1b10000008fb8fae */ /* 0x0007e8000e101d50 */
[----:B------:R4:W-:Y:S01]  /*1c50*/  @!P0 LDGSTS.E.BYPASS.LTC128B.128 [R251+0x1f100], [R6.64], !P3 ;  /* 0x1f10000006fb8fae */ /* 0x0009e2000d901d50 */
[----:B------:R-:W-:-:S03]  /*1c60*/  UIMAD.WIDE.U32 UR22, UR9, UR4, URZ ;  /* 0x00000004091672a5 */ /* 0x000fc6000f8e003f */
[----:B------:R-:W-:Y:S01]  /*1c70*/  STL [R1+0x64], R155 ;  /* 0x0000649b01007387 */ /* 0x000fe20000100800 */
[C---:B------:R-:W-:Y:S01]  /*1c80*/  @!P1 IADD3 R0, P2, R10.reuse, UR20, RZ ;  /* 0x000000140a009c10 */ /* 0x040fe2000ff5e0ff */
[----:B------:R-:W-:Y:S02]  /*1c90*/  UIMAD UR19, UR9, UR5, UR19 ;  /* 0x00000005091372a4 */ /* 0x000fe4000f8e0213 */
[----:B------:R-:W-:Y:S01]  /*1ca0*/  STL [R1+0x60], R153 ;  /* 0x0000609901007387 */ /* 0x000fe20000100800 */
[----:B------:R-:W-:Y:S01]  /*1cb0*/  ULDC.64 UR4, c[0x0][0x210] ;  /* 0x0000840000047ab9 */ /* 0x000fe20000000a00 */
[----:B---3--:R-:W-:Y:S01]  /*1cc0*/  @!P0 IMAD.WIDE R8, R153, 0x2, R4 ;  /* 0x0000000299088825 */ /* 0x008fe200078e0204 */
[----:B----4-:R-:W-:-:S03]  /*1cd0*/  @!P1 LEA.HI.X.SX32 R7, R10, UR18, 0x1, P2 ;  /* 0x000000120a079c11 */ /* 0x010fc600090f0eff */
[----:B------:R-:W-:Y:S01]  /*1ce0*/  @!P0 IMAD.WIDE R4, R151, 0x2, R4 ;  /* 0x0000000297048825 */ /* 0x000fe200078e0204 */
[----:B------:R3:W-:Y:S01]  /*1cf0*/  @!P0 LDGSTS.E.BYPASS.LTC128B.128 [R251+0x23100], [R8.64], !P6 ;  /* 0x2310000008fb8fae */ /* 0x0007e2000f101d50 */
[----:B------:R-:W-:-:S03]  /*1d00*/  @!P1 LEA R6, P2, R0, c[0x0][0x2a0], 0x2 ;  /* 0x0000a80000069a11 */ /* 0x000fc600078410ff */
[----:B------:R4:W-:Y:S01]  /*1d10*/  @!P0 LDGSTS.E.BYPASS.LTC128B.128 [R251+0x27100], [R4.64], !P5 ;  /* 0x2710000004fb8fae */ /* 0x0009e2000e901d50 */
[----:B------:R-:W-:-:S03]  /*1d20*/  @!P1 LEA.HI.X R7, R0, c[0x0][0x2a4], R7, 0x2, P2 ;  /* 0x0000a90000079a11 */ /* 0x000fc600010f1407 */
[----:B------:R-:W0:Y:S04]  /*1d30*/  LDGDEPBAR ;  /* 0x00000000000079af */ /* 0x000e280000000000 */
[----:B------:R-:W-:Y:S01]  /*1d40*/  BAR.SYNC.DEFER_BLOCKING 0x0 ;  /* 0x0000000000007b1d */ /* 0x000fe20000010000 */
[----:B------:R-:W-:-:S05]  /*1d50*/  UIADD3 UR19, UR23, UR19, URZ ;  /* 0x0000001317137290 */ /* 0x000fca000fffe03f */
[----:B------:R-:W-:Y:S04]  /*1d60*/  STL [R1+0x48], R151 ;  /* 0x0000489701007387 */ /* 0x000fe80000100800 */
[----:B--2---:R5:W2:Y:S01]  /*1d70*/  @!P1 LDG.E R20, [R6.64] ;  /* 0x0000001006149981 */ /* 0x004aa2000c1e1900 */
[----:B------:R-:W-:Y:S01]  /*1d80*/  IMAD.MOV R0, RZ, RZ, -R10 ;  /* 0x000000ffff007224 */ /* 0x000fe200078e0a0a */
[----:B------:R-:W-:Y:S01]  /*1d90*/  SHF.R.S32.HI R10, RZ, 0x4, R16 ;  /* 0x00000004ff0a7819 */ /* 0x000fe20000011410 */
[----:B---3--:R-:W-:Y:S01]  /*1da0*/  IMAD.SHL.U32 R9, R24, 0x8, RZ ;  /* 0x0000000818097824 */ /* 0x008fe200078e00ff */
[----:B------:R-:W-:Y:S01]  /*1db0*/  UIMAD UR8, UR8, UR4, URZ ;  /* 0x00000004080872a4 */ /* 0x000fe2000f8e023f */
[----:B------:R-:W-:Y:S01]  /*1dc0*/  IMAD R21, R0, c[0x0][0x2b8], R11 ;  /* 0x0000ae0000157a24 */ /* 0x000fe200078e020b */
[----:B------:R-:W-:Y:S01]  /*1dd0*/  LEA.HI R8, R16, R10, RZ, 0x1 ;  /* 0x0000000a10087211 */ /* 0x000fe200078f08ff */
[----:B------:R-:W-:Y:S01]  /*1de0*/  IMAD.SHL.U32 R0, R40, 0x40, RZ ;  /* 0x0000004028007824 */ /* 0x000fe200078e00ff */
[----:B------:R-:W-:Y:S01]  /*1df0*/  UIMAD.WIDE.U32 UR24, UR9, UR4, URZ ;  /* 0x00000004091872a5 */ /* 0x000fe2000f8e003f */
[----:B----4-:R-:W-:Y:S01]  /*1e00*/  IMAD.WIDE.U32 R4, R21, c[0x0][0x1e0], RZ ;  /* 0x0000780015047a25 */ /* 0x010fe200078e00ff */
[----:B------:R-:W-:Y:S01]  /*1e10*/  LOP3.LUT R8, R8, 0xfffffffe, RZ, 0xc0, !PT ;  /* 0xfffffffe08087812 */ /* 0x000fe200078ec0ff */
[----:B------:R-:W-:Y:S01]  /*1e20*/  UIMAD UR8, UR9, UR5, UR8 ;  /* 0x00000005090872a4 */ /* 0x000fe2000f8e0208 */
[----:B------:R-:W-:Y:S01]  /*1e30*/  LOP3.LUT R0, R0, 0x1c0, RZ, 0xc0, !PT ;  /* 0x000001c000007812 */ /* 0x000fe200078ec0ff */
[----:B------:R-:W-:Y:S01]  /*1e40*/  UIADD3 UR4, UR6, -0x1, URZ ;  /* 0xffffffff06047890 */ /* 0x000fe2000fffe03f */
[----:B------:R-:W-:Y:S01]  /*1e50*/  LOP3.LUT P1, RZ, R40, 0x2, RZ, 0xc0, !PT ;  /* 0x0000000228ff7812 */ /* 0x000fe2000782c0ff */
[----:B------:R-:W-:Y:S01]  /*1e60*/  IMAD.IADD R17, R10, 0x1, -R8 ;  /* 0x000000010a117824 */ /* 0x000fe200078e0a08 */
[----:B------:R-:W-:Y:S01]  /*1e70*/  LOP3.LUT R9, R0, 0x8, R9, 0xf8, !PT ;  /* 0x0000000800097812 */ /* 0x000fe200078ef809 */
[----:B------:R-:W-:Y:S01]  /*1e80*/  UIADD3 UR8, UR25, UR8, URZ ;  /* 0x0000000819087290 */ /* 0x000fe2000fffe03f */
[----:B------:R-:W-:Y:S01]  /*1e90*/  SHF.R.U32.HI R0, RZ, 0x3, R0 ;  /* 0x00000003ff007819 */ /* 0x000fe20000011600 */
[----:B------:R-:W-:Y:S01]  /*1ea0*/  UIMAD UR4, UR4, -0x60, UR7 ;  /* 0xffffffa0040478a4 */ /* 0x000fe2000f8e0207 */
[----:B------:R-:W-:Y:S01]  /*1eb0*/  STL [R1+0x2c], R21 ;  /* 0x00002c1501007387 */ /* 0x000fe20000100800 */
[----:B------:R-:W-:Y:S01]  /*1ec0*/  ISETP.GE.AND P2, PT, R157, c[0x0][0x1d4], PT ;  /* 0x000075009d007a0c */ /* 0x000fe20003f46270 */
[----:B------:R-:W-:Y:S01]  /*1ed0*/  UISETP.GE.AND UP0, UPT, UR6, 0x2, UPT ;  /* 0x000000020600788c */ /* 0x000fe2000bf06270 */
[----:B------:R-:W-:-:S02]  /*1ee0*/  LOP3.LUT R11, R9, R0, RZ, 0x3c, !PT ;  /* 0x00000000090b7212 */ /* 0x000fc400078e3cff */
[----:B-----5:R-:W-:Y:S02]  /*1ef0*/  SHF.R.S32.HI R6, RZ, 0x1f, R21 ;  /* 0x0000001fff067819 */ /* 0x020fe40000011415 */
[----:B------:R-:W-:Y:S02]  /*1f00*/  IADD3 R24, -R24, UR4, RZ ;  /* 0x0000000418187c10 */ /* 0x000fe4000fffe1ff */
[----:B------:R-:W-:Y:S01]  /*1f10*/  ISETP.GE.AND P5, PT, R42, c[0x0][0x1d4], PT ;  /* 0x000075002a007a0c */ /* 0x000fe20003fa6270 */
[----:B------:R-:W-:Y:S01]  /*1f20*/  IMAD R7, R6, c[0x0][0x1e0], RZ ;  /* 0x0000780006077a24 */ /* 0x000fe200078e02ff */
[----:B------:R-:W-:Y:S01]  /*1f30*/  ISETP.GE.AND P4, PT, R64, c[0x0][0x1d4], PT ;  /* 0x0000750040007a0c */ /* 0x000fe20003f86270 */
[----:B------:R-:W-:Y:S01]  /*1f40*/  IMAD R0, R6, c[0x0][0x208], RZ ;  /* 0x0000820006007a24 */ /* 0x000fe200078e02ff */
[----:B------:R-:W-:Y:S01]  /*1f50*/  ISETP.GE.AND P6, PT, R41, c[0x0][0x1d4], PT ;  /* 0x0000750029007a0c */ /* 0x000fe20003fc6270 */
[C---:B------:R-:W-:Y:S01]  /*1f60*/  IMAD R7, R21.reuse, c[0x0][0x1e4], R7 ;  /* 0x0000790015077a24 */ /* 0x040fe200078e0207 */
[----:B------:R-:W-:Y:S01]  /*1f70*/  LEA.HI R147, R148, R149, RZ, 0x5 ;  /* 0x0000009594937211 */ /* 0x000fe200078f28ff */
[----:B------:R-:W-:Y:S01]  /*1f80*/  IMAD R0, R21, c[0x0][0x20c], R0 ;  /* 0x0000830015007a24 */ /* 0x000fe200078e0200 */
[----:B------:R-:W-:Y:S01]  /*1f90*/  SHF.R.S32.HI R158, RZ, 0x1f, R157 ;  /* 0x0000001fff9e7819 */ /* 0x000fe2000001149d */
[----:B------:R-:W-:Y:S01]  /*1fa0*/  IMAD.IADD R5, R5, 0x1, R7 ;  /* 0x0000000105057824 */ /* 0x000fe200078e0207 */
[----:B------:R-:W-:-:S02]  /*1fb0*/  SHF.R.S32.HI R146, RZ, 0x5, R147 ;  /* 0x00000005ff927819 */ /* 0x000fc40000011493 */
[----:B------:R-:W-:Y:S02]  /*1fc0*/  SHF.R.S32.HI R156, RZ, 0x1f, R155 ;  /* 0x0000001fff9c7819 */ /* 0x000fe4000001149b */
[----:B------:R-:W-:Y:S02]  /*1fd0*/  SHF.R.S32.HI R154, RZ, 0x1f, R153 ;  /* 0x0000001fff9a7819 */ /* 0x000fe40000011499 */
[----:B------:R-:W-:Y:S02]  /*1fe0*/  SHF.R.S32.HI R152, RZ, 0x1f, R151 ;  /* 0x0000001fff987819 */ /* 0x000fe40000011497 */
[----:B------:R-:W-:Y:S02]  /*1ff0*/  SEL R150, RZ, 0x10, P6 ;  /* 0x00000010ff967807 */ /* 0x000fe40003000000 */
[----:B------:R-:W-:Y:S02]  /*2000*/  IADD3 R252, R251, 0x100, RZ ;  /* 0x00000100fbfc7810 */ /* 0x000fe40007ffe0ff */
[----:B--2---:R-:W-:Y:S01]  /*2010*/  SHF.R.S32.HI R9, RZ, 0x1f, R20 ;  /* 0x0000001fff097819 */ /* 0x004fe20000011414 */
[----:B------:R-:W-:Y:S01]  /*2020*/  IMAD.WIDE.U32 R6, R20, c[0x0][0x1f0], R4 ;  /* 0x00007c0014067a25 */ /* 0x000fe200078e0004 */
[----:B------:R-:W-:Y:S03]  /*2030*/  STL [R1+0x28], R20 ;  /* 0x0000281401007387 */ /* 0x000fe60000100800 */
[----:B------:R-:W-:Y:S01]  /*2040*/  IMAD R8, R9, c[0x0][0x1f0], RZ ;  /* 0x00007c0009087a24 */ /* 0x000fe200078e02ff */
[----:B------:R-:W-:Y:S01]  /*2050*/  IADD3 R6, P0, R6, UR22, RZ ;  /* 0x0000001606067c10 */ /* 0x000fe2000ff1e0ff */
[----:B------:R-:W-:Y:S01]  /*2060*/  IMAD.WIDE.U32 R4, R21, c[0x0][0x208], RZ ;  /* 0x0000820015047a25 */ /* 0x000fe200078e00ff */
[----:B------:R-:W-:Y:S03]  /*2070*/  STL [R1+0x74], R158 ;  /* 0x0000749e01007387 */ /* 0x000fe60000100800 */
[----:B------:R-:W-:Y:S01]  /*2080*/  IMAD R8, R20, c[0x0][0x1f4], R8 ;  /* 0x00007d0014087a24 */ /* 0x000fe200078e0208 */
[----:B------:R-:W-:Y:S01]  /*2090*/  STL [R1+0x6c], R156 ;  /* 0x00006c9c01007387 */ /* 0x000fe20000100800 */
[----:B------:R-:W-:-:S02]  /*20a0*/  IMAD.IADD R5, R5, 0x1, R0 ;  /* 0x0000000105057824 */ /* 0x000fc400078e0200 */
[----:B------:R-:W-:Y:S01]  /*20b0*/  IMAD R0, R17, 0x200, R11 ;  /* 0x0000020011007824 */ /* 0x000fe200078e020b */
[----:B------:R-:W-:Y:S01]  /*20c0*/  IADD3.X R7, R7, UR19, R8, P0, !PT ;  /* 0x0000001307077c10 */ /* 0x000fe200087fe408 */
[----:B------:R-:W-:Y:S01]  /*20d0*/  STL [R1+0x70], R154 ;  /* 0x0000709a01007387 */ /* 0x000fe20000100800 */
[----:B------:R-:W-:Y:S01]  /*20e0*/  LEA R10, P0, R6, c[0x0][0x1c8], 0x1 ;  /* 0x00007200060a7a11 */ /* 0x000fe200078008ff */
[----:B------:R-:W-:Y:S02]  /*20f0*/  IMAD.SHL.U32 R216, R0, 0x2, RZ ;  /* 0x0000000200d87824 */ /* 0x000fe400078e00ff */
[----:B------:R-:W-:Y:S01]  /*2100*/  IMAD R0, R9, c[0x0][0x218], RZ ;  /* 0x0000860009007a24 */ /* 0x000fe200078e02ff */
[----:B-1----:R-:W-:Y:S01]  /*2110*/  LEA.HI.X R14, R6, c[0x0][0x1cc], R7, 0x1, P0 ;  /* 0x00007300060e7a11 */ /* 0x002fe200000f0c07 */
[----:B------:R-:W-:Y:S01]  /*2120*/  IMAD.WIDE.U32 R6, R20, c[0x0][0x218], R4 ;  /* 0x0000860014067a25 */ /* 0x000fe200078e0004 */
[C---:B------:R-:W-:Y:S01]  /*2130*/  IADD3 R9, R216.reuse, 0xc100, RZ ;  /* 0x0000c100d8097810 */ /* 0x040fe20007ffe0ff */
[----:B------:R-:W-:Y:S01]  /*2140*/  SHFL.IDX PT, R4, R10, RZ, 0x181f ;  /* 0x00181fff0a047589 */ /* 0x000fe200000e0000 */
[----:B------:R-:W-:Y:S01]  /*2150*/  IADD3 R227, R216, 0xc120, RZ ;  /* 0x0000c120d8e37810 */ /* 0x000fe20007ffe0ff */
[----:B------:R-:W-:Y:S01]  /*2160*/  IMAD R8, R20, c[0x0][0x21c], R0 ;  /* 0x0000870014087a24 */ /* 0x000fe200078e0200 */
[----:B------:R-:W-:Y:S01]  /*2170*/  IADD3 R0, P0, R6, UR24, RZ ;  /* 0x0000001806007c10 */ /* 0x000fe2000ff1e0ff */
[----:B------:R-:W1:Y:S01]  /*2180*/  SHFL.IDX PT, R5, R14, RZ, 0x181f ;  /* 0x00181fff0e057589 */ /* 0x000e6200000e0000 */
[----:B------:R-:W-:Y:S01]  /*2190*/  @P1 IADD3 R227, R9, -0x20, RZ ;  /* 0xffffffe009e31810 */ /* 0x000fe20007ffe0ff */
[----:B------:R-:W-:Y:S01]  /*21a0*/  IMAD.U32 R9, RZ, RZ, UR9 ;  /* 0x00000009ff097e24 */ /* 0x000fe2000f8e00ff */
[----:B------:R-:W-:Y:S01]  /*21b0*/  IADD3.X R8, R7, UR8, R8, P0, !PT ;  /* 0x0000000807087c10 */ /* 0x000fe200087fe408 */
[----:B------:R-:W-:Y:S01]  /*21c0*/  IMAD R7, R21, c[0x0][0x1e0], RZ ;  /* 0x0000780015077a24 */ /* 0x000fe200078e02ff */
[----:B------:R-:W-:Y:S01]  /*21d0*/  LEA R6, P0, R0, c[0x0][0x1f8], 0x1 ;  /* 0x00007e0000067a11 */ /* 0x000fe200078008ff */
[----:B------:R-:W-:Y:S01]  /*21e0*/  STL [R1+0x50], R152 ;  /* 0x0000509801007387 */ /* 0x000fe20000100800 */
[----:B------:R-:W-:Y:S01]  /*21f0*/  IADD3 R250, R227, 0x800, RZ ;  /* 0x00000800e3fa7810 */ /* 0x000fe20007ffe0ff */
[----:B------:R-:W-:Y:S01]  /*2200*/  IMAD R7, R20, c[0x0][0x1f0], R7 ;  /* 0x00007c0014077a24 */ /* 0x000fe200078e0207 */
[----:B------:R-:W-:Y:S01]  /*2210*/  LEA.HI.X R0, R0, c[0x0][0x1fc], R8, 0x1, P0 ;  /* 0x00007f0000007a11 */ /* 0x000fe200000f0c08 */
[----:B------:R-:W2:Y:S01]  /*2220*/  SHFL.IDX PT, R15, R6, RZ, 0x181f ;  /* 0x00181fff060f7589 */ /* 0x000ea200000e0000 */
[----:B------:R-:W-:Y:S01]  /*2230*/  ISETP.GE.AND P0, PT, R24, 0x1, PT ;  /* 0x000000011800780c */ /* 0x000fe20003f06270 */
[----:B------:R-:W-:Y:S01]  /*2240*/  IMAD R16, R9, c[0x0][0x1e8], R7 ;  /* 0x00007a0009107a24 */ /* 0x000fe200078e0207 */
[C---:B------:R-:W-:Y:S01]  /*2250*/  IADD3 R249, R227.reuse, 0x1000, RZ ;  /* 0x00001000e3f97810 */ /* 0x040fe20007ffe0ff */
[----:B------:R-:W3:Y:S01]  /*2260*/  SHFL.IDX PT, R32, R0, RZ, 0x181f ;  /* 0x00181fff00207589 */ /* 0x000ee200000e0000 */
[----:B------:R-:W-:-:S02]  /*2270*/  IADD3 R248, R227, 0x1800, RZ ;  /* 0x00001800e3f87810 */ /* 0x000fc40007ffe0ff */
[C---:B------:R-:W-:Y:S01]  /*2280*/  IADD3 R247, R227.reuse, 0x2000, RZ ;  /* 0x00002000e3f77810 */ /* 0x040fe20007ffe0ff */
[----:B------:R-:W4:Y:S01]  /*2290*/  SHFL.IDX PT, R20, R6, 0x1, 0x181f ;  /* 0x00381f0006147f89 */ /* 0x000f2200000e0000 */
[C---:B------:R-:W-:Y:S02]  /*22a0*/  IADD3 R246, R227.reuse, 0x2800, RZ ;  /* 0x00002800e3f67810 */ /* 0x040fe40007ffe0ff */
[C---:B------:R-:W-:Y:S01]  /*22b0*/  IADD3 R245, R227.reuse, 0x3000, RZ ;  /* 0x00003000e3f57810 */ /* 0x040fe20007ffe0ff */
[----:B------:R-:W5:Y:S01]  /*22c0*/  SHFL.IDX PT, R33, R0, 0x1, 0x181f ;  /* 0x00381f0000217f89 */ /* 0x000f6200000e0000 */
[----:B------:R-:W-:Y:S01]  /*22d0*/  IADD3 R244, R227, 0x3800, RZ ;  /* 0x00003800e3f47810 */ /* 0x000fe20007ffe0ff */
[----:B-1----:R-:W-:Y:S01]  /*22e0*/  @P0 IMAD.WIDE R12, R157, 0x2, R4 ;  /* 0x000000029d0c0825 */ /* 0x002fe200078e0204 */
[C---:B------:R-:W-:Y:S01]  /*22f0*/  IADD3 R243, R227.reuse, 0x4000, RZ ;  /* 0x00004000e3f37810 */ /* 0x040fe20007ffe0ff */
[----:B------:R1:W2:Y:S01]  /*2300*/  SHFL.IDX PT, R21, R6, 0x2, 0x181f ;  /* 0x00581f0006157f89 */ /* 0x0002a200000e0000 */
[----:B------:R-:W-:-:S02]  /*2310*/  IADD3 R242, R227, 0x4800, RZ ;  /* 0x00004800e3f27810 */ /* 0x000fc40007ffe0ff */
[C---:B------:R-:W-:Y:S01]  /*2320*/  IADD3 R241, R227.reuse, 0x5000, RZ ;  /* 0x00005000e3f17810 */ /* 0x040fe20007ffe0ff */
[----:B------:R2:W-:Y:S01]  /*2330*/  SHFL.IDX PT, R8, R10, 0x1, 0x181f ;  /* 0x00381f000a087f89 */ /* 0x0005e200000e0000 */
[C---:B------:R-:W-:Y:S02]  /*2340*/  IADD3 R240, R227.reuse, 0x5800, RZ ;  /* 0x00005800e3f07810 */ /* 0x040fe40007ffe0ff */
[C---:B------:R-:W-:Y:S01]  /*2350*/  IADD3 R239, R227.reuse, 0x6000, RZ ;  /* 0x00006000e3ef7810 */ /* 0x040fe20007ffe0ff */
[----:B------:R-:W3:Y:S01]  /*2360*/  SHFL.IDX PT, R9, R14, 0x1, 0x181f ;  /* 0x00381f000e097f89 */ /* 0x000ee200000e0000 */
[C---:B------:R-:W-:Y:S02]  /*2370*/  IADD3 R238, R227.reuse, 0x6800, RZ ;  /* 0x00006800e3ee7810 */ /* 0x040fe40007ffe0ff */
[C---:B------:R-:W-:Y:S01]  /*2380*/  IADD3 R237, R227.reuse, 0x7000, RZ ;  /* 0x00007000e3ed7810 */ /* 0x040fe20007ffe0ff */
[----:B------:R3:W4:Y:S01]  /*2390*/  SHFL.IDX PT, R25, R0, 0x2, 0x181f ;  /* 0x00581f0000197f89 */ /* 0x00072200000e0000 */
[----:B------:R-:W-:-:S02]  /*23a0*/  IADD3 R236, R227, 0x7800, RZ ;  /* 0x00007800e3ec7810 */ /* 0x000fc40007ffe0ff */
[C---:B------:R-:W-:Y:S01]  /*23b0*/  IADD3 R235, R227.reuse, 0x8000, RZ ;  /* 0x00008000e3eb7810 */ /* 0x040fe20007ffe0ff */
[----:B------:R4:W-:Y:S01]  /*23c0*/  @P0 LDGSTS.E.BYPASS.LTC128B.128 [R251+0xc100], [R12.64], !P2 ;  /* 0x0c1000000cfb0fae */ /* 0x0009e2000d101d50 */
[C---:B------:R-:W-:Y:S02]  /*23d0*/  IADD3 R234, R227.reuse, 0x8800, RZ ;  /* 0x00008800e3ea7810 */ /* 0x040fe40007ffe0ff */
[C---:B------:R-:W-:Y:S02]  /*23e0*/  IADD3 R233, R227.reuse, 0x9000, RZ ;  /* 0x00009000e3e97810 */ /* 0x040fe40007ffe0ff */
[----:B------:R-:W-:Y:S01]  /*23f0*/  IADD3 R232, R227, 0x9800, RZ ;  /* 0x00009800e3e87810 */ /* 0x000fe20007ffe0ff */
[--C-:B-1----:R-:W-:Y:S01]  /*2400*/  @P0 IMAD.WIDE R6, R153, 0x2, R4.reuse ;  /* 0x0000000299060825 */ /* 0x102fe200078e0204 */
[C---:B------:R-:W-:Y:S02]  /*2410*/  IADD3 R231, R227.reuse, 0xa000, RZ ;  /* 0x0000a000e3e77810 */ /* 0x040fe40007ffe0ff */
[----:B------:R-:W-:Y:S01]  /*2420*/  IADD3 R230, R227, 0xa800, RZ ;  /* 0x0000a800e3e67810 */ /* 0x000fe20007ffe0ff */
[----:B--2---:R-:W-:Y:S01]  /*2430*/  @P0 IMAD.WIDE R10, R155, 0x2, R4 ;  /* 0x000000029b0a0825 */ /* 0x004fe200078e0204 */
[----:B------:R-:W-:-:S02]  /*2440*/  IADD3 R229, R227, 0xb000, RZ ;  /* 0x0000b000e3e57810 */ /* 0x000fc40007ffe0ff */
[----:B------:R-:W-:Y:S01]  /*2450*/  IADD3 R228, R227, 0xb800, RZ ;  /* 0x0000b800e3e47810 */ /* 0x000fe20007ffe0ff */
[----:B------:R-:W-:Y:S01]  /*2460*/  @P0 IMAD.WIDE R4, R151, 0x2, R4 ;  /* 0x0000000297040825 */ /* 0x000fe200078e0204 */
[----:B------:R1:W-:Y:S03]  /*2470*/  @P0 LDGSTS.E.BYPASS.LTC128B.128 [R251+0xf100], [R10.64], !P5 ;  /* 0x0f1000000afb0fae */ /* 0x0003e6000e901d50 */
[----:B---3--:R-:W-:Y:S01]  /*2480*/  IMAD.SHL.U32 R0, R18, 0x40, RZ ;  /* 0x0000004012007824 */ /* 0x008fe200078e00ff */
[----:B------:R2:W-:Y:S04]  /*2490*/  @P0 LDGSTS.E.BYPASS.LTC128B.128 [R251+0x12100], [R6.64], !P4 ;  /* 0x1210000006fb0fae */ /* 0x0005e8000e101d50 */
[----:B------:R3:W-:Y:S01]  /*24a0*/  @P0 LDGSTS.E.BYPASS.LTC128B.128 [R251+0x15100], [R4.64], !P6 ;  /* 0x1510000004fb0fae */ /* 0x0007e2000f101d50 */
[----:B------:R-:W-:Y:S01]  /*24b0*/  ISETP.GE.AND P0, PT, R24, 0x21, PT ;  /* 0x000000211800780c */ /* 0x000fe20003f06270 */
[----:B----4-:R-:W-:Y:S01]  /*24c0*/  IMAD.WIDE R12, R157, 0x2, RZ ;  /* 0x000000029d0c7825 */ /* 0x010fe200078e02ff */
[----:B------:R-:W-:-:S04]  /*24d0*/  LOP3.LUT R0, R0, 0x1c0, RZ, 0xc0, !PT ;  /* 0x000001c000007812 */ /* 0x000fc800078ec0ff */
[----:B------:R-:W-:-:S05]  /*24e0*/  IADD3 R38, P1, R15, R12, RZ ;  /* 0x0000000c0f267210 */ /* 0x000fca0007f3e0ff */
[----:B------:R-:W-:Y:S01]  /*24f0*/  IMAD.X R39, R32, 0x1, R13, P1 ;  /* 0x0000000120277824 */ /* 0x000fe200008e060d */
[----:B------:R-:W-:-:S05]  /*2500*/  IADD3 R36, P1, R12, R20, RZ ;  /* 0x000000140c247210 */ /* 0x000fca0007f3e0ff */
[----:B-----5:R-:W-:Y:S01]  /*2510*/  IMAD.X R37, R13, 0x1, R33, P1 ;  /* 0x000000010d257824 */ /* 0x020fe200008e0621 */
[----:B------:R-:W-:Y:S01]  /*2520*/  IADD3 R34, P1, R12, R21, RZ ;  /* 0x000000150c227210 */ /* 0x000fe20007f3e0ff */
[----:B-1----:R-:W-:Y:S01]  /*2530*/  @P0 IMAD.WIDE R10, R157, 0x2, R8 ;  /* 0x000000029d0a0825 */ /* 0x002fe200078e0208 */
[----:B--2---:R-:W-:Y:S01]  /*2540*/  LEA R6, R16, c[0x0][0x1c8], 0x1 ;  /* 0x0000720010067a11 */ /* 0x004fe200078e08ff */
[----:B------:R-:W-:Y:S02]  /*2550*/  SHFL.IDX PT, R7, R14, 0x2, 0x181f ;  /* 0x00581f000e077f89 */ /* 0x000fe400000e0000 */
[----:B------:R-:W-:Y:S02]  /*2560*/  IMAD.X R35, R13, 0x1, R25, P1 ;  /* 0x000000010d237824 */ /* 0x000fe400008e0619 */
[--C-:B---3--:R-:W-:Y:S01]  /*2570*/  @P0 IMAD.WIDE R4, R155, 0x2, R8.reuse ;  /* 0x000000029b040825 */ /* 0x108fe200078e0208 */
[----:B------:R1:W-:Y:S03]  /*2580*/  @P0 LDGSTS.E.BYPASS.LTC128B.128 [R251+0xd100], [R10.64], !P2 ;  /* 0x0d1000000afb0fae */ /* 0x0003e6000d101d50 */
[--C-:B------:R-:W-:Y:S01]  /*2590*/  @P0 IMAD.WIDE R12, R153, 0x2, R8.reuse ;  /* 0x00000002990c0825 */ /* 0x100fe200078e0208 */
[----:B------:R-:W1:Y:S03]  /*25a0*/  SHFL.IDX PT, R6, R6, 0x2, 0x181f ;  /* 0x00581f0006067f89 */ /* 0x000e6600000e0000 */
[----:B------:R-:W-:Y:S01]  /*25b0*/  @P0 IMAD.WIDE R8, R151, 0x2, R8 ;  /* 0x0000000297080825 */ /* 0x000fe200078e0208 */
[----:B------:R2:W-:Y:S04]  /*25c0*/  @P0 LDGSTS.E.BYPASS.LTC128B.128 [R251+0x10100], [R4.64], !P5 ;  /* 0x1010000004fb0fae */ /* 0x0005e8000e901d50 */
[----:B------:R3:W-:Y:S04]  /*25d0*/  @P0 LDGSTS.E.BYPASS.LTC128B.128 [R251+0x13100], [R12.64], !P4 ;  /* 0x131000000cfb0fae */ /* 0x0007e8000e101d50 */
[----:B------:R4:W-:Y:S01]  /*25e0*/  @P0 LDGSTS.E.BYPASS.LTC128B.128 [R251+0x16100], [R8.64], !P6 ;  /* 0x1610000008fb0fae */ /* 0x0009e2000f101d50 */
[----:B------:R-:W-:-:S13]  /*25f0*/  ISETP.GT.AND P0, PT, R24, 0x40, PT ;  /* 0x000000401800780c */ /* 0x000fda0003f04270 */
[----:B-1----:R-:W-:-:S05]  /*2600*/  @P0 IMAD.WIDE R10, R157, 0x2, R6 ;  /* 0x000000029d0a0825 */ /* 0x002fca00078e0206 */
[----:B------:R1:W-:Y:S01]  /*2610*/  @P0 LDGSTS.E.BYPASS.LTC128B.128 [R251+0xe100], [R10.64], !P2 ;  /* 0x0e1000000afb0fae */ /* 0x0003e2000d101d50 */
[----:B--2---:R-:W-:-:S05]  /*2620*/  IMAD.WIDE R4, R155, 0x2, RZ ;  /* 0x000000029b047825 */ /* 0x004fca00078e02ff */
[----:B------:R-:W-:Y:S01]  /*2630*/  IADD3 R30, P1, R15, R4, RZ ;  /* 0x000000040f1e7210 */ /* 0x000fe20007f3e0ff */
[----:B----4-:R-:W-:-:S04]  /*2640*/  IMAD.SHL.U32 R8, R17, 0x8, RZ ;  /* 0x0000000811087824 */ /* 0x010fc800078e00ff */
[----:B------:R-:W-:Y:S01]  /*2650*/  IMAD.X R31, R32, 0x1, R5, P1 ;  /* 0x00000001201f7824 */ /* 0x000fe200008e0605 */
[----:B------:R-:W-:Y:S02]  /*2660*/  IADD3 R28, P1, R4, R20, RZ ;  /* 0x00000014041c7210 */ /* 0x000fe40007f3e0ff */
[----:B---3--:R-:W-:Y:S01]  /*2670*/  LOP3.LUT R12, R0, 0x8, R8, 0xf8, !PT ;  /* 0x00000008000c7812 */ /* 0x008fe200078ef808 */
[----:B------:R-:W-:Y:S01]  /*2680*/  @P0 IMAD.WIDE R8, R155, 0x2, R6 ;  /* 0x000000029b080825 */ /* 0x000fe200078e0206 */
[----:B------:R-:W-:-:S03]  /*2690*/  SHF.R.U32.HI R0, RZ, 0x3, R0 ;  /* 0x00000003ff007819 */ /* 0x000fc60000011600 */
[----:B------:R-:W-:Y:S01]  /*26a0*/  IMAD.X R29, R5, 0x1, R33, P1 ;  /* 0x00000001051d7824 */ /* 0x000fe200008e0621 */
[----:B------:R2:W-:Y:S01]  /*26b0*/  @P0 LDGSTS.E.BYPASS.LTC128B.128 [R251+0x11100], [R8.64], !P5 ;  /* 0x1110000008fb0fae */ /* 0x0005e2000e901d50 */
[----:B------:R-:W-:Y:S02]  /*26c0*/  IADD3 R26, P1, R4, R21, RZ ;  /* 0x00000015041a7210 */ /* 0x000fe40007f3e0ff */
[----:B------:R-:W-:Y:S01]  /*26d0*/  LOP3.LUT R145, R12, R0, RZ, 0x3c, !PT ;  /* 0x000000000c917212 */ /* 0x000fe200078e3cff */
[----:B------:R-:W-:Y:S02]  /*26e0*/  IMAD.SHL.U32 R0, R19, 0x40, RZ ;  /* 0x0000004013007824 */ /* 0x000fe400078e00ff */
[----:B------:R-:W-:Y:S02]  /*26f0*/  IMAD.X R27, R5, 0x1, R25, P1 ;  /* 0x00000001051b7824 */ /* 0x000fe400008e0619 */
[----:B------:R-:W-:Y:S01]  /*2700*/  IMAD.WIDE R4, R153, 0x2, RZ ;  /* 0x0000000299047825 */ /* 0x000fe200078e02ff */
[----:B------:R-:W-:-:S04]  /*2710*/  LOP3.LUT R144, R0, 0xfffffe00, RZ, 0xc0, !PT ;  /* 0xfffffe0000907812 */ /* 0x000fc800078ec0ff */
[----:B------:R-:W-:Y:S01]  /*2720*/  IADD3 R16, P1, R4, R20, RZ ;  /* 0x0000001404107210 */ /* 0x000fe20007f3e0ff */
[----:B------:R-:W-:-:S04]  /*2730*/  IMAD R0, R146, 0x400, R144 ;  /* 0x0000040092007824 */ /* 0x000fc800078e0290 */
[----:B------:R-:W-:Y:S02]  /*2740*/  IMAD.X R17, R5, 0x1, R33, P1 ;  /* 0x0000000105117824 */ /* 0x000fe400008e0621 */
[----:B------:R-:W-:-:S04]  /*2750*/  IMAD.IADD R0, R145, 0x1, R0 ;  /* 0x0000000191007824 */ /* 0x000fc800078e0200 */
[----:B------:R-:W-:Y:S02]  /*2760*/  IMAD.SHL.U32 R223, R0, 0x2, RZ ;  /* 0x0000000200df7824 */ /* 0x000fe400078e00ff */
[----:B------:R-:W-:Y:S02]  /*2770*/  IMAD.MOV.U32 R0, RZ, RZ, 0x40 ;  /* 0x00000040ff007424 */ /* 0x000fe400078e00ff */
[----:B--2---:R-:W-:-:S04]  /*2780*/  @P0 IMAD.WIDE R8, R153, 0x2, R6 ;  /* 0x0000000299080825 */ /* 0x004fc800078e0206 */
[----:B------:R-:W-:Y:S01]  /*2790*/  @P0 IMAD.WIDE R6, R151, 0x2, R6 ;  /* 0x0000000297060825 */ /* 0x000fe200078e0206 */
[----:B------:R1:W-:Y:S03]  /*27a0*/  @P0 LDGSTS.E.BYPASS.LTC128B.128 [R251+0x14100], [R8.64], !P4 ;  /* 0x1410000008fb0fae */ /* 0x0003e6000e101d50 */
[--C-:B------:R-:W-:Y:S01]  /*27b0*/  IMAD R224, R3, 0x2, R223.reuse ;  /* 0x0000000203e07824 */ /* 0x100fe200078e02df */
[----:B------:R2:W-:Y:S01]  /*27c0*/  @P0 LDGSTS.E.BYPASS.LTC128B.128 [R251+0x17100], [R6.64], !P6 ;  /* 0x1710000006fb0fae */ /* 0x0005e2000f101d50 */
[----:B------:R-:W-:Y:S01]  /*27d0*/  IADD3 R18, P0, R15, R4, RZ ;  /* 0x000000040f127210 */ /* 0x000fe20007f1e0ff */
[C---:B------:R-:W-:Y:S02]  /*27e0*/  IMAD R226, R2.reuse, 0x2, R223 ;  /* 0x0000000202e27824 */ /* 0x040fe400078e02df */
[----:B------:R-:W0:Y:S01]  /*27f0*/  LDGDEPBAR ;  /* 0x00000000000079af */ /* 0x000e220000000000 */
[----:B------:R-:W-:-:S02]  /*2800*/  IMAD R225, R2, 0x2, R224 ;  /* 0x0000000202e17824 */ /* 0x000fc400078e02e0 */
[----:B------:R-:W-:Y:S01]  /*2810*/  IMAD.X R19, R32, 0x1, R5, P0 ;  /* 0x0000000120137824 */ /* 0x000fe200000e0605 */
[----:B------:R-:W-:-:S05]  /*2820*/  IADD3 R22, P0, R4, R21, RZ ;  /* 0x0000001504167210 */ /* 0x000fca0007f1e0ff */
[----:B------:R-:W-:Y:S02]  /*2830*/  IMAD.X R23, R5, 0x1, R25, P0 ;  /* 0x0000000105177824 */ /* 0x000fe400000e0619 */
[----:B--2---:R-:W-:Y:S01]  /*2840*/  IMAD.WIDE R6, R151, 0x2, RZ ;  /* 0x0000000297067825 */ /* 0x004fe200078e02ff */
        /* <DEDUP_REMOVED lines=8> */
[C---:B------:R-:W-:Y:S01]  /*28d0*/  IMAD.X R13, R7.reuse, 0x1, R33, P1 ;  /* 0x00000001070d7824 */ /* 0x040fe200008e0621 */
[----:B------:R-:W-:Y:S01]  /*28e0*/  ISETP.GE.AND P1, PT, R42, c[0x0][0x1d4], PT ;  /* 0x000075002a007a0c */ /* 0x000fe20003f26270 */
[----:B------:R-:W-:Y:S01]  /*28f0*/  IMAD.X R21, R7, 0x1, R25, P0 ;  /* 0x0000000107157824 */ /* 0x000fe200000e0619 */
[----:B------:R-:W-:-:S02]  /*2900*/  ISETP.LT.OR P0, PT, R24, 0x1, P3 ;  /* 0x000000011800780c */ /* 0x000fc40001f01670 */
[----:B------:R-:W-:Y:S01]  /*2910*/  ISETP.GE.AND P3, PT, R64, c[0x0][0x1d4], PT ;  /* 0x0000750040007a0c */ /* 0x000fe20003f66270 */
[----:B------:R-:W-:Y:S04]  /*2920*/  LDSM.16.M88.4 R4, [R223+0x18100] ;  /* 0x01810000df04783b */ /* 0x000fe80000000200 */
[----:B-1----:R-:W-:Y:S04]  /*2930*/  LDSM.16.M88.4 R8, [R224+0x18100] ;  /* 0x01810000e008783b */ /* 0x002fe80000000200 */
[----:B------:R-:W1:Y:S04]  /*2940*/  LDSM.16.M88.4 R44, [R216+0xc100] ;  /* 0x00c10000d82c783b */ /* 0x000e680000000200 */
[----:B------:R-:W-:Y:S04]  /*2950*/  LDSM.16.M88.4 R48, [R216+0xc900] ;  /* 0x00c90000d830783b */ /* 0x000fe80000000200 */
[----:B------:R-:W-:Y:S04]  /*2960*/  LDSM.16.M88.4 R56, [R216+0xd100] ;  /* 0x00d10000d838783b */ /* 0x000fe80000000200 */
[----:B------:R-:W-:Y:S04]  /*2970*/  LDSM.16.M88.4 R60, [R216+0xd900] ;  /* 0x00d90000d83c783b */ /* 0x000fe80000000200 */
[----:B------:R-:W-:Y:S04]  /*2980*/  LDSM.16.M88.4 R68, [R216+0xe100] ;  /* 0x00e10000d844783b */ /* 0x000fe80000000200 */
[----:B------:R-:W2:Y:S04]  /*2990*/  LDSM.16.M88.4 R80, [R216+0xe900] ;  /* 0x00e90000d850783b */ /* 0x000ea80000000200 */
[----:B------:R-:W3:Y:S04]  /*29a0*/  LDSM.16.M88.4 R76, [R227] ;  /* 0x00000000e34c783b */ /* 0x000ee80000000200 */
[----:B------:R-:W-:Y:S04]  /*29b0*/  LDSM.16.M88.4 R72, [R227+0x800] ;  /* 0x00080000e348783b */ /* 0x000fe80000000200 */
[----:B------:R-:W-:Y:S04]  /*29c0*/  LDSM.16.M88.4 R92, [R227+0x1000] ;  /* 0x00100000e35c783b */ /* 0x000fe80000000200 */
[----:B------:R-:W-:Y:S04]  /*29d0*/  LDSM.16.M88.4 R112, [R227+0x1800] ;  /* 0x00180000e370783b */ /* 0x000fe80000000200 */
[----:B------:R-:W4:Y:S01]  /*29e0*/  LDSM.16.M88.4 R116, [R227+0x2000] ;  /* 0x00200000e374783b */ /* 0x000f220000000200 */
[C---:B-1----:R-:W-:Y:S03]  /*29f0*/  HMMA.16816.F32 R52, R4.reuse, R44, RZ ;  /* 0x0000002c0434723c */ /* 0x042fe600000018ff */
[----:B------:R-:W1:Y:S04]  /*2a00*/  LDSM.16.M88.4 R120, [R227+0x2800] ;  /* 0x00280000e378783b */ /* 0x000e680000000200 */
[----:B------:R-:W-:Y:S01]  /*2a10*/  @!PT LDS RZ, [RZ] ;  /* 0x00000000fffff984 */ /* 0x000fe20000000800 */
[----:B------:R-:W-:Y:S01]  /*2a20*/  @!PT LDS RZ, [RZ] ;  /* 0x00000000fffff984 */ /* 0x000fe20000000800 */
[----:B------:R-:W-:Y:S01]  /*2a30*/  @!PT LDS RZ, [RZ] ;  /* 0x00000000fffff984 */ /* 0x000fe20000000800 */
[----:B------:R5:W-:Y:S01]  /*2a40*/  LDGSTS.E.BYPASS.LTC128B.128 [R251+0x100], [R38.64], !P0 ;  /* 0x0010000026fb7fae */ /* 0x000be2000c101d50 */
[C---:B------:R-:W-:Y:S01]  /*2a50*/  ISETP.LT.OR P0, PT, R24.reuse, 0x1, P1 ;  /* 0x000000011800780c */ /* 0x040fe20000f01670 */
[C---:B--2---:R-:W-:Y:S11]  /*2a60*/  HMMA.16816.F32 R108, R4.reuse, R80, RZ ;  /* 0x00000050046c723c */ /* 0x044ff600000018ff */
[----:B------:R-:W-:Y:S01]  /*2a70*/  @!UPT UIADD3 URZ, URZ, URZ, URZ ;  /* 0x0000003f3f3ff290 */ /* 0x000fe2000fffe03f */
[----:B------:R2:W-:Y:S01]  /*2a80*/  LDGSTS.E.BYPASS.LTC128B.128 [R251+0x3100], [R30.64], !P0 ;  /* 0x031000001efb7fae */ /* 0x0005e2000c101d50 */
[C---:B------:R-:W-:Y:S02]  /*2a90*/  ISETP.LT.OR P0, PT, R24.reuse, 0x1, P3 ;  /* 0x000000011800780c */ /* 0x040fe40001f01670 */
[----:B------:R-:W-:Y:S01]  /*2aa0*/  ISETP.GE.AND P3, PT, R41, c[0x0][0x1d4], PT ;  /* 0x0000750029007a0c */ /* 0x000fe20003f66270 */
[----:B------:R-:W-:Y:S10]  /*2ab0*/  HMMA.16816.F32 R104, R4, R82, RZ ;  /* 0x000000520468723c */ /* 0x000ff400000018ff */
[----:B------:R1:W-:Y:S01]  /*2ac0*/  LDGSTS.E.BYPASS.LTC128B.128 [R251+0x6100], [R18.64], !P0 ;  /* 0x0610000012fb7fae */ /* 0x0003e2000c101d50 */
[----:B------:R-:W-:Y:S01]  /*2ad0*/  ISETP.LT.OR P0, PT, R24, 0x1, P3 ;  /* 0x000000011800780c */ /* 0x000fe20001f01670 */
[----:B---3--:R-:W-:Y:S11]  /*2ae0*/  HMMA.16816.F32 R100, R8, R76, R52 ;  /* 0x0000004c0864723c */ /* 0x008ff60000001834 */
[----:B------:R-:W-:Y:S01]  /*2af0*/  @!UPT UIADD3 URZ, URZ, URZ, URZ ;  /* 0x0000003f3f3ff290 */ /* 0x000fe2000fffe03f */
[----:B------:R3:W-:Y:S01]  /*2b00*/  LDGSTS.E.BYPASS.LTC128B.128 [R251+0x9100], [R14.64], !P0 ;  /* 0x091000000efb7fae */ /* 0x0007e2000c101d50 */
[----:B------:R-:W-:-:S04]  /*2b10*/  ISETP.GE.AND P0, PT, R157, c[0x0][0x1d4], PT ;  /* 0x000075009d007a0c */ /* 0x000fc80003f06270 */
[C---:B------:R-:W-:Y:S11]  /*2b20*/  ISETP.LT.OR P0, PT, R24.reuse, 0x21, P0 ;  /* 0x000000211800780c */ /* 0x040ff60000701670 */
[----:B------:R-:W-:Y:S02]  /*2b30*/  @!UPT UIADD3 URZ, URZ, URZ, URZ ;  /* 0x0000003f3f3ff290 */ /* 0x000fe4000fffe03f */
[----:B------:R5:W-:Y:S01]  /*2b40*/  LDGSTS.E.BYPASS.LTC128B.128 [R251+0x1100], [R36.64], !P0 ;  /* 0x0110000024fb7fae */ /* 0x000be2000c101d50 */
[----:B------:R-:W-:Y:S11]  /*2b50*/  ISETP.LT.OR P0, PT, R24, 0x21, P1 ;  /* 0x000000211800780c */ /* 0x000ff60000f01670 */
[----:B------:R-:W-:Y:S02]  /*2b60*/  @!UPT UIADD3 URZ, URZ, URZ, URZ ;  /* 0x0000003f3f3ff290 */ /* 0x000fe4000fffe03f */
[----:B------:R2:W-:Y:S01]  /*2b70*/  LDGSTS.E.BYPASS.LTC128B.128 [R251+0x4100], [R28.64], !P0 ;  /* 0x041000001cfb7fae */ /* 0x0005e2000c101d50 */
[----:B------:R-:W-:-:S04]  /*2b80*/  ISETP.GE.AND P0, PT, R64, c[0x0][0x1d4], PT ;  /* 0x0000750040007a0c */ /* 0x000fc80003f06270 */
[C---:B------:R-:W-:Y:S01]  /*2b90*/  ISETP.LT.OR P0, PT, R24.reuse, 0x21, P0 ;  /* 0x000000211800780c */ /* 0x040fe20000701670 */
[C---:B-----5:R-:W-:Y:S11]  /*2ba0*/  HMMA.16816.F32 R36, R4.reuse, R68, RZ ;  /* 0x000000440424723c */ /* 0x060ff600000018ff */
[----:B------:R-:W-:Y:S01]  /*2bb0*/  @!UPT UIADD3 URZ, URZ, URZ, URZ ;  /* 0x0000003f3f3ff290 */ /* 0x000fe2000fffe03f */
[----:B------:R1:W-:Y:S01]  /*2bc0*/  LDGSTS.E.BYPASS.LTC128B.128 [R251+0x7100], [R16.64], !P0 ;  /* 0x0710000010fb7fae */ /* 0x0003e2000c101d50 */
[----:B------:R-:W-:Y:S01]  /*2bd0*/  ISETP.LT.OR P0, PT, R24, 0x21, P3 ;  /* 0x000000211800780c */ /* 0x000fe20001f01670 */
[----:B--2---:R-:W-:Y:S11]  /*2be0*/  HMMA.16816.F32 R28, R4, R48, RZ ;  /* 0x00000030041c723c */ /* 0x004ff600000018ff */
[----:B------:R-:W-:Y:S01]  /*2bf0*/  @!UPT UIADD3 URZ, URZ, URZ, URZ ;  /* 0x0000003f3f3ff290 */ /* 0x000fe2000fffe03f */
[----:B------:R3:W-:Y:S01]  /*2c00*/  LDGSTS.E.BYPASS.LTC128B.128 [R251+0xa100], [R12.64], !P0 ;  /* 0x0a1000000cfb7fae */ /* 0x0007e2000c101d50 */
[----:B------:R-:W-:-:S04]  /*2c10*/  ISETP.GE.AND P0, PT, R157, c[0x0][0x1d4], PT ;  /* 0x000075009d007a0c */ /* 0x000fc80003f06270 */
[C---:B------:R-:W-:Y:S01]  /*2c20*/  ISETP.LT.OR P0, PT, R24.reuse, 0x41, P0 ;  /* 0x000000411800780c */ /* 0x040fe20000701670 */
[----:B----4-:R-:W-:Y:S08]  /*2c30*/  HMMA.16816.F32 R36, R8, R116, R36 ;  /* 0x000000740824723c */ /* 0x010ff00000001824 */
[----:B-1----:R-:W-:Y:S04]  /*2c40*/  HMMA.16816.F32 R16, R4, R50, RZ ;  /* 0x000000320410723c */ /* 0x002fe800000018ff */
[----:B------:R1:W-:Y:S01]  /*2c50*/  LDGSTS.E.BYPASS.LTC128B.128 [R251+0x2100], [R34.64], !P0 ;  /* 0x0210000022fb7fae */ /* 0x0003e2000c101d50 */
[----:B------:R-:W-:-:S02]  /*2c60*/  ISETP.LT.OR P0, PT, R24, 0x41, P1 ;  /* 0x000000411800780c */ /* 0x000fc40000f01670 */
[----:B------:R-:W-:Y:S01]  /*2c70*/  ISETP.GE.AND P1, PT, R64, c[0x0][0x1d4], PT ;  /* 0x0000750040007a0c */ /* 0x000fe20003f26270 */
[----:B------:R-:W-:Y:S03]  /*2c80*/  HMMA.16816.F32 R48, R4, R58, RZ ;  /* 0x0000003a0430723c */ /* 0x000fe600000018ff */
[----:B------:R-:W-:-:S05]  /*2c90*/  ISETP.LT.OR P1, PT, R24, 0x41, P1 ;  /* 0x000000411800780c */ /* 0x000fca0000f21670 */
[----:B---3--:R-:W-:Y:S02]  /*2ca0*/  HMMA.16816.F32 R12, R4, R56, RZ ;  /* 0x00000038040c723c */ /* 0x008fe400000018ff */
[----:B------:R2:W-:Y:S01]  /*2cb0*/  LDGSTS.E.BYPASS.LTC128B.128 [R251+0x5100], [R26.64], !P0 ;  /* 0x051000001afb7fae */ /* 0x0005e2000c101d50 */
[----:B------:R-:W-:-:S04]  /*2cc0*/  LOP3.LUT P0, RZ, R40, 0x4, RZ, 0xc0, !PT ;  /* 0x0000000428ff7812 */ /* 0x000fc8000780c0ff */
[----:B------:R-:W-:Y:S01]  /*2cd0*/  SEL R0, R0, 0xffffffc0, !P0 ;  /* 0xffffffc000007807 */ /* 0x000fe20004000000 */
[C---:B------:R-:W-:Y:S01]  /*2ce0*/  HMMA.16816.F32 R40, R4.reuse, R62, RZ ;  /* 0x0000003e0428723c */ /* 0x040fe200000018ff */
[----:B------:R-:W-:Y:S01]  /*2cf0*/  ISETP.LT.OR P0, PT, R24, 0x41, P3 ;  /* 0x000000411800780c */ /* 0x000fe20001f01670 */
[----:B------:R3:W-:Y:S01]  /*2d00*/  LDGSTS.E.BYPASS.LTC128B.128 [R251+0x8100], [R22.64], !P1 ;  /* 0x0810000016fb7fae */ /* 0x0007e2000c901d50 */
[----:B------:R-:W-:Y:S01]  /*2d10*/  ISETP.GT.AND P3, PT, R159, 0x5f, PT ;  /* 0x0000005f9f00780c */ /* 0x000fe20003f64270 */
[----:B------:R-:W-:Y:S02]  /*2d20*/  IMAD.IADD R222, R216, 0x1, R0 ;  /* 0x00000001d8de7824 */ /* 0x000fe400078e0200 */
[----:B------:R-:W-:Y:S02]  /*2d30*/  IMAD.IADD R221, R0, 0x1, R227 ;  /* 0x0000000100dd7824 */ /* 0x000fe400078e02e3 */
[C---:B-1----:R-:W-:Y:S06]  /*2d40*/  HMMA.16816.F32 R32, R4.reuse, R46, RZ ;  /* 0x0000002e0420723c */ /* 0x042fec00000018ff */
[----:B------:R3:W-:Y:S01]  /*2d50*/  LDGSTS.E.BYPASS.LTC128B.128 [R251+0xb100], [R20.64], !P0 ;  /* 0x0b10000014fb7fae */ /* 0x0007e2000c101d50 */
[----:B------:R-:W-:Y:S01]  /*2d60*/  PLOP3.LUT P0, PT, PT, PT, UP0, 0x40, 0x0 ;  /* 0x000000000000781c */ /* 0x000fe20003f0e808 */
[C---:B------:R-:W-:Y:S02]  /*2d70*/  HMMA.16816.F32 R44, R4.reuse, R60, RZ ;  /* 0x0000003c042c723c */ /* 0x040fe400000018ff */
[----:B------:R-:W-:Y:S04]  /*2d80*/  LDSM.16.M88.4 R64, [R222+0xc100] ;  /* 0x00c10000de40783b */ /* 0x000fe80000000200 */
[----:B------:R-:W-:Y:S02]  /*2d90*/  LDSM.16.M88.4 R60, [R222+0xd100] ;  /* 0x00d10000de3c783b */ /* 0x000fe40000000200 */
[----:B------:R-:W-:Y:S02]  /*2da0*/  HMMA.16816.F32 R56, R4, R70, RZ ;  /* 0x000000460438723c */ /* 0x000fe400000018ff */
[----:B------:R-:W1:Y:S04]  /*2db0*/  LDSM.16.M88.4 R4, [R226+0x18100] ;  /* 0x01810000e204783b */ /* 0x000e680000000200 */
[----:B--2---:R-:W-:Y:S02]  /*2dc0*/  LDSM.16.M88.4 R24, [R222+0xe900] ;  /* 0x00e90000de18783b */ /* 0x004fe40000000200 */
[C---:B------:R-:W-:Y:S02]  /*2dd0*/  HMMA.16816.F32 R96, R8.reuse, R78, R32 ;  /* 0x0000004e0860723c */ /* 0x040fe40000001820 */
[----:B------:R-:W-:Y:S04]  /*2de0*/  LDSM.16.M88.4 R128, [R227+0xb800] ;  /* 0x00b80000e380783b */ /* 0x000fe80000000200 */
[----:B------:R-:W-:Y:S02]  /*2df0*/  LDSM.16.M88.4 R140, [R222+0x15100] ;  /* 0x01510000de8c783b */ /* 0x000fe40000000200 */
[C---:B------:R-:W-:Y:S02]  /*2e00*/  HMMA.16816.F32 R52, R8.reuse, R114, R40 ;  /* 0x000000720834723c */ /* 0x040fe40000001828 */
[----:B------:R-:W2:Y:S04]  /*2e10*/  LDSM.16.M88.4 R40, [R222+0xd900] ;  /* 0x00d90000de28783b */ /* 0x000ea80000000200 */
[----:B------:R-:W-:Y:S02]  /*2e20*/  LDSM.16.M88.4 R124, [R222+0x16900] ;  /* 0x01690000de7c783b */ /* 0x000fe40000000200 */
[C---:B------:R-:W-:Y:S02]  /*2e30*/  HMMA.16816.F32 R88, R8.reuse, R72, R28 ;  /* 0x000000480858723c */ /* 0x040fe4000000181c */
[----:B------:R-:W-:Y:S04]  /*2e40*/  LDSM.16.M88.4 R28, [R222+0xe100] ;  /* 0x00e10000de1c783b */ /* 0x000fe80000000200 */
[----:B------:R-:W-:Y:S02]  /*2e50*/  LDSM.16.M88.4 R132, [R222+0x17100] ;  /* 0x01710000de84783b */ /* 0x000fe40000000200 */
[C---:B------:R-:W-:Y:S02]  /*2e60*/  HMMA.16816.F32 R84, R8.reuse, R74, R16 ;  /* 0x0000004a0854723c */ /* 0x040fe40000001810 */
[----:B------:R-:W4:Y:S04]  /*2e70*/  LDSM.16.M88.4 R72, [R222+0xc900] ;  /* 0x00c90000de48783b */ /* 0x000f280000000200 */
[----:B------:R-:W-:Y:S02]  /*2e80*/  LDSM.16.M88.4 R16, [R225+0x18100] ;  /* 0x01810000e110783b */ /* 0x000fe40000000200 */
[C---:B------:R-:W-:Y:S02]  /*2e90*/  HMMA.16816.F32 R68, R8.reuse, R112, R44 ;  /* 0x000000700844723c */ /* 0x040fe4000000182c */
[----:B------:R-:W5:Y:S04]  /*2ea0*/  LDSM.16.M88.4 R112, [R221] ;  /* 0x00000000dd70783b */ /* 0x000f680000000200 */
[----:B------:R-:W-:Y:S02]  /*2eb0*/  LDSM.16.M88.4 R136, [R222+0x17900] ;  /* 0x01790000de88783b */ /* 0x000fe40000000200 */
[C---:B------:R-:W-:Y:S02]  /*2ec0*/  HMMA.16816.F32 R80, R8.reuse, R92, R12 ;  /* 0x0000005c0850723c */ /* 0x040fe4000000180c */
[----:B------:R-:W0:Y:S06]  /*2ed0*/  LDGDEPBAR ;  /* 0x00000000000079af */ /* 0x000e2c0000000000 */
[C---:B------:R-:W-:Y:S01]  /*2ee0*/  HMMA.16816.F32 R76, R8.reuse, R94, R48 ;  /* 0x0000005e084c723c */ /* 0x040fe20000001830 */
[----:B------:R-:W-:Y:S07]  /*2ef0*/  LDSM.16.M88.4 R92, [R221+0x1000] ;  /* 0x00100000dd5c783b */ /* 0x000fee0000000200 */
[C---:B---3--:R-:W-:Y:S01]  /*2f00*/  HMMA.16816.F32 R20, R8.reuse, R120, R108 ;  /* 0x000000780814723c */ /* 0x048fe2000000186c */
[----:B------:R-:W-:Y:S07]  /*2f10*/  LDSM.16.M88.4 R108, [R221+0x800] ;  /* 0x00080000dd6c783b */ /* 0x000fee0000000200 */
[C---:B------:R-:W-:Y:S08]  /*2f20*/  HMMA.16816.F32 R32, R8.reuse, R118, R56 ;  /* 0x000000760820723c */ /* 0x040ff00000001838 */
[----:B------:R-:W-:Y:S01]  /*2f30*/  HMMA.16816.F32 R12, R8, R122, R104 ;  /* 0x0000007a080c723c */ /* 0x000fe20000001868 */
[----:B------:R-:W-:Y:S07]  /*2f40*/  LDSM.16.M88.4 R104, [R227+0x3000] ;  /* 0x00300000e368783b */ /* 0x000fee0000000200 */
[C---:B-1----:R-:W-:Y:S01]  /*2f50*/  HMMA.16816.F32 R8, R4.reuse, R64, R100 ;  /* 0x000000400408723c */ /* 0x042fe20000001864 */
[----:B------:R-:W-:Y:S07]  /*2f60*/  LDSM.16.M88.4 R100, [R227+0x4000] ;  /* 0x00400000e364783b */ /* 0x000fee0000000200 */
[C---:B------:R-:W-:Y:S01]  /*2f70*/  HMMA.16816.F32 R44, R4.reuse, R66, R96 ;  /* 0x00000042042c723c */ /* 0x040fe20000001860 */
[----:B------:R-:W1:Y:S04]  /*2f80*/  LDSM.16.M88.4 R64, [R221+0x1800] ;  /* 0x00180000dd40783b */ /* 0x000e680000000200 */
[----:B------:R-:W3:Y:S03]  /*2f90*/  LDSM.16.M88.4 R96, [R221+0x2000] ;  /* 0x00200000dd60783b */ /* 0x000ee60000000200 */
[C---:B--2---:R-:W-:Y:S08]  /*2fa0*/  HMMA.16816.F32 R68, R4.reuse, R40, R68 ;  /* 0x000000280444723c */ /* 0x044ff00000001844 */
[C---:B----4-:R-:W-:Y:S08]  /*2fb0*/  HMMA.16816.F32 R48, R4.reuse, R72, R88 ;  /* 0x000000480430723c */ /* 0x050ff00000001858 */
[C---:B------:R-:W-:Y:S08]  /*2fc0*/  HMMA.16816.F32 R56, R4.reuse, R42, R52 ;  /* 0x0000002a0438723c */ /* 0x040ff00000001834 */
[C---:B------:R-:W-:Y:S08]  /*2fd0*/  HMMA.16816.F32 R80, R4.reuse, R60, R80 ;  /* 0x0000003c0450723c */ /* 0x040ff00000001850 */
[C---:B------:R-:W-:Y:S01]  /*2fe0*/  HMMA.16816.F32 R76, R4.reuse, R62, R76 ;  /* 0x0000003e044c723c */ /* 0x040fe2000000184c */
[----:B------:R-:W-:Y:S07]  /*2ff0*/  LDSM.16.M88.4 R60, [R216+0x10900] ;  /* 0x01090000d83c783b */ /* 0x000fee0000000200 */
[C---:B------:R-:W-:Y:S01]  /*3000*/  HMMA.16816.F32 R88, R4.reuse, R24, R20 ;  /* 0x000000180458723c */ /* 0x040fe20000001814 */
[----:B------:R-:W2:Y:S07]  /*3010*/  LDSM.16.M88.4 R20, [R221+0x2800] ;  /* 0x00280000dd14783b */ /* 0x000eae0000000200 */
[C---:B------:R-:W-:Y:S08]  /*3020*/  HMMA.16816.F32 R84, R4.reuse, R74, R84 ;  /* 0x0000004a0454723c */ /* 0x040ff00000001854 */
[C---:B------:R-:W-:Y:S08]  /*3030*/  HMMA.16816.F32 R52, R4.reuse, R28, R36 ;  /* 0x0000001c0434723c */ /* 0x040ff00000001824 */
[C---:B------:R-:W-:Y:S01]  /*3040*/  HMMA.16816.F32 R32, R4.reuse, R30, R32 ;  /* 0x0000001e0420723c */ /* 0x040fe20000001820 */
[----:B------:R-:W-:Y:S07]  /*3050*/  LDSM.16.M88.4 R28, [R216+0xf100] ;  /* 0x00f10000d81c783b */ /* 0x000fee0000000200 */
[----:B------:R-:W-:Y:S01]  /*3060*/  HMMA.16816.F32 R24, R4, R26, R12 ;  /* 0x0000001a0418723c */ /* 0x000fe2000000180c */
[----:B------:R-:W4:Y:S04]  /*3070*/  LDSM.16.M88.4 R4, [R223+0x1c100] ;  /* 0x01c10000df04783b */ /* 0x000f280000000200 */
[----:B------:R-:W-:Y:S03]  /*3080*/  LDSM.16.M88.4 R12, [R224+0x1c100] ;  /* 0x01c10000e00c783b */ /* 0x000fe60000000200 */
[C---:B-----5:R-:W-:Y:S01]  /*3090*/  HMMA.16816.F32 R36, R16.reuse, R114, R44 ;  /* 0x000000721024723c */ /* 0x060fe2000000182c */
[----:B------:R-:W5:Y:S07]  /*30a0*/  LDSM.16.M88.4 R44, [R216+0xf900] ;  /* 0x00f90000d82c783b */ /* 0x000f6e0000000200 */
[C---:B-1----:R-:W-:Y:S08]  /*30b0*/  HMMA.16816.F32 R72, R16.reuse, R64, R68 ;  /* 0x000000401048723c */ /* 0x042ff00000001844 */
[C---:B------:R-:W-:Y:S01]  /*30c0*/  HMMA.16816.F32 R68, R16.reuse, R66, R56 ;  /* 0x000000421044723c */ /* 0x040fe20000001838 */
[----:B------:R-:W1:Y:S04]  /*30d0*/  LDSM.16.M88.4 R56, [R216+0x11100] ;  /* 0x01110000d838783b */ /* 0x000e680000000200 */
[----:B------:R-:W1:Y:S03]  /*30e0*/  LDSM.16.M88.4 R64, [R216+0x10100] ;  /* 0x01010000d840783b */ /* 0x000e660000000200 */
[C---:B------:R-:W-:Y:S08]  /*30f0*/  HMMA.16816.F32 R80, R16.reuse, R92, R80 ;  /* 0x0000005c1050723c */ /* 0x040ff00000001850 */
[C---:B------:R-:W-:Y:S01]  /*3100*/  HMMA.16816.F32 R76, R16.reuse, R94, R76 ;  /* 0x0000005e104c723c */ /* 0x040fe2000000184c */
[----:B------:R-:W1:Y:S07]  /*3110*/  LDSM.16.M88.4 R92, [R216+0x11900] ;  /* 0x01190000d85c783b */ /* 0x000e6e0000000200 */
[C---:B------:R-:W-:Y:S08]  /*3120*/  HMMA.16816.F32 R8, R16.reuse, R112, R8 ;  /* 0x000000701008723c */ /* 0x040ff00000001808 */
[C---:B------:R-:W-:Y:S08]  /*3130*/  HMMA.16816.F32 R84, R16.reuse, R110, R84 ;  /* 0x0000006e1054723c */ /* 0x040ff00000001854 */
[C---:B------:R-:W-:Y:S01]  /*3140*/  HMMA.16816.F32 R40, R16.reuse, R108, R48 ;  /* 0x0000006c1028723c */ /* 0x040fe20000001830 */
[----:B------:R-:W-:Y:S07]  /*3150*/  LDSM.16.M88.4 R108, [R227+0x4800] ;  /* 0x00480000e36c783b */ /* 0x000fee0000000200 */
[C---:B---3--:R-:W-:Y:S08]  /*3160*/  HMMA.16816.F32 R52, R16.reuse, R96, R52 ;  /* 0x000000601034723c */ /* 0x048ff00000001834 */
[C---:B------:R-:W-:Y:S01]  /*3170*/  HMMA.16816.F32 R48, R16.reuse, R98, R32 ;  /* 0x000000621030723c */ /* 0x040fe20000001820 */
[----:B------:R-:W3:Y:S07]  /*3180*/  LDSM.16.M88.4 R96, [R227+0x3800] ;  /* 0x00380000e360783b */ /* 0x000eee0000000200 */
[C---:B--2---:R-:W-:Y:S08]  /*3190*/  HMMA.16816.F32 R88, R16.reuse, R20, R88 ;  /* 0x000000141058723c */ /* 0x044ff00000001858 */
[----:B------:R-:W-:Y:S08]  /*31a0*/  HMMA.16816.F32 R32, R16, R22, R24 ;  /* 0x000000161020723c */ /* 0x000ff00000001818 */
[C---:B----4-:R-:W-:Y:S01]  /*31b0*/  HMMA.16816.F32 R20, R4.reuse, R30, R36 ;  /* 0x0000001e0414723c */ /* 0x050fe20000001824 */
[----:B------:R-:W-:Y:S07]  /*31c0*/  LDSM.16.M88.4 R36, [R227+0x5800] ;  /* 0x00580000e324783b */ /* 0x000fee0000000200 */
[C---:B------:R-:W-:Y:S01]  /*31d0*/  HMMA.16816.F32 R24, R4.reuse, R28, R8 ;  /* 0x0000001c0418723c */ /* 0x040fe20000001808 */
[----:B------:R-:W-:Y:S07]  /*31e0*/  LDSM.16.M88.4 R28, [R222+0xf100] ;  /* 0x00f10000de1c783b */ /* 0x000fee0000000200 */
[C---:B-----5:R-:W-:Y:S08]  /*31f0*/  HMMA.16816.F32 R8, R4.reuse, R46, R84 ;  /* 0x0000002e0408723c */ /* 0x060ff00000001854 */
[C---:B------:R-:W-:Y:S08]  /*3200*/  HMMA.16816.F32 R72, R4.reuse, R60, R72 ;  /* 0x0000003c0448723c */ /* 0x040ff00000001848 */
[C---:B------:R-:W-:Y:S08]  /*3210*/  HMMA.16816.F32 R84, R4.reuse, R62, R68 ;  /* 0x0000003e0454723c */ /* 0x040ff00000001844 */
[C---:B------:R-:W-:Y:S01]  /*3220*/  HMMA.16816.F32 R16, R4.reuse, R44, R40 ;  /* 0x0000002c0410723c */ /* 0x040fe20000001828 */
[----:B------:R-:W2:Y:S07]  /*3230*/  LDSM.16.M88.4 R44, [R227+0x5000] ;  /* 0x00500000e32c783b */ /* 0x000eae0000000200 */
[C---:B-1----:R-:W-:Y:S08]  /*3240*/  HMMA.16816.F32 R68, R4.reuse, R56, R52 ;  /* 0x000000380444723c */ /* 0x042ff00000001834 */
[C---:B------:R-:W-:Y:S08]  /*3250*/  HMMA.16816.F32 R60, R4.reuse, R58, R48 ;  /* 0x0000003a043c723c */ /* 0x040ff00000001830 */
[C---:B------:R-:W-:Y:S08]  /*3260*/  HMMA.16816.F32 R80, R4.reuse, R64, R80 ;  /* 0x000000400450723c */ /* 0x040ff00000001850 */
[C---:B------:R-:W-:Y:S01]  /*3270*/  HMMA.16816.F32 R76, R4.reuse, R66, R76 ;  /* 0x00000042044c723c */ /* 0x040fe2000000184c */
[----:B------:R-:W-:Y:S07]  /*3280*/  LDSM.16.M88.4 R64, [R222+0x10100] ;  /* 0x01010000de40783b */ /* 0x000fee0000000200 */
[C---:B------:R-:W-:Y:S01]  /*3290*/  HMMA.16816.F32 R56, R4.reuse, R92, R88 ;  /* 0x0000005c0438723c */ /* 0x040fe20000001858 */
[----:B------:R-:W-:Y:S07]  /*32a0*/  LDSM.16.M88.4 R88, [R222+0x11100] ;  /* 0x01110000de58783b */ /* 0x000fee0000000200 */
[----:B------:R-:W-:Y:S01]  /*32b0*/  HMMA.16816.F32 R52, R4, R94, R32 ;  /* 0x0000005e0434723c */ /* 0x000fe20000001820 */
[----:B------:R-:W1:Y:S07]  /*32c0*/  LDSM.16.M88.4 R4, [R226+0x1c100] ;  /* 0x01c10000e204783b */ /* 0x000e6e0000000200 */
[C---:B------:R-:W-:Y:S08]  /*32d0*/  HMMA.16816.F32 R40, R12.reuse, R106, R20 ;  /* 0x0000006a0c28723c */ /* 0x040ff00000001814 */
[C---:B------:R-:W-:Y:S01]  /*32e0*/  HMMA.16816.F32 R48, R12.reuse, R104, R24 ;  /* 0x000000680c30723c */ /* 0x040fe20000001818 */
[----:B------:R-:W4:Y:S04]  /*32f0*/  LDSM.16.M88.4 R24, [R222+0xf900] ;  /* 0x00f90000de18783b */ /* 0x000f280000000200 */
[----:B------:R-:W-:Y:S03]  /*3300*/  LDSM.16.M88.4 R104, [R221+0x3800] ;  /* 0x00380000dd68783b */ /* 0x000fe60000000200 */
[C---:B------:R-:W-:Y:S08]  /*3310*/  HMMA.16816.F32 R76, R12.reuse, R102, R76 ;  /* 0x000000660c4c723c */ /* 0x040ff0000000184c */
[C---:B---3--:R-:W-:Y:S08]  /*3320*/  HMMA.16816.F32 R32, R12.reuse, R96, R16 ;  /* 0x000000600c20723c */ /* 0x048ff00000001810 */
[C---:B------:R-:W-:Y:S01]  /*3330*/  HMMA.16816.F32 R20, R12.reuse, R98, R8 ;  /* 0x000000620c14723c */ /* 0x040fe20000001808 */
[----:B------:R-:W-:Y:S04]  /*3340*/  LDSM.16.M88.4 R8, [R225+0x1c100] ;  /* 0x01c10000e108783b */ /* 0x000fe80000000200 */
[----:B------:R-:W-:Y:S03]  /*3350*/  LDSM.16.M88.4 R96, [R222+0x11900] ;  /* 0x01190000de60783b */ /* 0x000fe60000000200 */
[C---:B------:R-:W-:Y:S08]  /*3360*/  HMMA.16816.F32 R72, R12.reuse, R108, R72 ;  /* 0x0000006c0c48723c */ /* 0x040ff00000001848 */
[C---:B------:R-:W-:Y:S01]  /*3370*/  HMMA.16816.F32 R84, R12.reuse, R110, R84 ;  /* 0x0000006e0c54723c */ /* 0x040fe20000001854 */
[----:B------:R-:W3:Y:S07]  /*3380*/  LDSM.16.M88.4 R108, [R221+0x3000] ;  /* 0x00300000dd6c783b */ /* 0x000eee0000000200 */
[C---:B------:R-:W-:Y:S01]  /*3390*/  HMMA.16816.F32 R16, R12.reuse, R100, R80 ;  /* 0x000000640c10723c */ /* 0x040fe20000001850 */
[----:B------:R-:W5:Y:S07]  /*33a0*/  LDSM.16.M88.4 R80, [R222+0x10900] ;  /* 0x01090000de50783b */ /* 0x000f6e0000000200 */
[C---:B--2---:R-:W-:Y:S08]  /*33b0*/  HMMA.16816.F32 R68, R12.reuse, R44, R68 ;  /* 0x0000002c0c44723c */ /* 0x044ff00000001844 */
[C---:B------:R-:W-:Y:S08]  /*33c0*/  HMMA.16816.F32 R60, R12.reuse, R46, R60 ;  /* 0x0000002e0c3c723c */ /* 0x040ff0000000183c */
[C---:B------:R-:W-:Y:S08]  /*33d0*/  HMMA.16816.F32 R56, R12.reuse, R36, R56 ;  /* 0x000000240c38723c */ /* 0x040ff00000001838 */
[----:B------:R-:W-:Y:S08]  /*33e0*/  HMMA.16816.F32 R52, R12, R38, R52 ;  /* 0x000000260c34723c */ /* 0x000ff00000001834 */
[C---:B-1----:R-:W-:Y:S01]  /*33f0*/  HMMA.16816.F32 R12, R4.reuse, R30, R40 ;  /* 0x0000001e040c723c */ /* 0x042fe20000001828 */
[----:B------:R-:W1:Y:S07]  /*3400*/  LDSM.16.M88.4 R40, [R221+0x4000] ;  /* 0x00400000dd28783b */ /* 0x000e6e0000000200 */
[C---:B------:R-:W-:Y:S08]  /*3410*/  HMMA.16816.F32 R48, R4.reuse, R28, R48 ;  /* 0x0000001c0430723c */ /* 0x040ff00000001830 */
[C---:B------:R-:W-:Y:S08]  /*3420*/  HMMA.16816.F32 R28, R4.reuse, R66, R76 ;  /* 0x00000042041c723c */ /* 0x040ff0000000184c */
[C---:B----4-:R-:W-:Y:S08]  /*3430*/  HMMA.16816.F32 R44, R4.reuse, R24, R32 ;  /* 0x00000018042c723c */ /* 0x050ff00000001820 */
[C---:B------:R-:W-:Y:S08]  /*3440*/  HMMA.16816.F32 R36, R4.reuse, R26, R20 ;  /* 0x0000001a0424723c */ /* 0x040ff00000001814 */
[----:B------:R-:W-:Y:S01]  /*3450*/  HMMA.16816.F32 R32, R4, R64, R16 ;  /* 0x000000400420723c */ /* 0x000fe20000001810 */
[----:B------:R-:W2:Y:S07]  /*3460*/  LDSM.16.M88.4 R16, [R221+0x4800] ;  /* 0x00480000dd10783b */ /* 0x000eae0000000200 */
[----:B---3--:R-:W-:Y:S08]  /*3470*/  HMMA.16816.F32 R92, R8, R108, R48 ;  /* 0x0000006c085c723c */ /* 0x008ff00000001830 */
[C---:B-----5:R-:W-:Y:S01]  /*3480*/  HMMA.16816.F32 R24, R4.reuse, R80, R72 ;  /* 0x000000500418723c */ /* 0x060fe20000001848 */
[----:B------:R-:W-:Y:S07]  /*3490*/  LDSM.16.M88.4 R72, [R216+0x12100] ;  /* 0x01210000d848783b */ /* 0x000fee0000000200 */
[C---:B------:R-:W-:Y:S08]  /*34a0*/  HMMA.16816.F32 R20, R4.reuse, R82, R84 ;  /* 0x000000520414723c */ /* 0x040ff00000001854 */
[----:B------:R-:W-:Y:S01]  /*34b0*/  HMMA.16816.F32 R100, R4, R96, R56 ;  /* 0x000000600464723c */ /* 0x000fe20000001838 */
[----:B------:R-:W-:Y:S07]  /*34c0*/  LDSM.16.M88.4 R56, [R221+0x5800] ;  /* 0x00580000dd38783b */ /* 0x000fee0000000200 */
[----:B------:R-:W-:Y:S01]  /*34d0*/  HMMA.16816.F32 R108, R8, R110, R12 ;  /* 0x0000006e086c723c */ /* 0x000fe2000000180c */
[----:B------:R-:W3:Y:S07]  /*34e0*/  LDSM.16.M88.4 R12, [R221+0x5000] ;  /* 0x00500000dd0c783b */ /* 0x000eee0000000200 */
[C---:B------:R-:W-:Y:S08]  /*34f0*/  HMMA.16816.F32 R84, R4.reuse, R88, R68 ;  /* 0x000000580454723c */ /* 0x040ff00000001844 */
[C---:B------:R-:W-:Y:S08]  /*3500*/  HMMA.16816.F32 R80, R4.reuse, R90, R60 ;  /* 0x0000005a0450723c */ /* 0x040ff0000000183c */
[----:B------:R-:W-:Y:S01]  /*3510*/  HMMA.16816.F32 R96, R4, R98, R52 ;  /* 0x000000620460723c */ /* 0x000fe20000001834 */
[----:B------:R-:W4:Y:S04]  /*3520*/  LDSM.16.M88.4 R4, [R223+0x20100] ;  /* 0x02010000df04783b */ /* 0x000f280000000200 */
[----:B------:R-:W-:Y:S03]  /*3530*/  LDSM.16.M88.4 R52, [R216+0x13100] ;  /* 0x01310000d834783b */ /* 0x000fe60000000200 */
[C---:B-1----:R-:W-:Y:S01]  /*3540*/  HMMA.16816.F32 R68, R8.reuse, R42, R28 ;  /* 0x0000002a0844723c */ /* 0x042fe2000000181c */
[----:B------:R-:W1:Y:S07]  /*3550*/  LDSM.16.M88.4 R28, [R216+0x12900] ;  /* 0x01290000d81c783b */ /* 0x000e6e0000000200 */
[C---:B------:R-:W-:Y:S01]  /*3560*/  HMMA.16816.F32 R88, R8.reuse, R104, R44 ;  /* 0x000000680858723c */ /* 0x040fe2000000182c */
[----:B------:R-:W-:Y:S07]  /*3570*/  LDSM.16.M88.4 R44, [R216+0x14100] ;  /* 0x01410000d82c783b */ /* 0x000fee0000000200 */
[C---:B------:R-:W-:Y:S08]  /*3580*/  HMMA.16816.F32 R76, R8.reuse, R106, R36 ;  /* 0x0000006a084c723c */ /* 0x040ff00000001824 */
[C---:B--2---:R-:W-:Y:S01]  /*3590*/  HMMA.16816.F32 R60, R8.reuse, R16, R24 ;  /* 0x00000010083c723c */ /* 0x044fe20000001818 */
[----:B------:R-:W2:Y:S07]  /*35a0*/  LDSM.16.M88.4 R24, [R216+0x13900] ;  /* 0x01390000d818783b */ /* 0x000eae0000000200 */
[C---:B------:R-:W-:Y:S08]  /*35b0*/  HMMA.16816.F32 R64, R8.reuse, R40, R32 ;  /* 0x000000280840723c */ /* 0x040ff00000001820 */
[C---:B------:R-:W-:Y:S01]  /*35c0*/  HMMA.16816.F32 R40, R8.reuse, R18, R20 ;  /* 0x000000120828723c */ /* 0x040fe20000001814 */
[----:B------:R-:W5:Y:S07]  /*35d0*/  LDSM.16.M88.4 R20, [R216+0x14900] ;  /* 0x01490000d814783b */ /* 0x000f6e0000000200 */
[C---:B---3--:R-:W-:Y:S08]  /*35e0*/  HMMA.16816.F32 R48, R8.reuse, R12, R84 ;  /* 0x0000000c0830723c */ /* 0x048ff00000001854 */
[C---:B------:R-:W-:Y:S01]  /*35f0*/  HMMA.16816.F32 R36, R8.reuse, R14, R80 ;  /* 0x0000000e0824723c */ /* 0x040fe20000001850 */
[----:B------:R-:W-:Y:S04]  /*3600*/  LDSM.16.M88.4 R12, [R224+0x20100] ;  /* 0x02010000e00c783b */ /* 0x000fe80000000200 */
[----:B------:R-:W-:Y:S03]  /*3610*/  LDSM.16.M88.4 R80, [R227+0x8000] ;  /* 0x00800000e350783b */ /* 0x000fe60000000200 */
[C---:B------:R-:W-:Y:S08]  /*3620*/  HMMA.16816.F32 R32, R8.reuse, R56, R100 ;  /* 0x000000380820723c */ /* 0x040ff00000001864 */
[----:B------:R-:W-:Y:S08]  /*3630*/  HMMA.16816.F32 R16, R8, R58, R96 ;  /* 0x0000003a0810723c */ /* 0x000ff00000001860 */
[C---:B----4-:R-:W-:Y:S08]  /*3640*/  HMMA.16816.F32 R8, R4.reuse, R72, R92 ;  /* 0x000000480408723c */ /* 0x050ff0000000185c */
[C---:B-1----:R-:W-:Y:S08]  /*3650*/  HMMA.16816.F32 R100, R4.reuse, R28, R88 ;  /* 0x0000001c0464723c */ /* 0x042ff00000001858 */
[C---:B------:R-:W-:Y:S01]  /*3660*/  HMMA.16816.F32 R92, R4.reuse, R30, R76 ;  /* 0x0000001e045c723c */ /* 0x040fe2000000184c */
[----:B------:R-:W1:Y:S04]  /*3670*/  LDSM.16.M88.4 R28, [R227+0x6000] ;  /* 0x00600000e31c783b */ /* 0x000e680000000200 */
[----:B------:R-:W-:Y:S03]  /*3680*/  LDSM.16.M88.4 R76, [R227+0x7000] ;  /* 0x00700000e34c783b */ /* 0x000fe60000000200 */
[C---:B------:R-:W-:Y:S01]  /*3690*/  HMMA.16816.F32 R56, R4.reuse, R74, R108 ;  /* 0x0000004a0438723c */ /* 0x040fe2000000186c */
[----:B------:R-:W3:Y:S07]  /*36a0*/  LDSM.16.M88.4 R72, [R227+0x7800] ;  /* 0x00780000e348783b */ /* 0x000eee0000000200 */
[C---:B--2---:R-:W-:Y:S01]  /*36b0*/  HMMA.16816.F32 R108, R4.reuse, R24, R60 ;  /* 0x00000018046c723c */ /* 0x044fe2000000183c */
[----:B------:R-:W-:Y:S07]  /*36c0*/  LDSM.16.M88.4 R60, [R222+0x12100] ;  /* 0x01210000de3c783b */ /* 0x000fee0000000200 */
[C---:B------:R-:W-:Y:S01]  /*36d0*/  HMMA.16816.F32 R104, R4.reuse, R26, R40 ;  /* 0x0000001a0468723c */ /* 0x040fe20000001828 */
[----:B------:R-:W2:Y:S04]  /*36e0*/  LDSM.16.M88.4 R24, [R227+0x6800] ;  /* 0x00680000e318783b */ /* 0x000ea80000000200 */
        /* <DEDUP_REMOVED lines=8> */
[C---:B-----5:R-:W-:Y:S08]  /*3770*/  HMMA.16816.F32 R84, R4.reuse, R20, R32 ;  /* 0x000000140454723c */ /* 0x060ff00000001820 */
[----:B------:R-:W-:Y:S08]  /*3780*/  HMMA.16816.F32 R64, R4, R22, R16 ;  /* 0x000000160440723c */ /* 0x000ff00000001810 */
[C---:B-1----:R-:W-:Y:S01]  /*3790*/  HMMA.16816.F32 R4, R12.reuse, R28, R8 ;  /* 0x0000001c0c04723c */ /* 0x042fe20000001808 */
[----:B------:R-:W1:Y:S07]  /*37a0*/  LDSM.16.M88.4 R8, [R226+0x20100] ;  /* 0x02010000e208783b */ /* 0x000e6e0000000200 */
[C---:B------:R-:W-:Y:S08]  /*37b0*/  HMMA.16816.F32 R56, R12.reuse, R30, R56 ;  /* 0x0000001e0c38723c */ /* 0x040ff00000001838 */
[C---:B---3--:R-:W-:Y:S01]  /*37c0*/  HMMA.16816.F32 R20, R12.reuse, R74, R104 ;  /* 0x0000004a0c14723c */ /* 0x048fe20000001868 */
[----:B------:R-:W-:Y:S07]  /*37d0*/  LDSM.16.M88.4 R104, [R216+0x15900] ;  /* 0x01590000d868783b */ /* 0x000fee0000000200 */
[C---:B--2---:R-:W-:Y:S01]  /*37e0*/  HMMA.16816.F32 R52, R12.reuse, R24, R100 ;  /* 0x000000180c34723c */ /* 0x044fe20000001864 */
[----:B------:R-:W-:Y:S07]  /*37f0*/  LDSM.16.M88.4 R100, [R222+0x14900] ;  /* 0x01490000de64783b */ /* 0x000fee0000000200 */
[C---:B------:R-:W-:Y:S08]  /*3800*/  HMMA.16816.F32 R36, R12.reuse, R26, R92 ;  /* 0x0000001a0c24723c */ /* 0x040ff0000000185c */
[C---:B------:R-:W-:Y:S08]  /*3810*/  HMMA.16816.F32 R16, R12.reuse, R80, R96 ;  /* 0x000000500c10723c */ /* 0x040ff00000001860 */
[----:B------:R-:W-:Y:S08]  /*3820*/  HMMA.16816.F32 R88, R12, R82, R88 ;  /* 0x000000520c58723c */ /* 0x000ff00000001858 */
[C---:B-1----:R-:W-:Y:S01]  /*3830*/  HMMA.16816.F32 R80, R8.reuse, R60, R4 ;  /* 0x0000003c0850723c */ /* 0x042fe20000001804 */
[----:B------:R-:W-:Y:S07]  /*3840*/  LDSM.16.M88.4 R4, [R225+0x20100] ;  /* 0x02010000e104783b */ /* 0x000fee0000000200 */
[----:B------:R-:W-:Y:S08]  /*3850*/  HMMA.16816.F32 R56, R8, R62, R56 ;  /* 0x0000003e0838723c */ /* 0x000ff00000001838 */
[----:B------:R-:W-:Y:S01]  /*3860*/  HMMA.16816.F32 R32, R12, R76, R116 ;  /* 0x0000004c0c20723c */ /* 0x000fe20000001874 */
[----:B------:R-:W1:Y:S07]  /*3870*/  LDSM.16.M88.4 R116, [R222+0x14100] ;  /* 0x01410000de74783b */ /* 0x000e6e0000000200 */
[----:B------:R-:W-:Y:S01]  /*3880*/  HMMA.16816.F32 R60, R8, R42, R20 ;  /* 0x0000002a083c723c */ /* 0x000fe20000001814 */
[----:B------:R-:W2:Y:S07]  /*3890*/  LDSM.16.M88.4 R20, [R221+0x6800] ;  /* 0x00680000dd14783b */ /* 0x000eae0000000200 */
[C---:B------:R-:W-:Y:S01]  /*38a0*/  HMMA.16816.F32 R24, R12.reuse, R72, R108 ;  /* 0x000000480c18723c */ /* 0x040fe2000000186c */
[----:B------:R-:W-:Y:S07]  /*38b0*/  LDSM.16.M88.4 R108, [R216+0x15100] ;  /* 0x01510000d86c783b */ /* 0x000fee0000000200 */
[C---:B------:R-:W-:Y:S01]  /*38c0*/  HMMA.16816.F32 R28, R12.reuse, R78, R112 ;  /* 0x0000004e0c1c723c */ /* 0x040fe20000001870 */
[----:B------:R-:W-:Y:S07]  /*38d0*/  LDSM.16.M88.4 R112, [R216+0x16100] ;  /* 0x01610000d870783b */ /* 0x000fee0000000200 */
[----:B------:R-:W-:Y:S01]  /*38e0*/  HMMA.16816.F32 R96, R12, R68, R84 ;  /* 0x000000440c60723c */ /* 0x000fe20000001854 */
[----:B------:R-:W-:Y:S07]  /*38f0*/  LDSM.16.M88.4 R84, [R221+0x6000] ;  /* 0x00600000dd54783b */ /* 0x000fee0000000200 */
[----:B------:R-:W-:Y:S08]  /*3900*/  HMMA.16816.F32 R52, R8, R48, R52 ;  /* 0x000000300834723c */ /* 0x000ff00000001834 */
[----:B------:R-:W-:Y:S01]  /*3910*/  HMMA.16816.F32 R92, R12, R70, R64 ;  /* 0x000000460c5c723c */ /* 0x000fe20000001840 */
[----:B------:R-:W-:Y:S07]  /*3920*/  LDSM.16.M88.4 R12, [R223+0x24100] ;  /* 0x02410000df0c783b */ /* 0x000fee0000000200 */
[C---:B------:R-:W-:Y:S01]  /*3930*/  HMMA.16816.F32 R76, R8.reuse, R50, R36 ;  /* 0x00000032084c723c */ /* 0x040fe20000001824 */
[----:B------:R-:W3:Y:S04]  /*3940*/  LDSM.16.M88.4 R48, [R221+0x7000] ;  /* 0x00700000dd30783b */ /* 0x000ee80000000200 */
[----:B------:R-:W4:Y:S03]  /*3950*/  LDSM.16.M88.4 R36, [R221+0x8800] ;  /* 0x00880000dd24783b */ /* 0x000f260000000200 */
[C---:B------:R-:W-:Y:S08]  /*3960*/  HMMA.16816.F32 R72, R8.reuse, R44, R32 ;  /* 0x0000002c0848723c */ /* 0x040ff00000001820 */
[C---:B------:R-:W-:Y:S01]  /*3970*/  HMMA.16816.F32 R64, R8.reuse, R40, R24 ;  /* 0x000000280840723c */ /* 0x040fe20000001818 */
[----:B------:R-:W-:Y:S07]  /*3980*/  LDSM.16.M88.4 R40, [R221+0x8000] ;  /* 0x00800000dd28783b */ /* 0x000fee0000000200 */
[C---:B------:R-:W-:Y:S01]  /*3990*/  HMMA.16816.F32 R68, R8.reuse, R46, R28 ;  /* 0x0000002e0844723c */ /* 0x040fe2000000181c */
[----:B------:R-:W5:Y:S07]  /*39a0*/  LDSM.16.M88.4 R44, [R221+0x7800] ;  /* 0x00780000dd2c783b */ /* 0x000f6e0000000200 */
[C---:B-1----:R-:W-:Y:S08]  /*39b0*/  HMMA.16816.F32 R32, R8.reuse, R116, R16 ;  /* 0x000000740820723c */ /* 0x042ff00000001810 */
[----:B------:R-:W-:Y:S08]  /*39c0*/  HMMA.16816.F32 R24, R8, R100, R96 ;  /* 0x000000640818723c */ /* 0x000ff00000001860 */
[----:B--2---:R-:W-:Y:S08]  /*39d0*/  HMMA.16816.F32 R52, R4, R20, R52 ;  /* 0x000000140434723c */ /* 0x004ff00000001834 */
[----:B------:R-:W-:Y:S08]  /*39e0*/  HMMA.16816.F32 R16, R8, R102, R92 ;  /* 0x000000660810723c */ /* 0x000ff0000000185c */
[----:B------:R-:W-:Y:S08]  /*39f0*/  HMMA.16816.F32 R20, R4, R22, R76 ;  /* 0x000000160414723c */ /* 0x000ff0000000184c */
[----:B------:R-:W-:Y:S08]  /*3a00*/  HMMA.16816.F32 R28, R8, R118, R88 ;  /* 0x00000076081c723c */ /* 0x000ff00000001858 */
[C---:B---3--:R-:W-:Y:S08]  /*3a10*/  HMMA.16816.F32 R96, R4.reuse, R48, R72 ;  /* 0x000000300460723c */ /* 0x048ff00000001848 */
[C---:B------:R-:W-:Y:S08]  /*3a20*/  HMMA.16816.F32 R8, R4.reuse, R84, R80 ;  /* 0x000000540408723c */ /* 0x040ff00000001850 */
[C---:B------:R-:W-:Y:S08]  /*3a30*/  HMMA.16816.F32 R56, R4.reuse, R86, R56 ;  /* 0x000000560438723c */ /* 0x040ff00000001838 */
[C---:B------:R-:W-:Y:S08]  /*3a40*/  HMMA.16816.F32 R100, R4.reuse, R50, R68 ;  /* 0x000000320464723c */ /* 0x040ff00000001844 */
[----:B----4-:R-:W-:Y:S01]  /*3a50*/  HMMA.16816.F32 R92, R4, R36, R24 ;  /* 0x00000024045c723c */ /* 0x010fe20000001818 */
[----:B------:R-:W1:Y:S07]  /*3a60*/  LDSM.16.M88.4 R24, [R216+0x16900] ;  /* 0x01690000d818783b */ /* 0x000e6e0000000200 */
[----:B------:R-:W-:Y:S08]  /*3a70*/  HMMA.16816.F32 R72, R12, R104, R52 ;  /* 0x000000680c48723c */ /* 0x000ff00000001834 */
[----:B------:R-:W-:Y:S01]  /*3a80*/  HMMA.16816.F32 R84, R4, R38, R16 ;  /* 0x000000260454723c */ /* 0x000fe20000001810 */
[----:B------:R-:W2:Y:S04]  /*3a90*/  LDSM.16.M88.4 R16, [R216+0x17100] ;  /* 0x01710000d810783b */ /* 0x000ea80000000200 */
[----:B------:R-:W-:Y:S03]  /*3aa0*/  LDSM.16.M88.4 R36, [R227+0x9000] ;  /* 0x00900000e324783b */ /* 0x000fe60000000200 */
[----:B------:R-:W-:Y:S01]  /*3ab0*/  HMMA.16816.F32 R52, R12, R106, R20 ;  /* 0x0000006a0c34723c */ /* 0x000fe20000001814 */
[----:B------:R-:W3:Y:S07]  /*3ac0*/  LDSM.16.M88.4 R20, [R216+0x17900] ;  /* 0x01790000d814783b */ /* 0x000eee0000000200 */
[C---:B-----5:R-:W-:Y:S01]  /*3ad0*/  HMMA.16816.F32 R68, R4.reuse, R44, R64 ;  /* 0x0000002c0444723c */ /* 0x060fe20000001840 */
        /* <DEDUP_REMOVED lines=11> */
[----:B------:R-:W3:Y:S07]  /*3b90*/  LDSM.16.M88.4 R8, [R226+0x24100] ;  /* 0x02410000e208783b */ /* 0x000eee0000000200 */
[C---:B-1----:R-:W-:Y:S08]  /*3ba0*/  HMMA.16816.F32 R68, R12.reuse, R24, R68 ;  /* 0x000000180c44723c */ /* 0x042ff00000001844 */
[C---:B------:R-:W-:Y:S08]  /*3bb0*/  HMMA.16816.F32 R40, R12.reuse, R26, R88 ;  /* 0x0000001a0c28723c */ /* 0x040ff00000001858 */
[C---:B------:R-:W-:Y:S01]  /*3bc0*/  HMMA.16816.F32 R48, R12.reuse, R112, R96 ;  /* 0x000000700c30723c */ /* 0x040fe20000001860 */
[----:B------:R-:W-:Y:S07]  /*3bd0*/  LDSM.16.M88.4 R96, [R222+0x16100] ;  /* 0x01610000de60783b */ /* 0x000fee0000000200 */
[C---:B--2---:R-:W-:Y:S08]  /*3be0*/  HMMA.16816.F32 R32, R12.reuse, R16, R32 ;  /* 0x000000100c20723c */ /* 0x044ff00000001820 */
[C---:B------:R-:W-:Y:S08]  /*3bf0*/  HMMA.16816.F32 R28, R12.reuse, R18, R28 ;  /* 0x000000120c1c723c */ /* 0x040ff0000000181c */
[C---:B---3--:R-:W-:Y:S08]  /*3c00*/  HMMA.16816.F32 R24, R12.reuse, R20, R92 ;  /* 0x000000140c18723c */ /* 0x048ff0000000185c */
[----:B------:R-:W-:Y:S01]  /*3c10*/  HMMA.16816.F32 R12, R12, R22, R84 ;  /* 0x000000160c0c723c */ /* 0x000fe20000001854 */
[----:B------:R-:W1:Y:S07]  /*3c20*/  LDSM.16.M88.4 R20, [R222+0x15900] ;  /* 0x01590000de14783b */ /* 0x000e6e0000000200 */
[C---:B----4-:R-:W-:Y:S01]  /*3c30*/  HMMA.16816.F32 R16, R4.reuse, R36, R80 ;  /* 0x000000240410723c */ /* 0x050fe20000001850 */
[----:B------:R-:W-:Y:S07]  /*3c40*/  LDSM.16.M88.4 R80, [R221+0x9000] ;  /* 0x00900000dd50783b */ /* 0x000fee0000000200 */
[C---:B------:R-:W-:Y:S01]  /*3c50*/  HMMA.16816.F32 R120, R4.reuse, R64, R72 ;  /* 0x000000400478723c */ /* 0x040fe20000001848 */
[----:B------:R-:W-:Y:S07]  /*3c60*/  LDSM.16.M88.4 R72, [R221+0x9800] ;  /* 0x00980000dd48783b */ /* 0x000fee0000000200 */
[C---:B------:R-:W-:Y:S08]  /*3c70*/  HMMA.16816.F32 R116, R4.reuse, R38, R76 ;  /* 0x000000260474723c */ /* 0x040ff0000000184c */
[C---:B------:R-:W-:Y:S01]  /*3c80*/  HMMA.16816.F32 R112, R4.reuse, R66, R52 ;  /* 0x000000420470723c */ /* 0x040fe20000001834 */
[----:B------:R-:W-:Y:S07]  /*3c90*/  LDSM.16.M88.4 R64, [R221+0xa800] ;  /* 0x00a80000dd40783b */ /* 0x000fee0000000200 */
[C---:B-----5:R-:W-:Y:S01]  /*3ca0*/  HMMA.16816.F32 R104, R4.reuse, R100, R68 ;  /* 0x000000640468723c */ /* 0x060fe20000001844 */
[----:B------:R-:W-:Y:S07]  /*3cb0*/  LDSM.16.M88.4 R68, [R221+0xa000] ;  /* 0x00a00000dd44783b */ /* 0x000fee0000000200 */
[C---:B------:R-:W-:Y:S08]  /*3cc0*/  HMMA.16816.F32 R36, R4.reuse, R60, R48 ;  /* 0x0000003c0424723c */ /* 0x040ff00000001830 */
        /* <DEDUP_REMOVED lines=9> */
[----:B------:R-:W-:-:S06]  /*3d60*/  DEPBAR.LE SB0, 0x0 ;  /* 0x000080000000791a */ /* 0x000fcc0000000000 */
        /* <DEDUP_REMOVED lines=40> */
[----:B------:R-:W-:Y:S01]  /*3ff0*/  SEL R36, RZ, 0x10, P2 ;  /* 0x00000010ff247807 */ /* 0x000fe20001000000 */
[C---:B------:R-:W-:Y:S01]  /*4000*/  IMAD.SHL.U32 R16, R157.reuse, 0x2, RZ ;  /* 0x000000029d107824 */ /* 0x040fe200078e00ff */
[----:B------:R-:W-:Y:S01]  /*4010*/  SEL R35, RZ, 0x10, P5 ;  /* 0x00000010ff237807 */ /* 0x000fe20002800000 */
[----:B------:R-:W-:Y:S01]  /*4020*/  IMAD R9, R0, c[0x0][0x2b8], R4 ;  /* 0x0000ae0000097a24 */ /* 0x000fe200078e0204 */
[----:B------:R-:W-:Y:S01]  /*4030*/  SHF.L.U64.HI R14, R157, 0x1, R158 ;  /* 0x000000019d0e7819 */ /* 0x000fe2000001029e */
[----:B------:R-:W-:Y:S01]  /*4040*/  IMAD.SHL.U32 R12, R155, 0x2, RZ ;  /* 0x000000029b0c7824 */ /* 0x000fe200078e00ff */
[----:B------:R-:W-:Y:S01]  /*4050*/  SEL R34, RZ, 0x10, P4 ;  /* 0x00000010ff227807 */ /* 0x000fe20002000000 */
[----:B------:R-:W-:Y:S01]  /*4060*/  IMAD.WIDE.U32 R4, R9, c[0x0][0x1e0], RZ ;  /* 0x0000780009047a25 */ /* 0x000fe200078e00ff */
[----:B------:R-:W-:Y:S01]  /*4070*/  SHF.R.S32.HI R0, RZ, 0x1f, R9 ;  /* 0x0000001fff007819 */ /* 0x000fe20000011409 */
[----:B------:R1:W-:Y:S01]  /*4080*/  STL [R1+0x2c], R9 ;  /* 0x00002c0901007387 */ /* 0x0003e20000100800 */
[----:B------:R-:W-:Y:S01]  /*4090*/  SHF.L.U64.HI R13, R155, 0x1, R156 ;  /* 0x000000019b0d7819 */ /* 0x000fe2000001029c */
[C---:B------:R-:W-:Y:S01]  /*40a0*/  IMAD.SHL.U32 R10, R153.reuse, 0x2, RZ ;  /* 0x00000002990a7824 */ /* 0x040fe200078e00ff */
[----:B------:R-:W-:Y:S01]  /*40b0*/  SHF.L.U64.HI R11, R153, 0x1, R154 ;  /* 0x00000001990b7819 */ /* 0x000fe2000001029a */
[----:B------:R-:W-:Y:S01]  /*40c0*/  IMAD R0, R0, c[0x0][0x1e0], RZ ;  /* 0x0000780000007a24 */ /* 0x000fe200078e02ff */
[----:B------:R-:W-:-:S03]  /*40d0*/  SHF.L.U64.HI R15, R151, 0x1, R152 ;  /* 0x00000001970f7819 */ /* 0x000fc60000010298 */
[----:B------:R-:W-:-:S04]  /*40e0*/  IMAD R0, R9, c[0x0][0x1e4], R0 ;  /* 0x0000790009007a24 */ /* 0x000fc800078e0200 */
[----:B------:R-:W-:Y:S02]  /*40f0*/  IMAD.IADD R5, R5, 0x1, R0 ;  /* 0x0000000105057824 */ /* 0x000fe400078e0200 */
[----:B-1----:R-:W-:Y:S01]  /*4100*/  IMAD.SHL.U32 R9, R151, 0x2, RZ ;  /* 0x0000000297097824 */ /* 0x002fe200078e00ff */
[----:B--2---:R-:W-:Y:S01]  /*4110*/  SHF.R.S32.HI R0, RZ, 0x1f, R8 ;  /* 0x0000001fff007819 */ /* 0x004fe20000011408 */
[----:B------:R-:W-:Y:S01]  /*4120*/  IMAD.WIDE.U32 R4, R8, c[0x0][0x1f0], R4 ;  /* 0x00007c0008047a25 */ /* 0x000fe200078e0004 */
[----:B------:R1:W-:Y:S03]  /*4130*/  STL [R1+0x28], R8 ;  /* 0x0000280801007387 */ /* 0x0003e60000100800 */
[----:B------:R-:W-:-:S04]  /*4140*/  IMAD R0, R0, c[0x0][0x1f0], RZ ;  /* 0x00007c0000007a24 */ /* 0x000fc800078e02ff */
[----:B------:R-:W-:Y:S01]  /*4150*/  IMAD R6, R8, c[0x0][0x1f4], R0 ;  /* 0x00007d0008067a24 */ /* 0x000fe200078e0200 */
[----:B------:R-:W-:-:S04]  /*4160*/  IADD3 R0, P0, R4, UR22, RZ ;  /* 0x0000001604007c10 */ /* 0x000fc8000ff1e0ff */
[----:B------:R-:W-:Y:S02]  /*4170*/  IADD3.X R4, R5, UR19, R6, P0, !PT ;  /* 0x0000001305047c10 */ /* 0x000fe400087fe406 */
[----:B------:R-:W-:Y:S02]  /*4180*/  LEA R7, P0, R0, c[0x0][0x1c8], 0x1 ;  /* 0x0000720000077a11 */ /* 0x000fe400078008ff */
[----:B------:R-:W-:-:S04]  /*4190*/  IADD3 R5, -R36, 0x10, RZ ;  /* 0x0000001024057810 */ /* 0x000fc80007ffe1ff */
[----:B------:R-:W-:Y:S02]  /*41a0*/  LOP3.LUT R5, R5, 0xf, RZ, 0xc0, !PT ;  /* 0x0000000f05057812 */ /* 0x000fe400078ec0ff */
[----:B-1----:R-:W-:Y:S02]  /*41b0*/  LEA.HI.X R8, R0, c[0x0][0x1cc], R4, 0x1, P0 ;  /* 0x0000730000087a11 */ /* 0x002fe400000f0c04 */
[----:B------:R-:W1:Y:S04]  /*41c0*/  SHFL.IDX PT, R0, R7, 0x2, 0x181f ;  /* 0x00581f0007007f89 */ /* 0x000e6800000e0000 */
[----:B------:R-:W2:Y:S04]  /*41d0*/  SHFL.IDX PT, R4, R8, 0x2, 0x181f ;  /* 0x00581f0008047f89 */ /* 0x000ea800000e0000 */
[----:B------:R-:W-:Y:S01]  /*41e0*/  SHFL.IDX PT, R6, R8, RZ, 0x181f ;  /* 0x00181fff08067589 */ /* 0x000fe200000e0000 */
[----:B-1----:R-:W-:-:S02]  /*41f0*/  IADD3 R32, P1, P0, R5, R0, R16 ;  /* 0x0000000005207210 */ /* 0x002fc4000783e010 */
[----:B------:R-:W-:Y:S02]  /*4200*/  IADD3 R5, -R35, 0x10, RZ ;  /* 0x0000001023057810 */ /* 0x000fe40007ffe1ff */
[----:B--2---:R-:W-:Y:S02]  /*4210*/  IADD3.X R33, RZ, R4, R14, P1, P0 ;  /* 0x00000004ff217210 */ /* 0x004fe40000fe040e */
[----:B------:R-:W-:-:S04]  /*4220*/  LOP3.LUT R5, R5, 0xf, RZ, 0xc0, !PT ;  /* 0x0000000f05057812 */ /* 0x000fc800078ec0ff */
        /* <DEDUP_REMOVED lines=11> */
[----:B------:R-:W2:Y:S04]  /*42e0*/  SHFL.IDX PT, R0, R7, 0x1, 0x181f ;  /* 0x00381f0007007f89 */ /* 0x000ea800000e0000 */
[----:B------:R-:W3:Y:S01]  /*42f0*/  SHFL.IDX PT, R4, R8, 0x1, 0x181f ;  /* 0x00381f0008047f89 */ /* 0x000ee200000e0000 */
        /* <DEDUP_REMOVED lines=13> */
[----:B---3--:R-:W-:Y:S01]  /*43d0*/  IMAD.X R17, R4, 0x1, R14, P0 ;  /* 0x0000000104117824 */ /* 0x008fe200000e060e */
        /* <DEDUP_REMOVED lines=18> */
.L_x_1576:
[----:B------:R-:W-:Y:S01]  /*4500*/  LOP3.LUT R0, R147, 0xffffffe0, RZ, 0xc0, !PT ;  /* 0xffffffe093007812 */ /* 0x000fe200078ec0ff */
[----:B------:R-:W-:Y:S01]  /*4510*/  STL [R1+0x84], R223 ;  /* 0x000084df01007387 */ /* 0x000fe20000100800 */
[----:B------:R-:W-:Y:S02]  /*4520*/  LEA.HI R4, R148, R149, RZ, 0x2 ;  /* 0x0000009594047211 */ /* 0x000fe400078f10ff */
[----:B-1----:R-:W-:Y:S01]  /*4530*/  SHF.R.S32.HI R6, RZ, 0x1f, R146 ;  /* 0x0000001fff067819 */ /* 0x002fe20000011492 */
[C---:B------:R-:W-:Y:S01]  /*4540*/  IMAD.IADD R0, R149.reuse, 0x1, -R0 ;  /* 0x0000000195007824 */ /* 0x040fe200078e0a00 */
[----:B------:R-:W-:Y:S01]  /*4550*/  LOP3.LUT R4, R4, 0xfffffffc, RZ, 0xc0, !PT ;  /* 0xfffffffc04047812 */ /* 0x000fe200078ec0ff */
[----:B------:R-:W-:Y:S01]  /*4560*/  STL [R1+0x80], R222 ;  /* 0x000080de01007387 */ /* 0x000fe20000100800 */
[----:B------:R-:W-:Y:S02]  /*4570*/  LEA.HI R6, R6, R146, RZ, 0x3 ;  /* 0x0000009206067211 */ /* 0x000fe400078f18ff */
[----:B------:R-:W-:Y:S01]  /*4580*/  SHF.R.S32.HI R5, RZ, 0x1f, R0 ;  /* 0x0000001fff057819 */ /* 0x000fe20000011400 */
[----:B------:R-:W-:Y:S01]  /*4590*/  IMAD.IADD R4, R149, 0x1, -R4 ;  /* 0x0000000195047824 */ /* 0x000fe200078e0a04 */
[----:B------:R-:W-:Y:S01]  /*45a0*/  LOP3.LUT R6, R6, 0xffffff8, RZ, 0xc0, !PT ;  /* 0x0ffffff806067812 */ /* 0x000fe200078ec0ff */
[----:B------:R-:W-:Y:S01]  /*45b0*/  STL [R1+0x7c], R221 ;  /* 0x00007cdd01007387 */ /* 0x000fe20000100800 */
[----:B------:R-:W-:-:S02]  /*45c0*/  LEA.HI R5, R5, R0, RZ, 0x2 ;  /* 0x0000000005057211 */ /* 0x000fc400078f10ff */
[----:B------:R-:W-:Y:S01]  /*45d0*/  LEA.HI R7, R4, R4, RZ, 0x1 ;  /* 0x0000000404077211 */ /* 0x000fe200078f08ff */
[----:B------:R-:W-:Y:S01]  /*45e0*/  STL [R1+0x78], R216 ;  /* 0x000078d801007387 */ /* 0x000fe20000100800 */
[----:B------:R-:W-:Y:S02]  /*45f0*/  IADD3 R8, -R6, R146, RZ ;  /* 0x0000009206087210 */ /* 0x000fe40007ffe1ff */
[----:B------:R-:W-:Y:S02]  /*4600*/  LEA.HI.SX32 R6, R5, UR11, 0x1e ;  /* 0x0000000b05067c11 */ /* 0x000fe4000f8ff2ff */
[----:B------:R-:W-:Y:S01]  /*4610*/  PLOP3.LUT P0, PT, PT, PT, UP1, 0x80, 0x0 ;  /* 0x000000000000781c */ /* 0x000fe20003f0f018 */
[----:B------:R-:W-:Y:S01]  /*4620*/  @UP1 USHF.L.U32 UR10, UR10, 0x7, URZ ;  /* 0x000000070a0a1899 */ /* 0x000fe2000800063f */
[----:B------:R-:W-:Y:S01]  /*4630*/  LOP3.LUT R7, R7, 0x1ffffffe, RZ, 0xc0, !PT ;  /* 0x1ffffffe07077812 */ /* 0x000fe200078ec0ff */
[----:B------:R-:W-:Y:S01]  /*4640*/  IMAD R6, R8, 0x10, R6 ;  /* 0x0000001008067824 */ /* 0x000fe200078e0206 */
[----:B------:R-:W-:Y:S01]  /*4650*/  LOP3.LUT R5, R5, 0x7ffffffc, RZ, 0xc0, !PT ;  /* 0x7ffffffc05057812 */ /* 0x000fe200078ec0ff */
[----:B------:R-:W-:Y:S01]  /*4660*/  UIADD3 UR6, UR6, -0x2, URZ ;  /* 0xfffffffe06067890 */ /* 0x000fe2000fffe03f */
[----:B------:R-:W0:Y:S01]  /*4670*/  LDGDEPBAR ;  /* 0x00000000000079af */ /* 0x000e220000000000 */
[----:B------:R-:W-:-:S02]  /*4680*/  IMAD.IADD R4, R4, 0x1, -R7 ;  /* 0x0000000104047824 */ /* 0x000fc400078e0a07 */
[----:B------:R-:W-:Y:S01]  /*4690*/  IMAD.IADD R5, R0, 0x1, -R5 ;  /* 0x0000000100057824 */ /* 0x000fe200078e0a05 */
[----:B------:R-:W-:Y:S02]  /*46a0*/  MOV R0, UR4 ;  /* 0x0000000400007c02 */ /* 0x000fe40008000f00 */
[----:B------:R-:W-:Y:S01]  /*46b0*/  LEA R9, R4, R6, 0x3 ;  /* 0x0000000604097211 */ /* 0x000fe200078e18ff */
[----:B------:R-:W-:-:S04]  /*46c0*/  IMAD.SHL.U32 R8, R5, 0x2, RZ ;  /* 0x0000000205087824 */ /* 0x000fc800078e00ff */
[----:B------:R-:W-:Y:S01]  /*46d0*/  @P0 IMAD.HI.U32 R6, R9, c[0x0][0x2c8], RZ ;  /* 0x0000b20009060a27 */ /* 0x000fe200078e00ff */
[----:B------:R-:W-:Y:S01]  /*46e0*/  PLOP3.LUT P0, PT, PT, PT, UP1, 0x80, 0x0 ;  /* 0x000000000000781c */ /* 0x000fe20003f0f018 */
[----:B------:R-:W-:Y:S01]  /*46f0*/  STL [R1+0x58], R9 ;  /* 0x0000580901007387 */ /* 0x000fe20000100800 */
[----:B------:R-:W-:Y:S01]  /*4700*/  IADD3 R0, -R8, 0x1, R0 ;  /* 0x0000000108007810 */ /* 0x000fe20007ffe100 */
[----:B------:R-:W-:Y:S02]  /*4710*/  IMAD.MOV.U32 R4, RZ, RZ, R9 ;  /* 0x000000ffff047224 */ /* 0x000fe400078e0009 */
[----:B------:R-:W-:Y:S01]  /*4720*/  STL [R1+0x5c], R8 ;  /* 0x00005c0801007387 */ /* 0x000fe20000100800 */
[----:B------:R-:W-:-:S07]  /*4730*/  IADD3 R5, R0, -UR13, RZ ;  /* 0x8000000d00057c10 */ /* 0x000fce000fffe0ff */
[----:B------:R-:W-:Y:S02]  /*4740*/  @P0 SHF.R.U32.HI R4, RZ, c[0x0][0x2cc], R6 ;  /* 0x0000b300ff040a19 */ /* 0x000fe40000011606 */
[----:B------:R-:W-:Y:S01]  /*4750*/  IADD3 R6, -R8, UR4, RZ ;  /* 0x0000000408067c10 */ /* 0x000fe2000fffe1ff */
[----:B------:R-:W-:Y:S02]  /*4760*/  ULDC.64 UR4, c[0x0][0x2c8] ;  /* 0x0000b20000047ab9 */ /* 0x000fe40000000a00 */
[----:B------:R-:W1:Y:S04]  /*4770*/  SHFL.IDX PT, R7, R4, RZ, 0x1c1f ;  /* 0x001c1fff04077589 */ /* 0x000e6800000e0000 */
[----:B------:R-:W2:Y:S01]  /*4780*/  SHFL.IDX PT, R4, R4, 0x1, 0x1c1f ;  /* 0x003c1f0004047f89 */ /* 0x000ea200000e0000 */
[C---:B-1----:R-:W-:Y:S01]  /*4790*/  IMAD.IADD R0, R5.reuse, 0x1, R7 ;  /* 0x0000000105007824 */ /* 0x042fe200078e0207 */
[----:B--2---:R-:W-:-:S04]  /*47a0*/  IADD3 R5, R5, R4, RZ ;  /* 0x0000000405057210 */ /* 0x004fc80007ffe0ff */
[----:B------:R-:W-:-:S04]  /*47b0*/  IMNMX R0, R6, R0, PT ;  /* 0x0000000006007217 */ /* 0x000fc80003800200 */
[----:B------:R-:W-:-:S04]  /*47c0*/  ISETP.GT.AND P0, PT, R0, RZ, PT ;  /* 0x000000ff0000720c */ /* 0x000fc80003f04270 */
[----:B------:R-:W-:Y:S02]  /*47d0*/  FSEL R7, R84, -INF , P0 ;  /* 0xff80000054077808 */ /* 0x000fe40000000000 */
[----:B------:R-:W-:-:S04]  /*47e0*/  ISETP.GT.AND P0, PT, R0, 0x1, PT ;  /* 0x000000010000780c */ /* 0x000fc80003f04270 */
        /* <DEDUP_REMOVED lines=65> */
[----:B------:R-:W-:-:S02]  /*4c00*/  IMNMX R0, R6, R5, PT ;  /* 0x0000000506007217 */ /* 0x000fc40003800200 */
[----:B------:R-:W-:Y:S02]  /*4c10*/  FSEL R25, R57, -INF , P0 ;  /* 0xff80000039197808 */ /* 0x000fe40000000000 */
[----:B------:R-:W-:Y:S02]  /*4c20*/  ISETP.GT.AND P0, PT, R0, RZ, PT ;  /* 0x000000ff0000720c */ /* 0x000fe40003f04270 */
[----:B------:R-:W-:Y:S02]  /*4c30*/  FMNMX.FTZ R4, R103, R4, !PT ;  /* 0x0000000467047209 */ /* 0x000fe40007810000 */
[----:B------:R-:W-:Y:S02]  /*4c40*/  FSEL R15, R86, -INF , P0 ;  /* 0xff800000560f7808 */ /* 0x000fe40000000000 */
[----:B------:R-:W-:Y:S02]  /*4c50*/  ISETP.GT.AND P0, PT, R0, 0x1, PT ;  /* 0x000000010000780c */ /* 0x000fe40003f04270 */
[----:B------:R-:W-:-:S02]  /*4c60*/  FMNMX.FTZ R4, R25, R4, !PT ;  /* 0x0000000419047209 */ /* 0x000fc40007810000 */
[----:B------:R-:W-:Y:S02]  /*4c70*/  FSEL R17, R87, -INF , P0 ;  /* 0xff80000057117808 */ /* 0x000fe40000000000 */
[----:B------:R-:W-:Y:S01]  /*4c80*/  ISETP.GT.AND P0, PT, R0, 0x8, PT ;  /* 0x000000080000780c */ /* 0x000fe20003f04270 */
[----:B------:R-:W1:Y:S01]  /*4c90*/  SHFL.BFLY PT, R6, R4, 0x2, 0x1f ;  /* 0x0c401f0004067f89 */ /* 0x000e6200000e0000 */
        /* <DEDUP_REMOVED lines=60> */
[----:B-1----:R-:W-:Y:S02]  /*5060*/  FMNMX.FTZ R4, R6, R4, !PT ;  /* 0x0000000406047209 */ /* 0x002fe40007810000 */
[----:B------:R-:W-:Y:S02]  /*5070*/  FSEL R222, R58, -INF , P0 ;  /* 0xff8000003ade7808 */ /* 0x000fe40000000000 */
[----:B------:R-:W-:Y:S01]  /*5080*/  ISETP.GT.AND P0, PT, R0, 0x59, PT ;  /* 0x000000590000780c */ /* 0x000fe20003f04270 */
[----:B------:R-:W1:Y:S01]  /*5090*/  SHFL.BFLY PT, R173, R4, 0x1, 0x1f ;  /* 0x0c201f0004ad7f89 */ /* 0x000e6200000e0000 */
[----:B------:R-:W-:-:S02]  /*50a0*/  FMNMX.FTZ R172, R206, R172, !PT ;  /* 0x000000acceac7209 */ /* 0x000fc40007810000 */
[----:B------:R-:W-:Y:S02]  /*50b0*/  FSEL R212, R59, -INF , P0 ;  /* 0xff8000003bd47808 */ /* 0x000fe40000000000 */
        /* <DEDUP_REMOVED lines=9> */
[----:B------:R-:W1:Y:S02]  /*5150*/  SHFL.BFLY PT, R4, R172, 0x1, 0x1f ;  /* 0x0c201f00ac047f89 */ /* 0x000e6400000e0000 */
[----:B------:R2:W-:Y:S02]  /*5160*/  MUFU.EX2 R207, R0 ;  /* 0x0000000000cf7308 */ /* 0x0005e40000000800 */
[----:B--2---:R-:W-:-:S06]  /*5170*/  FFMA.FTZ R0, R8, c[0x0][0x2d0], -R13 ;  /* 0x0000b40008007a23 */ /* 0x004fcc000001080d */
[----:B------:R2:W3:Y:S01]  /*5180*/  MUFU.EX2 R210, R0 ;  /* 0x0000000000d27308 */ /* 0x0004e20000000800 */
[----:B-1----:R-:W-:Y:S01]  /*5190*/  FMNMX.FTZ R172, R4, R172, !PT ;  /* 0x000000ac04ac7209 */ /* 0x002fe20007810000 */
[----:B------:R-:W-:-:S03]  /*51a0*/  FFMA.FTZ R4, R16, c[0x0][0x2d0], -R13 ;  /* 0x0000b40010047a23 */ /* 0x000fc6000001080d */
[----:B------:R-:W-:-:S03]  /*51b0*/  FSETP.NEU.FTZ.AND P0, PT, R172, -INF , PT ;  /* 0xff800000ac00780b */ /* 0x000fc60003f1d000 */
[----:B------:R-:W-:Y:S01]  /*51c0*/  MUFU.EX2 R213, R4 ;  /* 0x0000000400d57308 */ /* 0x000fe20000000800 */
[----:B--2---:R-:W-:Y:S01]  /*51d0*/  FFMA.FTZ R0, R9, c[0x0][0x2d0], -R13 ;  /* 0x0000b40009007a23 */ /* 0x004fe2000001080d */
[----:B---3--:R-:W-:-:S06]  /*51e0*/  F2FP.PACK_AB R8, R210, R207 ;  /* 0x000000cfd208723e */ /* 0x008fcc00000000ff */
[----:B------:R1:W-:Y:S02]  /*51f0*/  MUFU.EX2 R107, R0 ;  /* 0x00000000006b7308 */ /* 0x0003e40000000800 */
[----:B-1----:R-:W-:-:S06]  /*5200*/  FFMA.FTZ R0, R10, c[0x0][0x2d0], -R13 ;  /* 0x0000b4000a007a23 */ /* 0x002fcc000001080d */
[----:B------:R1:W2:Y:S02]  /*5210*/  MUFU.EX2 R223, R0 ;  /* 0x0000000000df7308 */ /* 0x0002a40000000800 */
[----:B-1----:R-:W-:Y:S01]  /*5220*/  FFMA.FTZ R0, R11, c[0x0][0x2d0], -R13 ;  /* 0x0000b4000b007a23 */ /* 0x002fe2000001080d */
[----:B--2---:R-:W-:-:S05]  /*5230*/  F2FP.PACK_AB R10, R223, R107 ;  /* 0x0000006bdf0a723e */ /* 0x004fca00000000ff */
[----:B------:R1:W-:Y:S02]  /*5240*/  MUFU.EX2 R216, R0 ;  /* 0x0000000000d87308 */ /* 0x0003e40000000800 */
[----:B-1----:R-:W-:Y:S02]  /*5250*/  FFMA.FTZ R0, R12, c[0x0][0x2d0], -R13 ;  /* 0x0000b4000c007a23 */ /* 0x002fe4000001080d */
[----:B------:R-:W-:-:S04]  /*5260*/  FMUL.FTZ R12, R172, c[0x0][0x2d0] ;  /* 0x0000b400ac0c7a20 */ /* 0x000fc80000410000 */
[----:B------:R1:W-:Y:S01]  /*5270*/  MUFU.EX2 R211, R0 ;  /* 0x0000000000d37308 */ /* 0x0003e20000000800 */
[----:B------:R-:W-:Y:S01]  /*5280*/  FSEL R12, R12, RZ, P0 ;  /* 0x000000ff0c0c7208 */ /* 0x000fe20000000000 */
[----:B-1----:R-:W-:-:S06]  /*5290*/  FFMA.FTZ R0, R14, c[0x0][0x2d0], -R13 ;  /* 0x0000b4000e007a23 */ /* 0x002fcc000001080d */
[----:B------:R1:W-:Y:S02]  /*52a0*/  MUFU.EX2 R101, R0 ;  /* 0x0000000000657308 */ /* 0x0003e40000000800 */
[----:B-1----:R-:W-:-:S04]  /*52b0*/  IMAD.IADD R0, R144, 0x1, R145 ;  /* 0x0000000190007824 */ /* 0x002fc800078e0291 */
[----:B------:R-:W-:Y:S02]  /*52c0*/  IMAD.SHL.U32 R217, R0, 0x2, RZ ;  /* 0x0000000200d97824 */ /* 0x000fe400078e00ff */
[----:B------:R-:W-:Y:S02]  /*52d0*/  FFMA.FTZ R0, R15, c[0x0][0x2d0], -R12 ;  /* 0x0000b4000f007a23 */ /* 0x000fe4000001080c */
[C---:B------:R-:W-:Y:S01]  /*52e0*/  IMAD R220, R2.reuse, 0x2, R217 ;  /* 0x0000000202dc7824 */ /* 0x040fe200078e02d9 */
[----:B------:R-:W-:Y:S01]  /*52f0*/  LEA R218, R3, R217, 0x1 ;  /* 0x000000d903da7211 */ /* 0x000fe200078e08ff */
[----:B------:R1:W-:Y:S01]  /*5300*/  MUFU.EX2 R15, R0 ;  /* 0x00000000000f7308 */ /* 0x0003e20000000800 */
[----:B------:R-:W2:Y:S02]  /*5310*/  LDSM.16.MT88.4 R4, [R217+0x100] ;  /* 0x00010000d904783b */ /* 0x000ea40000004200 */
[----:B------:R-:W-:Y:S01]  /*5320*/  LEA R219, R2, R218, 0x1 ;  /* 0x000000da02db7211 */ /* 0x000fe200078e08ff */
[----:B------:R-:W-:Y:S01]  /*5330*/  IMAD.MOV.U32 R2, RZ, RZ, R88 ;  /* 0x000000ffff027224 */ /* 0x000fe200078e0058 */
[----:B------:R-:W-:Y:S04]  /*5340*/  LDSM.16.MT88.4 R44, [R217+0x900] ;  /* 0x00090000d92c783b */ /* 0x000fe80000004200 */
[----:B------:R-:W-:Y:S04]  /*5350*/  LDSM.16.MT88.4 R36, [R218+0x900] ;  /* 0x00090000da24783b */ /* 0x000fe80000004200 */
[----:B------:R-:W3:Y:S01]  /*5360*/  LDSM.16.MT88.4 R28, [R220+0x100] ;  /* 0x00010000dc1c783b */ /* 0x000ee20000004200 */
[----:B-1----:R-:W-:-:S03]  /*5370*/  FFMA.FTZ R0, R17, c[0x0][0x2d0], -R12 ;  /* 0x0000b40011007a23 */ /* 0x002fc6000001080c */
[----:B------:R-:W1:Y:S01]  /*5380*/  LDSM.16.MT88.4 R72, [R217+0x3100] ;  /* 0x00310000d948783b */ /* 0x000e620000004200 */
[----:B------:R4:W4:Y:S03]  /*5390*/  MUFU.EX2 R14, R0 ;  /* 0x00000000000e7308 */ /* 0x0009260000000800 */
[----:B------:R-:W-:Y:S04]  /*53a0*/  LDSM.16.MT88.4 R84, [R220+0x3100] ;  /* 0x00310000dc54783b */ /* 0x000fe80000004200 */
[----:B------:R-:W-:Y:S04]  /*53b0*/  LDSM.16.MT88.4 R80, [R218+0x3100] ;  /* 0x00310000da50783b */ /* 0x000fe80000004200 */
[----:B------:R-:W-:Y:S04]  /*53c0*/  LDSM.16.MT88.4 R64, [R219+0x900] ;  /* 0x00090000db40783b */ /* 0x000fe80000004200 */
[----:B------:R-:W-:Y:S01]  /*53d0*/  LDSM.16.MT88.4 R68, [R220+0x3900] ;  /* 0x00390000dc44783b */ /* 0x000fe20000004200 */
[----:B----4-:R-:W-:Y:S01]  /*53e0*/  FFMA.FTZ R0, R18, c[0x0][0x2d0], -R12 ;  /* 0x0000b40012007a23 */ /* 0x010fe2000001080c */
[----:B------:R-:W-:-:S02]  /*53f0*/  F2FP.PACK_AB R9, R14, R15 ;  /* 0x0000000f0e09723e */ /* 0x000fc400000000ff */
[----:B------:R-:W4:Y:S01]  /*5400*/  LDSM.16.MT88.4 R16, [R218+0x100] ;  /* 0x00010000da10783b */ /* 0x000f220000004200 */
[----:B------:R2:W-:Y:S03]  /*5410*/  MUFU.EX2 R3, R0 ;  /* 0x0000000000037308 */ /* 0x0005e60000000800 */
[----:B------:R-:W-:Y:S04]  /*5420*/  LDSM.16.MT88.4 R60, [R217+0x3900] ;  /* 0x00390000d93c783b */ /* 0x000fe80000004200 */
[----:B------:R-:W-:Y:S04]  /*5430*/  LDSM.16.MT88.4 R76, [R219+0x3100] ;  /* 0x00310000db4c783b */ /* 0x000fe80000004200 */
[----:B------:R-:W-:Y:S04]  /*5440*/  LDSM.16.MT88.4 R56, [R218+0x3900] ;  /* 0x00390000da38783b */ /* 0x000fe80000004200 */
[----:B------:R-:W-:Y:S01]  /*5450*/  LDSM.16.MT88.4 R88, [R220+0x900] ;  /* 0x00090000dc58783b */ /* 0x000fe20000004200 */
[----:B--2---:R-:W-:-:S03]  /*5460*/  FFMA.FTZ R0, R22, c[0x0][0x2d0], -R12 ;  /* 0x0000b40016007a23 */ /* 0x004fc6000001080c */
[----:B------:R-:W-:Y:S01]  /*5470*/  LDSM.16.MT88.4 R96, [R218+0x6100] ;  /* 0x00610000da60783b */ /* 0x000fe20000004200 */
[----:B------:R2:W1:Y:S03]  /*5480*/  MUFU.EX2 R100, R0 ;  /* 0x0000000000647308 */ /* 0x0004660000000800 */
[----:B------:R-:W-:Y:S01]  /*5490*/  LDSM.16.MT88.4 R92, [R219+0x3900] ;  /* 0x00390000db5c783b */ /* 0x000fe20000004200 */
[----:B--2---:R-:W-:Y:S01]  /*54a0*/  FFMA.FTZ R0, R21, c[0x0][0x2d0], -R12 ;  /* 0x0000b40015007a23 */ /* 0x004fe2000001080c */
[----:B-1----:R-:W-:-:S03]  /*54b0*/  F2FP.PACK_AB R11, R100, R3 ;  /* 0x00000003640b723e */ /* 0x002fc600000000ff */
[----:B------:R1:W-:Y:S04]  /*54c0*/  MUFU.EX2 R111, R0 ;  /* 0x00000000006f7308 */ /* 0x0003e80000000800 */
[C---:B------:R-:W-:Y:S07]  /*54d0*/  HMMA.16816.F32 R40, R8.reuse, R4, RZ ;  /* 0x000000040828723c */ /* 0x040fee00000018ff */
[----:B------:R-:W-:Y:S01]  /*54e0*/  F2FP.PACK_AB R4, R211, R216 ;  /* 0x000000d8d304723e */ /* 0x000fe200000000ff */
[----:B------:R-:W-:Y:S01]  /*54f0*/  HMMA.16816.F32 R32, R8, R6, RZ ;  /* 0x000000060820723c */ /* 0x000fe200000018ff */
[----:B-1----:R-:W-:-:S06]  /*5500*/  FFMA.FTZ R0, R20, c[0x0][0x2d0], -R12 ;  /* 0x0000b40014007a23 */ /* 0x002fcc000001080c */
[----:B------:R-:W-:Y:S01]  /*5510*/  F2FP.PACK_AB R6, R213, R101 ;  /* 0x00000065d506723e */ /* 0x000fe200000000ff */
[----:B------:R1:W2:Y:S01]  /*5520*/  MUFU.EX2 R105, R0 ;  /* 0x0000000000697308 */ /* 0x0002a20000000800 */
[C---:B---3--:R-:W-:Y:S08]  /*5530*/  HMMA.16816.F32 R52, R8.reuse, R28, RZ ;  /* 0x0000001c0834723c */ /* 0x048ff000000018ff */
[C---:B------:R-:W-:Y:S01]  /*5540*/  HMMA.16816.F32 R48, R8.reuse, R30, RZ ;  /* 0x0000001e0830723c */ /* 0x040fe200000018ff */
[--C-:B-1----:R-:W-:Y:S01]  /*5550*/  FFMA.FTZ R0, R23, c[0x0][0x2d0], -R12.reuse ;  /* 0x0000b40017007a23 */ /* 0x102fe2000001080c */
[----:B--2---:R-:W-:Y:S01]  /*5560*/  F2FP.PACK_AB R5, R105, R111 ;  /* 0x0000006f6905723e */ /* 0x004fe200000000ff */
[----:B------:R-:W1:Y:S05]  /*5570*/  LDSM.16.MT88.4 R20, [R219+0x100] ;  /* 0x00010000db14783b */ /* 0x000e6a0000004200 */
[----:B------:R-:W-:Y:S01]  /*5580*/  HMMA.16816.F32 R28, R8, R74, RZ ;  /* 0x0000004a081c723c */ /* 0x000fe200000018ff */
[----:B------:R2:W-:Y:S02]  /*5590*/  MUFU.EX2 R102, R0 ;  /* 0x0000000000667308 */ /* 0x0005e40000000800 */
[----:B--2---:R-:W-:-:S06]  /*55a0*/  FFMA.FTZ R0, R24, c[0x0][0x2d0], -R12 ;  /* 0x0000b40018007a23 */ /* 0x004fcc000001080c */
[----:B------:R2:W3:Y:S02]  /*55b0*/  MUFU.EX2 R110, R0 ;  /* 0x00000000006e7308 */ /* 0x0004e40000000800 */
[----:B--2---:R-:W-:Y:S01]  /*55c0*/  IMAD.MOV.U32 R0, RZ, RZ, R25 ;  /* 0x000000ffff007224 */ /* 0x004fe200078e0019 */
[----:B---3--:R-:W-:Y:S01]  /*55d0*/  F2FP.PACK_AB R7, R110, R102 ;  /* 0x000000666e07723e */ /* 0x008fe200000000ff */
[C---:B----4-:R-:W-:Y:S08]  /*55e0*/  HMMA.16816.F32 R24, R8.reuse, R16, RZ ;  /* 0x000000100818723c */ /* 0x050ff000000018ff */
[----:B------:R-:W-:Y:S08]  /*55f0*/  HMMA.16816.F32 R16, R8, R18, RZ ;  /* 0x000000120810723c */ /* 0x000ff000000018ff */
[----:B------:R-:W-:Y:S08]  /*5600*/  HMMA.16816.F32 R192, R4, R44, R40 ;  /* 0x0000002c04c0723c */ /* 0x000ff00000001828 */
[----:B-1----:R-:W-:Y:S08]  /*5610*/  HMMA.16816.F32 R40, R8, R20, RZ ;  /* 0x000000140828723c */ /* 0x002ff000000018ff */
[C---:B------:R-:W-:Y:S08]  /*5620*/  HMMA.16816.F32 R188, R4.reuse, R46, R32 ;  /* 0x0000002e04bc723c */ /* 0x040ff00000001820 */
[C---:B------:R-:W-:Y:S08]  /*5630*/  HMMA.16816.F32 R184, R4.reuse, R36, R24 ;  /* 0x0000002404b8723c */ /* 0x040ff00000001818 */
[----:B------:R-:W-:Y:S08]  /*5640*/  HMMA.16816.F32 R180, R4, R38, R16 ;  /* 0x0000002604b4723c */ /* 0x000ff00000001810 */
[C---:B------:R-:W-:Y:S08]  /*5650*/  HMMA.16816.F32 R36, R8.reuse, R22, RZ ;  /* 0x000000160824723c */ /* 0x040ff000000018ff */
[C---:B------:R-:W-:Y:S01]  /*5660*/  HMMA.16816.F32 R32, R8.reuse, R72, RZ ;  /* 0x000000480820723c */ /* 0x040fe200000018ff */
[----:B------:R-:W1:Y:S07]  /*5670*/  LDSM.16.MT88.4 R72, [R217+0x6100] ;  /* 0x00610000d948783b */ /* 0x000e6e0000004200 */
[C---:B------:R-:W-:Y:S08]  /*5680*/  HMMA.16816.F32 R44, R8.reuse, R86, RZ ;  /* 0x00000056082c723c */ /* 0x040ff000000018ff */
[C---:B------:R-:W-:Y:S08]  /*5690*/  HMMA.16816.F32 R20, R8.reuse, R82, RZ ;  /* 0x000000520814723c */ /* 0x040ff000000018ff */
[C---:B------:R-:W-:Y:S01]  /*56a0*/  HMMA.16816.F32 R16, R8.reuse, R84, RZ ;  /* 0x000000540810723c */ /* 0x040fe200000018ff */
[----:B------:R-:W-:Y:S07]  /*56b0*/  LDSM.16.MT88.4 R84, [R220+0x6900] ;  /* 0x00690000dc54783b */ /* 0x000fee0000004200 */
[----:B------:R-:W-:Y:S01]  /*56c0*/  HMMA.16816.F32 R24, R8, R80, RZ ;  /* 0x000000500818723c */ /* 0x000fe200000018ff */
[----:B------:R-:W-:Y:S07]  /*56d0*/  LDSM.16.MT88.4 R80, [R219+0x6900] ;  /* 0x00690000db50783b */ /* 0x000fee0000004200 */
[C---:B------:R-:W-:Y:S01]  /*56e0*/  HMMA.16816.F32 R128, R4.reuse, R64, R40 ;  /* 0x000000400480723c */ /* 0x040fe20000001828 */
[----:B------:R-:W2:Y:S07]  /*56f0*/  LDSM.16.MT88.4 R40, [R220+0x6100] ;  /* 0x00610000dc28783b */ /* 0x000eae0000004200 */
[C---:B------:R-:W-:Y:S01]  /*5700*/  HMMA.16816.F32 R176, R4.reuse, R66, R36 ;  /* 0x0000004204b0723c */ /* 0x040fe20000001824 */
[----:B------:R-:W3:Y:S07]  /*5710*/  LDSM.16.MT88.4 R36, [R217+0x6900] ;  /* 0x00690000d924783b */ /* 0x000eee0000004200 */
[C---:B------:R-:W-:Y:S01]  /*5720*/  HMMA.16816.F32 R196, R4.reuse, R70, R44 ;  /* 0x0000004604c4723c */ /* 0x040fe2000000182c */
[----:B------:R-:W4:Y:S07]  /*5730*/  LDSM.16.MT88.4 R44, [R219+0x6100] ;  /* 0x00610000db2c783b */ /* 0x000f2e0000004200 */
[----:B------:R-:W-:Y:S08]  /*5740*/  HMMA.16816.F32 R168, R4, R60, R32 ;  /* 0x0000003c04a8723c */ /* 0x000ff00000001820 */
[----:B------:R-:W-:Y:S08]  /*5750*/  HMMA.16816.F32 R32, R8, R76, RZ ;  /* 0x0000004c0820723c */ /* 0x000ff000000018ff */
[----:B------:R-:W-:Y:S08]  /*5760*/  HMMA.16816.F32 R164, R4, R62, R28 ;  /* 0x0000003e04a4723c */ /* 0x000ff0000000181c */
[----:B------:R-:W-:Y:S01]  /*5770*/  HMMA.16816.F32 R28, R8, R78, RZ ;  /* 0x0000004e081c723c */ /* 0x000fe200000018ff */
[----:B------:R-:W-:Y:S07]  /*5780*/  LDSM.16.MT88.4 R76, [R219+0x9100] ;  /* 0x00910000db4c783b */ /* 0x000fee0000004200 */
[C---:B------:R-:W-:Y:S08]  /*5790*/  HMMA.16816.F32 R144, R4.reuse, R58, R20 ;  /* 0x0000003a0490723c */ /* 0x040ff00000001814 */
[----:B------:R-:W-:Y:S01]  /*57a0*/  HMMA.16816.F32 R148, R4, R68, R16 ;  /* 0x000000440494723c */ /* 0x000fe20000001810 */
[----:B------:R-:W2:Y:S07]  /*57b0*/  LDSM.16.MT88.4 R68, [R218+0x6900] ;  /* 0x00690000da44783b */ /* 0x000eae0000004200 */
[----:B-1----:R-:W-:Y:S08]  /*57c0*/  HMMA.16816.F32 R20, R8, R74, RZ ;  /* 0x0000004a0814723c */ /* 0x002ff000000018ff */
[C---:B------:R-:W-:Y:S01]  /*57d0*/  HMMA.16816.F32 R132, R4.reuse, R90, R48 ;  /* 0x0000005a0484723c */ /* 0x040fe20000001830 */
[----:B------:R-:W1:Y:S07]  /*57e0*/  LDSM.16.MT88.4 R48, [R217+0x9100] ;  /* 0x00910000d930783b */ /* 0x000e6e0000004200 */
[----:B------:R-:W-:Y:S08]  /*57f0*/  HMMA.16816.F32 R140, R4, R56, R24 ;  /* 0x00000038048c723c */ /* 0x000ff00000001818 */
[C---:B------:R-:W-:Y:S01]  /*5800*/  HMMA.16816.F32 R24, R8.reuse, R72, RZ ;  /* 0x000000480818723c */ /* 0x040fe200000018ff */
[----:B------:R-:W1:Y:S07]  /*5810*/  LDSM.16.MT88.4 R72, [R220+0x9100] ;  /* 0x00910000dc48783b */ /* 0x000e6e0000004200 */
[----:B------:R-:W-:Y:S07]  /*5820*/  HMMA.16816.F32 R16, R8, R96, RZ ;  /* 0x000000600810723c */ /* 0x000fee00000018ff */
[----:B------:R-:W-:Y:S01]  /*5830*/  IMAD.MOV.U32 R97, RZ, RZ, R116 ;  /* 0x000000ffff617224 */ /* 0x000fe200078e0074 */
[----:B------:R-:W-:Y:S01]  /*5840*/  HMMA.16816.F32 R160, R4, R92, R32 ;  /* 0x0000005c04a0723c */ /* 0x000fe20000001820 */
[----:B------:R-:W-:-:S06]  /*5850*/  MOV R96, R111 ;  /* 0x0000006f00607202 */ /* 0x000fcc0000000f00 */
[----:B------:R-:W-:Y:S01]  /*5860*/  IMAD.MOV.U32 R93, RZ, RZ, R110 ;  /* 0x000000ffff5d7224 */ /* 0x000fe200078e006e */
[----:B--2---:R-:W-:Y:S01]  /*5870*/  HMMA.16816.F32 R32, R8, R40, RZ ;  /* 0x000000280820723c */ /* 0x004fe200000018ff */
[----:B------:R-:W-:-:S07]  /*5880*/  IMAD.MOV.U32 R92, RZ, RZ, R109 ;  /* 0x000000ffff5c7224 */ /* 0x000fce00078e006d */
[----:B------:R-:W-:Y:S07]  /*5890*/  HMMA.16816.F32 R156, R4, R94, R28 ;  /* 0x0000005e049c723c */ /* 0x000fee000000181c */
[----:B------:R-:W-:Y:S01]  /*58a0*/  MOV R95, R108 ;  /* 0x0000006c005f7202 */ /* 0x000fe20000000f00 */
[----:B------:R-:W-:Y:S08]  /*58b0*/  HMMA.16816.F32 R28, R8, R42, RZ ;  /* 0x0000002a081c723c */ /* 0x000ff000000018ff */
[C---:B---3--:R-:W-:Y:S08]  /*58c0*/  HMMA.16816.F32 R120, R4.reuse, R38, R20 ;  /* 0x000000260478723c */ /* 0x048ff00000001814 */
[----:B------:R-:W-:Y:S01]  /*58d0*/  HMMA.16816.F32 R136, R4, R88, R52 ;  /* 0x000000580488723c */ /* 0x000fe20000001834 */
[----:B------:R-:W2:Y:S04]  /*58e0*/  LDSM.16.MT88.4 R52, [R218+0x9100] ;  /* 0x00910000da34783b */ /* 0x000ea80000004200 */
[----:B------:R-:W3:Y:S03]  /*58f0*/  LDSM.16.MT88.4 R88, [R217+0x9900] ;  /* 0x00990000d958783b */ /* 0x000ee60000004200 */
[----:B----4-:R-:W-:Y:S08]  /*5900*/  HMMA.16816.F32 R20, R8, R46, RZ ;  /* 0x0000002e0814723c */ /* 0x010ff000000018ff */
[C---:B------:R-:W-:Y:S08]  /*5910*/  HMMA.16816.F32 R152, R4.reuse, R36, R24 ;  /* 0x000000240498723c */ /* 0x040ff00000001818 */
[----:B------:R-:W-:Y:S07]  /*5920*/  HMMA.16816.F32 R116, R4, R68, R16 ;  /* 0x000000440474723c */ /* 0x000fee0000001810 */
[----:B------:R-:W-:Y:S01]  /*5930*/  IMAD.MOV.U32 R68, RZ, RZ, R107 ;  /* 0x000000ffff447224 */ /* 0x000fe200078e006b */
[----:B------:R-:W-:Y:S01]  /*5940*/  HMMA.16816.F32 R24, R8, R44, RZ ;  /* 0x0000002c0818723c */ /* 0x000fe200000018ff */
[----:B------:R-:W-:-:S07]  /*5950*/  IMAD.MOV.U32 R69, RZ, RZ, R97 ;  /* 0x000000ffff457224 */ /* 0x000fce00078e0061 */
[C---:B-1----:R-:W-:Y:S08]  /*5960*/  HMMA.16816.F32 R16, R8.reuse, R48, RZ ;  /* 0x000000300810723c */ /* 0x042ff000000018ff */
[C---:B------:R-:W-:Y:S08]  /*5970*/  HMMA.16816.F32 R60, R8.reuse, R50, RZ ;  /* 0x00000032083c723c */ /* 0x040ff000000018ff */
[C---:B------:R-:W-:Y:S07]  /*5980*/  HMMA.16816.F32 R48, R8.reuse, R72, RZ ;  /* 0x000000480830723c */ /* 0x040fee00000018ff */
[----:B------:R-:W-:Y:S01]  /*5990*/  IMAD.MOV.U32 R72, RZ, RZ, R106 ;  /* 0x000000ffff487224 */ /* 0x000fe200078e006a */
[----:B------:R-:W-:Y:S01]  /*59a0*/  HMMA.16816.F32 R44, R8, R74, RZ ;  /* 0x0000004a082c723c */ /* 0x000fe200000018ff */
[----:B------:R-:W-:-:S06]  /*59b0*/  MOV R73, R105 ;  /* 0x0000006900497202 */ /* 0x000fcc0000000f00 */
[----:B------:R-:W-:Y:S01]  /*59c0*/  IMAD.MOV.U32 R74, RZ, RZ, R104 ;  /* 0x000000ffff4a7224 */ /* 0x000fe200078e0068 */
[----:B--2---:R-:W-:Y:S01]  /*59d0*/  HMMA.16816.F32 R56, R8, R52, RZ ;  /* 0x000000340838723c */ /* 0x004fe200000018ff */
[----:B------:R-:W-:-:S07]  /*59e0*/  IMAD.MOV.U32 R75, RZ, RZ, R103 ;  /* 0x000000ffff4b7224 */ /* 0x000fce00078e0067 */
[----:B------:R-:W-:Y:S07]  /*59f0*/  HMMA.16816.F32 R104, R4, R84, R32 ;  /* 0x000000540468723c */ /* 0x000fee0000001820 */
[----:B------:R-:W-:Y:S01]  /*5a00*/  MOV R34, R102 ;  /* 0x0000006600227202 */ /* 0x000fe20000000f00 */
[----:B------:R-:W-:Y:S01]  /*5a10*/  IMAD.MOV.U32 R33, RZ, RZ, R101 ;  /* 0x000000ffff217224 */ /* 0x000fe200078e0065 */
[----:B------:R-:W-:Y:S01]  /*5a20*/  HMMA.16816.F32 R52, R8, R54, RZ ;  /* 0x000000360834723c */ /* 0x000fe200000018ff */
[----:B------:R-:W-:-:S02]  /*5a30*/  IMAD.MOV.U32 R32, RZ, RZ, R100 ;  /* 0x000000ffff207224 */ /* 0x000fc400078e0064 */
[----:B------:R-:W-:-:S05]  /*5a40*/  IMAD.MOV.U32 R35, RZ, RZ, R69 ;  /* 0x000000ffff237224 */ /* 0x000fca00078e0045 */
[C---:B------:R-:W-:Y:S07]  /*5a50*/  HMMA.16816.F32 R100, R4.reuse, R86, R28 ;  /* 0x000000560464723c */ /* 0x040fee000000181c */
[----:B------:R-:W-:Y:S01]  /*5a60*/  MOV R31, R95 ;  /* 0x0000005f001f7202 */ /* 0x000fe20000000f00 */
[----:B------:R-:W-:Y:S01]  /*5a70*/  IMAD.MOV.U32 R30, RZ, RZ, R92 ;  /* 0x000000ffff1e7224 */ /* 0x000fe200078e005c */
[----:B---3--:R-:W-:Y:S01]  /*5a80*/  HMMA.16816.F32 R84, R4, R88, R16 ;  /* 0x000000580454723c */ /* 0x008fe20000001810 */
[----:B------:R-:W-:Y:S01]  /*5a90*/  IMAD.MOV.U32 R29, RZ, RZ, R93 ;  /* 0x000000ffff1d7224 */ /* 0x000fe200078e005d */
[----:B------:R-:W-:Y:S01]  /*5aa0*/  LDSM.16.MT88.4 R16, [R220+0x9900] ;  /* 0x00990000dc10783b */ /* 0x000fe20000004200 */
[----:B------:R-:W-:-:S05]  /*5ab0*/  MOV R28, R96 ;  /* 0x00000060001c7202 */ /* 0x000fca0000000f00 */
[----:B------:R-:W-:Y:S01]  /*5ac0*/  HMMA.16816.F32 R92, R4, R82, R20 ;  /* 0x00000052045c723c */ /* 0x000fe20000001814 */
[----:B------:R-:W1:Y:S07]  /*5ad0*/  LDSM.16.MT88.4 R20, [R218+0x9900] ;  /* 0x00990000da14783b */ /* 0x000e6e0000004200 */
[C---:B------:R-:W-:Y:S08]  /*5ae0*/  HMMA.16816.F32 R64, R8.reuse, R98, RZ ;  /* 0x000000620840723c */ /* 0x040ff000000018ff */
[C---:B------:R-:W-:Y:S08]  /*5af0*/  HMMA.16816.F32 R40, R8.reuse, R76, RZ ;  /* 0x0000004c0828723c */ /* 0x040ff000000018ff */
[----:B------:R-:W-:Y:S01]  /*5b00*/  HMMA.16816.F32 R36, R8, R78, RZ ;  /* 0x0000004e0824723c */ /* 0x000fe200000018ff */
[----:B------:R-:W2:Y:S07]  /*5b10*/  LDSM.16.MT88.4 R8, [R219+0x9900] ;  /* 0x00990000db08783b */ /* 0x000eae0000004200 */
[C---:B------:R-:W-:Y:S07]  /*5b20*/  HMMA.16816.F32 R88, R4.reuse, R90, R60 ;  /* 0x0000005a0458723c */ /* 0x040fee000000183c */
[----:B------:R-:W-:Y:S01]  /*5b30*/  IMAD.MOV.U32 R62, RZ, RZ, R0 ;  /* 0x000000ffff3e7224 */ /* 0x000fe200078e0000 */
[----:B------:R-:W-:Y:S01]  /*5b40*/  HMMA.16816.F32 R96, R4, R80, R24 ;  /* 0x000000500460723c */ /* 0x000fe20000001818 */
[----:B------:R-:W-:Y:S01]  /*5b50*/  FFMA.FTZ R0, R127, c[0x0][0x2d0], -R13 ;  /* 0x0000b4007f007a23 */ /* 0x000fe2000001080d */
[----:B------:R-:W-:Y:S01]  /*5b60*/  MOV R61, R222 ;  /* 0x000000de003d7202 */ /* 0x000fe20000000f00 */
[----:B------:R-:W-:Y:S01]  /*5b70*/  IMAD.MOV.U32 R63, RZ, RZ, R2 ;  /* 0x000000ffff3f7224 */ /* 0x000fe200078e0002 */
[----:B------:R-:W-:Y:S01]  /*5b80*/  LDSM.16.MT88.4 R24, [R219+0x1100] ;  /* 0x00110000db18783b */ /* 0x000fe20000004200 */
[----:B------:R-:W-:-:S02]  /*5b90*/  FFMA.FTZ R2, R113, c[0x0][0x2d0], -R12 ;  /* 0x0000b40071027a23 */ /* 0x000fc4000001080c */
[----:B------:R-:W-:Y:S01]  /*5ba0*/  IMAD.MOV.U32 R127, RZ, RZ, R30 ;  /* 0x000000ffff7f7224 */ /* 0x000fe200078e001e */
[----:B-1----:R-:W-:Y:S01]  /*5bb0*/  HMMA.16816.F32 R80, R4, R20, R56 ;  /* 0x000000140450723c */ /* 0x002fe20000001838 */
[----:B------:R1:W3:Y:S01]  /*5bc0*/  MUFU.EX2 R20, R0 ;  /* 0x0000000000147308 */ /* 0x0002e20000000800 */
[----:B------:R-:W-:-:S05]  /*5bd0*/  IMAD.MOV.U32 R30, RZ, RZ, R33 ;  /* 0x000000ffff1e7224 */ /* 0x000fca00078e0021 */
[----:B------:R-:W-:Y:S01]  /*5be0*/  IMAD.MOV.U32 R59, RZ, RZ, R74 ;  /* 0x000000ffff3b7224 */ /* 0x000fe200078e004a */
[C---:B------:R-:W-:Y:S01]  /*5bf0*/  HMMA.16816.F32 R76, R4.reuse, R22, R52 ;  /* 0x00000016044c723c */ /* 0x040fe20000001834 */
[----:B------:R-:W-:Y:S01]  /*5c00*/  MOV R58, R75 ;  /* 0x0000004b003a7202 */ /* 0x000fe20000000f00 */
[----:B------:R-:W-:Y:S02]  /*5c10*/  IMAD.MOV.U32 R57, RZ, RZ, R72 ;  /* 0x000000ffff397224 */ /* 0x000fe400078e0048 */
[----:B------:R-:W-:Y:S02]  /*5c20*/  IMAD.MOV.U32 R56, RZ, RZ, R73 ;  /* 0x000000ffff387224 */ /* 0x000fe400078e0049 */
[----:B------:R-:W-:Y:S01]  /*5c30*/  IMAD.MOV.U32 R113, RZ, RZ, R59 ;  /* 0x000000ffff717224 */ /* 0x000fe200078e003b */
[----:B------:R-:W-:Y:S01]  /*5c40*/  MOV R54, R68 ;  /* 0x0000004400367202 */ /* 0x000fe20000000f00 */
[----:B------:R-:W-:Y:S01]  /*5c50*/  HMMA.16816.F32 R108, R4, R70, R64 ;  /* 0x00000046046c723c */ /* 0x000fe20000001840 */
[----:B-1----:R-:W-:-:S02]  /*5c60*/  FFMA.FTZ R0, R126, c[0x0][0x2d0], -R13 ;  /* 0x0000b4007e007a23 */ /* 0x002fc4000001080d */
[----:B------:R3:W-:Y:S05]  /*5c70*/  MUFU.EX2 R126, R2 ;  /* 0x00000002007e7308 */ /* 0x0007ea0000000800 */
[C---:B------:R-:W-:Y:S03]  /*5c80*/  HMMA.16816.F32 R72, R4.reuse, R16, R48 ;  /* 0x000000100448723c */ /* 0x040fe60000001830 */
[----:B------:R1:W4:Y:S05]  /*5c90*/  MUFU.EX2 R55, R0 ;  /* 0x0000000000377308 */ /* 0x00032a0000000800 */
[----:B------:R-:W-:Y:S01]  /*5ca0*/  HMMA.16816.F32 R64, R4, R18, R44 ;  /* 0x000000120440723c */ /* 0x000fe2000000182c */
[----:B------:R-:W-:Y:S01]  /*5cb0*/  LDSM.16.MT88.4 R16, [R218+0x1100] ;  /* 0x00110000da10783b */ /* 0x000fe20000004200 */
[----:B---3--:R-:W-:-:S03]  /*5cc0*/  IMAD.MOV.U32 R2, RZ, RZ, R20 ;  /* 0x000000ffff027224 */ /* 0x008fc600078e0014 */
[----:B------:R-:W3:Y:S03]  /*5cd0*/  LDSM.16.MT88.4 R20, [R217+0x1100] ;  /* 0x00110000d914783b */ /* 0x000ee60000004200 */
[----:B--2---:R-:W-:Y:S01]  /*5ce0*/  HMMA.16816.F32 R48, R4, R8, R40 ;  /* 0x000000080430723c */ /* 0x004fe20000001828 */
[----:B-1----:R-:W-:-:S04]  /*5cf0*/  FFMA.FTZ R0, R125, c[0x0][0x2d0], -R13 ;  /* 0x0000b4007d007a23 */ /* 0x002fc8000001080d */
[----:B------:R1:W-:Y:S03]  /*5d00*/  MUFU.EX2 R125, R0 ;  /* 0x00000000007d7308 */ /* 0x0003e60000000800 */
[----:B------:R-:W-:Y:S01]  /*5d10*/  HMMA.16816.F32 R36, R4, R10, R36 ;  /* 0x0000000a0424723c */ /* 0x000fe20000001824 */
[----:B------:R-:W2:Y:S06]  /*5d20*/  LDSM.16.MT88.4 R8, [R220+0x1100] ;  /* 0x00110000dc08783b */ /* 0x000eac0000004200 */
[----:B----4-:R-:W-:Y:S01]  /*5d30*/  F2FP.PACK_AB R4, R55, R2 ;  /* 0x000000023704723e */ /* 0x010fe200000000ff */
[----:B-1----:R-:W-:-:S04]  /*5d40*/  FFMA.FTZ R0, R124, c[0x0][0x2d0], -R13 ;  /* 0x0000b4007c007a23 */ /* 0x002fc8000001080d */
[----:B------:R1:W4:Y:S02]  /*5d50*/  MUFU.EX2 R222, R0 ;  /* 0x0000000000de7308 */ /* 0x0003240000000800 */
[----:B-1----:R-:W-:Y:S01]  /*5d60*/  FFMA.FTZ R0, R115, c[0x0][0x2d0], -R12 ;  /* 0x0000b40073007a23 */ /* 0x002fe2000001080c */
[----:B----4-:R-:W-:Y:S02]  /*5d70*/  F2FP.PACK_AB R6, R222, R125 ;  /* 0x0000007dde06723e */ /* 0x010fe400000000ff */
[----:B------:R-:W-:-:S03]  /*5d80*/  MOV R115, R29 ;  /* 0x0000001d00737202 */ /* 0x000fc60000000f00 */
[----:B------:R1:W4:Y:S01]  /*5d90*/  MUFU.EX2 R52, R0 ;  /* 0x0000000000347308 */ /* 0x0003220000000800 */
[----:B------:R-:W-:Y:S01]  /*5da0*/  MOV R29, R32 ;  /* 0x00000020001d7202 */ /* 0x000fe20000000f00 */
[----:B-1----:R-:W-:Y:S02]  /*5db0*/  FFMA.FTZ R0, R114, c[0x0][0x2d0], -R12 ;  /* 0x0000b40072007a23 */ /* 0x002fe4000001080c */
[----:B------:R-:W-:-:S04]  /*5dc0*/  IMAD.MOV.U32 R114, RZ, RZ, R28 ;  /* 0x000000ffff727224 */ /* 0x000fc800078e001c */
[----:B------:R1:W-:Y:S01]  /*5dd0*/  MUFU.EX2 R124, R0 ;  /* 0x00000000007c7308 */ /* 0x0003e20000000800 */
[----:B------:R-:W-:Y:S02]  /*5de0*/  IMAD.MOV.U32 R28, RZ, RZ, R31 ;  /* 0x000000ffff1c7224 */ /* 0x000fe400078e001f */
[----:B------:R-:W-:Y:S02]  /*5df0*/  IMAD.MOV.U32 R31, RZ, RZ, R34 ;  /* 0x000000ffff1f7224 */ /* 0x000fe400078e0022 */
[----:B-1----:R-:W-:Y:S01]  /*5e00*/  FFMA.FTZ R0, R112, c[0x0][0x2d0], -R12 ;  /* 0x0000b40070007a23 */ /* 0x002fe2000001080c */
[----:B------:R-:W-:-:S03]  /*5e10*/  MOV R112, R58 ;  /* 0x0000003a00707202 */ /* 0x000fc60000000f00 */
[----:B------:R4:W1:Y:S02]  /*5e20*/  MUFU.EX2 R40, R0 ;  /* 0x0000000000287308 */ /* 0x0008640000000800 */
[----:B----4-:R-:W-:Y:S02]  /*5e30*/  MOV R0, R52 ;  /* 0x0000003400007202 */ /* 0x010fe40000000f00 */
[----:B-1----:R-:W-:Y:S02]  /*5e40*/  F2FP.PACK_AB R7, R40, R126 ;  /* 0x0000007e2807723e */ /* 0x002fe400000000ff */
[----:B------:R-:W-:-:S07]  /*5e50*/  F2FP.PACK_AB R5, R124, R0 ;  /* 0x000000007c05723e */ /* 0x000fce00000000ff */
[C---:B---3--:R-:W-:Y:S07]  /*5e60*/  HMMA.16816.F32 R68, R4.reuse, R20, R192 ;  /* 0x000000140444723c */ /* 0x048fee00000018c0 */
[----:B------:R-:W-:Y:S01]  /*5e70*/  IMAD.MOV.U32 R192, RZ, RZ, R61 ;  /* 0x000000ffffc07224 */ /* 0x000fe200078e003d */
[----:B------:R-:W-:Y:S01]  /*5e80*/  MOV R194, R40 ;  /* 0x0000002800c27202 */ /* 0x000fe20000000f00 */
[----:B------:R-:W-:Y:S01]  /*5e90*/  IMAD.MOV.U32 R193, RZ, RZ, R62 ;  /* 0x000000ffffc17224 */ /* 0x000fe200078e003e */
[----:B--2---:R-:W-:Y:S01]  /*5ea0*/  HMMA.16816.F32 R44, R4, R8, R136 ;  /* 0x00000008042c723c */ /* 0x004fe20000001888 */
[----:B------:R-:W-:-:S07]  /*5eb0*/  IMAD.MOV.U32 R195, RZ, RZ, R63 ;  /* 0x000000ffffc37224 */ /* 0x000fce00078e003f */
[C---:B------:R-:W-:Y:S01]  /*5ec0*/  HMMA.16816.F32 R60, R4.reuse, R22, R188 ;  /* 0x00000016043c723c */ /* 0x040fe200000018bc */
[----:B------:R-:W1:Y:S06]  /*5ed0*/  LDSM.16.MT88.4 R20, [R220+0x4100] ;  /* 0x00410000dc14783b */ /* 0x000e6c0000004200 */
[----:B------:R-:W-:Y:S01]  /*5ee0*/  IMAD.MOV.U32 R188, RZ, RZ, R54 ;  /* 0x000000ffffbc7224 */ /* 0x000fe200078e0036 */
[----:B------:R-:W-:Y:S01]  /*5ef0*/  MOV R191, R55 ;  /* 0x0000003700bf7202 */ /* 0x000fe20000000f00 */
[----:B------:R-:W-:Y:S01]  /*5f00*/  IMAD.MOV.U32 R189, RZ, RZ, R56 ;  /* 0x000000ffffbd7224 */ /* 0x000fe200078e0038 */
[----:B------:R-:W-:Y:S01]  /*5f10*/  HMMA.16816.F32 R52, R4, R18, R180 ;  /* 0x000000120434723c */ /* 0x000fe200000018b4 */
[----:B------:R-:W-:-:S07]  /*5f20*/  IMAD.MOV.U32 R190, RZ, RZ, R57 ;  /* 0x000000ffffbe7224 */ /* 0x000fce00078e0039 */
[C---:B------:R-:W-:Y:S01]  /*5f30*/  HMMA.16816.F32 R56, R4.reuse, R16, R184 ;  /* 0x000000100438723c */ /* 0x040fe200000018b8 */
[----:B------:R-:W2:Y:S06]  /*5f40*/  LDSM.16.MT88.4 R16, [R217+0x4100] ;  /* 0x00410000d910783b */ /* 0x000eac0000004200 */
[----:B------:R-:W-:Y:S01]  /*5f50*/  MOV R187, R35 ;  /* 0x0000002300bb7202 */ /* 0x000fe20000000f00 */
[C---:B------:R-:W-:Y:S01]  /*5f60*/  HMMA.16816.F32 R40, R4.reuse, R10, R132 ;  /* 0x0000000a0428723c */ /* 0x040fe20000001884 */
[----:B------:R-:W3:Y:S07]  /*5f70*/  LDSM.16.MT88.4 R8, [R218+0x4100] ;  /* 0x00410000da08783b */ /* 0x000eee0000004200 */
[C---:B------:R-:W-:Y:S08]  /*5f80*/  HMMA.16816.F32 R32, R4.reuse, R24, R128 ;  /* 0x000000180420723c */ /* 0x040ff00000001880 */
[C---:B-1----:R-:W-:Y:S07]  /*5f90*/  HMMA.16816.F32 R148, R4.reuse, R20, R148 ;  /* 0x000000140494723c */ /* 0x042fee0000001894 */
[----:B------:R-:W-:Y:S01]  /*5fa0*/  IMAD.MOV.U32 R20, RZ, RZ, R30 ;  /* 0x000000ffff147224 */ /* 0x000fe200078e001e */
[C---:B------:R-:W-:Y:S01]  /*5fb0*/  HMMA.16816.F32 R128, R4.reuse, R26, R176 ;  /* 0x0000001a0480723c */ /* 0x040fe200000018b0 */
[----:B------:R-:W-:Y:S01]  /*5fc0*/  MOV R21, R189 ;  /* 0x000000bd00157202 */ /* 0x000fe20000000f00 */
[----:B------:R-:W-:Y:S05]  /*5fd0*/  LDSM.16.MT88.4 R24, [R217+0xa100] ;  /* 0x00a10000d918783b */ /* 0x000fea0000004200 */
[----:B------:R-:W-:Y:S01]  /*5fe0*/  IMAD.MOV.U32 R179, RZ, RZ, R187 ;  /* 0x000000ffffb37224 */ /* 0x000fe200078e00bb */
[----:B------:R-:W-:Y:S01]  /*5ff0*/  HMMA.16816.F32 R196, R4, R22, R196 ;  /* 0x0000001604c4723c */ /* 0x000fe200000018c4 */
[----:B------:R-:W-:-:S06]  /*6000*/  IMAD.MOV.U32 R178, RZ, RZ, R188 ;  /* 0x000000ffffb27224 */ /* 0x000fcc00078e00bc */
[----:B------:R-:W-:Y:S01]  /*6010*/  IMAD.MOV.U32 R23, RZ, RZ, R191 ;  /* 0x000000ffff177224 */ /* 0x000fe200078e00bf */
[C---:B--2---:R-:W-:Y:S08]  /*6020*/  HMMA.16816.F32 R132, R4.reuse, R16, R168 ;  /* 0x000000100484723c */ /* 0x044ff000000018a8 */
[C---:B------:R-:W-:Y:S01]  /*6030*/  HMMA.16816.F32 R136, R4.reuse, R18, R164 ;  /* 0x000000120488723c */ /* 0x040fe200000018a4 */
[----:B------:R-:W1:Y:S06]  /*6040*/  LDSM.16.MT88.4 R16, [R219+0x4100] ;  /* 0x00410000db10783b */ /* 0x000e6c0000004200 */
[----:B------:R-:W-:Y:S01]  /*6050*/  IMAD.MOV.U32 R165, RZ, RZ, R127 ;  /* 0x000000ffffa57224 */ /* 0x000fe200078e007f */
[----:B------:R-:W-:Y:S01]  /*6060*/  MOV R166, R28 ;  /* 0x0000001c00a67202 */ /* 0x000fe20000000f00 */
[----:B------:R-:W-:Y:S01]  /*6070*/  IMAD.MOV.U32 R167, RZ, RZ, R29 ;  /* 0x000000ffffa77224 */ /* 0x000fe200078e001d */
[----:B------:R-:W-:Y:S01]  /*6080*/  MOV R127, R31 ;  /* 0x0000001f007f7202 */ /* 0x000fe20000000f00 */
[----:B------:R-:W-:Y:S01]  /*6090*/  IMAD.MOV.U32 R164, RZ, RZ, R190 ;  /* 0x000000ffffa47224 */ /* 0x000fe200078e00be */
[----:B------:R-:W2:Y:S01]  /*60a0*/  LDSM.16.MT88.4 R28, [R218+0x7100] ;  /* 0x00710000da1c783b */ /* 0x000ea20000004200 */
[C---:B---3--:R-:W-:Y:S08]  /*60b0*/  HMMA.16816.F32 R140, R4.reuse, R8, R140 ;  /* 0x00000008048c723c */ /* 0x048ff0000000188c */
[C---:B------:R-:W-:Y:S01]  /*60c0*/  HMMA.16816.F32 R144, R4.reuse, R10, R144 ;  /* 0x0000000a0490723c */ /* 0x040fe20000001890 */
[----:B------:R-:W3:Y:S07]  /*60d0*/  LDSM.16.MT88.4 R8, [R217+0x7100] ;  /* 0x00710000d908783b */ /* 0x000eee0000004200 */
[C---:B-1----:R-:W-:Y:S08]  /*60e0*/  HMMA.16816.F32 R188, R4.reuse, R16, R160 ;  /* 0x0000001004bc723c */ /* 0x042ff000000018a0 */
[C---:B------:R-:W-:Y:S01]  /*60f0*/  HMMA.16816.F32 R184, R4.reuse, R18, R156 ;  /* 0x0000001204b8723c */ /* 0x040fe2000000189c */
[----:B------:R-:W1:Y:S07]  /*6100*/  LDSM.16.MT88.4 R16, [R220+0x7100] ;  /* 0x00710000dc10783b */ /* 0x000e6e0000004200 */
[C---:B--2---:R-:W-:Y:S07]  /*6110*/  HMMA.16816.F32 R160, R4.reuse, R28, R116 ;  /* 0x0000001c04a0723c */ /* 0x044fee0000001874 */
[----:B------:R-:W-:Y:S01]  /*6120*/  IMAD.MOV.U32 R29, RZ, RZ, R192 ;  /* 0x000000ffff1d7224 */ /* 0x000fe200078e00c0 */
[----:B------:R-:W-:Y:S01]  /*6130*/  MOV R28, R193 ;  /* 0x000000c1001c7202 */ /* 0x000fe20000000f00 */
[----:B------:R-:W-:Y:S01]  /*6140*/  IMAD.MOV.U32 R119, RZ, RZ, R194 ;  /* 0x000000ffff777224 */ /* 0x000fe200078e00c2 */
[----:B---3--:R-:W-:Y:S01]  /*6150*/  HMMA.16816.F32 R168, R4, R10, R120 ;  /* 0x0000000a04a8723c */ /* 0x008fe20000001878 */
[----:B------:R-:W-:-:S07]  /*6160*/  IMAD.MOV.U32 R118, RZ, RZ, R195 ;  /* 0x000000ffff767224 */ /* 0x000fce00078e00c3 */
[C---:B------:R-:W-:Y:S07]  /*6170*/  HMMA.16816.F32 R192, R4.reuse, R30, R108 ;  /* 0x0000001e04c0723c */ /* 0x040fee000000186c */
[----:B------:R-:W-:Y:S01]  /*6180*/  MOV R110, R178 ;  /* 0x000000b2006e7202 */ /* 0x000fe20000000f00 */
[----:B------:R-:W-:Y:S01]  /*6190*/  IMAD.MOV.U32 R111, RZ, RZ, R179 ;  /* 0x000000ffff6f7224 */ /* 0x000fe200078e00b3 */
[----:B------:R-:W-:Y:S01]  /*61a0*/  HMMA.16816.F32 R120, R4, R24, R84 ;  /* 0x000000180478723c */ /* 0x000fe20000001854 */
[----:B------:R-:W-:-:S02]  /*61b0*/  IMAD.MOV.U32 R109, RZ, RZ, R210 ;  /* 0x000000ffff6d7224 */ /* 0x000fc400078e00d2 */
[----:B------:R-:W-:Y:S02]  /*61c0*/  IMAD.MOV.U32 R108, RZ, RZ, R207 ;  /* 0x000000ffff6c7224 */ /* 0x000fe400078e00cf */
[----:B------:R-:W-:Y:S02]  /*61d0*/  IMAD.MOV.U32 R31, RZ, RZ, R113 ;  /* 0x000000ffff1f7224 */ /* 0x000fe400078e0071 */
[----:B------:R-:W-:Y:S01]  /*61e0*/  IMAD.MOV.U32 R25, RZ, RZ, R20 ;  /* 0x000000ffff197224 */ /* 0x000fe200078e0014 */
[----:B-1----:R-:W-:Y:S01]  /*61f0*/  HMMA.16816.F32 R176, R4, R16, R104 ;  /* 0x0000001004b0723c */ /* 0x002fe20000001868 */
[----:B------:R-:W-:Y:S01]  /*6200*/  MOV R24, R21 ;  /* 0x0000001500187202 */ /* 0x000fe20000000f00 */
[----:B------:R-:W-:-:S05]  /*6210*/  IMAD.MOV.U32 R30, RZ, RZ, R114 ;  /* 0x000000ffff1e7224 */ /* 0x000fca00078e0072 */
[----:B------:R-:W-:Y:S01]  /*6220*/  IMAD.MOV.U32 R107, RZ, RZ, R164 ;  /* 0x000000ffff6b7224 */ /* 0x000fe200078e00a4 */
[----:B------:R-:W-:Y:S01]  /*6230*/  MOV R106, R165 ;  /* 0x000000a5006a7202 */ /* 0x000fe20000000f00 */
[----:B------:R-:W-:Y:S01]  /*6240*/  IMAD.MOV.U32 R105, RZ, RZ, R166 ;  /* 0x000000ffff697224 */ /* 0x000fe200078e00a6 */
[C---:B------:R-:W-:Y:S01]  /*6250*/  HMMA.16816.F32 R180, R4.reuse, R8, R152 ;  /* 0x0000000804b4723c */ /* 0x040fe20000001898 */
[----:B------:R-:W-:Y:S01]  /*6260*/  IMAD.MOV.U32 R104, RZ, RZ, R167 ;  /* 0x000000ffff687224 */ /* 0x000fe200078e00a7 */
[----:B------:R-:W1:Y:S06]  /*6270*/  LDSM.16.MT88.4 R8, [R219+0x7100] ;  /* 0x00710000db08783b */ /* 0x000e6c0000004200 */
[C---:B------:R-:W-:Y:S01]  /*6280*/  HMMA.16816.F32 R164, R4.reuse, R18, R100 ;  /* 0x0000001204a4723c */ /* 0x040fe20000001864 */
[----:B------:R-:W2:Y:S06]  /*6290*/  LDSM.16.MT88.4 R16, [R220+0xa100] ;  /* 0x00a10000dc10783b */ /* 0x000eac0000004200 */
[----:B------:R-:W-:Y:S01]  /*62a0*/  MOV R100, R23 ;  /* 0x0000001700647202 */ /* 0x000fe20000000f00 */
[----:B------:R-:W-:Y:S01]  /*62b0*/  HMMA.16816.F32 R152, R4, R26, R88 ;  /* 0x0000001a0498723c */ /* 0x000fe20000001858 */
[----:B------:R-:W3:Y:S01]  /*62c0*/  LDSM.16.MT88.4 R20, [R218+0xa100] ;  /* 0x00a10000da14783b */ /* 0x000ee20000004200 */
[----:B------:R-:W-:Y:S01]  /*62d0*/  IMAD.MOV.U32 R101, RZ, RZ, R111 ;  /* 0x000000ffff657224 */ /* 0x000fe200078e006f */
[----:B------:R-:W-:Y:S01]  /*62e0*/  MOV R102, R29 ;  /* 0x0000001d00667202 */ /* 0x000fe20000000f00 */
[----:B------:R-:W-:Y:S01]  /*62f0*/  IMAD.MOV.U32 R111, RZ, RZ, R212 ;  /* 0x000000ffff6f7224 */ /* 0x000fe200078e00d4 */
[----:B------:R-:W-:Y:S01]  /*6300*/  MOV R103, R206 ;  /* 0x000000ce00677202 */ /* 0x000fe20000000f00 */
[----:B------:R-:W-:-:S02]  /*6310*/  IMAD.MOV.U32 R29, RZ, RZ, R2 ;  /* 0x000000ffff1d7224 */ /* 0x000fc400078e0002 */
[----:B------:R-:W-:Y:S02]  /*6320*/  IMAD.MOV.U32 R27, RZ, RZ, R118 ;  /* 0x000000ffff1b7224 */ /* 0x000fe400078e0076 */
[----:B------:R-:W-:Y:S02]  /*6330*/  IMAD.MOV.U32 R26, RZ, RZ, R119 ;  /* 0x000000ffff1a7224 */ /* 0x000fe400078e0077 */
[----:B------:R-:W-:Y:S01]  /*6340*/  FFMA.FTZ R2, R175, c[0x0][0x2d0], -R12 ;  /* 0x0000b400af027a23 */ /* 0x000fe2000001080c */
[C---:B-1----:R-:W-:Y:S07]  /*6350*/  HMMA.16816.F32 R156, R4.reuse, R8, R96 ;  /* 0x00000008049c723c */ /* 0x042fee0000001860 */
[----:B------:R-:W-:Y:S01]  /*6360*/  IMAD.MOV.U32 R99, RZ, RZ, R124 ;  /* 0x000000ffff637224 */ /* 0x000fe200078e007c */
[----:B------:R-:W-:Y:S01]  /*6370*/  MOV R97, R126 ;  /* 0x0000007e00617202 */ /* 0x000fe20000000f00 */
[----:B------:R-:W-:Y:S01]  /*6380*/  IMAD.MOV.U32 R98, RZ, RZ, R125 ;  /* 0x000000ffff627224 */ /* 0x000fe200078e007d */
[----:B--2---:R-:W-:Y:S01]  /*6390*/  HMMA.16816.F32 R88, R4, R18, R64 ;  /* 0x000000120458723c */ /* 0x004fe20000001840 */
[----:B------:R-:W-:-:S06]  /*63a0*/  IMAD.MOV.U32 R96, RZ, RZ, R127 ;  /* 0x000000ffff607224 */ /* 0x000fcc00078e007f */
[----:B------:R-:W-:Y:S01]  /*63b0*/  IMAD.MOV.U32 R65, RZ, RZ, R99 ;  /* 0x000000ffff417224 */ /* 0x000fe200078e0063 */
[C---:B---3--:R-:W-:Y:S01]  /*63c0*/  HMMA.16816.F32 R116, R4.reuse, R20, R80 ;  /* 0x000000140474723c */ /* 0x048fe20000001850 */
        /* <DEDUP_REMOVED lines=8> */
[----:B------:R-:W-:Y:S01]  /*6450*/  FFMA.FTZ R0, R205, c[0x0][0x2d0], -R13 ;  /* 0x0000b400cd007a23 */ /* 0x000fe2000001080d */
[C---:B------:R-:W-:Y:S01]  /*6460*/  HMMA.16816.F32 R124, R4.reuse, R10, R92 ;  /* 0x0000000a047c723c */ /* 0x040fe2000000185c */
[----:B------:R-:W-:Y:S01]  /*6470*/  MOV R110, R211 ;  /* 0x000000d3006e7202 */ /* 0x000fe20000000f00 */
[----:B------:R-:W1:Y:S01]  /*6480*/  LDSM.16.MT88.4 R8, [R219+0xa100] ;  /* 0x00a10000db08783b */ /* 0x000e620000004200 */
[----:B------:R2:W-:Y:S01]  /*6490*/  MUFU.EX2 R212, R0 ;  /* 0x0000000000d47308 */ /* 0x0005e20000000800 */
[----:B------:R-:W-:Y:S01]  /*64a0*/  IMAD.MOV.U32 R81, RZ, RZ, R213 ;  /* 0x000000ffff517224 */ /* 0x000fe200078e00d5 */
[----:B------:R-:W-:Y:S01]  /*64b0*/  MOV R80, R115 ;  /* 0x0000007300507202 */ /* 0x000fe20000000f00 */
[----:B------:R-:W-:Y:S01]  /*64c0*/  IMAD.MOV.U32 R82, RZ, RZ, R28 ;  /* 0x000000ffff527224 */ /* 0x000fe200078e001c */
[----:B------:R-:W-:Y:S01]  /*64d0*/  MOV R28, R112 ;  /* 0x00000070001c7202 */ /* 0x000fe20000000f00 */
[C---:B------:R-:W-:Y:S01]  /*64e0*/  HMMA.16816.F32 R92, R4.reuse, R16, R72 ;  /* 0x00000010045c723c */ /* 0x040fe20000001848 */
[----:B------:R-:W3:Y:S01]  /*64f0*/  LDSM.16.MT88.4 R16, [R218+0x1900] ;  /* 0x00190000da10783b */ /* 0x000ee20000004200 */
[----:B------:R-:W-:Y:S01]  /*6500*/  IMAD.MOV.U32 R205, RZ, RZ, R80 ;  /* 0x000000ffffcd7224 */ /* 0x000fe200078e0050 */
[----:B------:R4:W-:Y:S04]  /*6510*/  MUFU.EX2 R208, R2 ;  /* 0x0000000200d07308 */ /* 0x0009e80000000800 */
[----:B------:R-:W-:Y:S01]  /*6520*/  IMAD.MOV.U32 R75, RZ, RZ, R82 ;  /* 0x000000ffff4b7224 */ /* 0x000fe200078e0052 */
[----:B------:R-:W-:Y:S01]  /*6530*/  HMMA.16816.F32 R112, R4, R22, R76 ;  /* 0x000000160470723c */ /* 0x000fe2000000184c */
[----:B--2---:R-:W-:Y:S01]  /*6540*/  FFMA.FTZ R0, R204, c[0x0][0x2d0], -R13 ;  /* 0x0000b400cc007a23 */ /* 0x004fe2000001080d */
[----:B------:R-:W-:-:S03]  /*6550*/  MOV R204, R81 ;  /* 0x0000005100cc7202 */ /* 0x000fc60000000f00 */
[----:B------:R2:W1:Y:S01]  /*6560*/  MUFU.EX2 R211, R0 ;  /* 0x0000000000d37308 */ /* 0x0004620000000800 */
[----:B----4-:R-:W-:Y:S01]  /*6570*/  MOV R2, R102 ;  /* 0x0000006600027202 */ /* 0x010fe20000000f00 */
[----:B--2---:R-:W-:Y:S01]  /*6580*/  FFMA.FTZ R0, R203, c[0x0][0x2d0], -R13 ;  /* 0x0000b400cb007a23 */ /* 0x004fe2000001080d */
[C---:B-1----:R-:W-:Y:S05]  /*6590*/  HMMA.16816.F32 R84, R4.reuse, R8, R48 ;  /* 0x000000080454723c */ /* 0x042fea0000001830 */
[----:B------:R1:W-:Y:S02]  /*65a0*/  MUFU.EX2 R210, R0 ;  /* 0x0000000000d27308 */ /* 0x0003e40000000800 */
[----:B------:R-:W-:Y:S01]  /*65b0*/  IMAD.MOV.U32 R48, RZ, RZ, R24 ;  /* 0x000000ffff307224 */ /* 0x000fe200078e0018 */
[----:B------:R-:W-:Y:S01]  /*65c0*/  HMMA.16816.F32 R76, R4, R10, R36 ;  /* 0x0000000a044c723c */ /* 0x000fe20000001824 */
[----:B------:R-:W-:Y:S01]  /*65d0*/  LDSM.16.MT88.4 R8, [R220+0x1900] ;  /* 0x00190000dc08783b */ /* 0x000fe20000004200 */
[----:B------:R-:W-:Y:S01]  /*65e0*/  MOV R49, R25 ;  /* 0x0000001900317202 */ /* 0x000fe20000000f00 */
[----:B------:R-:W-:-:S02]  /*65f0*/  IMAD.MOV.U32 R50, RZ, RZ, R96 ;  /* 0x000000ffff327224 */ /* 0x000fc400078e0060 */
[----:B------:R-:W-:Y:S02]  /*6600*/  IMAD.MOV.U32 R51, RZ, RZ, R97 ;  /* 0x000000ffff337224 */ /* 0x000fe400078e0061 */
[----:B------:R-:W-:Y:S01]  /*6610*/  F2FP.PACK_AB R4, R211, R212 ;  /* 0x000000d4d304723e */ /* 0x000fe200000000ff */
[----:B------:R-:W-:Y:S01]  /*6620*/  IMAD.MOV.U32 R37, RZ, RZ, R83 ;  /* 0x000000ffff257224 */ /* 0x000fe200078e0053 */
[----:B------:R-:W-:Y:S01]  /*6630*/  MOV R38, R26 ;  /* 0x0000001a00267202 */ /* 0x000fe20000000f00 */
[----:B-1----:R-:W-:Y:S02]  /*6640*/  FFMA.FTZ R0, R202, c[0x0][0x2d0], -R13 ;  /* 0x0000b400ca007a23 */ /* 0x002fe4000001080d */
[----:B------:R-:W-:Y:S02]  /*6650*/  IMAD.MOV.U32 R39, RZ, RZ, R27 ;  /* 0x000000ffff277224 */ /* 0x000fe400078e001b */
[----:B------:R1:W2:Y:S01]  /*6660*/  MUFU.EX2 R213, R0 ;  /* 0x0000000000d57308 */ /* 0x0002a20000000800 */
[----:B------:R-:W-:Y:S01]  /*6670*/  LDSM.16.MT88.4 R24, [R219+0x1900] ;  /* 0x00190000db18783b */ /* 0x000fe20000004200 */
[----:B------:R-:W-:-:S02]  /*6680*/  IMAD.MOV.U32 R36, RZ, RZ, R66 ;  /* 0x000000ffff247224 */ /* 0x000fc400078e0042 */
[----:B------:R-:W-:Y:S02]  /*6690*/  IMAD.MOV.U32 R96, RZ, RZ, R105 ;  /* 0x000000ffff607224 */ /* 0x000fe400078e0069 */
[----:B------:R-:W-:Y:S02]  /*66a0*/  IMAD.MOV.U32 R97, RZ, RZ, R106 ;  /* 0x000000ffff617224 */ /* 0x000fe400078e006a */
[----:B------:R-:W-:Y:S01]  /*66b0*/  IMAD.MOV.U32 R175, RZ, RZ, R38 ;  /* 0x000000ffffaf7224 */ /* 0x000fe200078e0026 */
[----:B------:R-:W-:Y:S01]  /*66c0*/  MOV R38, R96 ;  /* 0x0000006000267202 */ /* 0x000fe20000000f00 */
[----:B-1----:R-:W-:Y:S01]  /*66d0*/  FFMA.FTZ R0, R201, c[0x0][0x2d0], -R12 ;  /* 0x0000b400c9007a23 */ /* 0x002fe2000001080c */
[----:B--2---:R-:W-:-:S03]  /*66e0*/  F2FP.PACK_AB R6, R213, R210 ;  /* 0x000000d2d506723e */ /* 0x004fc600000000ff */
[----:B------:R1:W-:Y:S02]  /*66f0*/  MUFU.EX2 R207, R0 ;  /* 0x0000000000cf7308 */ /* 0x0003e40000000800 */
[----:B-1----:R-:W-:-:S06]  /*6700*/  FFMA.FTZ R0, R200, c[0x0][0x2d0], -R12 ;  /* 0x0000b400c8007a23 */ /* 0x002fcc000001080c */
[----:B------:R1:W2:Y:S02]  /*6710*/  MUFU.EX2 R206, R0 ;  /* 0x0000000000ce7308 */ /* 0x0002a40000000800 */
[----:B-1----:R-:W-:Y:S01]  /*6720*/  FFMA.FTZ R0, R174, c[0x0][0x2d0], -R12 ;  /* 0x0000b400ae007a23 */ /* 0x002fe2000001080c */
[----:B--2---:R-:W-:Y:S01]  /*6730*/  F2FP.PACK_AB R5, R206, R207 ;  /* 0x000000cfce05723e */ /* 0x004fe200000000ff */
[----:B------:R-:W-:-:S04]  /*6740*/  IMAD.MOV.U32 R174, RZ, RZ, R21 ;  /* 0x000000ffffae7224 */ /* 0x000fc800078e0015 */
[----:B------:R-:W1:Y:S01]  /*6750*/  MUFU.EX2 R209, R0 ;  /* 0x0000000000d17308 */ /* 0x000e620000000800 */
[----:B------:R-:W2:Y:S01]  /*6760*/  LDSM.16.MT88.4 R20, [R217+0x1900] ;  /* 0x00190000d914783b */ /* 0x000ea20000004200 */
[----:B-1----:R-:W-:Y:S02]  /*6770*/  F2FP.PACK_AB R7, R209, R208 ;  /* 0x000000d0d107723e */ /* 0x002fe400000000ff */
[----:B------:R-:W-:Y:S01]  /*6780*/  MOV R0, R39 ;  /* 0x0000002700007202 */ /* 0x000fe20000000f00 */
[----:B------:R-:W-:-:S04]  /*6790*/  IMAD.MOV.U32 R39, RZ, RZ, R98 ;  /* 0x000000ffff277224 */ /* 0x000fc800078e0062 */
[----:B---3--:R-:W-:Y:S01]  /*67a0*/  HMMA.16816.F32 R80, R4, R16, R56 ;  /* 0x000000100450723c */ /* 0x008fe20000001838 */
[----:B------:R-:W-:-:S06]  /*67b0*/  FFMA.FTZ R0, R0, c[0x0][0x2d0], -R13 ;  /* 0x0000b40000007a23 */ /* 0x000fcc000001080d */
[----:B------:R-:W-:Y:S01]  /*67c0*/  MOV R56, R75 ;  /* 0x0000004b00387202 */ /* 0x000fe20000000f00 */
[----:B------:R-:W-:Y:S01]  /*67d0*/  IMAD.MOV.U32 R58, RZ, RZ, R64 ;  /* 0x000000ffff3a7224 */ /* 0x000fe200078e0040 */
[C---:B------:R-:W-:Y:S01]  /*67e0*/  HMMA.16816.F32 R72, R4.reuse, R18, R52 ;  /* 0x000000120448723c */ /* 0x040fe20000001834 */
[----:B------:R-:W1:Y:S01]  /*67f0*/  LDSM.16.MT88.4 R16, [R217+0x4900] ;  /* 0x00490000d910783b */ /* 0x000e620000004200 */
[----:B------:R-:W-:Y:S01]  /*6800*/  MOV R59, R65 ;  /* 0x00000041003b7202 */ /* 0x000fe20000000f00 */
[----:B------:R-:W-:Y:S02]  /*6810*/  IMAD.MOV.U32 R57, RZ, RZ, R51 ;  /* 0x000000ffff397224 */ /* 0x000fe400078e0033 */
[----:B------:R-:W-:Y:S02]  /*6820*/  IMAD.MOV.U32 R51, RZ, RZ, R97 ;  /* 0x000000ffff337224 */ /* 0x000fe400078e0061 */
[----:B------:R-:W-:Y:S01]  /*6830*/  IMAD.MOV.U32 R55, RZ, RZ, R37 ;  /* 0x000000ffff377224 */ /* 0x000fe200078e0025 */
[----:B------:R-:W-:Y:S01]  /*6840*/  MOV R54, R50 ;  /* 0x0000003200367202 */ /* 0x000fe20000000f00 */
[----:B--2---:R-:W-:Y:S01]  /*6850*/  HMMA.16816.F32 R200, R4, R20, R68 ;  /* 0x0000001404c8723c */ /* 0x004fe20000001844 */
[----:B------:R-:W-:-:S02]  /*6860*/  IMAD.MOV.U32 R37, RZ, RZ, R67 ;  /* 0x000000ffff257224 */ /* 0x000fc400078e0043 */
[----:B------:R-:W-:Y:S01]  /*6870*/  IMAD.MOV.U32 R52, RZ, RZ, R48 ;  /* 0x000000ffff347224 */ /* 0x000fe200078e0030 */
[----:B------:R-:W-:Y:S01]  /*6880*/  MOV R48, R99 ;  /* 0x0000006300307202 */ /* 0x000fe20000000f00 */
[----:B------:R-:W-:Y:S02]  /*6890*/  IMAD.MOV.U32 R53, RZ, RZ, R49 ;  /* 0x000000ffff357224 */ /* 0x000fe400078e0031 */
[----:B------:R-:W-:Y:S01]  /*68a0*/  IMAD.MOV.U32 R49, RZ, RZ, R100 ;  /* 0x000000ffff317224 */ /* 0x000fe200078e0064 */
[----:B------:R-:W-:Y:S01]  /*68b0*/  HMMA.16816.F32 R68, R4, R8, R44 ;  /* 0x000000080444723c */ /* 0x000fe2000000182c */
[----:B------:R-:W-:-:S07]  /*68c0*/  IMAD.MOV.U32 R50, RZ, RZ, R101 ;  /* 0x000000ffff327224 */ /* 0x000fce00078e0065 */
[C---:B------:R-:W-:Y:S01]  /*68d0*/  HMMA.16816.F32 R64, R4.reuse, R10, R40 ;  /* 0x0000000a0440723c */ /* 0x040fe20000001828 */
[----:B------:R-:W2:Y:S06]  /*68e0*/  LDSM.16.MT88.4 R8, [R218+0x4900] ;  /* 0x00490000da08783b */ /* 0x000eac0000004200 */
[----:B------:R-:W-:Y:S01]  /*68f0*/  IMAD.MOV.U32 R41, RZ, RZ, R108 ;  /* 0x000000ffff297224 */ /* 0x000fe200078e006c */
[----:B------:R-:W-:Y:S01]  /*6900*/  HMMA.16816.F32 R104, R4, R22, R60 ;  /* 0x000000160468723c */ /* 0x000fe2000000183c */
[----:B------:R-:W-:Y:S01]  /*6910*/  MOV R42, R109 ;  /* 0x0000006d002a7202 */ /* 0x000fe20000000f00 */
[----:B------:R-:W-:Y:S01]  /*6920*/  IMAD.MOV.U32 R43, RZ, RZ, R110 ;  /* 0x000000ffff2b7224 */ /* 0x000fe200078e006e */
[----:B------:R-:W3:Y:S01]  /*6930*/  LDSM.16.MT88.4 R20, [R220+0x4900] ;  /* 0x00490000dc14783b */ /* 0x000ee20000004200 */
[----:B------:R-:W-:-:S04]  /*6940*/  IMAD.MOV.U32 R40, RZ, RZ, R103 ;  /* 0x000000ffff287224 */ /* 0x000fc800078e0067 */
[C---:B------:R-:W-:Y:S07]  /*6950*/  HMMA.16816.F32 R44, R4.reuse, R24, R32 ;  /* 0x00000018042c723c */ /* 0x040fee0000001820 */
[----:B------:R-:W-:Y:S01]  /*6960*/  IMAD.MOV.U32 R35, RZ, RZ, R111 ;  /* 0x000000ffff237224 */ /* 0x000fe200078e006f */
[----:B-1----:R-:W-:Y:S01]  /*6970*/  HMMA.16816.F32 R96, R4, R18, R136 ;  /* 0x000000120460723c */ /* 0x002fe20000001888 */
[----:B------:R-:W-:Y:S01]  /*6980*/  IMAD.MOV.U32 R24, RZ, RZ, R54 ;  /* 0x000000ffff187224 */ /* 0x000fe200078e0036 */
[----:B------:R-:W-:Y:S01]  /*6990*/  MOV R32, R56 ;  /* 0x0000003800207202 */ /* 0x000fe20000000f00 */
[----:B------:R-:W-:-:S02]  /*69a0*/  IMAD.MOV.U32 R25, RZ, RZ, R55 ;  /* 0x000000ffff197224 */ /* 0x000fc400078e0037 */
[----:B------:R-:W-:Y:S02]  /*69b0*/  IMAD.MOV.U32 R33, RZ, RZ, R204 ;  /* 0x000000ffff217224 */ /* 0x000fe400078e00cc */
[----:B------:R-:W-:Y:S01]  /*69c0*/  IMAD.MOV.U32 R34, RZ, RZ, R205 ;  /* 0x000000ffff227224 */ /* 0x000fe200078e00cd */
[C---:B------:R-:W-:Y:S01]  /*69d0*/  HMMA.16816.F32 R108, R4.reuse, R16, R132 ;  /* 0x00000010046c723c */ /* 0x040fe20000001884 */
[----:B------:R-:W1:Y:S01]  /*69e0*/  LDSM.16.MT88.4 R16, [R219+0x4900] ;  /* 0x00490000db10783b */ /* 0x000e620000004200 */
[----:B------:R-:W-:Y:S01]  /*69f0*/  MOV R205, R30 ;  /* 0x0000001e00cd7202 */ /* 0x000fe20000000f00 */
[----:B------:R-:W-:Y:S02]  /*6a00*/  IMAD.MOV.U32 R204, RZ, RZ, R31 ;  /* 0x000000ffffcc7224 */ /* 0x000fe400078e001f */
[----:B------:R-:W-:Y:S02]  /*6a10*/  IMAD.MOV.U32 R56, RZ, RZ, R28 ;  /* 0x000000ffff387224 */ /* 0x000fe400078e001c */
[----:B------:R-:W-:Y:S01]  /*6a20*/  IMAD.MOV.U32 R135, RZ, RZ, R43 ;  /* 0x000000ffff877224 */ /* 0x000fe200078e002b */
[C---:B------:R-:W-:Y:S07]  /*6a30*/  HMMA.16816.F32 R100, R4.reuse, R26, R128 ;  /* 0x0000001a0464723c */ /* 0x040fee0000001880 */
[----:B------:R-:W-:Y:S01]  /*6a40*/  IMAD.MOV.U32 R26, RZ, RZ, R52 ;  /* 0x000000ffff1a7224 */ /* 0x000fe200078e0034 */
[----:B------:R-:W-:Y:S01]  /*6a50*/  MOV R27, R53 ;  /* 0x00000035001b7202 */ /* 0x000fe20000000f00 */
[C---:B--2---:R-:W-:Y:S07]  /*6a60*/  HMMA.16816.F32 R60, R4.reuse, R8, R140 ;  /* 0x00000008043c723c */ /* 0x044fee000000188c */
[----:B------:R-:W-:Y:S01]  /*6a70*/  MOV R143, R35 ;  /* 0x00000023008f7202 */ /* 0x000fe20000000f00 */
[----:B------:R-:W-:Y:S01]  /*6a80*/  HMMA.16816.F32 R52, R4, R10, R144 ;  /* 0x0000000a0434723c */ /* 0x000fe20000001890 */
[----:B------:R-:W2:Y:S01]  /*6a90*/  LDSM.16.MT88.4 R8, [R217+0x7900] ;  /* 0x00790000d908783b */ /* 0x000ea20000004200 */
[----:B------:R-:W-:Y:S01]  /*6aa0*/  MOV R35, R29 ;  /* 0x0000001d00237202 */ /* 0x000fe20000000f00 */
[----:B------:R-:W-:Y:S01]  /*6ab0*/  IMAD.MOV.U32 R142, RZ, RZ, R40 ;  /* 0x000000ffff8e7224 */ /* 0x000fe200078e0028 */
[----:B------:R-:W-:Y:S01]  /*6ac0*/  MOV R140, R42 ;  /* 0x0000002a008c7202 */ /* 0x000fe20000000f00 */
[----:B------:R-:W4:Y:S01]  /*6ad0*/  LDSM.16.MT88.4 R28, [R218+0x7900] ;  /* 0x00790000da1c783b */ /* 0x000f220000004200 */
[----:B------:R-:W-:-:S02]  /*6ae0*/  IMAD.MOV.U32 R141, RZ, RZ, R41 ;  /* 0x000000ffff8d7224 */ /* 0x000fc400078e0029 */
[C---:B---3--:R-:W-:Y:S07]  /*6af0*/  HMMA.16816.F32 R128, R4.reuse, R22, R196 ;  /* 0x000000160480723c */ /* 0x048fee00000018c4 */
[----:B------:R-:W-:Y:S01]  /*6b00*/  IMAD.MOV.U32 R199, RZ, RZ, R135 ;  /* 0x000000ffffc77224 */ /* 0x000fe200078e0087 */
[----:B-1----:R-:W-:Y:S01]  /*6b10*/  HMMA.16816.F32 R136, R4, R18, R184 ;  /* 0x000000120488723c */ /* 0x002fe200000018b8 */
[----:B------:R-:W-:Y:S01]  /*6b20*/  IMAD.MOV.U32 R198, RZ, RZ, R26 ;  /* 0x000000ffffc67224 */ /* 0x000fe200078e001a */
[----:B------:R-:W-:Y:S01]  /*6b30*/  MOV R197, R27 ;  /* 0x0000001b00c57202 */ /* 0x000fe20000000f00 */
[----:B------:R-:W-:-:S04]  /*6b40*/  IMAD.MOV.U32 R196, RZ, RZ, R24 ;  /* 0x000000ffffc47224 */ /* 0x000fc800078e0018 */
[----:B------:R-:W-:Y:S01]  /*6b50*/  IMAD.MOV.U32 R187, RZ, RZ, R25 ;  /* 0x000000ffffbb7224 */ /* 0x000fe200078e0019 */
[C---:B------:R-:W-:Y:S01]  /*6b60*/  HMMA.16816.F32 R132, R4.reuse, R16, R188 ;  /* 0x000000100484723c */ /* 0x040fe200000018bc */
[----:B------:R-:W1:Y:S01]  /*6b70*/  LDSM.16.MT88.4 R16, [R220+0x7900] ;  /* 0x00790000dc10783b */ /* 0x000e620000004200 */
[----:B------:R-:W-:Y:S01]  /*6b80*/  MOV R186, R32 ;  /* 0x0000002000ba7202 */ /* 0x000fe20000000f00 */
[----:B------:R-:W-:Y:S02]  /*6b90*/  IMAD.MOV.U32 R184, RZ, RZ, R34 ;  /* 0x000000ffffb87224 */ /* 0x000fe400078e0022 */
[----:B------:R-:W3:Y:S01]  /*6ba0*/  LDSM.16.MT88.4 R24, [R217+0xa900] ;  /* 0x00a90000d918783b */ /* 0x000ee20000004200 */
[----:B------:R-:W-:Y:S02]  /*6bb0*/  IMAD.MOV.U32 R185, RZ, RZ, R33 ;  /* 0x000000ffffb97224 */ /* 0x000fe400078e0021 */
[C---:B------:R-:W-:Y:S01]  /*6bc0*/  HMMA.16816.F32 R40, R4.reuse, R20, R148 ;  /* 0x000000140428723c */ /* 0x040fe20000001894 */
[----:B------:R-:W-:Y:S07]  /*6bd0*/  LDSM.16.MT88.4 R20, [R218+0xa900] ;  /* 0x00a90000da14783b */ /* 0x000fee0000004200 */
[C---:B--2---:R-:W-:Y:S08]  /*6be0*/  HMMA.16816.F32 R144, R4.reuse, R8, R180 ;  /* 0x000000080490723c */ /* 0x044ff000000018b4 */
[C---:B------:R-:W-:Y:S01]  /*6bf0*/  HMMA.16816.F32 R148, R4.reuse, R10, R168 ;  /* 0x0000000a0494723c */ /* 0x040fe200000018a8 */
[----:B------:R-:W2:Y:S07]  /*6c00*/  LDSM.16.MT88.4 R8, [R219+0x7900] ;  /* 0x00790000db08783b */ /* 0x000eae0000004200 */
[C---:B----4-:R-:W-:Y:S07]  /*6c10*/  HMMA.16816.F32 R180, R4.reuse, R30, R192 ;  /* 0x0000001e04b4723c */ /* 0x050fee00000018c0 */
[----:B------:R-:W-:Y:S01]  /*6c20*/  IMAD.MOV.U32 R30, RZ, RZ, R57 ;  /* 0x000000ffff1e7224 */ /* 0x000fe200078e0039 */
[----:B-1----:R-:W-:Y:S01]  /*6c30*/  HMMA.16816.F32 R168, R4, R16, R176 ;  /* 0x0000001004a8723c */ /* 0x002fe200000018b0 */
[----:B------:R-:W-:Y:S01]  /*6c40*/  IMAD.MOV.U32 R192, RZ, RZ, R59 ;  /* 0x000000ffffc07224 */ /* 0x000fe200078e003b */
[----:B------:R-:W-:Y:S01]  /*6c50*/  MOV R194, R37 ;  /* 0x0000002500c27202 */ /* 0x000fe20000000f00 */
[----:B------:R-:W-:Y:S01]  /*6c60*/  IMAD.MOV.U32 R193, RZ, RZ, R36 ;  /* 0x000000ffffc17224 */ /* 0x000fe200078e0024 */
[----:B------:R-:W-:Y:S01]  /*6c70*/  MOV R31, R58 ;  /* 0x0000003a001f7202 */ /* 0x000fe20000000f00 */
[----:B------:R-:W-:-:S02]  /*6c80*/  IMAD.MOV.U32 R195, RZ, RZ, R38 ;  /* 0x000000ffffc37224 */ /* 0x000fc400078e0026 */
[----:B------:R-:W-:Y:S01]  /*6c90*/  IMAD.MOV.U32 R176, RZ, RZ, R39 ;  /* 0x000000ffffb07224 */ /* 0x000fe200078e0027 */
[----:B------:R-:W-:Y:S01]  /*6ca0*/  HMMA.16816.F32 R160, R4, R28, R160 ;  /* 0x0000001c04a0723c */ /* 0x000fe200000018a0 */
[----:B------:R-:W-:Y:S01]  /*6cb0*/  IMAD.MOV.U32 R178, RZ, RZ, R49 ;  /* 0x000000ffffb27224 */ /* 0x000fe200078e0031 */
[----:B------:R-:W-:Y:S01]  /*6cc0*/  MOV R177, R48 ;  /* 0x0000003000b17202 */ /* 0x000fe20000000f00 */
[----:B------:R-:W-:-:S04]  /*6cd0*/  IMAD.MOV.U32 R179, RZ, RZ, R50 ;  /* 0x000000ffffb37224 */ /* 0x000fc800078e0032 */
[----:B------:R-:W-:Y:S01]  /*6ce0*/  IMAD.MOV.U32 R28, RZ, RZ, R56 ;  /* 0x000000ffff1c7224 */ /* 0x000fe200078e0038 */
[C---:B------:R-:W-:Y:S01]  /*6cf0*/  HMMA.16816.F32 R188, R4.reuse, R18, R164 ;  /* 0x0000001204bc723c */ /* 0x040fe200000018a4 */
[----:B------:R-:W-:Y:S01]  /*6d00*/  MOV R29, R35 ;  /* 0x00000023001d7202 */ /* 0x000fe20000000f00 */
[----:B------:R-:W1:Y:S05]  /*6d10*/  LDSM.16.MT88.4 R16, [R220+0xa900] ;  /* 0x00a90000dc10783b */ /* 0x000e6a0000004200 */
[----:B------:R-:W-:Y:S01]  /*6d20*/  IMAD.MOV.U32 R166, RZ, RZ, R176 ;  /* 0x000000ffffa67224 */ /* 0x000fe200078e00b0 */
[----:B------:R-:W-:Y:S01]  /*6d30*/  MOV R167, R51 ;  /* 0x0000003300a77202 */ /* 0x000fe20000000f00 */
[----:B------:R-:W-:Y:S01]  /*6d40*/  IMAD.MOV.U32 R176, RZ, RZ, R178 ;  /* 0x000000ffffb07224 */ /* 0x000fe200078e00b2 */
[----:B------:R-:W-:Y:S01]  /*6d50*/  MOV R178, R30 ;  /* 0x0000001e00b27202 */ /* 0x000fe20000000f00 */
[----:B------:R-:W-:Y:S01]  /*6d60*/  IMAD.MOV.U32 R30, RZ, RZ, R192 ;  /* 0x000000ffff1e7224 */ /* 0x000fe200078e00c0 */
[----:B---3--:R-:W-:Y:S01]  /*6d70*/  HMMA.16816.F32 R120, R4, R24, R120 ;  /* 0x000000180478723c */ /* 0x008fe20000001878 */
[----:B------:R-:W-:Y:S01]  /*6d80*/  IMAD.MOV.U32 R192, RZ, RZ, R194 ;  /* 0x000000ffffc07224 */ /* 0x000fe200078e00c2 */
[----:B------:R-:W-:Y:S01]  /*6d90*/  MOV R194, R28 ;  /* 0x0000001c00c27202 */ /* 0x000fe20000000f00 */
[----:B------:R-:W-:-:S02]  /*6da0*/  IMAD.MOV.U32 R28, RZ, RZ, R184 ;  /* 0x000000ffff1c7224 */ /* 0x000fc400078e00b8 */
[----:B------:R-:W-:Y:S01]  /*6db0*/  IMAD.MOV.U32 R184, RZ, RZ, R186 ;  /* 0x000000ffffb87224 */ /* 0x000fe200078e00ba */
[----:B------:R-:W-:Y:S01]  /*6dc0*/  MOV R186, R196 ;  /* 0x000000c400ba7202 */ /* 0x000fe20000000f00 */
[----:B------:R-:W-:Y:S01]  /*6dd0*/  IMAD.MOV.U32 R165, RZ, RZ, R167 ;  /* 0x000000ffffa57224 */ /* 0x000fe200078e00a7 */
[----:B------:R-:W-:Y:S01]  /*6de0*/  MOV R167, R177 ;  /* 0x000000b100a77202 */ /* 0x000fe20000000f00 */
[----:B------:R-:W-:Y:S01]  /*6df0*/  IMAD.MOV.U32 R196, RZ, RZ, R198 ;  /* 0x000000ffffc47224 */ /* 0x000fe200078e00c6 */
[C---:B--2---:R-:W-:Y:S01]  /*6e00*/  HMMA.16816.F32 R156, R4.reuse, R8, R156 ;  /* 0x00000008049c723c */ /* 0x044fe2000000189c */
[----:B------:R-:W-:Y:S01]  /*6e10*/  IMAD.MOV.U32 R198, RZ, RZ, R140 ;  /* 0x000000ffffc67224 */ /* 0x000fe200078e008c */
[----:B------:R-:W-:Y:S01]  /*6e20*/  MOV R140, R142 ;  /* 0x0000008e008c7202 */ /* 0x000fe20000000f00 */
[----:B------:R-:W-:Y:S02]  /*6e30*/  IMAD.MOV.U32 R177, RZ, RZ, R179 ;  /* 0x000000ffffb17224 */ /* 0x000fe400078e00b3 */
[----:B------:R-:W-:Y:S01]  /*6e40*/  IMAD.MOV.U32 R179, RZ, RZ, R31 ;  /* 0x000000ffffb37224 */ /* 0x000fe200078e001f */
[----:B------:R-:W-:Y:S01]  /*6e50*/  MOV R31, R193 ;  /* 0x000000c1001f7202 */ /* 0x000fe20000000f00 */
[----:B------:R-:W-:Y:S01]  /*6e60*/  IMAD.MOV.U32 R142, RZ, RZ, R174 ;  /* 0x000000ffff8e7224 */ /* 0x000fe200078e00ae */
[C---:B------:R-:W-:Y:S01]  /*6e70*/  HMMA.16816.F32 R124, R4.reuse, R10, R124 ;  /* 0x0000000a047c723c */ /* 0x040fe2000000187c */
[----:B------:R2:W-:Y:S01]  /*6e80*/  MUFU.EX2 R174, R0 ;  /* 0x0000000000ae7308 */ /* 0x0005e20000000800 */
[----:B------:R-:W-:Y:S01]  /*6e90*/  IMAD.MOV.U32 R193, RZ, RZ, R195 ;  /* 0x000000ffffc17224 */ /* 0x000fe200078e00c3 */
[----:B------:R-:W3:Y:S01]  /*6ea0*/  LDSM.16.MT88.4 R8, [R219+0xa900] ;  /* 0x00a90000db08783b */ /* 0x000ee20000004200 */
[----:B------:R-:W-:Y:S01]  /*6eb0*/  IMAD.MOV.U32 R195, RZ, RZ, R29 ;  /* 0x000000ffffc37224 */ /* 0x000fe200078e001d */
[----:B------:R-:W-:Y:S01]  /*6ec0*/  MOV R29, R185 ;  /* 0x000000b9001d7202 */ /* 0x000fe20000000f00 */
[----:B------:R-:W-:Y:S01]  /*6ed0*/  IMAD.MOV.U32 R164, RZ, RZ, R166 ;  /* 0x000000ffffa47224 */ /* 0x000fe200078e00a6 */
[----:B------:R-:W-:Y:S01]  /*6ee0*/  MOV R166, R176 ;  /* 0x000000b000a67202 */ /* 0x000fe20000000f00 */
[----:B------:R-:W-:Y:S01]  /*6ef0*/  IMAD.MOV.U32 R185, RZ, RZ, R187 ;  /* 0x000000ffffb97224 */ /* 0x000fe200078e00bb */
[----:B------:R-:W-:Y:S01]  /*6f00*/  HMMA.16816.F32 R116, R4, R20, R116 ;  /* 0x000000140474723c */ /* 0x000fe20000001874 */
[----:B------:R-:W-:-:S02]  /*6f10*/  IMAD.MOV.U32 R176, RZ, RZ, R178 ;  /* 0x000000ffffb07224 */ /* 0x000fc400078e00b2 */
[----:B------:R-:W-:Y:S01]  /*6f20*/  IMAD.MOV.U32 R187, RZ, RZ, R197 ;  /* 0x000000ffffbb7224 */ /* 0x000fe200078e00c5 */
[----:B------:R-:W-:Y:S01]  /*6f30*/  MOV R197, R199 ;  /* 0x000000c700c57202 */ /* 0x000fe20000000f00 */
[----:B--2---:R-:W-:-:S03]  /*6f40*/  FFMA.FTZ R0, R165, c[0x0][0x2d0], -R13 ;  /* 0x0000b400a5007a23 */ /* 0x004fc6000001080d */
[C---:B-1----:R-:W-:Y:S01]  /*6f50*/  HMMA.16816.F32 R56, R4.reuse, R16, R92 ;  /* 0x000000100438723c */ /* 0x042fe2000000185c */
[----:B------:R-:W-:Y:S02]  /*6f60*/  IMAD.MOV.U32 R165, RZ, RZ, R167 ;  /* 0x000000ffffa57224 */ /* 0x000fe400078e00a7 */
[----:B------:R-:W-:Y:S01]  /*6f70*/  IMAD.MOV.U32 R167, RZ, RZ, R177 ;  /* 0x000000ffffa77224 */ /* 0x000fe200078e00b1 */
[----:B------:R-:W-:Y:S01]  /*6f80*/  MOV R177, R179 ;  /* 0x000000b300b17202 */ /* 0x000fe20000000f00 */
[----:B------:R-:W-:Y:S02]  /*6f90*/  IMAD.MOV.U32 R179, RZ, RZ, R31 ;  /* 0x000000ffffb37224 */ /* 0x000fe400078e001f */
[----:B------:R-:W-:Y:S01]  /*6fa0*/  IMAD.MOV.U32 R31, RZ, RZ, R193 ;  /* 0x000000ffff1f7224 */ /* 0x000fe200078e00c1 */
[----:B------:R-:W-:Y:S01]  /*6fb0*/  MOV R193, R195 ;  /* 0x000000c300c17202 */ /* 0x000fe20000000f00 */
[----:B------:R-:W-:Y:S01]  /*6fc0*/  IMAD.MOV.U32 R195, RZ, RZ, R29 ;  /* 0x000000ffffc37224 */ /* 0x000fe200078e001d */
[----:B------:R-:W-:Y:S01]  /*6fd0*/  MOV R29, R184 ;  /* 0x000000b8001d7202 */ /* 0x000fe20000000f00 */
[----:B------:R-:W-:Y:S01]  /*6fe0*/  IMAD.MOV.U32 R178, RZ, RZ, R30 ;  /* 0x000000ffffb27224 */ /* 0x000fe200078e001e */
[----:B------:R-:W-:Y:S01]  /*6ff0*/  MOV R30, R192 ;  /* 0x000000c0001e7202 */ /* 0x000fe20000000f00 */
[----:B------:R-:W-:Y:S01]  /*7000*/  IMAD.MOV.U32 R184, RZ, RZ, R186 ;  /* 0x000000ffffb87224 */ /* 0x000fe200078e00ba */
[C---:B------:R-:W-:Y:S01]  /*7010*/  HMMA.16816.F32 R48, R4.reuse, R18, R88 ;  /* 0x000000120430723c */ /* 0x040fe20000001858 */
[----:B------:R-:W-:Y:S01]  /*7020*/  IMAD.MOV.U32 R192, RZ, RZ, R194 ;  /* 0x000000ffffc07224 */ /* 0x000fe200078e00c2 */
[----:B------:R-:W1:Y:S01]  /*7030*/  LDSM.16.MT88.4 R16, [R218+0x2100] ;  /* 0x00210000da10783b */ /* 0x000e620000004200 */
[----:B------:R-:W-:Y:S01]  /*7040*/  IMAD.MOV.U32 R186, RZ, RZ, R196 ;  /* 0x000000ffffba7224 */ /* 0x000fe200078e00c4 */
[----:B------:R-:W-:Y:S01]  /*7050*/  MOV R196, R198 ;  /* 0x000000c600c47202 */ /* 0x000fe20000000f00 */
[----:B------:R-:W-:Y:S01]  /*7060*/  IMAD.MOV.U32 R199, RZ, RZ, R141 ;  /* 0x000000ffffc77224 */ /* 0x000fe200078e008d */
[----:B------:R2:W4:Y:S01]  /*7070*/  MUFU.EX2 R198, R0 ;  /* 0x0000000000c67308 */ /* 0x0005220000000800 */
[----:B------:R-:W-:Y:S01]  /*7080*/  IMAD.MOV.U32 R194, RZ, RZ, R28 ;  /* 0x000000ffffc27224 */ /* 0x000fe200078e001c */
[----:B------:R-:W-:Y:S01]  /*7090*/  HMMA.16816.F32 R112, R4, R22, R112 ;  /* 0x000000160470723c */ /* 0x000fe20000001870 */
[----:B------:R-:W-:Y:S01]  /*70a0*/  IMAD.MOV.U32 R28, RZ, RZ, R185 ;  /* 0x000000ffff1c7224 */ /* 0x000fe200078e00b9 */
[----:B------:R-:W-:Y:S01]  /*70b0*/  MOV R185, R187 ;  /* 0x000000bb00b97202 */ /* 0x000fe20000000f00 */
[----:B------:R-:W-:Y:S01]  /*70c0*/  IMAD.MOV.U32 R25, RZ, RZ, R165 ;  /* 0x000000ffff197224 */ /* 0x000fe200078e00a5 */
[----:B------:R-:W-:Y:S01]  /*70d0*/  LDSM.16.MT88.4 R20, [R217+0x2100] ;  /* 0x00210000d914783b */ /* 0x000fe20000004200 */
[----:B------:R-:W-:-:S02]  /*70e0*/  IMAD.MOV.U32 R187, RZ, RZ, R197 ;  /* 0x000000ffffbb7224 */ /* 0x000fc400078e00c5 */
[----:B------:R-:W-:Y:S01]  /*70f0*/  IMAD.MOV.U32 R165, RZ, RZ, R167 ;  /* 0x000000ffffa57224 */ /* 0x000fe200078e00a7 */
[----:B------:R-:W-:Y:S01]  /*7100*/  MOV R167, R177 ;  /* 0x000000b100a77202 */ /* 0x000fe20000000f00 */
[----:B------:R-:W-:Y:S01]  /*7110*/  IMAD.MOV.U32 R141, RZ, RZ, R143 ;  /* 0x000000ffff8d7224 */ /* 0x000fe200078e008f */
[----:B------:R-:W-:Y:S01]  /*7120*/  MOV R143, R223 ;  /* 0x000000df008f7202 */ /* 0x000fe20000000f00 */
[----:B------:R-:W-:Y:S01]  /*7130*/  IMAD.MOV.U32 R197, RZ, RZ, R199 ;  /* 0x000000ffffc57224 */ /* 0x000fe200078e00c7 */
[C---:B---3--:R-:W-:Y:S01]  /*7140*/  HMMA.16816.F32 R36, R4.reuse, R8, R84 ;  /* 0x000000080424723c */ /* 0x048fe20000001854 */
[----:B--2---:R-:W-:Y:S01]  /*7150*/  FFMA.FTZ R0, R164, c[0x0][0x2d0], -R13 ;  /* 0x0000b400a4007a23 */ /* 0x004fe2000001080d */
[----:B------:R-:W-:Y:S01]  /*7160*/  MOV R164, R166 ;  /* 0x000000a600a47202 */ /* 0x000fe20000000f00 */
[----:B------:R-:W-:Y:S01]  /*7170*/  IMAD.MOV.U32 R166, RZ, RZ, R176 ;  /* 0x000000ffffa67224 */ /* 0x000fe200078e00b0 */
[----:B------:R-:W-:Y:S01]  /*7180*/  UIMAD.WIDE.U32 UR26, UR10, UR4, URZ ;  /* 0x000000040a1a72a5 */ /* 0x000fe2000f8e003f */
[----:B------:R-:W-:Y:S01]  /*7190*/  IMAD.MOV.U32 R199, RZ, RZ, R140 ;  /* 0x000000ffffc77224 */ /* 0x000fe200078e008c */
[----:B------:R2:W5:Y:S01]  /*71a0*/  LDL.LU R223, [R1+0x84] ;  /* 0x0000840001df7983 */ /* 0x0005620000300800 */
[----:B------:R-:W-:Y:S01]  /*71b0*/  IMAD.MOV.U32 R176, RZ, RZ, R178 ;  /* 0x000000ffffb07224 */ /* 0x000fe200078e00b2 */
[----:B------:R-:W-:Y:S01]  /*71c0*/  MOV R178, R30 ;  /* 0x0000001e00b27202 */ /* 0x000fe20000000f00 */
[----:B------:R-:W-:Y:S01]  /*71d0*/  IMAD.MOV.U32 R177, RZ, RZ, R179 ;  /* 0x000000ffffb17224 */ /* 0x000fe200078e00b3 */
[C---:B------:R-:W-:Y:S01]  /*71e0*/  HMMA.16816.F32 R32, R4.reuse, R10, R76 ;  /* 0x0000000a0420723c */ /* 0x040fe2000000184c */
[----:B------:R-:W-:Y:S01]  /*71f0*/  IMAD.MOV.U32 R179, RZ, RZ, R31 ;  /* 0x000000ffffb37224 */ /* 0x000fe200078e001f */
[----:B------:R-:W-:Y:S01]  /*7200*/  MOV R31, R193 ;  /* 0x000000c1001f7202 */ /* 0x000fe20000000f00 */
[----:B------:R-:W-:Y:S01]  /*7210*/  IMAD.MOV.U32 R30, RZ, RZ, R192 ;  /* 0x000000ffff1e7224 */ /* 0x000fe200078e00c0 */
[----:B------:R-:W-:Y:S01]  /*7220*/  MOV R140, R141 ;  /* 0x0000008d008c7202 */ /* 0x000fe20000000f00 */
[----:B------:R-:W-:Y:S01]  /*7230*/  IMAD.MOV.U32 R192, RZ, RZ, R194 ;  /* 0x000000ffffc07224 */ /* 0x000fe200078e00c2 */
[----:B------:R-:W-:Y:S01]  /*7240*/  MOV R194, R184 ;  /* 0x000000b800c27202 */ /* 0x000fe20000000f00 */
[----:B------:R-:W-:Y:S01]  /*7250*/  IMAD.MOV.U32 R193, RZ, RZ, R195 ;  /* 0x000000ffffc17224 */ /* 0x000fe200078e00c3 */
[----:B------:R-:W3:Y:S01]  /*7260*/  LDSM.16.MT88.4 R8, [R220+0x2100] ;  /* 0x00210000dc08783b */ /* 0x000ee20000004200 */
[----:B------:R-:W-:Y:S01]  /*7270*/  IMAD.MOV.U32 R195, RZ, RZ, R196 ;  /* 0x000000ffffc37224 */ /* 0x000fe200078e00c4 */
[----:B------:R-:W-:Y:S01]  /*7280*/  MOV R196, R199 ;  /* 0x000000c700c47202 */ /* 0x000fe20000000f00 */
[----:B------:R-:W-:Y:S01]  /*7290*/  IMAD.MOV.U32 R141, RZ, RZ, R142 ;  /* 0x000000ffff8d7224 */ /* 0x000fe200078e008e */
[----:B------:R1:W-:Y:S01]  /*72a0*/  MUFU.EX2 R199, R0 ;  /* 0x0000000000c77308 */ /* 0x0003e20000000800 */
[----:B------:R-:W-:Y:S01]  /*72b0*/  IMAD.MOV.U32 R184, RZ, RZ, R185 ;  /* 0x000000ffffb87224 */ /* 0x000fe200078e00b9 */
[----:B------:R-:W-:Y:S01]  /*72c0*/  HMMA.16816.F32 R152, R4, R26, R152 ;  /* 0x0000001a0498723c */ /* 0x000fe20000001898 */
[----:B------:R-:W-:Y:S01]  /*72d0*/  IMAD.MOV.U32 R142, RZ, RZ, R143 ;  /* 0x000000ffff8e7224 */ /* 0x000fe200078e008f */
[----:B------:R-:W-:Y:S01]  /*72e0*/  MOV R143, R2 ;  /* 0x00000002008f7202 */ /* 0x000fe20000000f00 */
[----:B------:R-:W-:Y:S01]  /*72f0*/  IMAD.MOV.U32 R185, RZ, RZ, R186 ;  /* 0x000000ffffb97224 */ /* 0x000fe200078e00ba */
[----:B------:R-:W-:Y:S01]  /*7300*/  MOV R186, R187 ;  /* 0x000000bb00ba7202 */ /* 0x000fe20000000f00 */
[----:B------:R-:W-:-:S02]  /*7310*/  IMAD.MOV.U32 R187, RZ, RZ, R197 ;  /* 0x000000ffffbb7224 */ /* 0x000fc400078e00c5 */
[----:B------:R-:W-:Y:S02]  /*7320*/  IMAD.MOV.U32 R2, RZ, RZ, R222 ;  /* 0x000000ffff027224 */ /* 0x000fe400078e00de */
[----:B------:R-:W-:Y:S02]  /*7330*/  IMAD.MOV.U32 R197, RZ, RZ, R140 ;  /* 0x000000ffffc57224 */ /* 0x000fe400078e008c */
[----:B-1----:R-:W-:Y:S01]  /*7340*/  FFMA.FTZ R0, R25, c[0x0][0x2d0], -R13 ;  /* 0x0000b40019007a23 */ /* 0x002fe2000001080d */
[----:B------:R-:W-:Y:S01]  /*7350*/  MOV R25, R165 ;  /* 0x000000a500197202 */ /* 0x000fe20000000f00 */
[----:B------:R-:W-:Y:S02]  /*7360*/  IMAD.MOV.U32 R165, RZ, RZ, R167 ;  /* 0x000000ffffa57224 */ /* 0x000fe400078e00a7 */
[----:B------:R-:W-:Y:S01]  /*7370*/  IMAD.MOV.U32 R24, RZ, RZ, R164 ;  /* 0x000000ffff187224 */ /* 0x000fe200078e00a4 */
[----:B----4-:R-:W-:Y:S01]  /*7380*/  F2FP.PACK_AB R4, R198, R174 ;  /* 0x000000aec604723e */ /* 0x010fe200000000ff */
[----:B------:R-:W-:Y:S01]  /*7390*/  IMAD.MOV.U32 R140, RZ, RZ, R141 ;  /* 0x000000ffff8c7224 */ /* 0x000fe200078e008d */
[----:B------:R-:W-:Y:S01]  /*73a0*/  MOV R141, R142 ;  /* 0x0000008e008d7202 */ /* 0x000fe20000000f00 */
[----:B------:R-:W-:Y:S01]  /*73b0*/  IMAD.MOV.U32 R167, RZ, RZ, R177 ;  /* 0x000000ffffa77224 */ /* 0x000fe200078e00b1 */
[----:B------:R-:W-:Y:S01]  /*73c0*/  MOV R177, R179 ;  /* 0x000000b300b17202 */ /* 0x000fe20000000f00 */
[----:B------:R-:W-:Y:S01]  /*73d0*/  IMAD.MOV.U32 R142, RZ, RZ, R143 ;  /* 0x000000ffff8e7224 */ /* 0x000fe200078e008f */
[----:B------:R-:W-:Y:S01]  /*73e0*/  @UP1 UMOV UR15, UR27 ;  /* 0x0000001b000f1c82 */ /* 0x000fe20008000000 */
[----:B------:R-:W-:Y:S01]  /*73f0*/  IMAD.MOV.U32 R179, RZ, RZ, R31 ;  /* 0x000000ffffb37224 */ /* 0x000fe200078e001f */
[----:B------:R2:W5:Y:S01]  /*7400*/  LDL.LU R222, [R1+0x80] ;  /* 0x0000800001de7983 */ /* 0x0005620000300800 */
[----:B------:R-:W-:Y:S01]  /*7410*/  IMAD.MOV.U32 R143, RZ, RZ, R2 ;  /* 0x000000ffff8f7224 */ /* 0x000fe200078e0002 */
[----:B------:R-:W-:Y:S01]  /*7420*/  MOV R2, R175 ;  /* 0x000000af00027202 */ /* 0x000fe20000000f00 */
[----:B------:R-:W-:Y:S01]  /*7430*/  IMAD.MOV.U32 R31, RZ, RZ, R193 ;  /* 0x000000ffff1f7224 */ /* 0x000fe200078e00c1 */
[----:B------:R-:W-:-:S02]  /*7440*/  MOV R193, R195 ;  /* 0x000000c300c17202 */ /* 0x000fc40000000f00 */
[----:B------:R-:W-:Y:S02]  /*7450*/  MOV R195, R196 ;  /* 0x000000c400c37202 */ /* 0x000fe40000000f00 */
[----:B------:R-:W-:Y:S02]  /*7460*/  MOV R196, R140 ;  /* 0x0000008c00c47202 */ /* 0x000fe40000000f00 */
[----:B------:R-:W-:Y:S01]  /*7470*/  MOV R140, R142 ;  /* 0x0000008e008c7202 */ /* 0x000fe20000000f00 */
[----:B------:R-:W-:Y:S01]  /*7480*/  IMAD.MOV.U32 R164, RZ, RZ, R166 ;  /* 0x000000ffffa47224 */ /* 0x000fe200078e00a6 */
[----:B------:R-:W-:Y:S02]  /*7490*/  MOV R142, R2 ;  /* 0x00000002008e7202 */ /* 0x000fe40000000f00 */
[----:B------:R-:W-:Y:S02]  /*74a0*/  MOV R2, R205 ;  /* 0x000000cd00027202 */ /* 0x000fe40000000f00 */
[----:B------:R-:W-:Y:S01]  /*74b0*/  MOV R166, R176 ;  /* 0x000000b000a67202 */ /* 0x000fe20000000f00 */
[----:B------:R1:W4:Y:S01]  /*74c0*/  MUFU.EX2 R205, R0 ;  /* 0x0000000000cd7308 */ /* 0x0003220000000800 */
[----:B------:R-:W-:-:S02]  /*74d0*/  IMAD.MOV.U32 R176, RZ, RZ, R178 ;  /* 0x000000ffffb07224 */ /* 0x000fc400078e00b2 */
[----:B------:R-:W-:Y:S01]  /*74e0*/  IMAD.MOV.U32 R178, RZ, RZ, R30 ;  /* 0x000000ffffb27224 */ /* 0x000fe200078e001e */
[----:B------:R-:W-:Y:S01]  /*74f0*/  MOV R30, R192 ;  /* 0x000000c0001e7202 */ /* 0x000fe20000000f00 */
[----:B------:R-:W-:Y:S02]  /*7500*/  IMAD.MOV.U32 R192, RZ, RZ, R194 ;  /* 0x000000ffffc07224 */ /* 0x000fe400078e00c2 */
[----:B-1----:R-:W-:Y:S01]  /*7510*/  FFMA.FTZ R0, R24, c[0x0][0x2d0], -R12 ;  /* 0x0000b40018007a23 */ /* 0x002fe2000001080c */
        /* <DEDUP_REMOVED lines=9> */
[----:B------:R-:W-:-:S02]  /*75b0*/  IMAD.MOV.U32 R194, RZ, RZ, R187 ;  /* 0x000000ffffc27224 */ /* 0x000fc400078e00bb */
[----:B------:R-:W-:Y:S01]  /*75c0*/  IMAD.MOV.U32 R179, RZ, RZ, R30 ;  /* 0x000000ffffb37224 */ /* 0x000fe200078e001e */
[----:B------:R-:W-:Y:S01]  /*75d0*/  MOV R30, R31 ;  /* 0x0000001f001e7202 */ /* 0x000fe20000000f00 */
        /* <DEDUP_REMOVED lines=18> */
[----:B----4-:R-:W-:Y:S01]  /*7700*/  F2FP.PACK_AB R6, R205, R199 ;  /* 0x000000c7cd06723e */ /* 0x010fe200000000ff */
[----:B------:R-:W-:Y:S01]  /*7710*/  IMAD.MOV.U32 R140, RZ, RZ, R141 ;  /* 0x000000ffff8c7224 */ /* 0x000fe200078e008d */
[----:B------:R-:W-:Y:S01]  /*7720*/  MOV R141, R142 ;  /* 0x0000008e008d7202 */ /* 0x000fe20000000f00 */
[----:B------:R-:W-:Y:S01]  /*7730*/  IMAD.MOV.U32 R142, RZ, RZ, R143 ;  /* 0x000000ffff8e7224 */ /* 0x000fe200078e008f */
[----:B------:R-:W-:Y:S01]  /*7740*/  MOV R143, R2 ;  /* 0x00000002008f7202 */ /* 0x000fe20000000f00 */
[----:B------:R-:W-:-:S02]  /*7750*/  IMAD.MOV.U32 R2, RZ, RZ, R175 ;  /* 0x000000ffff027224 */ /* 0x000fc400078e00af */
[----:B------:R-:W-:Y:S01]  /*7760*/  IMAD.MOV.U32 R93, RZ, RZ, R164 ;  /* 0x000000ffff5d7224 */ /* 0x000fe200078e00a4 */
[----:B------:R1:W-:Y:S01]  /*7770*/  MUFU.EX2 R175, R0 ;  /* 0x0000000000af7308 */ /* 0x0003e20000000800 */
[----:B------:R-:W-:Y:S01]  /*7780*/  MOV R165, R196 ;  /* 0x000000c400a57202 */ /* 0x000fe20000000f00 */
[----:B------:R-:W-:Y:S01]  /*7790*/  IMAD.MOV.U32 R86, RZ, RZ, R30 ;  /* 0x000000ffff567224 */ /* 0x000fe200078e001e */
[----:B------:R-:W-:Y:S01]  /*77a0*/  MOV R166, R2 ;  /* 0x0000000200a67202 */ /* 0x000fe20000000f00 */
[----:B------:R-:W-:Y:S01]  /*77b0*/  FFMA.FTZ R2, R215, c[0x0][0x2d0], -R12 ;  /* 0x0000b400d7027a23 */ /* 0x000fe2000001080c */
[----:B------:R-:W-:Y:S01]  /*77c0*/  MOV R94, R25 ;  /* 0x00000019005e7202 */ /* 0x000fe20000000f00 */
[----:B------:R-:W-:Y:S01]  /*77d0*/  IMAD.MOV.U32 R31, RZ, RZ, R192 ;  /* 0x000000ffff1f7224 */ /* 0x000fe200078e00c0 */
[----:B------:R-:W-:Y:S01]  /*77e0*/  MOV R95, R177 ;  /* 0x000000b1005f7202 */ /* 0x000fe20000000f00 */
[----:B------:R-:W-:Y:S01]  /*77f0*/  IMAD.MOV.U32 R192, RZ, RZ, R197 ;  /* 0x000000ffffc07224 */ /* 0x000fe200078e00c5 */
[----:B------:R-:W-:Y:S01]  /*7800*/  MOV R87, R179 ;  /* 0x000000b300577202 */ /* 0x000fe20000000f00 */
[----:B------:R-:W-:Y:S01]  /*7810*/  IMAD.MOV.U32 R89, RZ, RZ, R176 ;  /* 0x000000ffff597224 */ /* 0x000fe200078e00b0 */
[----:B------:R-:W-:Y:S01]  /*7820*/  @UP1 USHF.R.U32.HI UR11, URZ, UR5, UR15 ;  /* 0x000000053f0b1299 */ /* 0x000fe2000801160f */
[----:B------:R-:W-:Y:S01]  /*7830*/  IMAD.MOV.U32 R88, RZ, RZ, R178 ;  /* 0x000000ffff587224 */ /* 0x000fe200078e00b2 */
[----:B------:R2:W5:Y:S01]  /*7840*/  LDL.LU R221, [R1+0x7c] ;  /* 0x00007c0001dd7983 */ /* 0x0005620000300800 */
[----:B-1----:R-:W-:Y:S01]  /*7850*/  FFMA.FTZ R0, R24, c[0x0][0x2d0], -R12 ;  /* 0x0000b40018007a23 */ /* 0x002fe2000001080c */
[----:B------:R-:W-:Y:S01]  /*7860*/  MUFU.EX2 R197, R2 ;  /* 0x0000000200c57308 */ /* 0x000fe20000000800 */
[----:B------:R-:W-:Y:S01]  /*7870*/  IMAD.MOV.U32 R167, RZ, RZ, R204 ;  /* 0x000000ffffa77224 */ /* 0x000fe200078e00cc */
[----:B------:R-:W-:Y:S01]  /*7880*/  MOV R30, R193 ;  /* 0x000000c1001e7202 */ /* 0x000fe20000000f00 */
[----:B------:R-:W-:Y:S01]  /*7890*/  IMAD.MOV.U32 R79, RZ, RZ, R194 ;  /* 0x000000ffff4f7224 */ /* 0x000fe200078e00c2 */
[----:B------:R-:W-:Y:S01]  /*78a0*/  MOV R84, R195 ;  /* 0x000000c300547202 */ /* 0x000fe20000000f00 */
[----:B------:R-:W-:Y:S01]  /*78b0*/  IMAD.MOV.U32 R164, RZ, RZ, R187 ;  /* 0x000000ffffa47224 */ /* 0x000fe200078e00bb */
[----:B------:R-:W1:Y:S02]  /*78c0*/  LDSM.16.MT88.4 R24, [R219+0x2100] ;  /* 0x00210000db18783b */ /* 0x000e640000004200 */
[----:B------:R4:W2:Y:S01]  /*78d0*/  MUFU.EX2 R196, R0 ;  /* 0x0000000000c47308 */ /* 0x0008a20000000800 */
[----:B------:R-:W-:Y:S01]  /*78e0*/  UIADD3 UR11, UR11, UR7, -UR13 ;  /* 0x000000070b0b7290 */ /* 0x000fe2000fffe80d */
[----:B------:R1:W5:Y:S01]  /*78f0*/  LDL.LU R216, [R1+0x78] ;  /* 0x0000780001d87983 */ /* 0x0003620000300800 */
[----:B----4-:R-:W-:-:S05]  /*7900*/  FFMA.FTZ R0, R214, c[0x0][0x2d0], -R12 ;  /* 0x0000b400d6007a23 */ /* 0x010fca000001080c */
[----:B------:R-:W4:Y:S01]  /*7910*/  MUFU.EX2 R204, R0 ;  /* 0x0000000000cc7308 */ /* 0x000f220000000800 */
[----:B--2---:R-:W-:Y:S01]  /*7920*/  F2FP.PACK_AB R5, R196, R175 ;  /* 0x000000afc405723e */ /* 0x004fe200000000ff */
[----:B------:R-:W-:Y:S01]  /*7930*/  IMAD.MOV.U32 R194, RZ, RZ, R141 ;  /* 0x000000ffffc27224 */ /* 0x000fe200078e008d */
[----:B------:R-:W-:Y:S01]  /*7940*/  MOV R193, R140 ;  /* 0x0000008c00c17202 */ /* 0x000fe20000000f00 */
[----:B------:R-:W-:Y:S01]  /*7950*/  IMAD.MOV.U32 R187, RZ, RZ, R143 ;  /* 0x000000ffffbb7224 */ /* 0x000fe200078e008f */
[----:B------:R-:W-:Y:S02]  /*7960*/  MOV R195, R142 ;  /* 0x0000008e00c37202 */ /* 0x000fe40000000f00 */
[----:B----4-:R-:W-:-:S07]  /*7970*/  F2FP.PACK_AB R7, R204, R197 ;  /* 0x000000c5cc07723e */ /* 0x010fce00000000ff */
[C---:B------:R-:W-:Y:S08]  /*7980*/  HMMA.16816.F32 R80, R4.reuse, R16, R80 ;  /* 0x000000100450723c */ /* 0x040ff00000001850 */
[C---:B------:R-:W-:Y:S01]  /*7990*/  HMMA.16816.F32 R72, R4.reuse, R18, R72 ;  /* 0x000000120448723c */ /* 0x040fe20000001848 */
[----:B------:R-:W2:Y:S07]  /*79a0*/  LDSM.16.MT88.4 R16, [R217+0x5100] ;  /* 0x00510000d910783b */ /* 0x000eae0000004200 */
[C---:B---3--:R-:W-:Y:S08]  /*79b0*/  HMMA.16816.F32 R140, R4.reuse, R8, R68 ;  /* 0x00000008048c723c */ /* 0x048ff00000001844 */
[C---:B------:R-:W-:Y:S01]  /*79c0*/  HMMA.16816.F32 R68, R4.reuse, R10, R64 ;  /* 0x0000000a0444723c */ /* 0x040fe20000001840 */
[----:B------:R-:W3:Y:S07]  /*79d0*/  LDSM.16.MT88.4 R8, [R218+0x5100] ;  /* 0x00510000da08783b */ /* 0x000eee0000004200 */
[C---:B------:R-:W-:Y:S08]  /*79e0*/  HMMA.16816.F32 R176, R4.reuse, R20, R200 ;  /* 0x0000001404b0723c */ /* 0x040ff000000018c8 */
[----:B------:R-:W-:Y:S01]  /*79f0*/  HMMA.16816.F32 R104, R4, R22, R104 ;  /* 0x000000160468723c */ /* 0x000fe20000001868 */
[----:B------:R-:W4:Y:S01]  /*7a00*/  LDSM.16.MT88.4 R20, [R220+0x5100] ;  /* 0x00510000dc14783b */ /* 0x000f220000004200 */
[----:B------:R-:W-:Y:S01]  /*7a10*/  MOV R2, R192 ;  /* 0x000000c000027202 */ /* 0x000fe20000000f00 */
[----:B------:R-:W-:Y:S01]  /*7a20*/  IMAD.MOV.U32 R214, RZ, RZ, R193 ;  /* 0x000000ffffd67224 */ /* 0x000fe200078e00c1 */
[----:B------:R-:W-:Y:S01]  /*7a30*/  MOV R215, R194 ;  /* 0x000000c200d77202 */ /* 0x000fe20000000f00 */
[----:B------:R-:W-:-:S03]  /*7a40*/  IMAD.MOV.U32 R0, RZ, RZ, R195 ;  /* 0x000000ffff007224 */ /* 0x000fc600078e00c3 */
[C---:B-1----:R-:W-:Y:S07]  /*7a50*/  HMMA.16816.F32 R64, R4.reuse, R26, R100 ;  /* 0x0000001a0440723c */ /* 0x042fee0000001864 */
[----:B------:R-:W-:Y:S01]  /*7a60*/  MOV R27, R164 ;  /* 0x000000a4001b7202 */ /* 0x000fe20000000f00 */
[----:B--2---:R-:W-:Y:S01]  /*7a70*/  HMMA.16816.F32 R192, R4, R16, R108 ;  /* 0x0000001004c0723c */ /* 0x004fe2000000186c */
[----:B------:R-:W-:-:S06]  /*7a80*/  IMAD.MOV.U32 R26, RZ, RZ, R165 ;  /* 0x000000ffff1a7224 */ /* 0x000fcc00078e00a5 */
[----:B------:R-:W-:Y:S01]  /*7a90*/  MOV R108, R166 ;  /* 0x000000a6006c7202 */ /* 0x000fe20000000f00 */
[C---:B------:R-:W-:Y:S01]  /*7aa0*/  HMMA.16816.F32 R96, R4.reuse, R18, R96 ;  /* 0x000000120460723c */ /* 0x040fe20000001860 */
[----:B------:R-:W-:Y:S01]  /*7ab0*/  IMAD.MOV.U32 R109, RZ, RZ, R167 ;  /* 0x000000ffff6d7224 */ /* 0x000fe200078e00a7 */
[----:B------:R-:W1:Y:S06]  /*7ac0*/  LDSM.16.MT88.4 R16, [R219+0x5100] ;  /* 0x00510000db10783b */ /* 0x000e6c0000004200 */
[C---:B---3--:R-:W-:Y:S08]  /*7ad0*/  HMMA.16816.F32 R164, R4.reuse, R8, R60 ;  /* 0x0000000804a4723c */ /* 0x048ff0000000183c */
[----:B------:R-:W-:Y:S01]  /*7ae0*/  HMMA.16816.F32 R52, R4, R10, R52 ;  /* 0x0000000a0434723c */ /* 0x000fe20000001834 */
[----:B------:R-:W2:Y:S01]  /*7af0*/  LDSM.16.MT88.4 R8, [R217+0x8100] ;  /* 0x00810000d908783b */ /* 0x000ea20000004200 */
[----:B------:R-:W-:Y:S01]  /*7b00*/  MOV R110, R30 ;  /* 0x0000001e006e7202 */ /* 0x000fe20000000f00 */
[----:B------:R-:W-:-:S05]  /*7b10*/  IMAD.MOV.U32 R111, RZ, RZ, R31 ;  /* 0x000000ffff6f7224 */ /* 0x000fca00078e001f */
[C---:B----4-:R-:W-:Y:S07]  /*7b20*/  HMMA.16816.F32 R40, R4.reuse, R20, R40 ;  /* 0x000000140428723c */ /* 0x050fee0000001828 */
[----:B------:R-:W-:Y:S01]  /*7b30*/  MOV R20, R28 ;  /* 0x0000001c00147202 */ /* 0x000fe20000000f00 */
[----:B------:R-:W-:Y:S02]  /*7b40*/  IMAD.MOV.U32 R21, RZ, RZ, R29 ;  /* 0x000000ffff157224 */ /* 0x000fe400078e001d */
[----:B------:R-:W3:Y:S01]  /*7b50*/  LDSM.16.MT88.4 R28, [R218+0x8100] ;  /* 0x00810000da1c783b */ /* 0x000ee20000004200 */
[----:B------:R-:W-:Y:S01]  /*7b60*/  HMMA.16816.F32 R44, R4, R24, R44 ;  /* 0x00000018042c723c */ /* 0x000fe2000000182c */
[----:B------:R-:W-:-:S06]  /*7b70*/  IMAD.MOV.U32 R200, RZ, RZ, R88 ;  /* 0x000000ffffc87224 */ /* 0x000fcc00078e0058 */
[----:B------:R-:W-:Y:S01]  /*7b80*/  MOV R25, R79 ;  /* 0x0000004f00197202 */ /* 0x000fe20000000f00 */
[C---:B------:R-:W-:Y:S07]  /*7b90*/  HMMA.16816.F32 R60, R4.reuse, R22, R128 ;  /* 0x00000016043c723c */ /* 0x040fee0000001880 */
[----:B------:R-:W-:Y:S01]  /*7ba0*/  MOV R22, R89 ;  /* 0x0000005900167202 */ /* 0x000fe20000000f00 */
[----:B-1----:R-:W-:Y:S01]  /*7bb0*/  HMMA.16816.F32 R76, R4, R16, R132 ;  /* 0x00000010044c723c */ /* 0x002fe20000001884 */
[----:B------:R-:W-:Y:S01]  /*7bc0*/  IMAD.MOV.U32 R129, RZ, RZ, R90 ;  /* 0x000000ffff817224 */ /* 0x000fe200078e005a */
[----:B------:R-:W-:Y:S01]  /*7bd0*/  MOV R128, R91 ;  /* 0x0000005b00807202 */ /* 0x000fe20000000f00 */
[----:B------:R-:W-:Y:S01]  /*7be0*/  IMAD.MOV.U32 R23, RZ, RZ, R92 ;  /* 0x000000ffff177224 */ /* 0x000fe200078e005c */
[----:B------:R-:W-:Y:S01]  /*7bf0*/  MOV R130, R93 ;  /* 0x0000005d00827202 */ /* 0x000fe20000000f00 */
[----:B------:R-:W-:-:S02]  /*7c00*/  IMAD.MOV.U32 R131, RZ, RZ, R94 ;  /* 0x000000ffff837224 */ /* 0x000fc400078e005e */
[----:B------:R-:W-:Y:S01]  /*7c10*/  MOV R135, R95 ;  /* 0x0000005f00877202 */ /* 0x000fe20000000f00 */
[C---:B--2---:R-:W-:Y:S08]  /*7c20*/  HMMA.16816.F32 R88, R4.reuse, R8, R144 ;  /* 0x000000080458723c */ /* 0x044ff00000001890 */
[----:B------:R-:W-:Y:S01]  /*7c30*/  HMMA.16816.F32 R92, R4, R10, R148 ;  /* 0x0000000a045c723c */ /* 0x000fe20000001894 */
[----:B------:R-:W1:Y:S01]  /*7c40*/  LDSM.16.MT88.4 R8, [R219+0x8100] ;  /* 0x00810000db08783b */ /* 0x000e620000004200 */
[----:B------:R-:W-:Y:S01]  /*7c50*/  IMAD.MOV.U32 R24, RZ, RZ, R84 ;  /* 0x000000ffff187224 */ /* 0x000fe200078e0054 */
[----:B------:R-:W-:Y:S01]  /*7c60*/  MOV R203, R85 ;  /* 0x0000005500cb7202 */ /* 0x000fe20000000f00 */
[----:B------:R-:W-:Y:S01]  /*7c70*/  IMAD.MOV.U32 R202, RZ, RZ, R86 ;  /* 0x000000ffffca7224 */ /* 0x000fe200078e0056 */
[----:B------:R-:W-:-:S03]  /*7c80*/  MOV R201, R87 ;  /* 0x0000005700c97202 */ /* 0x000fc60000000f00 */
[C---:B------:R-:W-:Y:S01]  /*7c90*/  HMMA.16816.F32 R84, R4.reuse, R18, R136 ;  /* 0x000000120454723c */ /* 0x040fe20000001888 */
[----:B------:R-:W2:Y:S07]  /*7ca0*/  LDSM.16.MT88.4 R16, [R220+0x8100] ;  /* 0x00810000dc10783b */ /* 0x000eae0000004200 */
[----:B---3--:R-:W-:Y:S07]  /*7cb0*/  HMMA.16816.F32 R100, R4, R28, R160 ;  /* 0x0000001c0464723c */ /* 0x008fee00000018a0 */
[----:B------:R-:W-:-:S02]  /*7cc0*/  IMAD.MOV.U32 R160, RZ, RZ, R135 ;  /* 0x000000ffffa07224 */ /* 0x000fc400078e0087 */
[----:B------:R-:W-:Y:S02]  /*7cd0*/  IMAD.MOV.U32 R135, RZ, RZ, R23 ;  /* 0x000000ffff877224 */ /* 0x000fe400078e0017 */
[----:B------:R-:W-:Y:S02]  /*7ce0*/  IMAD.MOV.U32 R23, RZ, RZ, R131 ;  /* 0x000000ffff177224 */ /* 0x000fe400078e0083 */
[----:B------:R-:W-:Y:S01]  /*7cf0*/  IMAD.MOV.U32 R131, RZ, RZ, R21 ;  /* 0x000000ffff837224 */ /* 0x000fe200078e0015 */
[----:B------:R-:W-:Y:S01]  /*7d00*/  MOV R136, R185 ;  /* 0x000000b900887202 */ /* 0x000fe20000000f00 */
[----:B------:R-:W-:Y:S02]  /*7d10*/  IMAD.MOV.U32 R147, RZ, RZ, R184 ;  /* 0x000000ffff937224 */ /* 0x000fe400078e00b8 */
[----:B------:R-:W-:Y:S01]  /*7d20*/  IMAD.MOV.U32 R137, RZ, RZ, R186 ;  /* 0x000000ffff897224 */ /* 0x000fe200078e00ba */
[----:B------:R-:W-:Y:S02]  /*7d30*/  MOV R161, R131 ;  /* 0x0000008300a17202 */ /* 0x000fe40000000f00 */
[----:B------:R-:W-:-:S02]  /*7d40*/  MOV R131, R187 ;  /* 0x000000bb00837202 */ /* 0x000fc40000000f00 */
[C---:B-1----:R-:W-:Y:S08]  /*7d50*/  HMMA.16816.F32 R184, R4.reuse, R8, R156 ;  /* 0x0000000804b8723c */ /* 0x042ff0000000189c */
[----:B------:R-:W-:Y:S01]  /*7d60*/  HMMA.16816.F32 R124, R4, R10, R124 ;  /* 0x0000000a047c723c */ /* 0x000fe2000000187c */
[----:B------:R-:W1:Y:S01]  /*7d70*/  LDSM.16.MT88.4 R8, [R219+0xb100] ;  /* 0x00b10000db08783b */ /* 0x000e620000004200 */
[----:B------:R-:W-:-:S02]  /*7d80*/  MOV R134, R22 ;  /* 0x0000001600867202 */ /* 0x000fc40000000f00 */
[----:B------:R-:W-:Y:S01]  /*7d90*/  MOV R22, R130 ;  /* 0x0000008200167202 */ /* 0x000fe20000000f00 */
[----:B------:R-:W-:Y:S01]  /*7da0*/  IMAD.MOV.U32 R21, RZ, RZ, R109 ;  /* 0x000000ffff157224 */ /* 0x000fe200078e006d */
[----:B------:R-:W-:Y:S01]  /*7db0*/  MOV R130, R20 ;  /* 0x0000001400827202 */ /* 0x000fe20000000f00 */
[----:B------:R-:W-:Y:S01]  /*7dc0*/  IMAD.MOV.U32 R109, RZ, RZ, R111 ;  /* 0x000000ffff6d7224 */ /* 0x000fe200078e006f */
[----:B------:R-:W-:Y:S01]  /*7dd0*/  MOV R20, R108 ;  /* 0x0000006c00147202 */ /* 0x000fe20000000f00 */
[----:B------:R-:W-:Y:S01]  /*7de0*/  IMAD.MOV.U32 R111, RZ, RZ, R27 ;  /* 0x000000ffff6f7224 */ /* 0x000fe200078e001b */
[----:B------:R-:W-:Y:S02]  /*7df0*/  MOV R108, R110 ;  /* 0x0000006e006c7202 */ /* 0x000fe40000000f00 */
[----:B------:R-:W-:Y:S01]  /*7e00*/  MOV R110, R26 ;  /* 0x0000001a006e7202 */ /* 0x000fe20000000f00 */
        /* <DEDUP_REMOVED lines=13> */
[----:B------:R-:W3:Y:S01]  /*7ee0*/  LDSM.16.MT88.4 R24, [R217+0xb100] ;  /* 0x00b10000d918783b */ /* 0x000ee20000004200 */
[C---:B--2---:R-:W-:Y:S03]  /*7ef0*/  HMMA.16816.F32 R108, R4.reuse, R16, R168 ;  /* 0x00000010046c723c */ /* 0x044fe600000018a8 */
[----:B------:R-:W2:Y:S05]  /*7f00*/  LDSM.16.MT88.4 R20, [R218+0xb100] ;  /* 0x00b10000da14783b */ /* 0x000eaa0000004200 */
[----:B------:R-:W-:Y:S01]  /*7f10*/  HMMA.16816.F32 R188, R4, R18, R188 ;  /* 0x0000001204bc723c */ /* 0x000fe200000018bc */
[----:B------:R-:W4:Y:S01]  /*7f20*/  LDSM.16.MT88.4 R16, [R220+0xb100] ;  /* 0x00b10000dc10783b */ /* 0x000f220000004200 */
[----:B------:R-:W-:-:S06]  /*7f30*/  FFMA.FTZ R0, R0, c[0x0][0x2d0], -R13 ;  /* 0x0000b40000007a23 */ /* 0x000fcc000001080d */
[C---:B-1----:R-:W-:Y:S01]  /*7f40*/  HMMA.16816.F32 R36, R4.reuse, R8, R36 ;  /* 0x000000080424723c */ /* 0x042fe20000001824 */
[----:B------:R1:W-:Y:S07]  /*7f50*/  MUFU.EX2 R8, R0 ;  /* 0x0000000000087308 */ /* 0x0003ee0000000800 */
[----:B------:R-:W-:Y:S01]  /*7f60*/  HMMA.16816.F32 R32, R4, R10, R32 ;  /* 0x0000000a0420723c */ /* 0x000fe20000001820 */
[----:B-1----:R-:W-:Y:S01]  /*7f70*/  FFMA.FTZ R0, R183, c[0x0][0x2d0], -R13 ;  /* 0x0000b400b7007a23 */ /* 0x002fe2000001080d */
[----:B------:R-:W-:Y:S01]  /*7f80*/  MOV R144, R201 ;  /* 0x000000c900907202 */ /* 0x000fe20000000f00 */
[----:B------:R-:W-:Y:S01]  /*7f90*/  IMAD.MOV.U32 R151, RZ, RZ, R200 ;  /* 0x000000ffff977224 */ /* 0x000fe200078e00c8 */
[----:B------:R-:W-:Y:S01]  /*7fa0*/  MOV R146, R203 ;  /* 0x000000cb00927202 */ /* 0x000fe20000000f00 */
[----:B------:R1:W-:Y:S01]  /*7fb0*/  MUFU.EX2 R9, R0 ;  /* 0x0000000000097308 */ /* 0x0003e20000000800 */
[----:B------:R-:W-:-:S02]  /*7fc0*/  IMAD.MOV.U32 R145, RZ, RZ, R202 ;  /* 0x000000ffff917224 */ /* 0x000fc400078e00ca */
[----:B---3--:R-:W-:Y:S01]  /*7fd0*/  HMMA.16816.F32 R120, R4, R24, R120 ;  /* 0x000000180478723c */ /* 0x008fe20000001878 */
[----:B------:R-:W-:Y:S01]  /*7fe0*/  MOV R169, R148 ;  /* 0x0000009400a97202 */ /* 0x000fe20000000f00 */
[----:B------:R-:W-:Y:S01]  /*7ff0*/  FFMA.FTZ R2, R2, c[0x0][0x2d0], -R12 ;  /* 0x0000b40002027a23 */ /* 0x000fe2000001080c */
[----:B------:R-:W-:Y:S01]  /*8000*/  MOV R171, R150 ;  /* 0x0000009600ab7202 */ /* 0x000fe20000000f00 */
[----:B------:R-:W-:Y:S01]  /*8010*/  IMAD.MOV.U32 R170, RZ, RZ, R163 ;  /* 0x000000ffffaa7224 */ /* 0x000fe200078e00a3 */
[----:B------:R-:W-:Y:S01]  /*8020*/  LDSM.16.MT88.4 R180, [R217+0x2900] ;  /* 0x00290000d9b4783b */ /* 0x000fe20000004200 */
[----:B-1----:R-:W-:-:S04]  /*8030*/  FFMA.FTZ R0, R160, c[0x0][0x2d0], -R13 ;  /* 0x0000b400a0007a23 */ /* 0x002fc8000001080d */
[----:B------:R1:W-:Y:S01]  /*8040*/  MUFU.EX2 R11, R0 ;  /* 0x00000000000b7308 */ /* 0x0003e20000000800 */
[----:B--2---:R-:W-:Y:S01]  /*8050*/  HMMA.16816.F32 R116, R4, R20, R116 ;  /* 0x000000140474723c */ /* 0x004fe20000001874 */
[----:B-1----:R-:W-:-:S06]  /*8060*/  FFMA.FTZ R0, R161, c[0x0][0x2d0], -R13 ;  /* 0x0000b400a1007a23 */ /* 0x002fcc000001080d */
[----:B------:R1:W2:Y:S01]  /*8070*/  MUFU.EX2 R10, R0 ;  /* 0x00000000000a7308 */ /* 0x0002a20000000800 */
[----:B------:R-:W-:Y:S01]  /*8080*/  HMMA.16816.F32 R24, R4, R26, R152 ;  /* 0x0000001a0418723c */ /* 0x000fe20000001898 */
[----:B------:R-:W-:-:S07]  /*8090*/  IMAD.MOV.U32 R163, RZ, RZ, R149 ;  /* 0x000000ffffa37224 */ /* 0x000fce00078e0095 */
[----:B------:R-:W-:Y:S01]  /*80a0*/  HMMA.16816.F32 R20, R4, R22, R112 ;  /* 0x000000160414723c */ /* 0x000fe20000001870 */
[----:B-1----:R-:W-:-:S07]  /*80b0*/  FFMA.FTZ R0, R162, c[0x0][0x2d0], -R12 ;  /* 0x0000b400a2007a23 */ /* 0x002fce000001080c */
[----:B----4-:R-:W-:Y:S01]  /*80c0*/  HMMA.16816.F32 R200, R4, R16, R56 ;  /* 0x0000001004c8723c */ /* 0x010fe20000001838 */
[----:B------:R-:W-:-:S07]  /*80d0*/  IMAD.MOV.U32 R160, RZ, RZ, R151 ;  /* 0x000000ffffa07224 */ /* 0x000fce00078e0097 */
[----:B------:R-:W-:Y:S01]  /*80e0*/  HMMA.16816.F32 R48, R4, R18, R48 ;  /* 0x000000120430723c */ /* 0x000fe20000001830 */
[----:B------:R1:W-:Y:S01]  /*80f0*/  MUFU.EX2 R4, R0 ;  /* 0x0000000000047308 */ /* 0x0003e20000000800 */
[----:B------:R-:W-:Y:S01]  /*8100*/  MOV R161, R144 ;  /* 0x0000009000a17202 */ /* 0x000fe20000000f00 */
[----:B------:R-:W-:Y:S01]  /*8110*/  IMAD.MOV.U32 R162, RZ, RZ, R145 ;  /* 0x000000ffffa27224 */ /* 0x000fe200078e0091 */
[----:B------:R-:W-:Y:S01]  /*8120*/  MOV R150, R136 ;  /* 0x0000008800967202 */ /* 0x000fe20000000f00 */
[----:B------:R-:W-:Y:S01]  /*8130*/  IMAD.MOV.U32 R149, RZ, RZ, R147 ;  /* 0x000000ffff957224 */ /* 0x000fe200078e0093 */
[----:B------:R-:W3:Y:S01]  /*8140*/  LDSM.16.MT88.4 R152, [R219+0x2900] ;  /* 0x00290000db98783b */ /* 0x000ee20000004200 */
[----:B------:R-:W-:Y:S02]  /*8150*/  IMAD.MOV.U32 R151, RZ, RZ, R137 ;  /* 0x000000ffff977224 */ /* 0x000fe400078e0089 */
[----:B------:R4:W-:Y:S01]  /*8160*/  MUFU.EX2 R5, R2 ;  /* 0x0000000200057308 */ /* 0x0009e20000000800 */
[----:B------:R-:W-:Y:S01]  /*8170*/  MOV R113, R129 ;  /* 0x0000008100717202 */ /* 0x000fe20000000f00 */
[----:B------:R-:W-:Y:S01]  /*8180*/  IMAD.MOV.U32 R114, RZ, RZ, R130 ;  /* 0x000000ffff727224 */ /* 0x000fe200078e0082 */
[----:B------:R-:W-:-:S02]  /*8190*/  MOV R115, R131 ;  /* 0x0000008300737202 */ /* 0x000fc40000000f00 */
[----:B------:R-:W-:Y:S02]  /*81a0*/  MOV R148, R146 ;  /* 0x0000009200947202 */ /* 0x000fe40000000f00 */
[----:B------:R-:W-:Y:S01]  /*81b0*/  MOV R159, R171 ;  /* 0x000000ab009f7202 */ /* 0x000fe20000000f00 */
[----:B-1----:R-:W-:Y:S01]  /*81c0*/  FFMA.FTZ R0, R138, c[0x0][0x2d0], -R12 ;  /* 0x0000b4008a007a23 */ /* 0x002fe2000001080c */
[----:B------:R-:W-:Y:S01]  /*81d0*/  MOV R17, R133 ;  /* 0x0000008500117202 */ /* 0x000fe20000000f00 */
[----:B------:R-:W-:Y:S01]  /*81e0*/  IMAD.MOV.U32 R168, RZ, RZ, R160 ;  /* 0x000000ffffa87224 */ /* 0x000fe200078e00a0 */
[----:B------:R-:W-:Y:S01]  /*81f0*/  LDSM.16.MT88.4 R56, [R220+0x5900] ;  /* 0x00590000dc38783b */ /* 0x000fe20000004200 */
[----:B------:R1:W1:Y:S01]  /*8200*/  MUFU.EX2 R6, R0 ;  /* 0x0000000000067308 */ /* 0x0002620000000800 */
[----:B------:R-:W-:Y:S02]  /*8210*/  IMAD.MOV.U32 R160, RZ, RZ, R149 ;  /* 0x000000ffffa07224 */ /* 0x000fe400078e0095 */
[----:B----4-:R-:W-:Y:S01]  /*8220*/  FADD.FTZ R2, R170, R169 ;  /* 0x000000a9aa027221 */ /* 0x010fe20000010000 */
[----:B------:R-:W-:Y:S01]  /*8230*/  MOV R169, R161 ;  /* 0x000000a100a97202 */ /* 0x000fe20000000f00 */
[----:B------:R-:W-:Y:S01]  /*8240*/  IMAD.MOV.U32 R170, RZ, RZ, R162 ;  /* 0x000000ffffaa7224 */ /* 0x000fe200078e00a2 */
[----:B------:R-:W-:Y:S01]  /*8250*/  MOV R161, R150 ;  /* 0x0000009600a17202 */ /* 0x000fe20000000f00 */
[----:B------:R-:W-:Y:S01]  /*8260*/  IMAD.MOV.U32 R162, RZ, RZ, R151 ;  /* 0x000000ffffa27224 */ /* 0x000fe200078e0097 */
[----:B--2---:R-:W-:Y:S01]  /*8270*/  F2FP.PACK_AB R130, R10, R11 ;  /* 0x0000000b0a82723e */ /* 0x004fe200000000ff */
[----:B------:R-:W-:Y:S01]  /*8280*/  IMAD.MOV.U32 R18, RZ, RZ, R128 ;  /* 0x000000ffff127224 */ /* 0x000fe200078e0080 */
[----:B------:R-:W-:Y:S01]  /*8290*/  MOV R19, R135 ;  /* 0x0000008700137202 */ /* 0x000fe20000000f00 */
[----:B------:R-:W-:Y:S01]  /*82a0*/  IMAD.MOV.U32 R16, RZ, RZ, R134 ;  /* 0x000000ffff107224 */ /* 0x000fe200078e0086 */
[----:B------:R-:W-:Y:S01]  /*82b0*/  LDSM.16.MT88.4 R144, [R220+0x2900] ;  /* 0x00290000dc90783b */ /* 0x000fe20000004200 */
[----:B-1----:R-:W-:-:S03]  /*82c0*/  FFMA.FTZ R0, R139, c[0x0][0x2d0], -R12 ;  /* 0x0000b4008b007a23 */ /* 0x002fc6000001080c */
[----:B------:R-:W-:Y:S01]  /*82d0*/  LDSM.16.MT88.4 R136, [R218+0x2900] ;  /* 0x00290000da88783b */ /* 0x000fe20000004200 */
[----:B------:R1:W2:Y:S01]  /*82e0*/  MUFU.EX2 R7, R0 ;  /* 0x0000000000077308 */ /* 0x0002a20000000800 */
[----:B------:R-:W-:Y:S01]  /*82f0*/  MOV R12, R160 ;  /* 0x000000a0000c7202 */ /* 0x000fe20000000f00 */
[----:B-1----:R-:W-:Y:S01]  /*8300*/  FADD.FTZ R0, R15, R14 ;  /* 0x0000000e0f007221 */ /* 0x002fe20000010000 */
[----:B------:R-:W-:Y:S01]  /*8310*/  MOV R15, R162 ;  /* 0x000000a2000f7202 */ /* 0x000fe20000000f00 */
[----:B------:R-:W-:Y:S02]  /*8320*/  IMAD.MOV.U32 R14, RZ, RZ, R161 ;  /* 0x000000ffff0e7224 */ /* 0x000fe400078e00a1 */
[----:B------:R-:W-:Y:S02]  /*8330*/  FADD.FTZ R3, R3, R0 ;  /* 0x0000000003037221 */ /* 0x000fe40000010000 */
[----:B------:R-:W-:Y:S02]  /*8340*/  IMAD.MOV.U32 R0, RZ, RZ, R163 ;  /* 0x000000ffff007224 */ /* 0x000fe400078e00a3 */
[----:B------:R-:W1:Y:S01]  /*8350*/  LDSM.16.MT88.4 R160, [R217+0x5900] ;  /* 0x00590000d9a0783b */ /* 0x000e620000004200 */
[----:B------:R-:W-:-:S02]  /*8360*/  F2FP.PACK_AB R128, R9, R8 ;  /* 0x000000080980723e */ /* 0x000fc400000000ff */
[----:B------:R-:W-:Y:S02]  /*8370*/  F2FP.PACK_AB R129, R6, R4 ;  /* 0x000000040681723e */ /* 0x000fe400000000ff */
[----:B--2---:R-:W-:Y:S02]  /*8380*/  F2FP.PACK_AB R131, R7, R5 ;  /* 0x000000050783723e */ /* 0x004fe400000000ff */
[----:B------:R-:W-:Y:S01]  /*8390*/  MOV R171, R148 ;  /* 0x0000009400ab7202 */ /* 0x000fe20000000f00 */
[----:B------:R-:W-:-:S04]  /*83a0*/  FADD.FTZ R2, R132, R2 ;  /* 0x0000000284027221 */ /* 0x000fc80000010000 */
[----:B---3--:R-:W-:Y:S01]  /*83b0*/  HMMA.16816.F32 R148, R128, R152, R44 ;  /* 0x000000988094723c */ /* 0x008fe2000000182c */
[----:B------:R-:W-:-:S06]  /*83c0*/  FADD.FTZ R0, R0, R2 ;  /* 0x0000000200007221 */ /* 0x000fcc0000010000 */
[----:B------:R-:W-:Y:S02]  /*83d0*/  IMAD.MOV.U32 R47, RZ, RZ, R159 ;  /* 0x000000ffff2f7224 */ /* 0x000fe400078e009f */
[----:B------:R-:W-:Y:S01]  /*83e0*/  IMAD.MOV.U32 R13, RZ, RZ, R171 ;  /* 0x000000ffff0d7224 */ /* 0x000fe200078e00ab */
[----:B------:R-:W-:Y:S01]  /*83f0*/  MOV R44, R170 ;  /* 0x000000aa002c7202 */ /* 0x000fe20000000f00 */
[----:B-1----:R-:W-:Y:S07]  /*8400*/  HMMA.16816.F32 R156, R128, R160, R192 ;  /* 0x000000a0809c723c */ /* 0x002fee00000018c0 */
[----:B------:R-:W-:Y:S01]  /*8410*/  MOV R193, R113 ;  /* 0x0000007100c17202 */ /* 0x000fe20000000f00 */
[----:B------:R-:W-:Y:S01]  /*8420*/  IMAD.MOV.U32 R194, RZ, RZ, R114 ;  /* 0x000000ffffc27224 */ /* 0x000fe200078e0072 */
[----:B------:R-:W-:Y:S01]  /*8430*/  MOV R195, R115 ;  /* 0x0000007300c37202 */ /* 0x000fe20000000f00 */
[----:B------:R-:W-:Y:S01]  /*8440*/  IMAD.MOV.U32 R45, RZ, RZ, R169 ;  /* 0x000000ffff2d7224 */ /* 0x000fe200078e00a9 */
[----:B------:R-:W-:Y:S01]  /*8450*/  MOV R46, R168 ;  /* 0x000000a8002e7202 */ /* 0x000fe20000000f00 */
[----:B------:R-:W-:Y:S01]  /*8460*/  FADD.FTZ R3, R193, R3 ;  /* 0x00000003c1037221 */ /* 0x000fe20000010000 */
[----:B------:R-:W1:Y:S01]  /*8470*/  LDSM.16.MT88.4 R168, [R218+0x5900] ;  /* 0x00590000daa8783b */ /* 0x000e620000004200 */
[----:B------:R-:W-:-:S02]  /*8480*/  FADD.FTZ R0, R194, R0 ;  /* 0x00000000c2007221 */ /* 0x000fc40000010000 */
[----:B------:R-:W-:Y:S01]  /*8490*/  FADD.FTZ R3, R195, R3 ;  /* 0x00000003c3037221 */ /* 0x000fe20000010000 */
[C---:B------:R-:W-:Y:S01]  /*84a0*/  HMMA.16816.F32 R132, R128.reuse, R136, R80 ;  /* 0x000000888084723c */ /* 0x040fe20000001850 */
[----:B------:R-:W-:Y:S01]  /*84b0*/  FADD.FTZ R2, R15, R0 ;  /* 0x000000000f027221 */ /* 0x000fe20000010000 */
[----:B------:R-:W-:Y:S01]  /*84c0*/  LDSM.16.MT88.4 R80, [R218+0x8900] ;  /* 0x00890000da50783b */ /* 0x000fe20000004200 */
[----:B------:R-:W-:Y:S02]  /*84d0*/  FADD.FTZ R0, R14, R3 ;  /* 0x000000030e007221 */ /* 0x000fe40000010000 */
[----:B------:R-:W-:Y:S01]  /*84e0*/  FADD.FTZ R2, R12, R2 ;  /* 0x000000020c027221 */ /* 0x000fe20000010000 */
[----:B------:R-:W-:Y:S01]  /*84f0*/  LDSM.16.MT88.4 R112, [R218+0xb900] ;  /* 0x00b90000da70783b */ /* 0x000fe20000004200 */
[----:B------:R-:W-:Y:S02]  /*8500*/  FADD.FTZ R0, R13, R0 ;  /* 0x000000000d007221 */ /* 0x000fe40000010000 */
[----:B------:R-:W-:Y:S01]  /*8510*/  FADD.FTZ R2, R44, R2 ;  /* 0x000000022c027221 */ /* 0x000fe20000010000 */
[----:B------:R-:W-:Y:S01]  /*8520*/  HMMA.16816.F32 R136, R128, R138, R72 ;  /* 0x0000008a8088723c */ /* 0x000fe20000001848 */
[----:B------:R-:W-:Y:S01]  /*8530*/  FADD.FTZ R0, R45, R0 ;  /* 0x000000002d007221 */ /* 0x000fe20000010000 */
[----:B------:R-:W-:Y:S01]  /*8540*/  LDSM.16.MT88.4 R72, [R217+0x8900] ;  /* 0x00890000d948783b */ /* 0x000fe20000004200 */
[----:B------:R-:W-:-:S02]  /*8550*/  FADD.FTZ R2, R46, R2 ;  /* 0x000000022e027221 */ /* 0x000fc40000010000 */
[----:B------:R-:W-:Y:S01]  /*8560*/  FADD.FTZ R0, R47, R0 ;  /* 0x000000002f007221 */ /* 0x000fe20000010000 */
[----:B------:R-:W-:Y:S02]  /*8570*/  LDSM.16.MT88.4 R12, [R219+0xb900] ;  /* 0x00b90000db0c783b */ /* 0x000fe40000004200 */
[----:B------:R-:W-:Y:S02]  /*8580*/  HMMA.16816.F32 R152, R128, R154, R64 ;  /* 0x0000009a8098723c */ /* 0x000fe40000001840 */
[----:B------:R-:W2:Y:S01]  /*8590*/  LDSM.16.MT88.4 R64, [R219+0x5900] ;  /* 0x00590000db40783b */ /* 0x000ea20000004200 */
[----:B------:R-:W-:-:S05]  /*85a0*/  FADD.FTZ R2, R18, R2 ;  /* 0x0000000212027221 */ /* 0x000fca0000010000 */
[----:B------:R-:W-:Y:S01]  /*85b0*/  HMMA.16816.F32 R176, R128, R180, R176 ;  /* 0x000000b480b0723c */ /* 0x000fe200000018b0 */
[----:B------:R-:W-:-:S07]  /*85c0*/  FADD.FTZ R0, R19, R0 ;  /* 0x0000000013007221 */ /* 0x000fce0000010000 */
[----:B------:R-:W-:Y:S01]  /*85d0*/  HMMA.16816.F32 R180, R128, R182, R104 ;  /* 0x000000b680b4723c */ /* 0x000fe20000001868 */
[----:B------:R-:W3:Y:S01]  /*85e0*/  LDSM.16.MT88.4 R104, [R217+0xb900] ;  /* 0x00b90000d968783b */ /* 0x000ee20000004200 */
[----:B------:R-:W-:Y:S02]  /*85f0*/  FADD.FTZ R2, R16, R2 ;  /* 0x0000000210027221 */ /* 0x000fe40000010000 */
[----:B------:R-:W-:Y:S02]  /*8600*/  FADD.FTZ R0, R17, R0 ;  /* 0x0000000011007221 */ /* 0x000fe40000010000 */
[----:B------:R-:W-:Y:S02]  /*8610*/  FADD.FTZ R3, R214, R2 ;  /* 0x00000002d6037221 */ /* 0x000fe40000010000 */
        /* <DEDUP_REMOVED lines=8> */
[----:B------:R-:W-:Y:S02]  /*86a0*/  FADD.FTZ R2, R209, R2 ;  /* 0x00000002d1027221 */ /* 0x000fe40000010000 */
[----:B------:R-:W-:Y:S02]  /*86b0*/  FADD.FTZ R0, R174, R0 ;  /* 0x00000000ae007221 */ /* 0x000fe40000010000 */
[----:B------:R-:W-:Y:S01]  /*86c0*/  FADD.FTZ R3, R175, R2 ;  /* 0x00000002af037221 */ /* 0x000fe20000010000 */
[----:B-1----:R-:W-:Y:S01]  /*86d0*/  HMMA.16816.F32 R164, R128, R168, R164 ;  /* 0x000000a880a4723c */ /* 0x002fe200000018a4 */
[----:B------:R-:W-:Y:S02]  /*86e0*/  FADD.FTZ R2, R198, R0 ;  /* 0x00000000c6027221 */ /* 0x000fe40000010000 */
[----:B------:R-:W-:-:S05]  /*86f0*/  FADD.FTZ R0, R196, R3 ;  /* 0x00000003c4007221 */ /* 0x000fca0000010000 */
[----:B------:R-:W-:Y:S01]  /*8700*/  HMMA.16816.F32 R168, R128, R170, R52 ;  /* 0x000000aa80a8723c */ /* 0x000fe20000001834 */
[----:B------:R-:W-:Y:S02]  /*8710*/  FADD.FTZ R3, R199, R2 ;  /* 0x00000002c7037221 */ /* 0x000fe40000010000 */
[----:B------:R-:W-:-:S05]  /*8720*/  FADD.FTZ R2, R197, R0 ;  /* 0x00000000c5027221 */ /* 0x000fca0000010000 */
[----:B------:R-:W-:Y:S01]  /*8730*/  HMMA.16816.F32 R140, R128, R144, R140 ;  /* 0x00000090808c723c */ /* 0x000fe2000000188c */
[----:B------:R-:W-:-:S07]  /*8740*/  FADD.FTZ R0, R205, R3 ;  /* 0x00000003cd007221 */ /* 0x000fce0000010000 */
[----:B------:R-:W-:Y:S01]  /*8750*/  HMMA.16816.F32 R52, R128, R56, R40 ;  /* 0x000000388034723c */ /* 0x000fe20000001828 */
[----:B------:R-:W-:-:S07]  /*8760*/  FADD.FTZ R2, R204, R2 ;  /* 0x00000002cc027221 */ /* 0x000fce0000010000 */
[C---:B------:R-:W-:Y:S08]  /*8770*/  HMMA.16816.F32 R144, R128.reuse, R146, R68 ;  /* 0x000000928090723c */ /* 0x040ff00000001844 */
[----:B------:R-:W-:Y:S01]  /*8780*/  HMMA.16816.F32 R56, R128, R58, R60 ;  /* 0x0000003a8038723c */ /* 0x000fe2000000183c */
[----:B------:R-:W-:-:S07]  /*8790*/  UIMAD.WIDE UR4, UR11, 0x2aaaaaab, URZ ;  /* 0x2aaaaaab0b0478a5 */ /* 0x000fce000f8e023f */
[C---:B--2---:R-:W-:Y:S08]  /*87a0*/  HMMA.16816.F32 R60, R128.reuse, R64, R76 ;  /* 0x00000040803c723c */ /* 0x044ff0000000184c */
[C---:B------:R-:W-:Y:S01]  /*87b0*/  HMMA.16816.F32 R68, R128.reuse, R72, R88 ;  /* 0x000000488044723c */ /* 0x040fe20000001858 */
[----:B------:R-:W1:Y:S07]  /*87c0*/  LDSM.16.MT88.4 R88, [R220+0x8900] ;  /* 0x00890000dc58783b */ /* 0x000e6e0000004200 */
[C---:B------:R-:W-:Y:S01]  /*87d0*/  HMMA.16816.F32 R160, R128.reuse, R162, R96 ;  /* 0x000000a280a0723c */ /* 0x040fe20000001860 */
[----:B------:R-:W2:Y:S07]  /*87e0*/  LDSM.16.MT88.4 R96, [R219+0x8900] ;  /* 0x00890000db60783b */ /* 0x000eae0000004200 */
[----:B------:R-:W-:Y:S01]  /*87f0*/  HMMA.16816.F32 R76, R128, R80, R100 ;  /* 0x00000050804c723c */ /* 0x000fe20000001864 */
[----:B------:R-:W-:-:S07]  /*8800*/  FADD.FTZ R0, R8, R0 ;  /* 0x0000000008007221 */ /* 0x000fce0000010000 */
[----:B---3--:R-:W-:Y:S01]  /*8810*/  HMMA.16816.F32 R100, R128, R104, R120 ;  /* 0x000000688064723c */ /* 0x008fe20000001878 */
[----:B------:R-:W3:Y:S01]  /*8820*/  LDSM.16.MT88.4 R120, [R220+0xb900] ;  /* 0x00b90000dc78783b */ /* 0x000ee20000004200 */
[----:B------:R-:W-:Y:S01]  /*8830*/  FADD.FTZ R2, R4, R2 ;  /* 0x0000000204027221 */ /* 0x000fe20000010000 */
[----:B------:R-:W-:Y:S01]  /*8840*/  USHF.R.U32.HI UR4, URZ, 0x1f, UR5 ;  /* 0x0000001f3f047899 */ /* 0x000fe20008011605 */
[----:B------:R-:W-:Y:S02]  /*8850*/  FADD.FTZ R0, R9, R0 ;  /* 0x0000000009007221 */ /* 0x000fe40000010000 */
[----:B------:R-:W-:Y:S01]  /*8860*/  FADD.FTZ R2, R6, R2 ;  /* 0x0000000206027221 */ /* 0x000fe20000010000 */
[----:B------:R-:W-:Y:S01]  /*8870*/  ULEA.HI.SX32 UR4, UR5, UR4, 0x1c ;  /* 0x0000000405047291 */ /* 0x000fe2000f8fe23f */
[----:B------:R-:W-:Y:S02]  /*8880*/  FADD.FTZ R0, R11, R0 ;  /* 0x000000000b007221 */ /* 0x000fe40000010000 */
[----:B------:R-:W-:Y:S01]  /*8890*/  FADD.FTZ R2, R5, R2 ;  /* 0x0000000205027221 */ /* 0x000fe20000010000 */
[----:B------:R-:W-:Y:S01]  /*88a0*/  UISETP.LT.AND UP0, UPT, URZ, UR4, UPT ;  /* 0x000000043f00728c */ /* 0x000fe2000bf01270 */
[----:B------:R-:W-:-:S02]  /*88b0*/  FADD.FTZ R3, R10, R0 ;  /* 0x000000000a037221 */ /* 0x000fc40000010000 */
[----:B------:R-:W-:Y:S01]  /*88c0*/  FADD.FTZ R0, R7, R2 ;  /* 0x0000000207007221 */ /* 0x000fe20000010000 */
[----:B------:R-:W-:-:S04]  /*88d0*/  USEL UR4, URZ, UR4, !UP0 ;  /* 0x000000043f047287 */ /* 0x000fc8000c000000 */
[----:B------:R-:W-:Y:S01]  /*88e0*/  UISETP.GE.AND UP0, UPT, UR6, UR4, UPT ;  /* 0x000000040600728c */ /* 0x000fe2000bf06270 */
[----:B------:R4:W-:Y:S04]  /*88f0*/  STL [R1+0x24], R0 ;  /* 0x0000240001007387 */ /* 0x0009e80000100800 */
[----:B------:R4:W-:Y:S01]  /*8900*/  STL [R1+0x20], R3 ;  /* 0x0000200301007387 */ /* 0x0009e20000100800 */
[----:B------:R-:W-:Y:S01]  /*8910*/  PLOP3.LUT P0, PT, PT, PT, UP0, 0x40, 0x0 ;  /* 0x000000000000781c */ /* 0x000fe20003f0e808 */
[C---:B------:R-:W-:Y:S08]  /*8920*/  HMMA.16816.F32 R64, R128.reuse, R66, R84 ;  /* 0x000000428040723c */ /* 0x040ff00000001854 */
[C---:B------:R-:W-:Y:S08]  /*8930*/  HMMA.16816.F32 R72, R128.reuse, R74, R92 ;  /* 0x0000004a8048723c */ /* 0x040ff0000000185c */
[C---:B-1----:R-:W-:Y:S08]  /*8940*/  HMMA.16816.F32 R84, R128.reuse, R88, R108 ;  /* 0x000000588054723c */ /* 0x042ff0000000186c */
[C---:B--2---:R-:W-:Y:S08]  /*8950*/  HMMA.16816.F32 R92, R128.reuse, R96, R184 ;  /* 0x00000060805c723c */ /* 0x044ff000000018b8 */
        /* <DEDUP_REMOVED lines=11> */
[----:B----4-:R-:W2:Y:S04]  /*8a10*/  LDL R47, [R1+0x58] ;  /* 0x00005800012f7983 */ /* 0x010ea80000100800 */
[----:B------:R-:W3:Y:S04]  /*8a20*/  LDL.LU R18, [R1+0x74] ;  /* 0x0000740001127983 */ /* 0x000ee80000300800 */
[----:B------:R-:W3:Y:S04]  /*8a30*/  LDL R19, [R1+0x44] ;  /* 0x0000440001137983 */ /* 0x000ee80000100800 */
[----:B------:R-:W4:Y:S04]  /*8a40*/  LDL R16, [R1+0x6c] ;  /* 0x00006c0001107983 */ /* 0x000f280000100800 */
[----:B------:R-:W4:Y:S04]  /*8a50*/  LDL R17, [R1+0x64] ;  /* 0x0000640001117983 */ /* 0x000f280000100800 */
[----:B------:R-:W4:Y:S04]  /*8a60*/  LDL R214, [R1+0x70] ;  /* 0x0000700001d67983 */ /* 0x000f280000100800 */
[----:B------:R-:W4:Y:S01]  /*8a70*/  LDL R215, [R1+0x60] ;  /* 0x0000600001d77983 */ /* 0x000f220000100800 */
[----:B------:R-:W-:Y:S01]  /*8a80*/  PLOP3.LUT P0, PT, PT, PT, UP1, 0x80, 0x0 ;  /* 0x000000000000781c */ /* 0x000fe20003f0f018 */
[----:B------:R-:W-:-:S02]  /*8a90*/  IMAD.MOV.U32 R175, RZ, RZ, R172 ;  /* 0x000000ffffaf7224 */ /* 0x000fc400078e00ac */
[----:B------:R-:W-:-:S10]  /*8aa0*/  IMAD.MOV.U32 R3, RZ, RZ, R173 ;  /* 0x000000ffff037224 */ /* 0x000fd400078e00ad */
[----:B--2---:R-:W-:Y:S01]  /*8ab0*/  @P0 IMAD.HI.U32 R0, R47, c[0x0][0x2c8], RZ ;  /* 0x0000b2002f000a27 */ /* 0x004fe200078e00ff */
[----:B------:R-:W-:Y:S02]  /*8ac0*/  PLOP3.LUT P0, PT, PT, PT, UP1, 0x80, 0x0 ;  /* 0x000000000000781c */ /* 0x000fe40003f0f018 */
[----:B---3--:R-:W-:-:S05]  /*8ad0*/  SHF.L.U64.HI R2, R19, 0x1, R18 ;  /* 0x0000000113027819 */ /* 0x008fca0000010212 */
[----:B------:R1:W-:Y:S06]  /*8ae0*/  STL [R1+0x40], R2 ;  /* 0x0000400201007387 */ /* 0x0003ec0000100800 */
[----:B------:R-:W-:Y:S02]  /*8af0*/  @P0 SHF.R.U32.HI R0, RZ, c[0x0][0x2cc], R0 ;  /* 0x0000b300ff000a19 */ /* 0x000fe40000011600 */
[C---:B----4-:R-:W-:Y:S01]  /*8b00*/  SHF.L.U64.HI R5, R17.reuse, 0x1, R16 ;  /* 0x0000000111057819 */ /* 0x050fe20000010210 */
[----:B------:R-:W-:Y:S02]  /*8b10*/  IMAD.SHL.U32 R4, R17, 0x2, RZ ;  /* 0x0000000211047824 */ /* 0x000fe400078e00ff */
[----:B-1----:R-:W-:-:S05]  /*8b20*/  IMAD.SHL.U32 R2, R19, 0x2, RZ ;  /* 0x0000000213027824 */ /* 0x002fca00078e00ff */
[----:B------:R1:W-:Y:S04]  /*8b30*/  STL [R1+0x68], R2 ;  /* 0x0000680201007387 */ /* 0x0003e80000100800 */
[----:B------:R2:W-:Y:S04]  /*8b40*/  STL [R1+0x3c], R5 ;  /* 0x00003c0501007387 */ /* 0x0005e80000100800 */
[----:B------:R3:W-:Y:S01]  /*8b50*/  STL [R1+0x38], R4 ;  /* 0x0000380401007387 */ /* 0x0007e20000100800 */
[----:B-1----:R-:W-:Y:S02]  /*8b60*/  SEL R2, RZ, 0x10, P5 ;  /* 0x00000010ff027807 */ /* 0x002fe40002800000 */
[----:B------:R-:W-:-:S02]  /*8b70*/  SEL R2, RZ, 0x10, P4 ;  /* 0x00000010ff027807 */ /* 0x000fc40002000000 */
[C---:B--2---:R-:W-:Y:S01]  /*8b80*/  SHF.L.U64.HI R5, R215.reuse, 0x1, R214 ;  /* 0x00000001d7057819 */ /* 0x044fe200000102d6 */
[----:B---3--:R-:W-:-:S04]  /*8b90*/  IMAD.SHL.U32 R4, R215, 0x2, RZ ;  /* 0x00000002d7047824 */ /* 0x008fc800078e00ff */
[----:B------:R1:W-:Y:S04]  /*8ba0*/  STL [R1+0x34], R5 ;  /* 0x0000340501007387 */ /* 0x0003e80000100800 */
[----:B------:R1:W-:Y:S04]  /*8bb0*/  STL [R1+0x30], R4 ;  /* 0x0000300401007387 */ /* 0x0003e80000100800 */
[----:B------:R1:W-:Y:S02]  /*8bc0*/  @P0 STL [R1+0x54], R0 ;  /* 0x0000540001000387 */ /* 0x0003e40000100800 */
.L_x_1580:
[----:B------:R-:W-:Y:S04]  /*8bd0*/  DEPBAR.LE SB0, 0x0 ;  /* 0x000080000000791a */ /* 0x000fe80000000000 */
[----:B------:R-:W-:Y:S01]  /*8be0*/  BAR.SYNC.DEFER_BLOCKING 0x0 ;  /* 0x0000000000007b1d */ /* 0x000fe20000010000 */
[----:B------:R-:W-:Y:S05]  /*8bf0*/  ISETP.LE.AND P0, PT, RZ, UR6, PT ;  /* 0x00000006ff007c0c */ /* 0x000fea000bf03270 */
[----:B-----5:R2:W3:Y:S04]  /*8c00*/  LDSM.16.M88.4 R48, [R223+0x18100] ;  /* 0x01810000df30783b */ /* 0x0204e80000000200 */
[----:B------:R2:W4:Y:S04]  /*8c10*/  LDSM.16.M88.4 R8, [R216+0xc100] ;  /* 0x00c10000d808783b */ /* 0x0005280000000200 */
[----:B------:R2:W1:Y:S04]  /*8c20*/  LDSM.16.M88.4 R16, [R216+0xc900] ;  /* 0x00c90000d810783b */ /* 0x0004680000000200 */
[----:B------:R2:W1:Y:S04]  /*8c30*/  LDSM.16.M88.4 R24, [R216+0xd100] ;  /* 0x00d10000d818783b */ /* 0x0004680000000200 */
[----:B------:R2:W1:Y:S04]  /*8c40*/  LDSM.16.M88.4 R32, [R216+0xd900] ;  /* 0x00d90000d820783b */ /* 0x0004680000000200 */
[----:B------:R2:W1:Y:S04]  /*8c50*/  LDSM.16.M88.4 R40, [R216+0xe100] ;  /* 0x00e10000d828783b */ /* 0x0004680000000200 */
[----:B------:R2:W1:Y:S04]  /*8c60*/  LDSM.16.M88.4 R184, [R216+0xe900] ;  /* 0x00e90000d8b8783b */ /* 0x0004680000000200 */
[----:B------:R2:W1:Y:S04]  /*8c70*/  LDSM.16.M88.4 R188, [R224+0x18100] ;  /* 0x01810000e0bc783b */ /* 0x0004680000000200 */
[----:B------:R2:W1:Y:S04]  /*8c80*/  LDSM.16.M88.4 R192, [R227] ;  /* 0x00000000e3c0783b */ /* 0x0004680000000200 */
[----:B------:R2:W1:Y:S04]  /*8c90*/  LDSM.16.M88.4 R196, [R250] ;  /* 0x00000000fac4783b */ /* 0x0004680000000200 */
[----:B------:R2:W1:Y:S04]  /*8ca0*/  LDSM.16.M88.4 R200, [R249] ;  /* 0x00000000f9c8783b */ /* 0x0004680000000200 */
[----:B------:R2:W1:Y:S04]  /*8cb0*/  LDSM.16.M88.4 R204, [R248] ;  /* 0x00000000f8cc783b */ /* 0x0004680000000200 */
[----:B------:R2:W1:Y:S04]  /*8cc0*/  LDSM.16.M88.4 R208, [R247] ;  /* 0x00000000f7d0783b */ /* 0x0004680000000200 */
[----:B------:R2:W1:Y:S01]  /*8cd0*/  LDSM.16.M88.4 R212, [R246] ;  /* 0x00000000f6d4783b */ /* 0x0004620000000200 */
[----:B------:R-:W-:-:S05]  /*8ce0*/  @!P0 BRA `(.L_x_1578) ;  /* 0x0000052000008947 */ /* 0x000fca0003800000 */
[----:B---34-:R-:W3:Y:S01]  /*8cf0*/  LDL R2, [R1+0x2c] ;  /* 0x00002c0001027983 */ /* 0x018ee20000100800 */
[----:B------:R-:W-:Y:S03]  /*8d00*/  SEL R23, RZ, 0x10, P5 ;  /* 0x00000010ff177807 */ /* 0x000fe60002800000 */
[----:B------:R-:W4:Y:S04]  /*8d10*/  LDL R6, [R1+0x28] ;  /* 0x0000280001067983 */ /* 0x000f280000100800 */
[----:B------:R-:W5:Y:S04]  /*8d20*/  LDL R36, [R1+0x68] ;  /* 0x0000680001247983 */ /* 0x000f680000100800 */
[----:B--2---:R-:W2:Y:S04]  /*8d30*/  LDL R31, [R1+0x40] ;  /* 0x00004000011f7983 */ /* 0x004ea80000100800 */
[----:B------:R-:W2:Y:S04]  /*8d40*/  LDL R22, [R1+0x38] ;  /* 0x0000380001167983 */ /* 0x000ea80000100800 */
[----:B------:R-:W2:Y:S04]  /*8d50*/  LDL R30, [R1+0x3c] ;  /* 0x00003c00011e7983 */ /* 0x000ea80000100800 */
[----:B------:R-:W2:Y:S04]  /*8d60*/  LDL R29, [R1+0x30] ;  /* 0x00003000011d7983 */ /* 0x000ea80000100800 */
[----:B------:R-:W2:Y:S04]  /*8d70*/  LDL R28, [R1+0x34] ;  /* 0x00003400011c7983 */ /* 0x000ea80000100800 */
[----:B------:R-:W2:Y:S04]  /*8d80*/  LDL R13, [R1+0x48] ;  /* 0x00004800010d7983 */ /* 0x000ea80000100800 */
[----:B------:R-:W5:Y:S01]  /*8d90*/  LDL R20, [R1+0x50] ;  /* 0x0000500001147983 */ /* 0x000f620000100800 */
[----:B-1-3--:R-:W-:Y:S01]  /*8da0*/  SHF.R.S32.HI R0, RZ, 0x1f, R2 ;  /* 0x0000001fff007819 */ /* 0x00afe20000011402 */
        /* <DEDUP_REMOVED lines=11> */
[----:B------:R-:W-:Y:S01]  /*8e60*/  LEA.HI.X R7, R7, c[0x0][0x1fc], R4, 0x1, P0 ;  /* 0x00007f0007077a11 */ /* 0x000fe200000f0c04 */
[----:B------:R-:W1:Y:S01]  /*8e70*/  SHFL.IDX PT, R0, R6, RZ, 0x181f ;  /* 0x00181fff06007589 */ /* 0x000e6200000e0000 */
[C---:B--2---:R-:W-:Y:S01]  /*8e80*/  IMAD.SHL.U32 R12, R13.reuse, 0x2, RZ ;  /* 0x000000020d0c7824 */ /* 0x044fe200078e00ff */
[----:B-----5:R-:W-:Y:S02]  /*8e90*/  SHF.L.U64.HI R13, R13, 0x1, R20 ;  /* 0x000000010d0d7819 */ /* 0x020fe40000010214 */
[----:B------:R-:W2:Y:S01]  /*8ea0*/  SHFL.IDX PT, R2, R7, RZ, 0x181f ;  /* 0x00181fff07027589 */ /* 0x000ea200000e0000 */
[----:B-1----:R-:W-:Y:S05]  /*8eb0*/  IADD3 R14, P0, R0, R36, RZ ;  /* 0x00000024000e7210 */ /* 0x002fea0007f1e0ff */
[----:B--2---:R-:W-:Y:S01]  /*8ec0*/  IMAD.X R15, R2, 0x1, R31, P0 ;  /* 0x00000001020f7824 */ /* 0x004fe200000e061f */
[----:B------:R-:W-:Y:S04]  /*8ed0*/  IADD3 R4, P0, R0, R22, RZ ;  /* 0x0000001600047210 */ /* 0x000fe80007f1e0ff */
[----:B------:R-:W-:Y:S01]  /*8ee0*/  @!PT LDS RZ, [RZ] ;  /* 0x00000000fffff984 */ /* 0x000fe20000000800 */
[----:B------:R1:W-:Y:S01]  /*8ef0*/  LDGSTS.E.BYPASS.LTC128B.128 [R252], [R14.64], !P2 ;  /* 0x000000000efc7fae */ /* 0x0003e2000d101d50 */
[----:B------:R-:W-:Y:S05]  /*8f00*/  IMAD.X R5, R2, 0x1, R30, P0 ;  /* 0x0000000102057824 */ /* 0x000fea00000e061e */
[----:B------:R2:W-:Y:S02]  /*8f10*/  LDGSTS.E.BYPASS.LTC128B.128 [R252+0x3000], [R4.64], !P5 ;  /* 0x0300000004fc7fae */ /* 0x0005e4000e901d50 */
[-C--:B--2---:R-:W-:Y:S05]  /*8f20*/  IADD3 R4, P0, R0, R29.reuse, RZ ;  /* 0x0000001d00047210 */ /* 0x084fea0007f1e0ff */
[----:B------:R-:W-:Y:S01]  /*8f30*/  IMAD.X R5, R2, 0x1, R28, P0 ;  /* 0x0000000102057824 */ /* 0x000fe200000e061c */
[----:B------:R-:W-:Y:S02]  /*8f40*/  IADD3 R20, P0, R0, R12, RZ ;  /* 0x0000000c00147210 */ /* 0x000fe40007f1e0ff */
[----:B------:R-:W-:Y:S03]  /*8f50*/  SHFL.IDX PT, R0, R6, 0x2, 0x181f ;  /* 0x00581f0006007f89 */ /* 0x000fe600000e0000 */
[----:B------:R-:W-:Y:S01]  /*8f60*/  IMAD.X R21, R2, 0x1, R13, P0 ;  /* 0x0000000102157824 */ /* 0x000fe200000e060d */
[----:B------:R2:W-:Y:S04]  /*8f70*/  LDGSTS.E.BYPASS.LTC128B.128 [R252+0x6000], [R4.64], !P4 ;  /* 0x0600000004fc7fae */ /* 0x0005e8000e101d50 */
[----:B------:R3:W-:Y:S04]  /*8f80*/  LDGSTS.E.BYPASS.LTC128B.128 [R252+0x9000], [R20.64], !P6 ;  /* 0x0900000014fc7fae */ /* 0x0007e8000f101d50 */
[----:B------:R-:W-:Y:S04]  /*8f90*/  SHFL.IDX PT, R2, R7, 0x2, 0x181f ;  /* 0x00581f0007027f89 */ /* 0x000fe800000e0000 */
[----:B--2---:R-:W1:Y:S04]  /*8fa0*/  SHFL.IDX PT, R4, R6, 0x1, 0x181f ;  /* 0x00381f0006047f89 */ /* 0x004e6800000e0000 */
[----:B------:R-:W2:Y:S01]  /*8fb0*/  SHFL.IDX PT, R5, R7, 0x1, 0x181f ;  /* 0x00381f0007057f89 */ /* 0x000ea200000e0000 */
[C---:B-1----:R-:W-:Y:S05]  /*8fc0*/  IADD3 R14, P0, R4.reuse, R36, RZ ;  /* 0x00000024040e7210 */ /* 0x042fea0007f1e0ff */
[C---:B--2---:R-:W-:Y:S05]  /*8fd0*/  IMAD.X R15, R5.reuse, 0x1, R31, P0 ;  /* 0x00000001050f7824 */ /* 0x044fea00000e061f */
[----:B------:R1:W-:Y:S02]  /*8fe0*/  LDGSTS.E.BYPASS.LTC128B.128 [R252+0x1000], [R14.64], !P2 ;  /* 0x010000000efc7fae */ /* 0x0003e4000d101d50 */
[C---:B-1----:R-:W-:Y:S05]  /*8ff0*/  IADD3 R14, P0, R4.reuse, R22, RZ ;  /* 0x00000016040e7210 */ /* 0x042fea0007f1e0ff */
[C---:B------:R-:W-:Y:S01]  /*9000*/  IMAD.X R15, R5.reuse, 0x1, R30, P0 ;  /* 0x00000001050f7824 */ /* 0x040fe200000e061e */
[C---:B------:R-:W-:Y:S04]  /*9010*/  IADD3 R6, P0, R4.reuse, R29, RZ ;  /* 0x0000001d04067210 */ /* 0x040fe80007f1e0ff */
[----:B------:R3:W-:Y:S01]  /*9020*/  LDGSTS.E.BYPASS.LTC128B.128 [R252+0x4000], [R14.64], !P5 ;  /* 0x040000000efc7fae */ /* 0x0007e2000e901d50 */
[C---:B------:R-:W-:Y:S01]  /*9030*/  IMAD.X R7, R5.reuse, 0x1, R28, P0 ;  /* 0x0000000105077824 */ /* 0x040fe200000e061c */
[----:B------:R-:W-:Y:S04]  /*9040*/  IADD3 R4, P0, R4, R12, RZ ;  /* 0x0000000c04047210 */ /* 0x000fe80007f1e0ff */
[----:B------:R3:W-:Y:S01]  /*9050*/  LDGSTS.E.BYPASS.LTC128B.128 [R252+0x7000], [R6.64], !P4 ;  /* 0x0700000006fc7fae */ /* 0x0007e2000e101d50 */
[----:B------:R-:W-:Y:S05]  /*9060*/  IMAD.X R5, R5, 0x1, R13, P0 ;  /* 0x0000000105057824 */ /* 0x000fea00000e060d */
[----:B------:R1:W-:Y:S02]  /*9070*/  LDGSTS.E.BYPASS.LTC128B.128 [R252+0xa000], [R4.64], !P6 ;  /* 0x0a00000004fc7fae */ /* 0x0003e4000f101d50 */
[----:B-1----:R-:W-:Y:S05]  /*9080*/  IADD3 R4, P0, R0, R36, RZ ;  /* 0x0000002400047210 */ /* 0x002fea0007f1e0ff */
[----:B------:R-:W-:Y:S05]  /*9090*/  IMAD.X R5, R2, 0x1, R31, P0 ;  /* 0x0000000102057824 */ /* 0x000fea00000e061f */
[----:B------:R1:W-:Y:S02]  /*90a0*/  LDGSTS.E.BYPASS.LTC128B.128 [R252+0x2000], [R4.64], !P2 ;  /* 0x0200000004fc7fae */ /* 0x0003e4000d101d50 */
[C---:B-1----:R-:W-:Y:S04]  /*90b0*/  IADD3 R4, -R23.reuse, 0x10, RZ ;  /* 0x0000001017047810 */ /* 0x042fe80007ffe1ff */
[----:B------:R-:W-:Y:S04]  /*90c0*/  LOP3.LUT R4, R4, 0xf, RZ, 0xc0, !PT ;  /* 0x0000000f04047812 */ /* 0x000fe800078ec0ff */
[----:B------:R-:W-:Y:S02]  /*90d0*/  IADD3 R4, P1, P0, R4, R0, R22 ;  /* 0x0000000004047210 */ /* 0x000fe4000783e016 */
[----:B------:R-:W-:Y:S02]  /*90e0*/  SEL R22, RZ, 0x10, P6 ;  /* 0x00000010ff167807 */ /* 0x000fe40003000000 */
[----:B------:R-:W-:Y:S02]  /*90f0*/  IADD3.X R5, RZ, R2, R30, P1, P0 ;  /* 0x00000002ff057210 */ /* 0x000fe40000fe041e */
[----:B------:R-:W-:Y:S02]  /*9100*/  ISETP.NE.U32.AND P0, PT, R23, RZ, PT ;  /* 0x000000ff1700720c */ /* 0x000fe40003f05070 */
[----:B------:R-:W-:Y:S11]  /*9110*/  SEL R23, RZ, 0x10, P4 ;  /* 0x00000010ff177807 */ /* 0x000ff60002000000 */
[----:B------:R1:W-:Y:S02]  /*9120*/  LDGSTS.E.BYPASS.LTC128B.128.ZFILL [R252+0x5000], [R4.64], P0 ;  /* 0x0500000004fc7fae */ /* 0x0003e40008141d50 */
[----:B-1----:R-:W-:Y:S04]  /*9130*/  IADD3 R4, -R22, 0x10, RZ ;  /* 0x0000001016047810 */ /* 0x002fe80007ffe1ff */
[----:B------:R-:W-:Y:S04]  /*9140*/  LOP3.LUT R4, R4, 0xf, RZ, 0xc0, !PT ;  /* 0x0000000f04047812 */ /* 0x000fe800078ec0ff */
[----:B------:R-:W-:Y:S02]  /*9150*/  IADD3 R12, P1, P0, R4, R0, R12 ;  /* 0x00000000040c7210 */ /* 0x000fe4000783e00c */
[C---:B------:R-:W-:Y:S02]  /*9160*/  IADD3 R4, -R23.reuse, 0x10, RZ ;  /* 0x0000001017047810 */ /* 0x040fe40007ffe1ff */
[----:B------:R-:W-:Y:S02]  /*9170*/  IADD3.X R13, RZ, R2, R13, P1, P0 ;  /* 0x00000002ff0d7210 */ /* 0x000fe40000fe040d */
[----:B------:R-:W-:Y:S04]  /*9180*/  LOP3.LUT R4, R4, 0xf, RZ, 0xc0, !PT ;  /* 0x0000000f04047812 */ /* 0x000fe800078ec0ff */
[----:B------:R-:W-:Y:S04]  /*9190*/  IADD3 R4, P1, P0, R4, R0, R29 ;  /* 0x0000000004047210 */ /* 0x000fe8000783e01d */
[----:B------:R-:W-:Y:S02]  /*91a0*/  IADD3.X R5, RZ, R2, R28, P1, P0 ;  /* 0x00000002ff057210 */ /* 0x000fe40000fe041c */
[----:B------:R-:W-:Y:S11]  /*91b0*/  ISETP.NE.U32.AND P0, PT, R23, RZ, PT ;  /* 0x000000ff1700720c */ /* 0x000ff60003f05070 */
[----:B------:R-:W-:Y:S02]  /*91c0*/  @!UPT UIADD3 URZ, URZ, URZ, URZ ;  /* 0x0000003f3f3ff290 */ /* 0x000fe4000fffe03f */
[----:B------:R3:W-:Y:S01]  /*91d0*/  LDGSTS.E.BYPASS.LTC128B.128.ZFILL [R252+0x8000], [R4.64], P0 ;  /* 0x0800000004fc7fae */ /* 0x0007e20008141d50 */
[----:B------:R-:W-:Y:S11]  /*91e0*/  ISETP.NE.U32.AND P0, PT, R22, RZ, PT ;  /* 0x000000ff1600720c */ /* 0x000ff60003f05070 */
[----:B------:R-:W-:Y:S02]  /*91f0*/  @!UPT UIADD3 URZ, URZ, URZ, URZ ;  /* 0x0000003f3f3ff290 */ /* 0x000fe4000fffe03f */
[----:B------:R3:W-:Y:S02]  /*9200*/  LDGSTS.E.BYPASS.LTC128B.128.ZFILL [R252+0xb000], [R12.64], P0 ;  /* 0x0b0000000cfc7fae */ /* 0x0007e40008141d50 */
.L_x_1578:
[C---:B-1-34-:R-:W-:Y:S01]  /*9210*/  HMMA.16816.F32 R4, R48.reuse, R8, RZ ;  /* 0x000000083004723c */ /* 0x05afe200000018ff */
[----:B------:R-:W0:Y:S01]  /*9220*/  LDGDEPBAR ;  /* 0x00000000000079af */ /* 0x000e220000000000 */
[----:B------:R-:W-:Y:S06]  /*9230*/  UISETP.GE.AND UP0, UPT, UR6, 0x1, UPT ;  /* 0x000000010600788c */ /* 0x000fec000bf06270 */
[C---:B------:R-:W-:Y:S01]  /*9240*/  HMMA.16816.F32 R8, R48.reuse, R10, RZ ;  /* 0x0000000a3008723c */ /* 0x040fe200000018ff */
[----:B------:R-:W-:Y:S07]  /*9250*/  PLOP3.LUT P0, PT, PT, PT, UP0, 0x40, 0x0 ;  /* 0x000000000000781c */ /* 0x000fee0003f0e808 */
        /* <DEDUP_REMOVED lines=22> */
[----:B------:R-:W5:Y:S07]  /*93c0*/  LDSM.16.M88.4 R204, [R222+0xd900] ;  /* 0x00d90000decc783b */ /* 0x000f6e0000000200 */
        /* <DEDUP_REMOVED lines=61> */
[----:B------:R-:W2:Y:S06]  /*97a0*/  LDSM.16.M88.4 R184, [R241] ;  /* 0x00000000f1b8783b */ /* 0x000eac0000000200 */
[----:B------:R-:W3:Y:S01]  /*97b0*/  LDSM.16.M88.4 R208, [R240] ;  /* 0x00000000f0d0783b */ /* 0x000ee20000000200 */
        /* <DEDUP_REMOVED lines=205> */
[----:B------:R-:W2:Y:S01]  /*a490*/  LDL R0, [R1+0x4c] ;  /* 0x00004c0001007983 */ /* 0x000ea20000100800 */
[----:B------:R-:W-:Y:S01]  /*a4a0*/  IMAD.MOV.U32 R2, RZ, RZ, c[0x0][0x2b8] ;  /* 0x0000ae00ff027624 */ /* 0x000fe200078e00ff */
[----:B------:R-:W-:Y:S01]  /*a4b0*/  UIMAD UR5, UR6, 0x60, UR12 ;  /* 0x00000060060578a4 */ /* 0x000fe2000f8e020c */
[----:B------:R-:W-:Y:S01]  /*a4c0*/  IMAD.MOV.U32 R184, RZ, RZ, RZ ;  /* 0x000000ffffb87224 */ /* 0x000fe200078e00ff */
[----:B------:R-:W3:Y:S01]  /*a4d0*/  LDL R201, [R1+0x38] ;  /* 0x0000380001c97983 */ /* 0x000ee20000100800 */
[----:B------:R-:W-:Y:S02]  /*a4e0*/  SEL R215, RZ, 0x10, P5 ;  /* 0x00000010ffd77807 */ /* 0x000fe40002800000 */
[----:B------:R-:W-:Y:S01]  /*a4f0*/  ISETP.NE.AND P1, PT, R2, 0x1, PT ;  /* 0x000000010200780c */ /* 0x000fe20003f25270 */
[----:B------:R-:W4:Y:S01]  /*a500*/  LDL R198, [R1+0x3c] ;  /* 0x00003c0001c67983 */ /* 0x000f220000100800 */
[----:B------:R-:W-:Y:S01]  /*a510*/  IMAD.U32 R2, RZ, RZ, UR5 ;  /* 0x00000005ff027e24 */ /* 0x000fe2000f8e00ff */
[----:B------:R-:W-:Y:S02]  /*a520*/  SEL R212, RZ, 0x10, P4 ;  /* 0x00000010ffd47807 */ /* 0x000fe40002000000 */
[----:B------:R-:W5:Y:S01]  /*a530*/  LDL R199, [R1+0x30] ;  /* 0x0000300001c77983 */ /* 0x000f620000100800 */
[----:B------:R-:W-:Y:S02]  /*a540*/  IADD3 R194, -R215, 0x10, RZ ;  /* 0x00000010d7c27810 */ /* 0x000fe40007ffe1ff */
[----:B------:R-:W-:Y:S01]  /*a550*/  IADD3 R192, -R212, 0x10, RZ ;  /* 0x00000010d4c07810 */ /* 0x000fe20007ffe1ff */
[----:B------:R-:W3:Y:S01]  /*a560*/  LDL R196, [R1+0x34] ;  /* 0x0000340001c47983 */ /* 0x000ee20000100800 */
[----:B------:R-:W-:Y:S02]  /*a570*/  LOP3.LUT R194, R194, 0xf, RZ, 0xc0, !PT ;  /* 0x0000000fc2c27812 */ /* 0x000fe400078ec0ff */
[----:B------:R-:W-:Y:S01]  /*a580*/  LOP3.LUT R192, R192, 0xf, RZ, 0xc0, !PT ;  /* 0x0000000fc0c07812 */ /* 0x000fe200078ec0ff */
        /* <DEDUP_REMOVED lines=15> */
[----:B------:R-:W-:Y:S02]  /*a680*/  IMAD R0, R0, c[0x0][0x1e0], RZ ;  /* 0x0000780000007a24 */ /* 0x000fe400078e02ff */
[----:B------:R-:W1:Y:S02]  /*a690*/  LDL R213, [R1+0x48] ;  /* 0x0000480001d57983 */ /* 0x000e640000100800 */
[C---:B------:R-:W-:Y:S02]  /*a6a0*/  IMAD R0, R185.reuse, c[0x0][0x1e4], R0 ;  /* 0x00007900b9007a24 */ /* 0x040fe400078e0200 */
[----:B------:R-:W4:Y:S01]  /*a6b0*/  LDL R200, [R1+0x50] ;  /* 0x0000500001c87983 */ /* 0x000f220000100800 */
[----:B--2---:R-:W-:Y:S04]  /*a6c0*/  IMAD.WIDE.U32 R172, R185, c[0x0][0x1e0], RZ ;  /* 0x00007800b9ac7a25 */ /* 0x004fe800078e00ff */
[----:B------:R-:W-:Y:S01]  /*a6d0*/  IMAD.IADD R173, R173, 0x1, R0 ;  /* 0x00000001adad7824 */ /* 0x000fe200078e0200 */
[----:B---3--:R2:W-:Y:S01]  /*a6e0*/  STL [R1+0x28], R184 ;  /* 0x000028b801007387 */ /* 0x0085e20000100800 */
[----:B------:R-:W-:Y:S02]  /*a6f0*/  SHF.R.S32.HI R0, RZ, 0x1f, R184 ;  /* 0x0000001fff007819 */ /* 0x000fe400000114b8 */
[----:B------:R-:W-:Y:S04]  /*a700*/  IMAD.WIDE.U32 R172, R184, c[0x0][0x1f0], R172 ;  /* 0x00007c00b8ac7a25 */ /* 0x000fe800078e00ac */
[----:B------:R-:W-:Y:S02]  /*a710*/  IMAD R0, R0, c[0x0][0x1f0], RZ ;  /* 0x00007c0000007a24 */ /* 0x000fe400078e02ff */
[----:B-1----:R-:W-:Y:S02]  /*a720*/  IMAD.SHL.U32 R185, R213, 0x2, RZ ;  /* 0x00000002d5b97824 */ /* 0x002fe400078e00ff */
[----:B------:R-:W-:Y:S01]  /*a730*/  IMAD R0, R184, c[0x0][0x1f4], R0 ;  /* 0x00007d00b8007a24 */ /* 0x000fe200078e0200 */
[----:B--2---:R-:W-:Y:S04]  /*a740*/  IADD3 R184, P0, R172, UR22, RZ ;  /* 0x00000016acb87c10 */ /* 0x004fe8000ff1e0ff */
[----:B------:R-:W-:Y:S02]  /*a750*/  IADD3.X R172, R173, UR19, R0, P0, !PT ;  /* 0x00000013adac7c10 */ /* 0x000fe400087fe400 */
[C---:B------:R-:W-:Y:S04]  /*a760*/  LEA R174, P0, R184.reuse, c[0x0][0x1c8], 0x1 ;  /* 0x00007200b8ae7a11 */ /* 0x040fe800078008ff */
[----:B------:R-:W-:Y:S01]  /*a770*/  LEA.HI.X R184, R184, c[0x0][0x1cc], R172, 0x1, P0 ;  /* 0x00007300b8b87a11 */ /* 0x000fe200000f0cac */
[----:B------:R-:W-:Y:S04]  /*a780*/  SHFL.IDX PT, R0, R174, RZ, 0x181f ;  /* 0x00181fffae007589 */ /* 0x000fe800000e0000 */
[----:B------:R-:W1:Y:S04]  /*a790*/  SHFL.IDX PT, R172, R174, 0x2, 0x181f ;  /* 0x00581f00aeac7f89 */ /* 0x000e6800000e0000 */
[----:B------:R-:W4:Y:S04]  /*a7a0*/  SHFL.IDX PT, R173, R184, 0x2, 0x181f ;  /* 0x00581f00b8ad7f89 */ /* 0x000f2800000e0000 */
[----:B------:R-:W2:Y:S01]  /*a7b0*/  SHFL.IDX PT, R2, R184, RZ, 0x181f ;  /* 0x00181fffb8027589 */ /* 0x000ea200000e0000 */
[-C--:B-1----:R-:W-:Y:S04]  /*a7c0*/  IADD3 R194, P1, P0, R194, R172.reuse, R201 ;  /* 0x000000acc2c27210 */ /* 0x082fe8000783e0c9 */
[-C--:B----4-:R-:W-:Y:S02]  /*a7d0*/  IADD3.X R195, RZ, R173.reuse, R198, P1, P0 ;  /* 0x000000adffc37210 */ /* 0x090fe40000fe04c6 */
[-C--:B-----5:R-:W-:Y:S04]  /*a7e0*/  IADD3 R192, P1, P0, R192, R172.reuse, R199 ;  /* 0x000000acc0c07210 */ /* 0x0a0fe8000783e0c7 */
[----:B------:R-:W-:Y:S02]  /*a7f0*/  IADD3.X R193, RZ, R173, R196, P1, P0 ;  /* 0x000000adffc17210 */ /* 0x000fe40000fe04c4 */
[----:B------:R-:W-:Y:S05]  /*a800*/  IADD3 R188, P0, R0, R197, RZ ;  /* 0x000000c500bc7210 */ /* 0x000fea0007f1e0ff */
[----:B--2---:R-:W-:Y:S01]  /*a810*/  IMAD.X R189, R2, 0x1, R214, P0 ;  /* 0x0000000102bd7824 */ /* 0x004fe200000e06d6 */
[----:B------:R-:W-:Y:S04]  /*a820*/  IADD3 R186, P0, R0, R201, RZ ;  /* 0x000000c900ba7210 */ /* 0x000fe80007f1e0ff */
[----:B------:R1:W-:Y:S01]  /*a830*/  LDGSTS.E.BYPASS.LTC128B.128 [R251+0xc100], [R188.64], !P2 ;  /* 0x0c100000bcfb7fae */ /* 0x0003e2000d101d50 */
[----:B------:R-:W-:Y:S05]  /*a840*/  IMAD.X R187, R2, 0x1, R198, P0 ;  /* 0x0000000102bb7824 */ /* 0x000fea00000e06c6 */
[----:B------:R2:W-:Y:S02]  /*a850*/  LDGSTS.E.BYPASS.LTC128B.128 [R251+0xf100], [R186.64], !P5 ;  /* 0x0f100000bafb7fae */ /* 0x0005e4000e901d50 */
[----:B--2---:R-:W-:Y:S05]  /*a860*/  IADD3 R186, P0, R0, R199, RZ ;  /* 0x000000c700ba7210 */ /* 0x004fea0007f1e0ff */
[----:B------:R-:W-:Y:S01]  /*a870*/  IMAD.X R187, R2, 0x1, R196, P0 ;  /* 0x0000000102bb7824 */ /* 0x000fe200000e06c4 */
[----:B------:R-:W-:Y:S02]  /*a880*/  IADD3 R190, P0, R0, R185, RZ ;  /* 0x000000b900be7210 */ /* 0x000fe40007f1e0ff */
[----:B------:R-:W1:Y:S04]  /*a890*/  SHFL.IDX PT, R0, R174, 0x1, 0x181f ;  /* 0x00381f00ae007f89 */ /* 0x000e6800000e0000 */
[----:B------:R2:W-:Y:S02]  /*a8a0*/  LDGSTS.E.BYPASS.LTC128B.128 [R251+0x12100], [R186.64], !P4 ;  /* 0x12100000bafb7fae */ /* 0x0005e4000e101d50 */
[----:B--2---:R-:W-:Y:S02]  /*a8b0*/  SHF.L.U64.HI R186, R213, 0x1, R200 ;  /* 0x00000001d5ba7819 */ /* 0x004fe400000102c8 */
[----:B------:R-:W-:Y:S03]  /*a8c0*/  SEL R213, RZ, 0x10, P6 ;  /* 0x00000010ffd57807 */ /* 0x000fe60003000000 */
[----:B------:R-:W-:Y:S01]  /*a8d0*/  IMAD.X R191, R2, 0x1, R186, P0 ;  /* 0x0000000102bf7824 */ /* 0x000fe200000e06ba */
[----:B-1----:R-:W-:Y:S01]  /*a8e0*/  IADD3 R188, P0, R0, R197, RZ ;  /* 0x000000c500bc7210 */ /* 0x002fe20007f1e0ff */
[----:B------:R-:W1:Y:S04]  /*a8f0*/  SHFL.IDX PT, R2, R184, 0x1, 0x181f ;  /* 0x00381f00b8027f89 */ /* 0x000e6800000e0000 */
[----:B------:R2:W-:Y:S01]  /*a900*/  LDGSTS.E.BYPASS.LTC128B.128 [R251+0x15100], [R190.64], !P6 ;  /* 0x15100000befb7fae */ /* 0x0005e2000f101d50 */
[----:B-1----:R-:W-:Y:S05]  /*a910*/  IMAD.X R189, R2, 0x1, R214, P0 ;  /* 0x0000000102bd7824 */ /* 0x002fea00000e06d6 */
[----:B------:R1:W-:Y:S01]  /*a920*/  LDGSTS.E.BYPASS.LTC128B.128 [R251+0xd100], [R188.64], !P2 ;  /* 0x0d100000bcfb7fae */ /* 0x0003e2000d101d50 */
[----:B--2---:R-:W-:Y:S04]  /*a930*/  IADD3 R190, -R213, 0x10, RZ ;  /* 0x00000010d5be7810 */ /* 0x004fe80007ffe1ff */
[----:B------:R-:W-:Y:S02]  /*a940*/  LOP3.LUT R190, R190, 0xf, RZ, 0xc0, !PT ;  /* 0x0000000fbebe7812 */ /* 0x000fe400078ec0ff */
[----:B-1----:R-:W-:Y:S05]  /*a950*/  IADD3 R188, P0, R0, R201, RZ ;  /* 0x000000c900bc7210 */ /* 0x002fea0007f1e0ff */
[----:B------:R-:W-:Y:S01]  /*a960*/  IMAD.X R189, R2, 0x1, R198, P0 ;  /* 0x0000000102bd7824 */ /* 0x000fe200000e06c6 */
[----:B------:R-:W-:Y:S04]  /*a970*/  IADD3 R190, P1, P0, R190, R172, R185 ;  /* 0x000000acbebe7210 */ /* 0x000fe8000783e0b9 */
[----:B------:R1:W-:Y:S01]  /*a980*/  LDGSTS.E.BYPASS.LTC128B.128 [R251+0x10100], [R188.64], !P5 ;  /* 0x10100000bcfb7fae */ /* 0x0003e2000e901d50 */
[----:B------:R-:W-:Y:S02]  /*a990*/  IADD3.X R191, RZ, R173, R186, P1, P0 ;  /* 0x000000adffbf7210 */ /* 0x000fe40000fe04ba */
[C---:B------:R-:W-:Y:S02]  /*a9a0*/  IADD3 R184, P1, R0.reuse, R199, RZ ;  /* 0x000000c700b87210 */ /* 0x040fe40007f3e0ff */
[----:B-1----:R-:W-:Y:S03]  /*a9b0*/  IADD3 R188, P0, R0, R185, RZ ;  /* 0x000000b900bc7210 */ /* 0x002fe60007f1e0ff */
[C---:B------:R-:W-:Y:S02]  /*a9c0*/  IMAD.X R185, R2.reuse, 0x1, R196, P1 ;  /* 0x0000000102b97824 */ /* 0x040fe400008e06c4 */
[----:B------:R-:W-:Y:S03]  /*a9d0*/  IMAD.X R189, R2, 0x1, R186, P0 ;  /* 0x0000000102bd7824 */ /* 0x000fe600000e06ba */
[----:B------:R1:W-:Y:S01]  /*a9e0*/  LDGSTS.E.BYPASS.LTC128B.128 [R251+0x13100], [R184.64], !P4 ;  /* 0x13100000b8fb7fae */ /* 0x0003e2000e101d50 */
[----:B------:R-:W-:Y:S03]  /*a9f0*/  IADD3 R172, P0, R172, R197, RZ ;  /* 0x000000c5acac7210 */ /* 0x000fe60007f1e0ff */
[----:B------:R1:W-:Y:S02]  /*aa00*/  LDGSTS.E.BYPASS.LTC128B.128 [R251+0x16100], [R188.64], !P6 ;  /* 0x16100000bcfb7fae */ /* 0x0003e4000f101d50 */
[----:B------:R-:W-:Y:S01]  /*aa10*/  IMAD.X R173, R173, 0x1, R214, P0 ;  /* 0x00000001adad7824 */ /* 0x000fe200000e06d6 */
[----:B------:R-:W-:Y:S04]  /*aa20*/  ISETP.NE.U32.AND P0, PT, R215, RZ, PT ;  /* 0x000000ffd700720c */ /* 0x000fe80003f05070 */
[----:B------:R1:W-:Y:S09]  /*aa30*/  LDGSTS.E.BYPASS.LTC128B.128 [R251+0xe100], [R172.64], !P2 ;  /* 0x0e100000acfb7fae */ /* 0x0003f2000d101d50 */
[----:B------:R1:W-:Y:S01]  /*aa40*/  LDGSTS.E.BYPASS.LTC128B.128.ZFILL [R251+0x11100], [R194.64], P0 ;  /* 0x11100000c2fb7fae */ /* 0x0003e20008141d50 */
[----:B------:R-:W-:Y:S11]  /*aa50*/  ISETP.NE.U32.AND P0, PT, R212, RZ, PT ;  /* 0x000000ffd400720c */ /* 0x000ff60003f05070 */
[----:B------:R-:W-:Y:S02]  /*aa60*/  @!UPT UIADD3 URZ, URZ, URZ, URZ ;  /* 0x0000003f3f3ff290 */ /* 0x000fe4000fffe03f */
[----:B------:R1:W-:Y:S01]  /*aa70*/  LDGSTS.E.BYPASS.LTC128B.128.ZFILL [R251+0x14100], [R192.64], P0 ;  /* 0x14100000c0fb7fae */ /* 0x0003e20008141d50 */
[----:B------:R-:W-:Y:S11]  /*aa80*/  ISETP.NE.U32.AND P0, PT, R213, RZ, PT ;  /* 0x000000ffd500720c */ /* 0x000ff60003f05070 */
[----:B------:R-:W-:Y:S02]  /*aa90*/  @!UPT UIADD3 URZ, URZ, URZ, URZ ;  /* 0x0000003f3f3ff290 */ /* 0x000fe4000fffe03f */
[----:B------:R1:W-:Y:S02]  /*aaa0*/  LDGSTS.E.BYPASS.LTC128B.128.ZFILL [R251+0x17100], [R190.64], P0 ;  /* 0x17100000befb7fae */ /* 0x0003e40008141d50 */
.L_x_1579:
[----:B------:R-:W2:Y:S01]  /*aab0*/  LDL R2, [R1+0x54] ;  /* 0x0000540001027983 */ /* 0x000ea20000100800 */
[----:B------:R-:W-:Y:S01]  /*aac0*/  PLOP3.LUT P0, PT, PT, PT, UP1, 0x80, 0x0 ;  /* 0x000000000000781c */ /* 0x000fe20003f0f018 */
[----:B------:R-:W-:Y:S02]  /*aad0*/  UIMAD UR5, UR6, -0x60, URZ ;  /* 0xffffffa0060578a4 */ /* 0x000fe4000f8e023f */
[----:B------:R3:W2:Y:S01]  /*aae0*/  LDL R0, [R1+0x58] ;  /* 0x0000580001007983 */ /* 0x0006a20000100800 */
[----:B------:R-:W-:Y:S02]  /*aaf0*/  UISETP.GT.AND UP0, UPT, UR6, UR4, UPT ;  /* 0x000000040600728c */ /* 0x000fe4000bf04270 */
[----:B------:R-:W-:Y:S01]  /*ab00*/  UIADD3 UR6, UR6, -0x1, URZ ;  /* 0xffffffff06067890 */ /* 0x000fe2000fffe03f */
[----:B------:R-:W4:Y:S04]  /*ab10*/  LDL R174, [R1+0x5c] ;  /* 0x00005c0001ae7983 */ /* 0x000f280000100800 */
[----:B------:R-:W0:Y:S02]  /*ab20*/  LDGDEPBAR ;  /* 0x00000000000079af */ /* 0x000e240000000000 */
[----:B--2---:R-:W-:Y:S02]  /*ab30*/  @P0 MOV R0, R2 ;  /* 0x0000000200000202 */ /* 0x004fe40000000f00 */
[----:B------:R-:W-:Y:S04]  /*ab40*/  MOV R2, UR13 ;  /* 0x0000000d00027c02 */ /* 0x000fe80008000f00 */
[----:B-1----:R-:W-:Y:S08]  /*ab50*/  SHFL.IDX PT, R173, R0, 0x1, 0x1c1f ;  /* 0x003c1f0000ad7f89 */ /* 0x002ff000000e0000 */
[----:B------:R1:W2:Y:S02]  /*ab60*/  SHFL.IDX PT, R172, R0, RZ, 0x1c1f ;  /* 0x001c1fff00ac7589 */ /* 0x0002a400000e0000 */
[----:B-1----:R-:W-:Y:S04]  /*ab70*/  MOV R0, UR5 ;  /* 0x0000000500007c02 */ /* 0x002fe80008000f00 */
[----:B----4-:R-:W-:Y:S04]  /*ab80*/  IADD3 R0, -R174, 0x1, R0 ;  /* 0x00000001ae007810 */ /* 0x010fe80007ffe100 */
[----:B------:R-:W-:Y:S04]  /*ab90*/  IADD3 R0, -R2, UR7, R0 ;  /* 0x0000000702007c10 */ /* 0x000fe8000fffe100 */
[C---:B--2---:R-:W-:Y:S02]  /*aba0*/  IADD3 R2, R0.reuse, R172, RZ ;  /* 0x000000ac00027210 */ /* 0x044fe40007ffe0ff */
[----:B------:R-:W-:Y:S02]  /*abb0*/  IADD3 R0, R0, R173, RZ ;  /* 0x000000ad00007210 */ /* 0x000fe40007ffe0ff */
[----:B------:R-:W-:Y:S04]  /*abc0*/  ISETP.GT.AND P0, PT, R2, RZ, PT ;  /* 0x000000ff0200720c */ /* 0x000fe80003f04270 */
[----:B------:R-:W-:Y:S02]  /*abd0*/  FSEL R4, R4, -INF , P0 ;  /* 0xff80000004047808 */ /* 0x000fe40000000000 */
[----:B------:R-:W-:Y:S02]  /*abe0*/  ISETP.GT.AND P0, PT, R2, 0x1, PT ;  /* 0x000000010200780c */ /* 0x000fe40003f04270 */
[----:B------:R-:W-:Y:S02]  /*abf0*/  FMNMX.FTZ R173, R4, R3, !PT ;  /* 0x0000000304ad7209 */ /* 0x000fe40007810000 */
[----:B------:R-:W-:Y:S02]  /*ac00*/  FSEL R5, R5, -INF , P0 ;  /* 0xff80000005057808 */ /* 0x000fe40000000000 */
[----:B------:R-:W-:Y:S02]  /*ac10*/  ISETP.GT.AND P0, PT, R0, RZ, PT ;  /* 0x000000ff0000720c */ /* 0x000fe40003f04270 */
[----:B------:R-:W-:Y:S02]  /*ac20*/  FMNMX.FTZ R173, R5, R173, !PT ;  /* 0x000000ad05ad7209 */ /* 0x000fe40007810000 */
[----:B------:R-:W-:Y:S02]  /*ac30*/  FSEL R6, R6, -INF , P0 ;  /* 0xff80000006067808 */ /* 0x000fe40000000000 */
[----:B------:R-:W-:Y:S04]  /*ac40*/  ISETP.GT.AND P0, PT, R0, 0x1, PT ;  /* 0x000000010000780c */ /* 0x000fe80003f04270 */
        /* <DEDUP_REMOVED lines=46> */
[----:B------:R-:W-:Y:S01]  /*af30*/  ISETP.GT.AND P0, PT, R2, 0x28, PT ;  /* 0x000000280200780c */ /* 0x000fe20003f04270 */
[----:B------:R-:W-:Y:S01]  /*af40*/  LDSM.16.MT88.4 R20, [R218+0x100] ;  /* 0x00010000da14783b */ /* 0x000fe20000004200 */
        /* <DEDUP_REMOVED lines=48> */
[C---:B------:R-:W-:Y:S02]  /*b250*/  ISETP.GT.AND P0, PT, R2.reuse, 0x49, PT ;  /* 0x000000490200780c */ /* 0x040fe40003f04270 */
[----:B------:R-:W-:Y:S02]  /*b260*/  MOV R40, R30 ;  /* 0x0000001e00287202 */ /* 0x000fe40000000f00 */
[----:B------:R-:W-:Y:S02]  /*b270*/  FSEL R207, R41, -INF , P0 ;  /* 0xff80000029cf7808 */ /* 0x000fe40000000000 */
[----:B------:R-:W-:Y:S02]  /*b280*/  ISETP.GT.AND P0, PT, R2, 0x50, PT ;  /* 0x000000500200780c */ /* 0x000fe40003f04270 */
[----:B------:R-:W-:Y:S02]  /*b290*/  MOV R41, R31 ;  /* 0x0000001f00297202 */ /* 0x000fe40000000f00 */
        /* <DEDUP_REMOVED lines=10> */
[----:B------:R-:W-:Y:S02]  /*b340*/  MOV R49, R34 ;  /* 0x0000002200317202 */ /* 0x000fe40000000f00 */
[----:B------:R-:W-:Y:S02]  /*b350*/  ISETP.GT.AND P0, PT, R0, 0x48, PT ;  /* 0x000000480000780c */ /* 0x000fe40003f04270 */
[----:B------:R-:W-:Y:S02]  /*b360*/  FMNMX.FTZ R2, R49, R2, !PT ;  /* 0x0000000231027209 */ /* 0x000fe40007810000 */
[----:B------:R-:W-:Y:S02]  /*b370*/  FSEL R16, R42, -INF , P0 ;  /* 0xff8000002a107808 */ /* 0x000fe40000000000 */
[----:B------:R-:W-:Y:S02]  /*b380*/  FMNMX.FTZ R2, R35, R2, !PT ;  /* 0x0000000223027209 */ /* 0x000fe40007810000 */
[----:B------:R-:W-:Y:S02]  /*b390*/  ISETP.GT.AND P0, PT, R0, 0x49, PT ;  /* 0x000000490000780c */ /* 0x000fe40003f04270 */
[----:B------:R-:W-:Y:S02]  /*b3a0*/  FMNMX.FTZ R2, R38, R2, !PT ;  /* 0x0000000226027209 */ /* 0x000fe40007810000 */
[----:B------:R-:W-:Y:S02]  /*b3b0*/  FMNMX.FTZ R173, R207, R173, !PT ;  /* 0x000000adcfad7209 */ /* 0x000fe40007810000 */
[----:B------:R-:W-:Y:S02]  /*b3c0*/  FMNMX.FTZ R2, R39, R2, !PT ;  /* 0x0000000227027209 */ /* 0x000fe40007810000 */
[----:B------:R-:W-:Y:S02]  /*b3d0*/  FMNMX.FTZ R173, R206, R173, !PT ;  /* 0x000000adcead7209 */ /* 0x000fe40007810000 */
[----:B------:R-:W-:Y:S02]  /*b3e0*/  FSEL R17, R43, -INF , P0 ;  /* 0xff8000002b117808 */ /* 0x000fe40000000000 */
[----:B------:R-:W-:Y:S02]  /*b3f0*/  ISETP.GT.AND P0, PT, R0, 0x50, PT ;  /* 0x000000500000780c */ /* 0x000fe40003f04270 */
[----:B------:R-:W-:Y:S02]  /*b400*/  FMNMX.FTZ R2, R16, R2, !PT ;  /* 0x0000000210027209 */ /* 0x000fe40007810000 */
[----:B------:R-:W-:Y:S02]  /*b410*/  FSEL R18, R46, -INF , P0 ;  /* 0xff8000002e127808 */ /* 0x000fe40000000000 */
[C---:B------:R-:W-:Y:S02]  /*b420*/  ISETP.GT.AND P0, PT, R0.reuse, 0x51, PT ;  /* 0x000000510000780c */ /* 0x040fe40003f04270 */
[----:B------:R-:W-:Y:S02]  /*b430*/  FMNMX.FTZ R2, R17, R2, !PT ;  /* 0x0000000211027209 */ /* 0x000fe40007810000 */
[----:B------:R-:W-:Y:S02]  /*b440*/  FMNMX.FTZ R173, R205, R173, !PT ;  /* 0x000000adcdad7209 */ /* 0x000fe40007810000 */
[----:B------:R-:W-:Y:S02]  /*b450*/  FSEL R13, R47, -INF , P0 ;  /* 0xff8000002f0d7808 */ /* 0x000fe40000000000 */
[----:B------:R-:W-:Y:S01]  /*b460*/  ISETP.GT.AND P0, PT, R0, 0x58, PT ;  /* 0x000000580000780c */ /* 0x000fe20003f04270 */
[----:B------:R-:W-:Y:S01]  /*b470*/  LDSM.16.MT88.4 R44, [R217+0x3100] ;  /* 0x00310000d92c783b */ /* 0x000fe20000004200 */
[----:B------:R-:W-:Y:S02]  /*b480*/  FMNMX.FTZ R2, R18, R2, !PT ;  /* 0x0000000212027209 */ /* 0x000fe40007810000 */
[----:B------:R-:W-:Y:S02]  /*b490*/  FMNMX.FTZ R173, R204, R173, !PT ;  /* 0x000000adccad7209 */ /* 0x000fe40007810000 */
[----:B------:R-:W-:Y:S02]  /*b4a0*/  FSEL R14, R50, -INF , P0 ;  /* 0xff800000320e7808 */ /* 0x000fe40000000000 */
[----:B------:R-:W-:Y:S02]  /*b4b0*/  ISETP.GT.AND P0, PT, R0, 0x59, PT ;  /* 0x000000590000780c */ /* 0x000fe40003f04270 */
[----:B------:R-:W-:Y:S02]  /*b4c0*/  FMNMX.FTZ R0, R13, R2, !PT ;  /* 0x000000020d007209 */ /* 0x000fe40007810000 */
[----:B------:R-:W-:Y:S02]  /*b4d0*/  FMNMX.FTZ R173, R203, R173, !PT ;  /* 0x000000adcbad7209 */ /* 0x000fe40007810000 */
[----:B------:R-:W-:Y:S02]  /*b4e0*/  FMNMX.FTZ R0, R14, R0, !PT ;  /* 0x000000000e007209 */ /* 0x000fe40007810000 */
[----:B------:R-:W-:Y:S01]  /*b4f0*/  FSEL R174, R51, -INF , P0 ;  /* 0xff80000033ae7808 */ /* 0x000fe20000000000 */
[----:B------:R-:W1:Y:S01]  /*b500*/  SHFL.BFLY PT, R12, R173, 0x2, 0x1f ;  /* 0x0c401f00ad0c7f89 */ /* 0x000e6200000e0000 */
[----:B------:R-:W-:Y:S02]  /*b510*/  MOV R48, R27 ;  /* 0x0000001b00307202 */ /* 0x000fe40000000f00 */
[----:B------:R-:W-:Y:S02]  /*b520*/  FMNMX.FTZ R0, R174, R0, !PT ;  /* 0x00000000ae007209 */ /* 0x000fe40007810000 */
[----:B------:R-:W-:Y:S03]  /*b530*/  MOV R50, R35 ;  /* 0x0000002300327202 */ /* 0x000fe60000000f00 */
[----:B------:R-:W2:Y:S01]  /*b540*/  SHFL.BFLY PT, R2, R0, 0x2, 0x1f ;  /* 0x0c401f0000027f89 */ /* 0x000ea200000e0000 */
[----:B-1----:R-:W-:Y:S07]  /*b550*/  FMNMX.FTZ R173, R12, R173, !PT ;  /* 0x000000ad0cad7209 */ /* 0x002fee0007810000 */
[----:B------:R-:W1:Y:S01]  /*b560*/  SHFL.BFLY PT, R12, R173, 0x1, 0x1f ;  /* 0x0c201f00ad0c7f89 */ /* 0x000e6200000e0000 */
[----:B--2---:R-:W-:Y:S07]  /*b570*/  FMNMX.FTZ R0, R0, R2, !PT ;  /* 0x0000000200007209 */ /* 0x004fee0007810000 */
[----:B------:R-:W2:Y:S01]  /*b580*/  SHFL.BFLY PT, R2, R0, 0x1, 0x1f ;  /* 0x0c201f0000027f89 */ /* 0x000ea200000e0000 */
[----:B-1----:R-:W-:Y:S04]  /*b590*/  FMNMX.FTZ R173, R173, R12, !PT ;  /* 0x0000000cadad7209 */ /* 0x002fe80007810000 */
[C---:B------:R-:W-:Y:S01]  /*b5a0*/  FSETP.NEU.FTZ.AND P0, PT, R173.reuse, -INF , PT ;  /* 0xff800000ad00780b */ /* 0x040fe20003f1d000 */
[C---:B------:R-:W-:Y:S01]  /*b5b0*/  FMUL.FTZ R188, R173.reuse, c[0x0][0x2d0] ;  /* 0x0000b400adbc7a20 */ /* 0x040fe20000410000 */
[----:B--2---:R-:W-:Y:S02]  /*b5c0*/  FMNMX.FTZ R172, R2, R0, !PT ;  /* 0x0000000002ac7209 */ /* 0x004fe40007810000 */
[----:B------:R-:W-:Y:S02]  /*b5d0*/  FSEL R0, R173, RZ, P0 ;  /* 0x000000ffad007208 */ /* 0x000fe40000000000 */
        /* <DEDUP_REMOVED lines=11> */
[----:B------:R-:W-:Y:S01]  /*b690*/  PLOP3.LUT P0, PT, PT, PT, UP0, 0x80, 0x0 ;  /* 0x000000000000781c */ /* 0x000fe20003f0f008 */
[--C-:B------:R-:W-:Y:S02]  /*b6a0*/  FFMA.FTZ R7, R7, c[0x0][0x2d0], -R189.reuse ;  /* 0x0000b40007077a23 */ /* 0x100fe400000108bd */
[--C-:B------:R-:W-:Y:S02]  /*b6b0*/  FFMA.FTZ R10, R10, c[0x0][0x2d0], -R189.reuse ;  /* 0x0000b4000a0a7a23 */ /* 0x100fe400000108bd */
[--C-:B------:R-:W-:Y:S02]  /*b6c0*/  FFMA.FTZ R11, R11, c[0x0][0x2d0], -R189.reuse ;  /* 0x0000b4000b0b7a23 */ /* 0x100fe400000108bd */
[--C-:B------:R-:W-:Y:S01]  /*b6d0*/  FFMA.FTZ R5, R5, c[0x0][0x2d0], -R188.reuse ;  /* 0x0000b40005057a23 */ /* 0x100fe200000108bc */
[----:B------:R1:W2:Y:S01]  /*b6e0*/  MUFU.EX2 R3, R0 ;  /* 0x0000000000037308 */ /* 0x0002a20000000800 */
[----:B------:R-:W-:Y:S09]  /*b6f0*/  FFMA.FTZ R6, R6, c[0x0][0x2d0], -R189 ;  /* 0x0000b40006067a23 */ /* 0x000ff200000108bd */
[----:B------:R4:W-:Y:S10]  /*b700*/  MUFU.EX2 R202, R8 ;  /* 0x0000000800ca7308 */ /* 0x0009f40000000800 */
[----:B------:R-:W5:Y:S01]  /*b710*/  MUFU.EX2 R43, R9 ;  /* 0x00000009002b7308 */ /* 0x000f620000000800 */
[----:B-1----:R-:W-:Y:S01]  /*b720*/  FADD.FTZ R0, -R2, R175 ;  /* 0x000000af02007221 */ /* 0x002fe20000010100 */
[----:B------:R-:W-:Y:S01]  /*b730*/  MOV R175, R14 ;  /* 0x0000000e00af7202 */ /* 0x000fe20000000f00 */
[C---:B--2---:R-:W-:Y:S01]  /*b740*/  FMUL.FTZ R4, R3.reuse, R176 ;  /* 0x000000b003047220 */ /* 0x044fe20000410000 */
[----:B------:R-:W-:Y:S01]  /*b750*/  MOV R2, R13 ;  /* 0x0000000d00027202 */ /* 0x000fe20000000f00 */
[----:B------:R-:W-:Y:S01]  /*b760*/  FMUL.FTZ R0, R0, c[0x0][0x2d0] ;  /* 0x0000b40000007a20 */ /* 0x000fe20000410000 */
[----:B------:R-:W1:Y:S04]  /*b770*/  LDSM.16.MT88.4 R12, [R217+0x100] ;  /* 0x00010000d90c783b */ /* 0x000e680000004200 */
[----:B------:R-:W-:Y:S01]  /*b780*/  MUFU.EX2 R200, R7 ;  /* 0x0000000700c87308 */ /* 0x000fe20000000800 */
[----:B------:R-:W-:Y:S01]  /*b790*/  MOV R176, R18 ;  /* 0x0000001200b07202 */ /* 0x000fe20000000f00 */
[C---:B------:R-:W-:Y:S01]  /*b7a0*/  FMUL.FTZ R24, R3.reuse, R144 ;  /* 0x0000009003187220 */ /* 0x040fe20000410000 */
[----:B------:R-:W-:Y:S01]  /*b7b0*/  MOV R144, R41 ;  /* 0x0000002900907202 */ /* 0x000fe20000000f00 */
[C---:B----4-:R-:W-:Y:S01]  /*b7c0*/  FMUL.FTZ R8, R3.reuse, R180 ;  /* 0x000000b403087220 */ /* 0x050fe20000410000 */
[----:B------:R-:W-:Y:S01]  /*b7d0*/  MOV R180, R38 ;  /* 0x0000002600b47202 */ /* 0x000fe20000000f00 */
[C---:B------:R-:W-:Y:S01]  /*b7e0*/  FMUL.FTZ R25, R3.reuse, R145 ;  /* 0x0000009103197220 */ /* 0x040fe20000410000 */
[----:B------:R-:W-:Y:S01]  /*b7f0*/  MOV R145, R49 ;  /* 0x0000003100917202 */ /* 0x000fe20000000f00 */
[C---:B------:R-:W-:Y:S02]  /*b800*/  FMUL.FTZ R41, R3.reuse, R161 ;  /* 0x000000a103297220 */ /* 0x040fe40000410000 */
[----:B------:R-:W-:Y:S01]  /*b810*/  MUFU.EX2 R42, R10 ;  /* 0x0000000a002a7308 */ /* 0x000fe20000000800 */
[C---:B------:R-:W-:Y:S02]  /*b820*/  FMUL.FTZ R49, R3.reuse, R169 ;  /* 0x000000a903317220 */ /* 0x040fe40000410000 */
[----:B------:R-:W-:Y:S01]  /*b830*/  FMUL.FTZ R52, R3, R52 ;  /* 0x0000003403347220 */ /* 0x000fe20000410000 */
[----:B-----5:R-:W-:Y:S01]  /*b840*/  F2FP.PACK_AB R186, R43, R202 ;  /* 0x000000ca2bba723e */ /* 0x020fe200000000ff */
[C---:B------:R-:W-:Y:S01]  /*b850*/  FMUL.FTZ R9, R3.reuse, R181 ;  /* 0x000000b503097220 */ /* 0x040fe20000410000 */
[----:B------:R-:W-:Y:S01]  /*b860*/  MOV R181, R37 ;  /* 0x0000002500b57202 */ /* 0x000fe20000000f00 */
        /* <DEDUP_REMOVED lines=14> */
[----:B------:R-:W5:Y:S01]  /*b950*/  MUFU.EX2 R201, R5 ;  /* 0x0000000500c97308 */ /* 0x000f620000000800 */
[C---:B------:R-:W-:Y:S02]  /*b960*/  FMUL.FTZ R77, R3.reuse, R77 ;  /* 0x0000004d034d7220 */ /* 0x040fe40000410000 */
[----:B------:R-:W-:Y:S01]  /*b970*/  FMUL.FTZ R80, R3, R80 ;  /* 0x0000005003507220 */ /* 0x000fe20000410000 */
[----:B--2---:R-:W-:Y:S01]  /*b980*/  F2FP.PACK_AB R187, R51, R42 ;  /* 0x0000002a33bb723e */ /* 0x004fe200000000ff */
[C---:B------:R-:W-:Y:S02]  /*b990*/  FMUL.FTZ R81, R3.reuse, R81 ;  /* 0x0000005103517220 */ /* 0x040fe40000410000 */
[C---:B------:R-:W-:Y:S02]  /*b9a0*/  FMUL.FTZ R84, R3.reuse, R84 ;  /* 0x0000005403547220 */ /* 0x040fe40000410000 */
[C---:B------:R-:W-:Y:S01]  /*b9b0*/  FMUL.FTZ R85, R3.reuse, R85 ;  /* 0x0000005503557220 */ /* 0x040fe20000410000 */
[----:B------:R-:W2:Y:S01]  /*b9c0*/  MUFU.EX2 R190, R6 ;  /* 0x0000000600be7308 */ /* 0x000ea20000000800 */
[C---:B------:R-:W-:Y:S02]  /*b9d0*/  FMUL.FTZ R88, R3.reuse, R88 ;  /* 0x0000005803587220 */ /* 0x040fe40000410000 */
[----:B------:R-:W-:Y:S02]  /*b9e0*/  FMUL.FTZ R89, R3, R89 ;  /* 0x0000005903597220 */ /* 0x000fe40000410000 */
[C---:B----4-:R-:W-:Y:S01]  /*b9f0*/  FMUL.FTZ R7, R0.reuse, R179 ;  /* 0x000000b300077220 */ /* 0x050fe20000410000 */
[----:B------:R-:W-:Y:S01]  /*ba00*/  MOV R179, R39 ;  /* 0x0000002700b37202 */ /* 0x000fe20000000f00 */
[C---:B------:R-:W-:Y:S01]  /*ba10*/  FMUL.FTZ R10, R0.reuse, R182 ;  /* 0x000000b6000a7220 */ /* 0x040fe20000410000 */
[----:B------:R-:W-:Y:S01]  /*ba20*/  MOV R182, R36 ;  /* 0x0000002400b67202 */ /* 0x000fe20000000f00 */
[C---:B------:R-:W-:Y:S01]  /*ba30*/  FMUL.FTZ R11, R0.reuse, R183 ;  /* 0x000000b7000b7220 */ /* 0x040fe20000410000 */
[----:B------:R-:W-:Y:S01]  /*ba40*/  LDSM.16.MT88.4 R36, [R219+0x100] ;  /* 0x00010000db24783b */ /* 0x000fe20000004200 */
[C---:B------:R-:W-:Y:S01]  /*ba50*/  FMUL.FTZ R18, R0.reuse, R138 ;  /* 0x0000008a00127220 */ /* 0x040fe20000410000 */
[----:B------:R-:W-:Y:S01]  /*ba60*/  MOV R183, R33 ;  /* 0x0000002100b77202 */ /* 0x000fe20000000f00 */
[C---:B------:R-:W-:Y:S01]  /*ba70*/  FMUL.FTZ R19, R0.reuse, R139 ;  /* 0x0000008b00137220 */ /* 0x040fe20000410000 */
[----:B-----5:R-:W-:Y:S01]  /*ba80*/  F2FP.PACK_AB R184, R201, R191 ;  /* 0x000000bfc9b8723e */ /* 0x020fe200000000ff */
[C---:B------:R-:W-:Y:S02]  /*ba90*/  FMUL.FTZ R5, R3.reuse, R177 ;  /* 0x000000b103057220 */ /* 0x040fe40000410000 */
[----:B------:R-:W-:Y:S02]  /*baa0*/  IMAD.MOV.U32 R177, RZ, RZ, R17 ;  /* 0x000000ffffb17224 */ /* 0x000fe400078e0011 */
[C---:B------:R-:W-:Y:S02]  /*bab0*/  FMUL.FTZ R17, R3.reuse, R137 ;  /* 0x0000008903117220 */ /* 0x040fe40000410000 */
[C---:B------:R-:W-:Y:S01]  /*bac0*/  FMUL.FTZ R26, R0.reuse, R146 ;  /* 0x00000092001a7220 */ /* 0x040fe20000410000 */
[----:B------:R-:W-:Y:S01]  /*bad0*/  MOV R146, R42 ;  /* 0x0000002a00927202 */ /* 0x000fe20000000f00 */
[----:B------:R-:W-:Y:S01]  /*bae0*/  FMUL.FTZ R27, R0, R147 ;  /* 0x00000093001b7220 */ /* 0x000fe20000410000 */
[----:B--2---:R-:W-:Y:S01]  /*baf0*/  F2FP.PACK_AB R185, R200, R190 ;  /* 0x000000bec8b9723e */ /* 0x004fe200000000ff */
[C---:B------:R-:W-:Y:S01]  /*bb00*/  FMUL.FTZ R6, R0.reuse, R178 ;  /* 0x000000b200067220 */ /* 0x040fe20000410000 */
[----:B------:R-:W-:Y:S01]  /*bb10*/  MOV R147, R43 ;  /* 0x0000002b00937202 */ /* 0x000fe20000000f00 */
[C---:B------:R-:W-:Y:S01]  /*bb20*/  FMUL.FTZ R34, R0.reuse, R154 ;  /* 0x0000009a00227220 */ /* 0x040fe20000410000 */
[----:B------:R-:W-:Y:S01]  /*bb30*/  MOV R178, R16 ;  /* 0x0000001000b27202 */ /* 0x000fe20000000f00 */
[C---:B------:R-:W-:Y:S02]  /*bb40*/  FMUL.FTZ R16, R3.reuse, R136 ;  /* 0x0000008803107220 */ /* 0x040fe40000410000 */
[----:B------:R-:W-:Y:S01]  /*bb50*/  LDSM.16.MT88.4 R136, [R217+0x900] ;  /* 0x00090000d988783b */ /* 0x000fe20000004200 */
[C---:B-1----:R-:W-:Y:S05]  /*bb60*/  HMMA.16816.F32 R4, R184.reuse, R12, R4 ;  /* 0x0000000cb804723c */ /* 0x042fea0000001804 */
[C---:B------:R-:W-:Y:S02]  /*bb70*/  FMUL.FTZ R35, R0.reuse, R155 ;  /* 0x0000009b00237220 */ /* 0x040fe40000410000 */
[C---:B------:R-:W-:Y:S01]  /*bb80*/  FMUL.FTZ R13, R3.reuse, R133 ;  /* 0x00000085030d7220 */ /* 0x040fe20000410000 */
[C---:B------:R-:W-:Y:S04]  /*bb90*/  HMMA.16816.F32 R8, R184.reuse, R14, R8 ;  /* 0x0000000eb808723c */ /* 0x040fe80000001808 */
[----:B------:R-:W-:Y:S01]  /*bba0*/  MOV R133, R29 ;  /* 0x0000001d00857202 */ /* 0x000fe20000000f00 */
[C---:B------:R-:W-:Y:S01]  /*bbb0*/  FMUL.FTZ R12, R3.reuse, R132 ;  /* 0x00000084030c7220 */ /* 0x040fe20000410000 */
[----:B------:R-:W-:Y:S01]  /*bbc0*/  MOV R132, R32 ;  /* 0x0000002000847202 */ /* 0x000fe20000000f00 */
[C---:B------:R-:W-:Y:S01]  /*bbd0*/  FMUL.FTZ R14, R0.reuse, R134 ;  /* 0x00000086000e7220 */ /* 0x040fe20000410000 */
[----:B------:R-:W-:Y:S01]  /*bbe0*/  MOV R134, R28 ;  /* 0x0000001c00867202 */ /* 0x000fe20000000f00 */
[C---:B------:R-:W-:Y:S01]  /*bbf0*/  FMUL.FTZ R15, R0.reuse, R135 ;  /* 0x00000087000f7220 */ /* 0x040fe20000410000 */
[----:B------:R-:W1:Y:S02]  /*bc00*/  LDSM.16.MT88.4 R28, [R220+0x100] ;  /* 0x00010000dc1c783b */ /* 0x000e640000004200 */
[C---:B------:R-:W-:Y:S02]  /*bc10*/  FMUL.FTZ R42, R0.reuse, R162 ;  /* 0x000000a2002a7220 */ /* 0x040fe40000410000 */
[C---:B------:R-:W-:Y:S02]  /*bc20*/  FMUL.FTZ R54, R0.reuse, R54 ;  /* 0x0000003600367220 */ /* 0x040fe40000410000 */
[C---:B------:R-:W-:Y:S03]  /*bc30*/  HMMA.16816.F32 R12, R184.reuse, R20, R12 ;  /* 0x00000014b80c723c */ /* 0x040fe6000000180c */
[C---:B------:R-:W-:Y:S02]  /*bc40*/  FMUL.FTZ R55, R0.reuse, R55 ;  /* 0x0000003700377220 */ /* 0x040fe40000410000 */
[C---:B------:R-:W-:Y:S02]  /*bc50*/  FMUL.FTZ R58, R0.reuse, R58 ;  /* 0x0000003a003a7220 */ /* 0x040fe40000410000 */
[C---:B------:R-:W-:Y:S01]  /*bc60*/  FMUL.FTZ R20, R3.reuse, R140 ;  /* 0x0000008c03147220 */ /* 0x040fe20000410000 */
[C---:B------:R-:W-:Y:S01]  /*bc70*/  HMMA.16816.F32 R16, R184.reuse, R22, R16 ;  /* 0x00000016b810723c */ /* 0x040fe20000001810 */
[----:B------:R-:W2:Y:S03]  /*bc80*/  LDL.LU R140, [R1+0x20] ;  /* 0x00002000018c7983 */ /* 0x000ea60000300800 */
        /* <DEDUP_REMOVED lines=14> */
[C---:B------:R-:W-:Y:S04]  /*bd70*/  HMMA.16816.F32 R24, R184.reuse, R30, R24 ;  /* 0x0000001eb818723c */ /* 0x040fe80000001818 */
[C---:B------:R-:W-:Y:S01]  /*bd80*/  FMUL.FTZ R29, R3.reuse, R149 ;  /* 0x00000095031d7220 */ /* 0x040fe20000410000 */
[----:B------:R-:W-:Y:S01]  /*bd90*/  MOV R148, R132 ;  /* 0x0000008400947202 */ /* 0x000fe20000000f00 */
[C---:B------:R-:W-:Y:S01]  /*bda0*/  FMUL.FTZ R33, R3.reuse, R153 ;  /* 0x0000009903217220 */ /* 0x040fe20000410000 */
[----:B------:R-:W-:Y:S01]  /*bdb0*/  MOV R153, R182 ;  /* 0x000000b600997202 */ /* 0x000fe20000000f00 */
[C---:B------:R-:W-:Y:S01]  /*bdc0*/  FMUL.FTZ R30, R0.reuse, R150 ;  /* 0x00000096001e7220 */ /* 0x040fe20000410000 */
[----:B------:R-:W-:Y:S03]  /*bdd0*/  MOV R182, R180 ;  /* 0x000000b400b67202 */ /* 0x000fe60000000f00 */
[----:B------:R-:W-:Y:S01]  /*bde0*/  FMUL.FTZ R31, R0, R151 ;  /* 0x00000097001f7220 */ /* 0x000fe20000410000 */
[----:B------:R-:W-:Y:S01]  /*bdf0*/  MOV R180, R178 ;  /* 0x000000b200b47202 */ /* 0x000fe20000000f00 */
[--C-:B------:R-:W-:Y:S01]  /*be00*/  FFMA.FTZ R148, R148, c[0x0][0x2d0], -R188.reuse ;  /* 0x0000b40094947a23 */ /* 0x100fe200000108bc */
[----:B------:R-:W-:Y:S01]  /*be10*/  MOV R178, R176 ;  /* 0x000000b000b27202 */ /* 0x000fe20000000f00 */
[----:B------:R-:W-:Y:S01]  /*be20*/  IMAD.MOV.U32 R176, RZ, RZ, R175 ;  /* 0x000000ffffb07224 */ /* 0x000fe200078e00af */
[----:B------:R-:W-:Y:S01]  /*be30*/  MOV R175, R40 ;  /* 0x0000002800af7202 */ /* 0x000fe20000000f00 */
[C---:B------:R-:W-:Y:S01]  /*be40*/  FMUL.FTZ R40, R3.reuse, R160 ;  /* 0x000000a003287220 */ /* 0x040fe20000410000 */
[C---:B------:R-:W-:Y:S03]  /*be50*/  HMMA.16816.F32 R28, R184.reuse, R36, R28 ;  /* 0x00000024b81c723c */ /* 0x040fe6000000181c */
[----:B------:R-:W-:Y:S01]  /*be60*/  MOV R149, R183 ;  /* 0x000000b700957202 */ /* 0x000fe20000000f00 */
[C---:B------:R-:W-:Y:S01]  /*be70*/  FMUL.FTZ R75, R0.reuse, R75 ;  /* 0x0000004b004b7220 */ /* 0x040fe20000410000 */
[----:B------:R-:W-:Y:S01]  /*be80*/  MOV R183, R51 ;  /* 0x0000003300b77202 */ /* 0x000fe20000000f00 */
[C---:B------:R-:W-:Y:S01]  /*be90*/  FMUL.FTZ R51, R0.reuse, R171 ;  /* 0x000000ab00337220 */ /* 0x040fe20000410000 */
[----:B------:R-:W-:Y:S01]  /*bea0*/  MOV R150, R50 ;  /* 0x0000003200967202 */ /* 0x000fe20000000f00 */
[C---:B------:R-:W-:Y:S04]  /*beb0*/  HMMA.16816.F32 R32, R184.reuse, R38, R32 ;  /* 0x00000026b820723c */ /* 0x040fe80000001820 */
[C---:B------:R-:W-:Y:S01]  /*bec0*/  FMUL.FTZ R36, R3.reuse, R156 ;  /* 0x0000009c03247220 */ /* 0x040fe20000410000 */
[----:B------:R-:W-:Y:S01]  /*bed0*/  MOV R156, R134 ;  /* 0x00000086009c7202 */ /* 0x000fe20000000f00 */
[----:B------:R-:W-:Y:S01]  /*bee0*/  FMUL.FTZ R37, R3, R157 ;  /* 0x0000009d03257220 */ /* 0x000fe20000410000 */
[----:B------:R-:W-:Y:S01]  /*bef0*/  MOV R151, R181 ;  /* 0x000000b500977202 */ /* 0x000fe20000000f00 */
[----:B------:R-:W-:Y:S01]  /*bf00*/  IMAD.MOV.U32 R157, RZ, RZ, R133 ;  /* 0x000000ffff9d7224 */ /* 0x000fe200078e0085 */
[----:B------:R-:W-:Y:S01]  /*bf10*/  MOV R181, R179 ;  /* 0x000000b300b57202 */ /* 0x000fe20000000f00 */
[----:B------:R-:W1:Y:S02]  /*bf20*/  LDSM.16.MT88.4 R132, [R218+0x3100] ;  /* 0x00310000da84783b */ /* 0x000e640000004200 */
[C---:B------:R-:W-:Y:S01]  /*bf30*/  FMUL.FTZ R38, R0.reuse, R158 ;  /* 0x0000009e00267220 */ /* 0x040fe20000410000 */
[----:B------:R-:W-:Y:S01]  /*bf40*/  MOV R179, R177 ;  /* 0x000000b100b37202 */ /* 0x000fe20000000f00 */
[C---:B------:R-:W-:Y:S01]  /*bf50*/  FMUL.FTZ R39, R0.reuse, R159 ;  /* 0x0000009f00277220 */ /* 0x040fe20000410000 */
[----:B------:R-:W-:Y:S01]  /*bf60*/  MOV R177, R2 ;  /* 0x0000000200b17202 */ /* 0x000fe20000000f00 */
[C---:B------:R-:W-:Y:S02]  /*bf70*/  FMUL.FTZ R50, R0.reuse, R170 ;  /* 0x000000aa00327220 */ /* 0x040fe40000410000 */
[--C-:B------:R-:W-:Y:S02]  /*bf80*/  FFMA.FTZ R149, R149, c[0x0][0x2d0], -R188.reuse ;  /* 0x0000b40095957a23 */ /* 0x100fe400000108bc */
[C---:B------:R-:W-:Y:S01]  /*bf90*/  FMUL.FTZ R78, R0.reuse, R78 ;  /* 0x0000004e004e7220 */ /* 0x040fe20000410000 */
[C---:B------:R-:W-:Y:S03]  /*bfa0*/  HMMA.16816.F32 R36, R184.reuse, R44, R36 ;  /* 0x0000002cb824723c */ /* 0x040fe60000001824 */
[C---:B------:R-:W-:Y:S01]  /*bfb0*/  FMUL.FTZ R43, R0.reuse, R163 ;  /* 0x000000a3002b7220 */ /* 0x040fe20000410000 */
[----:B------:R-:W-:Y:S01]  /*bfc0*/  MOV R163, R48 ;  /* 0x0000003000a37202 */ /* 0x000fe20000000f00 */
[C---:B------:R-:W-:Y:S01]  /*bfd0*/  FMUL.FTZ R48, R3.reuse, R168 ;  /* 0x000000a803307220 */ /* 0x040fe20000410000 */
[----:B------:R-:W-:Y:S01]  /*bfe0*/  MOV R168, R175 ;  /* 0x000000af00a87202 */ /* 0x000fe20000000f00 */
[C---:B------:R-:W-:Y:S02]  /*bff0*/  FMUL.FTZ R44, R3.reuse, R164 ;  /* 0x000000a4032c7220 */ /* 0x040fe40000410000 */
[----:B------:R-:W4:Y:S01]  /*c000*/  LDL.LU R164, [R1+0x24] ;  /* 0x0000240001a47983 */ /* 0x000f220000300800 */
[C---:B------:R-:W-:Y:S03]  /*c010*/  HMMA.16816.F32 R40, R184.reuse, R46, R40 ;  /* 0x0000002eb828723c */ /* 0x040fe60000001828 */
[C---:B------:R-:W-:Y:S01]  /*c020*/  FMUL.FTZ R45, R3.reuse, R165 ;  /* 0x000000a5032d7220 */ /* 0x040fe20000410000 */
[----:B------:R-:W-:Y:S01]  /*c030*/  MOV R165, R163 ;  /* 0x000000a300a57202 */ /* 0x000fe20000000f00 */
[C---:B------:R-:W-:Y:S01]  /*c040*/  FMUL.FTZ R79, R0.reuse, R79 ;  /* 0x0000004f004f7220 */ /* 0x040fe20000410000 */
[----:B------:R-:W-:Y:S01]  /*c050*/  MOV R163, R157 ;  /* 0x0000009d00a37202 */ /* 0x000fe20000000f00 */
[C---:B------:R-:W-:Y:S01]  /*c060*/  FMUL.FTZ R46, R0.reuse, R166 ;  /* 0x000000a6002e7220 */ /* 0x040fe20000410000 */
[----:B------:R-:W-:Y:S01]  /*c070*/  MOV R166, R145 ;  /* 0x0000009100a67202 */ /* 0x000fe20000000f00 */
[C---:B------:R-:W-:Y:S03]  /*c080*/  FMUL.FTZ R47, R0.reuse, R167 ;  /* 0x000000a7002f7220 */ /* 0x040fe60000410000 */
[----:B------:R-:W-:Y:S01]  /*c090*/  MOV R167, R144 ;  /* 0x0000009000a77202 */ /* 0x000fe20000000f00 */
        /* <DEDUP_REMOVED lines=45> */
[----:B------:R-:W-:Y:S01]  /*c370*/  MUFU.EX2 R206, R149 ;  /* 0x0000009500ce7308 */ /* 0x000fe20000000800 */
[--C-:B------:R-:W-:Y:S02]  /*c380*/  FFMA.FTZ R2, R194, c[0x0][0x2d0], -R188.reuse ;  /* 0x0000b400c2027a23 */ /* 0x100fe400000108bc */
[C---:B------:R-:W-:Y:S02]  /*c390*/  FMUL.FTZ R124, R3.reuse, R124 ;  /* 0x0000007c037c7220 */ /* 0x040fe40000410000 */
[C---:B------:R-:W-:Y:S02]  /*c3a0*/  FMUL.FTZ R125, R3.reuse, R125 ;  /* 0x0000007d037d7220 */ /* 0x040fe40000410000 */
[C---:B------:R-:W-:Y:S02]  /*c3b0*/  FMUL.FTZ R126, R0.reuse, R126 ;  /* 0x0000007e007e7220 */ /* 0x040fe40000410000 */
[C---:B------:R-:W-:Y:S01]  /*c3c0*/  FMUL.FTZ R127, R0.reuse, R127 ;  /* 0x0000007f007f7220 */ /* 0x040fe20000410000 */
[----:B------:R5:W-:Y:S01]  /*c3d0*/  MUFU.EX2 R152, R2 ;  /* 0x0000000200987308 */ /* 0x000be20000000800 */
[C---:B-1----:R-:W-:Y:S03]  /*c3e0*/  HMMA.16816.F32 R60, R184.reuse, R132, R60 ;  /* 0x00000084b83c723c */ /* 0x042fe6000000183c */
[C---:B------:R-:W-:Y:S02]  /*c3f0*/  FMUL.FTZ R128, R3.reuse, R128 ;  /* 0x0000008003807220 */ /* 0x040fe40000410000 */
[----:B------:R-:W-:Y:S02]  /*c400*/  FMUL.FTZ R129, R3, R129 ;  /* 0x0000008103817220 */ /* 0x000fe40000410000 */
[C---:B------:R-:W-:Y:S01]  /*c410*/  FMUL.FTZ R130, R0.reuse, R130 ;  /* 0x0000008200827220 */ /* 0x040fe20000410000 */
[C---:B------:R-:W-:Y:S01]  /*c420*/  HMMA.16816.F32 R64, R184.reuse, R134, R64 ;  /* 0x00000086b840723c */ /* 0x040fe20000001840 */
[----:B------:R-:W1:Y:S01]  /*c430*/  LDSM.16.MT88.4 R132, [R217+0x6100] ;  /* 0x00610000d984783b */ /* 0x000e620000004200 */
[----:B------:R-:W-:Y:S02]  /*c440*/  MUFU.EX2 R175, R175 ;  /* 0x000000af00af7308 */ /* 0x000fe40000000800 */
[----:B------:R-:W-:Y:S02]  /*c450*/  FMUL.FTZ R131, R0, R131 ;  /* 0x0000008300837220 */ /* 0x000fe40000410000 */
[--C-:B-----5:R-:W-:Y:S02]  /*c460*/  FFMA.FTZ R2, R193, c[0x0][0x2d0], -R188.reuse ;  /* 0x0000b400c1027a23 */ /* 0x120fe400000108bc */
[--C-:B------:R-:W-:Y:S04]  /*c470*/  FFMA.FTZ R193, R177, c[0x0][0x2d0], -R189.reuse ;  /* 0x0000b400b1c17a23 */ /* 0x100fe800000108bd */
[----:B------:R5:W-:Y:S10]  /*c480*/  MUFU.EX2 R158, R2 ;  /* 0x00000002009e7308 */ /* 0x000bf40000000800 */
[----:B------:R-:W-:Y:S01]  /*c490*/  MUFU.EX2 R193, R193 ;  /* 0x000000c100c17308 */ /* 0x000fe20000000800 */
[C---:B-1----:R-:W-:Y:S03]  /*c4a0*/  HMMA.16816.F32 R68, R184.reuse, R132, R68 ;  /* 0x00000084b844723c */ /* 0x042fe60000001844 */
[--C-:B-----5:R-:W-:Y:S02]  /*c4b0*/  FFMA.FTZ R2, R196, c[0x0][0x2d0], -R189.reuse ;  /* 0x0000b400c4027a23 */ /* 0x120fe400000108bd */
[--C-:B------:R-:W-:Y:S04]  /*c4c0*/  FFMA.FTZ R196, R207, c[0x0][0x2d0], -R188.reuse ;  /* 0x0000b400cfc47a23 */ /* 0x100fe800000108bc */
[----:B------:R1:W-:Y:S01]  /*c4d0*/  MUFU.EX2 R154, R2 ;  /* 0x00000002009a7308 */ /* 0x0003e20000000800 */
[C---:B------:R-:W-:Y:S01]  /*c4e0*/  HMMA.16816.F32 R72, R184.reuse, R134, R72 ;  /* 0x00000086b848723c */ /* 0x040fe20000001848 */
[----:B------:R-:W5:Y:S08]  /*c4f0*/  LDSM.16.MT88.4 R132, [R218+0x6100] ;  /* 0x00610000da84783b */ /* 0x000f700000004200 */
[----:B------:R-:W-:Y:S03]  /*c500*/  MUFU.EX2 R196, R196 ;  /* 0x000000c400c47308 */ /* 0x000fe60000000800 */
[----:B-1----:R-:W-:Y:S07]  /*c510*/  FFMA.FTZ R2, R195, c[0x0][0x2d0], -R189 ;  /* 0x0000b400c3027a23 */ /* 0x002fee00000108bd */
[----:B------:R1:W-:Y:S01]  /*c520*/  MUFU.EX2 R155, R2 ;  /* 0x00000002009b7308 */ /* 0x0003e20000000800 */
[----:B--2---:R-:W-:Y:S02]  /*c530*/  FFMA.FTZ R191, R3, R140, R191 ;  /* 0x0000008c03bf7223 */ /* 0x004fe400000100bf */
[----:B------:R-:W-:Y:S01]  /*c540*/  LDSM.16.MT88.4 R140, [R218+0x900] ;  /* 0x00090000da8c783b */ /* 0x000fe20000004200 */
[C---:B-----5:R-:W-:Y:S08]  /*c550*/  HMMA.16816.F32 R76, R184.reuse, R132, R76 ;  /* 0x00000084b84c723c */ /* 0x060ff0000000184c */
[C---:B------:R-:W-:Y:S01]  /*c560*/  HMMA.16816.F32 R80, R184.reuse, R134, R80 ;  /* 0x00000086b850723c */ /* 0x040fe20000001850 */
[----:B------:R-:W2:Y:S03]  /*c570*/  LDSM.16.MT88.4 R132, [R220+0x6100] ;  /* 0x00610000dc84783b */ /* 0x000ea60000004200 */
[--C-:B-1----:R-:W-:Y:S02]  /*c580*/  FFMA.FTZ R2, R192, c[0x0][0x2d0], -R188.reuse ;  /* 0x0000b400c0027a23 */ /* 0x102fe400000108bc */
[--C-:B------:R-:W-:Y:S02]  /*c590*/  FFMA.FTZ R192, R205, c[0x0][0x2d0], -R188.reuse ;  /* 0x0000b400cdc07a23 */ /* 0x100fe400000108bc */
[----:B------:R1:W-:Y:S10]  /*c5a0*/  MUFU.EX2 R162, R2 ;  /* 0x0000000200a27308 */ /* 0x0003f40000000800 */
[----:B------:R-:W-:Y:S01]  /*c5b0*/  MUFU.EX2 R192, R192 ;  /* 0x000000c000c07308 */ /* 0x000fe20000000800 */
[----:B-1----:R-:W-:Y:S09]  /*c5c0*/  FFMA.FTZ R2, R197, c[0x0][0x2d0], -R188 ;  /* 0x0000b400c5027a23 */ /* 0x002ff200000108bc */
[----:B------:R1:W-:Y:S01]  /*c5d0*/  MUFU.EX2 R161, R2 ;  /* 0x0000000200a17308 */ /* 0x0003e20000000800 */
[C---:B--2---:R-:W-:Y:S08]  /*c5e0*/  HMMA.16816.F32 R84, R184.reuse, R132, R84 ;  /* 0x00000084b854723c */ /* 0x044ff00000001854 */
[C---:B------:R-:W-:Y:S01]  /*c5f0*/  HMMA.16816.F32 R88, R184.reuse, R134, R88 ;  /* 0x00000086b858723c */ /* 0x040fe20000001858 */
[----:B------:R-:W2:Y:S03]  /*c600*/  LDSM.16.MT88.4 R132, [R219+0x6100] ;  /* 0x00610000db84783b */ /* 0x000ea60000004200 */
[--C-:B-1----:R-:W-:Y:S04]  /*c610*/  FFMA.FTZ R2, R198, c[0x0][0x2d0], -R189.reuse ;  /* 0x0000b400c6027a23 */ /* 0x102fe800000108bd */
[----:B------:R1:W-:Y:S01]  /*c620*/  MUFU.EX2 R159, R2 ;  /* 0x00000002009f7308 */ /* 0x0003e20000000800 */
[----:B----4-:R-:W-:Y:S03]  /*c630*/  FFMA.FTZ R190, R0, R164, R190 ;  /* 0x000000a400be7223 */ /* 0x010fe600000100be */
[----:B------:R-:W-:Y:S02]  /*c640*/  IMAD.MOV.U32 R164, RZ, RZ, R156 ;  /* 0x000000ffffa47224 */ /* 0x000fe400078e009c */
[----:B------:R-:W-:Y:S02]  /*c650*/  FADD.FTZ R190, R200, R190 ;  /* 0x000000bec8be7221 */ /* 0x000fe40000010000 */
[--C-:B------:R-:W-:Y:S04]  /*c660*/  FFMA.FTZ R0, R211, c[0x0][0x2d0], -R188.reuse ;  /* 0x0000b400d3007a23 */ /* 0x100fe800000108bc */
[----:B------:R4:W-:Y:S01]  /*c670*/  MUFU.EX2 R157, R0 ;  /* 0x00000000009d7308 */ /* 0x0009e20000000800 */
[--C-:B-1----:R-:W-:Y:S01]  /*c680*/  FFMA.FTZ R2, R199, c[0x0][0x2d0], -R189.reuse ;  /* 0x0000b400c7027a23 */ /* 0x102fe200000108bd */
[C---:B--2---:R-:W-:Y:S03]  /*c690*/  HMMA.16816.F32 R92, R184.reuse, R132, R92 ;  /* 0x00000084b85c723c */ /* 0x044fe6000000185c */
[--C-:B------:R-:W-:Y:S05]  /*c6a0*/  FFMA.FTZ R199, R208, c[0x0][0x2d0], -R188.reuse ;  /* 0x0000b400d0c77a23 */ /* 0x100fea00000108bc */
[----:B------:R-:W-:Y:S01]  /*c6b0*/  MUFU.EX2 R160, R2 ;  /* 0x0000000200a07308 */ /* 0x000fe20000000800 */
[C---:B------:R-:W-:Y:S01]  /*c6c0*/  HMMA.16816.F32 R96, R184.reuse, R134, R96 ;  /* 0x00000086b860723c */ /* 0x040fe20000001860 */
[----:B------:R-:W1:Y:S08]  /*c6d0*/  LDSM.16.MT88.4 R132, [R217+0x9100] ;  /* 0x00910000d984783b */ /* 0x000e700000004200 */
[----:B------:R-:W-:Y:S03]  /*c6e0*/  MUFU.EX2 R208, R148 ;  /* 0x0000009400d07308 */ /* 0x000fe60000000800 */
[--C-:B----4-:R-:W-:Y:S07]  /*c6f0*/  FFMA.FTZ R0, R210, c[0x0][0x2d0], -R188.reuse ;  /* 0x0000b400d2007a23 */ /* 0x110fee00000108bc */
[----:B------:R2:W-:Y:S10]  /*c700*/  MUFU.EX2 R2, R0 ;  /* 0x0000000000027308 */ /* 0x0005f40000000800 */
[----:B------:R-:W-:Y:S01]  /*c710*/  MUFU.EX2 R199, R199 ;  /* 0x000000c700c77308 */ /* 0x000fe20000000800 */
[C---:B-1----:R-:W-:Y:S03]  /*c720*/  HMMA.16816.F32 R100, R184.reuse, R132, R100 ;  /* 0x00000084b864723c */ /* 0x042fe60000001864 */
[--C-:B--2---:R-:W-:Y:S06]  /*c730*/  FFMA.FTZ R0, R213, c[0x0][0x2d0], -R189.reuse ;  /* 0x0000b400d5007a23 */ /* 0x104fec00000108bd */
[----:B------:R1:W-:Y:S01]  /*c740*/  MUFU.EX2 R156, R0 ;  /* 0x00000000009c7308 */ /* 0x0003e20000000800 */
[C---:B------:R-:W-:Y:S01]  /*c750*/  HMMA.16816.F32 R104, R184.reuse, R134, R104 ;  /* 0x00000086b868723c */ /* 0x040fe20000001868 */
[----:B------:R-:W2:Y:S02]  /*c760*/  LDSM.16.MT88.4 R132, [R218+0x9100] ;  /* 0x00910000da84783b */ /* 0x000ea40000004200 */
[--C-:B-1----:R-:W-:Y:S06]  /*c770*/  FFMA.FTZ R0, R212, c[0x0][0x2d0], -R189.reuse ;  /* 0x0000b400d4007a23 */ /* 0x102fec00000108bd */
[----:B------:R1:W4:Y:S01]  /*c780*/  MUFU.EX2 R3, R0 ;  /* 0x0000000000037308 */ /* 0x0003220000000800 */
[C---:B--2---:R-:W-:Y:S08]  /*c790*/  HMMA.16816.F32 R108, R184.reuse, R132, R108 ;  /* 0x00000084b86c723c */ /* 0x044ff0000000186c */
[C---:B------:R-:W-:Y:S01]  /*c7a0*/  HMMA.16816.F32 R112, R184.reuse, R134, R112 ;  /* 0x00000086b870723c */ /* 0x040fe20000001870 */
[----:B------:R-:W2:Y:S03]  /*c7b0*/  LDSM.16.MT88.4 R132, [R220+0x9100] ;  /* 0x00910000dc84783b */ /* 0x000ea60000004200 */
[--C-:B-1----:R-:W-:Y:S04]  /*c7c0*/  FFMA.FTZ R0, R209, c[0x0][0x2d0], -R188.reuse ;  /* 0x0000b400d1007a23 */ /* 0x102fe800000108bc */
[----:B------:R1:W-:Y:S04]  /*c7d0*/  MUFU.EX2 R213, R0 ;  /* 0x0000000000d57308 */ /* 0x0003e80000000800 */
[--C-:B-1----:R-:W-:Y:S01]  /*c7e0*/  FFMA.FTZ R0, R214, c[0x0][0x2d0], -R188.reuse ;  /* 0x0000b400d6007a23 */ /* 0x102fe200000108bc */
[----:B----4-:R-:W-:Y:S01]  /*c7f0*/  MOV R214, R3 ;  /* 0x0000000300d67202 */ /* 0x010fe20000000f00 */
[--C-:B------:R-:W-:Y:S02]  /*c800*/  FFMA.FTZ R3, R163, c[0x0][0x2d0], -R188.reuse ;  /* 0x0000b400a3037a23 */ /* 0x100fe400000108bc */
[--C-:B------:R-:W-:Y:S02]  /*c810*/  FFMA.FTZ R163, R204, c[0x0][0x2d0], -R188.reuse ;  /* 0x0000b400cca37a23 */ /* 0x100fe400000108bc */
[----:B------:R1:W-:Y:S01]  /*c820*/  MUFU.EX2 R212, R0 ;  /* 0x0000000000d47308 */ /* 0x0003e20000000800 */
[C---:B--2---:R-:W-:Y:S09]  /*c830*/  HMMA.16816.F32 R116, R184.reuse, R132, R116 ;  /* 0x00000084b874723c */ /* 0x044ff20000001874 */
[----:B------:R-:W-:Y:S01]  /*c840*/  MUFU.EX2 R209, R3 ;  /* 0x0000000300d17308 */ /* 0x000fe20000000800 */
[C---:B------:R-:W-:Y:S01]  /*c850*/  HMMA.16816.F32 R120, R184.reuse, R134, R120 ;  /* 0x00000086b878723c */ /* 0x040fe20000001878 */
[----:B------:R-:W2:Y:S02]  /*c860*/  LDSM.16.MT88.4 R132, [R219+0x9100] ;  /* 0x00910000db84783b */ /* 0x000ea40000004200 */
[--C-:B-1----:R-:W-:Y:S01]  /*c870*/  FFMA.FTZ R0, R215, c[0x0][0x2d0], -R189.reuse ;  /* 0x0000b400d7007a23 */ /* 0x102fe200000108bd */
[----:B------:R-:W-:Y:S01]  /*c880*/  MOV R215, R2 ;  /* 0x0000000200d77202 */ /* 0x000fe20000000f00 */
[----:B------:R-:W-:Y:S01]  /*c890*/  FFMA.FTZ R2, R164, c[0x0][0x2d0], -R188 ;  /* 0x0000b400a4027a23 */ /* 0x000fe200000108bc */
[----:B------:R-:W-:Y:S03]  /*c8a0*/  MOV R164, R147 ;  /* 0x0000009300a47202 */ /* 0x000fe60000000f00 */
[----:B------:R1:W-:Y:S10]  /*c8b0*/  MUFU.EX2 R211, R0 ;  /* 0x0000000000d37308 */ /* 0x0003f40000000800 */
[----:B------:R-:W-:Y:S01]  /*c8c0*/  MUFU.EX2 R204, R2 ;  /* 0x0000000200cc7308 */ /* 0x000fe20000000800 */
[----:B-1----:R-:W-:Y:S01]  /*c8d0*/  FFMA.FTZ R0, R165, c[0x0][0x2d0], -R189 ;  /* 0x0000b400a5007a23 */ /* 0x002fe200000108bd */
[C---:B--2---:R-:W-:Y:S03]  /*c8e0*/  HMMA.16816.F32 R124, R184.reuse, R132, R124 ;  /* 0x00000084b87c723c */ /* 0x044fe6000000187c */
[----:B------:R-:W-:Y:S05]  /*c8f0*/  MOV R165, R146 ;  /* 0x0000009200a57202 */ /* 0x000fea0000000f00 */
[----:B------:R1:W-:Y:S01]  /*c900*/  MUFU.EX2 R210, R0 ;  /* 0x0000000000d27308 */ /* 0x0003e20000000800 */
[----:B------:R-:W-:Y:S03]  /*c910*/  LDSM.16.MT88.4 R144, [R220+0x1100] ;  /* 0x00110000dc90783b */ /* 0x000fe60000004200 */
[----:B------:R-:W-:Y:S01]  /*c920*/  F2FP.PACK_AB R133, R155, R154 ;  /* 0x0000009a9b85723e */ /* 0x000fe200000000ff */
[----:B------:R-:W-:Y:S03]  /*c930*/  HMMA.16816.F32 R128, R184, R134, R128 ;  /* 0x00000086b880723c */ /* 0x000fe60000001880 */
[----:B------:R-:W-:Y:S01]  /*c940*/  F2FP.PACK_AB R132, R158, R152 ;  /* 0x000000989e84723e */ /* 0x000fe200000000ff */
[----:B------:R-:W-:Y:S03]  /*c950*/  FADD.FTZ R3, R165, R190 ;  /* 0x000000bea5037221 */ /* 0x000fe60000010000 */
[----:B------:R-:W-:Y:S01]  /*c960*/  F2FP.PACK_AB R134, R161, R162 ;  /* 0x000000a2a186723e */ /* 0x000fe200000000ff */
[----:B------:R-:W-:Y:S01]  /*c970*/  MUFU.EX2 R190, R163 ;  /* 0x000000a300be7308 */ /* 0x000fe20000000800 */
[----:B------:R-:W-:Y:S03]  /*c980*/  F2FP.PACK_AB R135, R160, R159 ;  /* 0x0000009fa087723e */ /* 0x000fe600000000ff */
[----:B------:R-:W-:Y:S01]  /*c990*/  FADD.FTZ R3, R183, R3 ;  /* 0x00000003b7037221 */ /* 0x000fe20000010000 */
[----:B------:R-:W-:Y:S03]  /*c9a0*/  F2FP.PACK_AB R184, R192, R175 ;  /* 0x000000afc0b8723e */ /* 0x000fe600000000ff */
[C---:B------:R-:W-:Y:S05]  /*c9b0*/  HMMA.16816.F32 R4, R132.reuse, R136, R4 ;  /* 0x000000888404723c */ /* 0x040fea0000001804 */
[----:B-1----:R-:W-:Y:S02]  /*c9c0*/  FADD.FTZ R0, R201, R191 ;  /* 0x000000bfc9007221 */ /* 0x002fe40000010000 */
[--C-:B------:R-:W-:Y:S01]  /*c9d0*/  FFMA.FTZ R201, R153, c[0x0][0x2d0], -R188.reuse ;  /* 0x0000b40099c97a23 */ /* 0x100fe200000108bc */
[C---:B------:R-:W-:Y:S01]  /*c9e0*/  HMMA.16816.F32 R8, R132.reuse, R138, R8 ;  /* 0x0000008a8408723c */ /* 0x040fe20000001808 */
[----:B------:R-:W1:Y:S03]  /*c9f0*/  LDSM.16.MT88.4 R136, [R220+0x900] ;  /* 0x00090000dc88783b */ /* 0x000e660000004200 */
[----:B------:R-:W-:Y:S01]  /*ca00*/  FFMA.FTZ R153, R151, c[0x0][0x2d0], -R188 ;  /* 0x0000b40097997a23 */ /* 0x000fe200000108bc */
[----:B------:R-:W-:Y:S01]  /*ca10*/  MOV R151, R150 ;  /* 0x0000009600977202 */ /* 0x000fe20000000f00 */
[----:B------:R-:W-:Y:S01]  /*ca20*/  FADD.FTZ R150, R202, R0 ;  /* 0x00000000ca967221 */ /* 0x000fe20000010000 */
[----:B------:R-:W-:Y:S01]  /*ca30*/  MUFU.EX2 R201, R201 ;  /* 0x000000c900c97308 */ /* 0x000fe20000000800 */
[C---:B------:R-:W-:Y:S04]  /*ca40*/  HMMA.16816.F32 R12, R132.reuse, R140, R12 ;  /* 0x0000008c840c723c */ /* 0x040fe8000000180c */
[--C-:B------:R-:W-:Y:S02]  /*ca50*/  FFMA.FTZ R0, R168, c[0x0][0x2d0], -R189.reuse ;  /* 0x0000b400a8007a23 */ /* 0x100fe400000108bd */
[----:B------:R-:W-:Y:S01]  /*ca60*/  LDSM.16.MT88.4 R168, [R218+0x5900] ;  /* 0x00590000daa8783b */ /* 0x000fe20000004200 */
[----:B------:R-:W-:Y:S01]  /*ca70*/  FADD.FTZ R2, R164, R150 ;  /* 0x00000096a4027221 */ /* 0x000fe20000010000 */
[C---:B------:R-:W-:Y:S01]  /*ca80*/  HMMA.16816.F32 R16, R132.reuse, R142, R16 ;  /* 0x0000008e8410723c */ /* 0x040fe20000001810 */
[----:B------:R-:W-:Y:S03]  /*ca90*/  MUFU.EX2 R200, R153 ;  /* 0x0000009900c87308 */ /* 0x000fe60000000800 */
[----:B------:R-:W-:Y:S02]  /*caa0*/  FADD.FTZ R152, R152, R2 ;  /* 0x0000000298987221 */ /* 0x000fe40000010000 */
[----:B------:R-:W2:Y:S01]  /*cab0*/  LDSM.16.MT88.4 R140, [R219+0x900] ;  /* 0x00090000db8c783b */ /* 0x000ea20000004200 */
[--C-:B------:R-:W-:Y:S02]  /*cac0*/  FFMA.FTZ R191, R178, c[0x0][0x2d0], -R189.reuse ;  /* 0x0000b400b2bf7a23 */ /* 0x100fe400000108bd */
[--C-:B------:R-:W-:Y:S02]  /*cad0*/  FFMA.FTZ R2, R176, c[0x0][0x2d0], -R189.reuse ;  /* 0x0000b400b0027a23 */ /* 0x100fe400000108bd */
[----:B------:R4:W-:Y:S01]  /*cae0*/  MUFU.EX2 R205, R0 ;  /* 0x0000000000cd7308 */ /* 0x0009e20000000800 */
[----:B------:R-:W-:Y:S09]  /*caf0*/  FFMA.FTZ R188, R203, c[0x0][0x2d0], -R188 ;  /* 0x0000b400cbbc7a23 */ /* 0x000ff200000108bc */
[----:B------:R-:W5:Y:S01]  /*cb00*/  MUFU.EX2 R188, R188 ;  /* 0x000000bc00bc7308 */ /* 0x000f620000000800 */
[C---:B-1----:R-:W-:Y:S09]  /*cb10*/  HMMA.16816.F32 R20, R132.reuse, R136, R20 ;  /* 0x000000888414723c */ /* 0x042ff20000001814 */
[----:B------:R-:W1:Y:S01]  /*cb20*/  MUFU.EX2 R191, R191 ;  /* 0x000000bf00bf7308 */ /* 0x000e620000000800 */
[C---:B------:R-:W-:Y:S01]  /*cb30*/  HMMA.16816.F32 R24, R132.reuse, R138, R24 ;  /* 0x0000008a8418723c */ /* 0x040fe20000001818 */
[----:B------:R-:W3:Y:S02]  /*cb40*/  LDSM.16.MT88.4 R136, [R217+0x3900] ;  /* 0x00390000d988783b */ /* 0x000ee40000004200 */
[--C-:B----4-:R-:W-:Y:S06]  /*cb50*/  FFMA.FTZ R0, R167, c[0x0][0x2d0], -R189.reuse ;  /* 0x0000b400a7007a23 */ /* 0x110fec00000108bd */
[----:B------:R4:W-:Y:S03]  /*cb60*/  MUFU.EX2 R207, R0 ;  /* 0x0000000000cf7308 */ /* 0x0009e60000000800 */
[----:B-----5:R-:W-:Y:S01]  /*cb70*/  F2FP.PACK_AB R186, R188, R190 ;  /* 0x000000bebcba723e */ /* 0x020fe200000000ff */
[C---:B--2---:R-:W-:Y:S08]  /*cb80*/  HMMA.16816.F32 R28, R132.reuse, R140, R28 ;  /* 0x0000008c841c723c */ /* 0x044ff0000000181c */
[C---:B------:R-:W-:Y:S01]  /*cb90*/  HMMA.16816.F32 R32, R132.reuse, R142, R32 ;  /* 0x0000008e8420723c */ /* 0x040fe20000001820 */
[----:B------:R-:W2:Y:S03]  /*cba0*/  LDSM.16.MT88.4 R140, [R218+0x3900] ;  /* 0x00390000da8c783b */ /* 0x000ea60000004200 */
[----:B-1----:R-:W-:Y:S01]  /*cbb0*/  F2FP.PACK_AB R185, R193, R191 ;  /* 0x000000bfc1b9723e */ /* 0x002fe200000000ff */
[--C-:B----4-:R-:W-:Y:S04]  /*cbc0*/  FFMA.FTZ R0, R166, c[0x0][0x2d0], -R189.reuse ;  /* 0x0000b400a6007a23 */ /* 0x110fe800000108bd */
[----:B------:R1:W-:Y:S01]  /*cbd0*/  MUFU.EX2 R203, R0 ;  /* 0x0000000000cb7308 */ /* 0x0003e20000000800 */
[C---:B---3--:R-:W-:Y:S08]  /*cbe0*/  HMMA.16816.F32 R36, R132.reuse, R136, R36 ;  /* 0x000000888424723c */ /* 0x048ff00000001824 */
[C---:B------:R-:W-:Y:S01]  /*cbf0*/  HMMA.16816.F32 R40, R132.reuse, R138, R40 ;  /* 0x0000008a8428723c */ /* 0x040fe20000001828 */
[----:B------:R-:W3:Y:S03]  /*cc00*/  LDSM.16.MT88.4 R136, [R220+0x3900] ;  /* 0x00390000dc88783b */ /* 0x000ee60000004200 */
[--C-:B-1----:R-:W-:Y:S04]  /*cc10*/  FFMA.FTZ R0, R151, c[0x0][0x2d0], -R189.reuse ;  /* 0x0000b40097007a23 */ /* 0x102fe800000108bd */
[C---:B--2---:R-:W-:Y:S01]  /*cc20*/  HMMA.16816.F32 R44, R132.reuse, R140, R44 ;  /* 0x0000008c842c723c */ /* 0x044fe2000000182c */
[----:B------:R-:W-:Y:S01]  /*cc30*/  LDSM.16.MT88.4 R148, [R220+0x1900] ;  /* 0x00190000dc94783b */ /* 0x000fe20000004200 */
[----:B------:R1:W-:Y:S06]  /*cc40*/  MUFU.EX2 R202, R0 ;  /* 0x0000000000ca7308 */ /* 0x0003ec0000000800 */
[C---:B------:R-:W-:Y:S01]  /*cc50*/  HMMA.16816.F32 R48, R132.reuse, R142, R48 ;  /* 0x0000008e8430723c */ /* 0x040fe20000001830 */
[----:B------:R-:W2:Y:S03]  /*cc60*/  LDSM.16.MT88.4 R140, [R219+0x3900] ;  /* 0x00390000db8c783b */ /* 0x000ea60000004200 */
[--C-:B-1----:R-:W-:Y:S04]  /*cc70*/  FFMA.FTZ R0, R182, c[0x0][0x2d0], -R189.reuse ;  /* 0x0000b400b6007a23 */ /* 0x102fe800000108bd */
[C---:B---3--:R-:W-:Y:S01]  /*cc80*/  HMMA.16816.F32 R52, R132.reuse, R136, R52 ;  /* 0x000000888434723c */ /* 0x048fe20000001834 */
[----:B------:R1:W-:Y:S07]  /*cc90*/  MUFU.EX2 R197, R0 ;  /* 0x0000000000c57308 */ /* 0x0003ee0000000800 */
[C---:B------:R-:W-:Y:S01]  /*cca0*/  HMMA.16816.F32 R56, R132.reuse, R138, R56 ;  /* 0x0000008a8438723c */ /* 0x040fe20000001838 */
[----:B------:R-:W3:Y:S07]  /*ccb0*/  LDSM.16.MT88.4 R136, [R217+0x6900] ;  /* 0x00690000d988783b */ /* 0x000eee0000004200 */
[C---:B--2---:R-:W-:Y:S04]  /*ccc0*/  HMMA.16816.F32 R60, R132.reuse, R140, R60 ;  /* 0x0000008c843c723c */ /* 0x044fe8000000183c */
[--C-:B-1----:R-:W-:Y:S04]  /*ccd0*/  FFMA.FTZ R0, R181, c[0x0][0x2d0], -R189.reuse ;  /* 0x0000b400b5007a23 */ /* 0x102fe800000108bd */
[C---:B------:R-:W-:Y:S01]  /*cce0*/  HMMA.16816.F32 R64, R132.reuse, R142, R64 ;  /* 0x0000008e8440723c */ /* 0x040fe20000001840 */
[----:B------:R-:W1:Y:S01]  /*ccf0*/  LDSM.16.MT88.4 R140, [R218+0x6900] ;  /* 0x00690000da8c783b */ /* 0x000e620000004200 */
[----:B------:R2:W-:Y:S06]  /*cd00*/  MUFU.EX2 R198, R0 ;  /* 0x0000000000c67308 */ /* 0x0005ec0000000800 */
[C---:B---3--:R-:W-:Y:S04]  /*cd10*/  HMMA.16816.F32 R68, R132.reuse, R136, R68 ;  /* 0x000000888444723c */ /* 0x048fe80000001844 */
[--C-:B--2---:R-:W-:Y:S04]  /*cd20*/  FFMA.FTZ R0, R180, c[0x0][0x2d0], -R189.reuse ;  /* 0x0000b400b4007a23 */ /* 0x104fe800000108bd */
[C---:B------:R-:W-:Y:S01]  /*cd30*/  HMMA.16816.F32 R72, R132.reuse, R138, R72 ;  /* 0x0000008a8448723c */ /* 0x040fe20000001848 */
[----:B------:R-:W2:Y:S01]  /*cd40*/  LDSM.16.MT88.4 R136, [R220+0x6900] ;  /* 0x00690000dc88783b */ /* 0x000ea20000004200 */
[----:B------:R3:W-:Y:S07]  /*cd50*/  MUFU.EX2 R195, R0 ;  /* 0x0000000000c37308 */ /* 0x0007ee0000000800 */
[----:B------:R-:W-:Y:S01]  /*cd60*/  LDSM.16.MT88.4 R180, [R217+0x2900] ;  /* 0x00290000d9b4783b */ /* 0x000fe20000004200 */
[C---:B-1----:R-:W-:Y:S08]  /*cd70*/  HMMA.16816.F32 R76, R132.reuse, R140, R76 ;  /* 0x0000008c844c723c */ /* 0x042ff0000000184c */
[C---:B------:R-:W-:Y:S01]  /*cd80*/  HMMA.16816.F32 R80, R132.reuse, R142, R80 ;  /* 0x0000008e8450723c */ /* 0x040fe20000001850 */
[----:B------:R-:W1:Y:S03]  /*cd90*/  LDSM.16.MT88.4 R140, [R219+0x6900] ;  /* 0x00690000db8c783b */ /* 0x000e660000004200 */
[--C-:B---3--:R-:W-:Y:S02]  /*cda0*/  FFMA.FTZ R0, R179, c[0x0][0x2d0], -R189.reuse ;  /* 0x0000b400b3007a23 */ /* 0x108fe400000108bd */
[----:B------:R-:W-:Y:S02]  /*cdb0*/  FFMA.FTZ R189, R174, c[0x0][0x2d0], -R189 ;  /* 0x0000b400aebd7a23 */ /* 0x000fe400000108bd */
[----:B------:R3:W-:Y:S10]  /*cdc0*/  MUFU.EX2 R194, R0 ;  /* 0x0000000000c27308 */ /* 0x0007f40000000800 */
[----:B------:R4:W-:Y:S01]  /*cdd0*/  MUFU.EX2 R174, R2 ;  /* 0x0000000200ae7308 */ /* 0x0009e20000000800 */
[C---:B--2---:R-:W-:Y:S08]  /*cde0*/  HMMA.16816.F32 R84, R132.reuse, R136, R84 ;  /* 0x000000888454723c */ /* 0x044ff00000001854 */
[C---:B------:R-:W-:Y:S01]  /*cdf0*/  HMMA.16816.F32 R88, R132.reuse, R138, R88 ;  /* 0x0000008a8458723c */ /* 0x040fe20000001858 */
[----:B------:R-:W2:Y:S01]  /*ce00*/  LDSM.16.MT88.4 R136, [R217+0x9900] ;  /* 0x00990000d988783b */ /* 0x000ea20000004200 */
[----:B------:R-:W5:Y:S02]  /*ce10*/  MUFU.EX2 R189, R189 ;  /* 0x000000bd00bd7308 */ /* 0x000f640000000800 */
[----:B---3--:R-:W-:Y:S02]  /*ce20*/  FADD.FTZ R0, R154, R3 ;  /* 0x000000039a007221 */ /* 0x008fe40000010000 */
[----:B------:R-:W-:Y:S02]  /*ce30*/  FADD.FTZ R3, R158, R152 ;  /* 0x000000989e037221 */ /* 0x000fe40000010000 */
[----:B------:R-:W-:Y:S02]  /*ce40*/  FADD.FTZ R0, R155, R0 ;  /* 0x000000009b007221 */ /* 0x000fe40000010000 */
[----:B------:R-:W-:Y:S01]  /*ce50*/  LDSM.16.MT88.4 R152, [R219+0x2100] ;  /* 0x00210000db98783b */ /* 0x000fe20000004200 */
[C---:B-1----:R-:W-:Y:S03]  /*ce60*/  HMMA.16816.F32 R92, R132.reuse, R140, R92 ;  /* 0x0000008c845c723c */ /* 0x042fe6000000185c */
[----:B----4-:R-:W-:Y:S02]  /*ce70*/  FADD.FTZ R2, R162, R3 ;  /* 0x00000003a2027221 */ /* 0x010fe40000010000 */
[----:B------:R-:W-:Y:S02]  /*ce80*/  FADD.FTZ R0, R159, R0 ;  /* 0x000000009f007221 */ /* 0x000fe40000010000 */
[----:B------:R-:W-:Y:S01]  /*ce90*/  FADD.FTZ R2, R161, R2 ;  /* 0x00000002a1027221 */ /* 0x000fe20000010000 */
[C---:B------:R-:W-:Y:S01]  /*cea0*/  HMMA.16816.F32 R96, R132.reuse, R142, R96 ;  /* 0x0000008e8460723c */ /* 0x040fe20000001860 */
[----:B------:R-:W1:Y:S03]  /*ceb0*/  LDSM.16.MT88.4 R140, [R218+0x9900] ;  /* 0x00990000da8c783b */ /* 0x000e660000004200 */
[----:B------:R-:W-:Y:S01]  /*cec0*/  FADD.FTZ R0, R160, R0 ;  /* 0x00000000a0007221 */ /* 0x000fe20000010000 */
[----:B-----5:R-:W-:Y:S01]  /*ced0*/  F2FP.PACK_AB R187, R189, R174 ;  /* 0x000000aebdbb723e */ /* 0x020fe200000000ff */
[----:B------:R-:W-:Y:S02]  /*cee0*/  FADD.FTZ R3, R157, R2 ;  /* 0x000000029d037221 */ /* 0x000fe40000010000 */
[----:B------:R-:W-:Y:S01]  /*cef0*/  FADD.FTZ R2, R156, R0 ;  /* 0x000000009c027221 */ /* 0x000fe20000010000 */
[----:B------:R-:W-:Y:S03]  /*cf00*/  LDSM.16.MT88.4 R160, [R217+0x5900] ;  /* 0x00590000d9a0783b */ /* 0x000fe60000004200 */
[----:B------:R-:W-:Y:S02]  /*cf10*/  FADD.FTZ R0, R215, R3 ;  /* 0x00000003d7007221 */ /* 0x000fe40000010000 */
[----:B------:R-:W-:Y:S02]  /*cf20*/  FADD.FTZ R2, R214, R2 ;  /* 0x00000002d6027221 */ /* 0x000fe40000010000 */
[----:B------:R-:W-:Y:S02]  /*cf30*/  FADD.FTZ R0, R213, R0 ;  /* 0x00000000d5007221 */ /* 0x000fe40000010000 */
        /* <DEDUP_REMOVED lines=10> */
[----:B------:R-:W-:Y:S01]  /*cfe0*/  FADD.FTZ R2, R202, R2 ;  /* 0x00000002ca027221 */ /* 0x000fe20000010000 */
[C---:B-1----:R-:W-:Y:S03]  /*cff0*/  HMMA.16816.F32 R108, R132.reuse, R140, R108 ;  /* 0x0000008c846c723c */ /* 0x042fe6000000186c */
[----:B------:R-:W-:Y:S02]  /*d000*/  FADD.FTZ R2, R197, R2 ;  /* 0x00000002c5027221 */ /* 0x000fe40000010000 */
[----:B------:R-:W-:Y:S02]  /*d010*/  FADD.FTZ R0, R209, R0 ;  /* 0x00000000d1007221 */ /* 0x000fe40000010000 */
[----:B------:R-:W-:Y:S01]  /*d020*/  FADD.FTZ R2, R198, R2 ;  /* 0x00000002c6027221 */ /* 0x000fe20000010000 */
[C---:B------:R-:W-:Y:S01]  /*d030*/  HMMA.16816.F32 R112, R132.reuse, R142, R112 ;  /* 0x0000008e8470723c */ /* 0x040fe20000001870 */
[----:B------:R-:W1:Y:S03]  /*d040*/  LDSM.16.MT88.4 R140, [R219+0x9900] ;  /* 0x00990000db8c783b */ /* 0x000e660000004200 */
[----:B------:R-:W-:Y:S02]  /*d050*/  FADD.FTZ R2, R195, R2 ;  /* 0x00000002c3027221 */ /* 0x000fe40000010000 */
[----:B------:R-:W-:Y:S02]  /*d060*/  FADD.FTZ R0, R208, R0 ;  /* 0x00000000d0007221 */ /* 0x000fe40000010000 */
[----:B------:R-:W-:Y:S04]  /*d070*/  FADD.FTZ R3, R194, R2 ;  /* 0x00000002c2037221 */ /* 0x000fe80000010000 */
        /* <DEDUP_REMOVED lines=8> */
[----:B------:R-:W-:Y:S01]  /*d100*/  FADD.FTZ R2, R175, R0 ;  /* 0x00000000af027221 */ /* 0x000fe20000010000 */
[----:B------:R-:W-:Y:S03]  /*d110*/  MOV R175, R172 ;  /* 0x000000ac00af7202 */ /* 0x000fe60000000f00 */
[----:B------:R-:W-:Y:S01]  /*d120*/  FADD.FTZ R2, R192, R2 ;  /* 0x00000002c0027221 */ /* 0x000fe20000010000 */
[C---:B-1----:R-:W-:Y:S03]  /*d130*/  HMMA.16816.F32 R124, R132.reuse, R140, R124 ;  /* 0x0000008c847c723c */ /* 0x042fe6000000187c */
[----:B------:R-:W-:Y:S02]  /*d140*/  FADD.FTZ R2, R190, R2 ;  /* 0x00000002be027221 */ /* 0x000fe40000010000 */
[----:B------:R-:W-:Y:S01]  /*d150*/  FADD.FTZ R0, R191, R3 ;  /* 0x00000003bf007221 */ /* 0x000fe20000010000 */
[----:B------:R-:W-:Y:S01]  /*d160*/  MOV R3, R173 ;  /* 0x000000ad00037202 */ /* 0x000fe20000000f00 */
[----:B------:R-:W-:Y:S01]  /*d170*/  FADD.FTZ R2, R188, R2 ;  /* 0x00000002bc027221 */ /* 0x000fe20000010000 */
[----:B------:R-:W-:Y:S01]  /*d180*/  HMMA.16816.F32 R128, R132, R142, R128 ;  /* 0x0000008e8480723c */ /* 0x000fe20000001880 */
[----:B------:R-:W1:Y:S03]  /*d190*/  LDSM.16.MT88.4 R140, [R218+0x1100] ;  /* 0x00110000da8c783b */ /* 0x000e660000004200 */
[----:B------:R-:W-:Y:S03]  /*d1a0*/  FADD.FTZ R0, R193, R0 ;  /* 0x00000000c1007221 */ /* 0x000fe60000010000 */
[----:B------:R-:W-:Y:S01]  /*d1b0*/  F2FP.PACK_AB R132, R215, R157 ;  /* 0x0000009dd784723e */ /* 0x000fe200000000ff */
[----:B------:R-:W-:Y:S01]  /*d1c0*/  FADD.FTZ R0, R174, R0 ;  /* 0x00000000ae007221 */ /* 0x000fe20000010000 */
[----:B------:R-:W-:Y:S01]  /*d1d0*/  F2FP.PACK_AB R133, R214, R156 ;  /* 0x0000009cd685723e */ /* 0x000fe200000000ff */
[----:B------:R-:W-:Y:S02]  /*d1e0*/  STL [R1+0x20], R2 ;  /* 0x0000200201007387 */ /* 0x000fe40000100800 */
[----:B------:R-:W-:Y:S01]  /*d1f0*/  F2FP.PACK_AB R134, R212, R213 ;  /* 0x000000d5d486723e */ /* 0x000fe200000000ff */
[----:B------:R-:W-:Y:S01]  /*d200*/  FADD.FTZ R0, R189, R0 ;  /* 0x00000000bd007221 */ /* 0x000fe20000010000 */
[----:B------:R-:W-:Y:S04]  /*d210*/  F2FP.PACK_AB R135, R210, R211 ;  /* 0x000000d3d287723e */ /* 0x000fe800000000ff */
[----:B------:R-:W-:Y:S03]  /*d220*/  STL [R1+0x24], R0 ;  /* 0x0000240001007387 */ /* 0x000fe60000100800 */
        /* <DEDUP_REMOVED lines=46> */
[----:B------:R-:W-:Y:S01]  /*d510*/  HMMA.16816.F32 R128, R132, R138, R128 ;  /* 0x0000008a8480723c */ /* 0x000fe20000001880 */
[----:B------:R-:W2:Y:S06]  /*d520*/  LDSM.16.MT88.4 R136, [R219+0x1900] ;  /* 0x00190000db88783b */ /* 0x000eac0000004200 */
[----:B------:R-:W-:Y:S02]  /*d530*/  F2FP.PACK_AB R132, R209, R204 ;  /* 0x000000ccd184723e */ /* 0x000fe400000000ff */
[----:B------:R-:W-:Y:S03]  /*d540*/  F2FP.PACK_AB R133, R207, R205 ;  /* 0x000000cdcf85723e */ /* 0x000fe600000000ff */
[----:B------:R-:W-:Y:S02]  /*d550*/  F2FP.PACK_AB R134, R206, R208 ;  /* 0x000000d0ce86723e */ /* 0x000fe400000000ff */
[----:B------:R-:W-:Y:S07]  /*d560*/  F2FP.PACK_AB R135, R202, R203 ;  /* 0x000000cbca87723e */ /* 0x000fee00000000ff */
        /* <DEDUP_REMOVED lines=46> */
[----:B------:R-:W-:Y:S01]  /*d850*/  HMMA.16816.F32 R128, R132, R150, R128 ;  /* 0x000000968480723c */ /* 0x000fe20000001880 */
[----:B------:R-:W-:Y:S06]  /*d860*/  LDSM.16.MT88.4 R148, [R218+0x5100] ;  /* 0x00510000da94783b */ /* 0x000fec0000004200 */
[----:B------:R-:W-:Y:S02]  /*d870*/  F2FP.PACK_AB R132, R200, R201 ;  /* 0x000000c9c884723e */ /* 0x000fe400000000ff */
[----:B------:R-:W-:Y:S03]  /*d880*/  F2FP.PACK_AB R133, R198, R197 ;  /* 0x000000c5c685723e */ /* 0x000fe600000000ff */
[----:B------:R-:W-:Y:S02]  /*d890*/  F2FP.PACK_AB R134, R196, R199 ;  /* 0x000000c7c486723e */ /* 0x000fe400000000ff */
[----:B------:R-:W-:Y:S07]  /*d8a0*/  F2FP.PACK_AB R135, R194, R195 ;  /* 0x000000c3c287723e */ /* 0x000fee00000000ff */
        /* <DEDUP_REMOVED lines=34> */
[C---:B------:R-:W-:Y:S08]  /*dad0*/  HMMA.16816.F32 R96, R132.reuse, R142, R96 ;  /* 0x0000008e8460723c */ /* 0x040ff00000001860 */
        /* <DEDUP_REMOVED lines=10> */
[----:B------:R-:W-:Y:S08]  /*db80*/  HMMA.16816.F32 R128, R132, R150, R128 ;  /* 0x000000968480723c */ /* 0x000ff00000001880 */
[C---:B------:R-:W-:Y:S01]  /*db90*/  HMMA.16816.F32 R176, R184.reuse, R180, R4 ;  /* 0x000000b4b8b0723c */ /* 0x040fe20000001804 */
[----:B------:R-:W4:Y:S07]  /*dba0*/  LDSM.16.MT88.4 R4, [R220+0x5900] ;  /* 0x00590000dc04783b */ /* 0x000f2e0000004200 */
[C---:B------:R-:W-:Y:S01]  /*dbb0*/  HMMA.16816.F32 R180, R184.reuse, R182, R8 ;  /* 0x000000b6b8b4723c */ /* 0x040fe20000001808 */
[----:B------:R-:W5:Y:S07]  /*dbc0*/  LDSM.16.MT88.4 R8, [R219+0x5900] ;  /* 0x00590000db08783b */ /* 0x000f6e0000004200 */
[C---:B-1----:R-:W-:Y:S01]  /*dbd0*/  HMMA.16816.F32 R132, R184.reuse, R136, R12 ;  /* 0x00000088b884723c */ /* 0x042fe2000000180c */
[----:B------:R-:W1:Y:S07]  /*dbe0*/  LDSM.16.MT88.4 R12, [R217+0x8900] ;  /* 0x00890000d90c783b */ /* 0x000e6e0000004200 */
[C---:B------:R-:W-:Y:S01]  /*dbf0*/  HMMA.16816.F32 R136, R184.reuse, R138, R16 ;  /* 0x0000008ab888723c */ /* 0x040fe20000001810 */
[----:B------:R-:W1:Y:S07]  /*dc00*/  LDSM.16.MT88.4 R16, [R218+0x8900] ;  /* 0x00890000da10783b */ /* 0x000e6e0000004200 */
[C---:B---3--:R-:W-:Y:S01]  /*dc10*/  HMMA.16816.F32 R140, R184.reuse, R144, R20 ;  /* 0x00000090b88c723c */ /* 0x048fe20000001814 */
[----:B------:R-:W3:Y:S07]  /*dc20*/  LDSM.16.MT88.4 R20, [R220+0x8900] ;  /* 0x00890000dc14783b */ /* 0x000eee0000004200 */
[C---:B------:R-:W-:Y:S01]  /*dc30*/  HMMA.16816.F32 R144, R184.reuse, R146, R24 ;  /* 0x00000092b890723c */ /* 0x040fe20000001818 */
[----:B------:R-:W1:Y:S07]  /*dc40*/  LDSM.16.MT88.4 R24, [R219+0x8900] ;  /* 0x00890000db18783b */ /* 0x000e6e0000004200 */
[C---:B--2---:R-:W-:Y:S08]  /*dc50*/  HMMA.16816.F32 R148, R184.reuse, R152, R28 ;  /* 0x00000098b894723c */ /* 0x044ff0000000181c */
[C---:B------:R-:W-:Y:S08]  /*dc60*/  HMMA.16816.F32 R152, R184.reuse, R154, R32 ;  /* 0x0000009ab898723c */ /* 0x040ff00000001820 */
[C---:B------:R-:W-:Y:S08]  /*dc70*/  HMMA.16816.F32 R156, R184.reuse, R160, R36 ;  /* 0x000000a0b89c723c */ /* 0x040ff00000001824 */
[C---:B------:R-:W-:Y:S08]  /*dc80*/  HMMA.16816.F32 R160, R184.reuse, R162, R40 ;  /* 0x000000a2b8a0723c */ /* 0x040ff00000001828 */
[C---:B------:R-:W-:Y:S08]  /*dc90*/  HMMA.16816.F32 R164, R184.reuse, R168, R44 ;  /* 0x000000a8b8a4723c */ /* 0x040ff0000000182c */
[C---:B------:R-:W-:Y:S08]  /*dca0*/  HMMA.16816.F32 R168, R184.reuse, R170, R48 ;  /* 0x000000aab8a8723c */ /* 0x040ff00000001830 */
[C---:B----4-:R-:W-:Y:S08]  /*dcb0*/  HMMA.16816.F32 R52, R184.reuse, R4, R52 ;  /* 0x00000004b834723c */ /* 0x050ff00000001834 */
[C---:B------:R-:W-:Y:S01]  /*dcc0*/  HMMA.16816.F32 R56, R184.reuse, R6, R56 ;  /* 0x00000006b838723c */ /* 0x040fe20000001838 */
[----:B------:R-:W2:Y:S07]  /*dcd0*/  LDSM.16.MT88.4 R4, [R217+0xb900] ;  /* 0x00b90000d904783b */ /* 0x000eae0000004200 */
[C---:B-----5:R-:W-:Y:S08]  /*dce0*/  HMMA.16816.F32 R60, R184.reuse, R8, R60 ;  /* 0x00000008b83c723c */ /* 0x060ff0000000183c */
[C---:B------:R-:W-:Y:S01]  /*dcf0*/  HMMA.16816.F32 R64, R184.reuse, R10, R64 ;  /* 0x0000000ab840723c */ /* 0x040fe20000001840 */
[----:B------:R-:W4:Y:S07]  /*dd00*/  LDSM.16.MT88.4 R8, [R218+0xb900] ;  /* 0x00b90000da08783b */ /* 0x000f2e0000004200 */
[C---:B-1----:R-:W-:Y:S08]  /*dd10*/  HMMA.16816.F32 R68, R184.reuse, R12, R68 ;  /* 0x0000000cb844723c */ /* 0x042ff00000001844 */
[C---:B------:R-:W-:Y:S01]  /*dd20*/  HMMA.16816.F32 R72, R184.reuse, R14, R72 ;  /* 0x0000000eb848723c */ /* 0x040fe20000001848 */
[----:B------:R-:W1:Y:S07]  /*dd30*/  LDSM.16.MT88.4 R12, [R220+0xb900] ;  /* 0x00b90000dc0c783b */ /* 0x000e6e0000004200 */
[C---:B------:R-:W-:Y:S08]  /*dd40*/  HMMA.16816.F32 R76, R184.reuse, R16, R76 ;  /* 0x00000010b84c723c */ /* 0x040ff0000000184c */
[C---:B------:R-:W-:Y:S08]  /*dd50*/  HMMA.16816.F32 R80, R184.reuse, R18, R80 ;  /* 0x00000012b850723c */ /* 0x040ff00000001850 */
[C---:B---3--:R-:W-:Y:S08]  /*dd60*/  HMMA.16816.F32 R84, R184.reuse, R20, R84 ;  /* 0x00000014b854723c */ /* 0x048ff00000001854 */
[C---:B------:R-:W-:Y:S08]  /*dd70*/  HMMA.16816.F32 R88, R184.reuse, R22, R88 ;  /* 0x00000016b858723c */ /* 0x040ff00000001858 */
[C---:B------:R-:W-:Y:S08]  /*dd80*/  HMMA.16816.F32 R92, R184.reuse, R24, R92 ;  /* 0x00000018b85c723c */ /* 0x040ff0000000185c */
[C---:B------:R-:W-:Y:S08]  /*dd90*/  HMMA.16816.F32 R96, R184.reuse, R26, R96 ;  /* 0x0000001ab860723c */ /* 0x040ff00000001860 */
[C---:B--2---:R-:W-:Y:S08]  /*dda0*/  HMMA.16816.F32 R100, R184.reuse, R4, R100 ;  /* 0x00000004b864723c */ /* 0x044ff00000001864 */
[C---:B------:R-:W-:Y:S01]  /*ddb0*/  HMMA.16816.F32 R104, R184.reuse, R6, R104 ;  /* 0x00000006b868723c */ /* 0x040fe20000001868 */
[----:B------:R-:W2:Y:S07]  /*ddc0*/  LDSM.16.MT88.4 R4, [R219+0xb900] ;  /* 0x00b90000db04783b */ /* 0x000eae0000004200 */
[C---:B----4-:R-:W-:Y:S08]  /*ddd0*/  HMMA.16816.F32 R108, R184.reuse, R8, R108 ;  /* 0x00000008b86c723c */ /* 0x050ff0000000186c */
[C---:B------:R-:W-:Y:S08]  /*dde0*/  HMMA.16816.F32 R112, R184.reuse, R10, R112 ;  /* 0x0000000ab870723c */ /* 0x040ff00000001870 */
[C---:B-1----:R-:W-:Y:S08]  /*ddf0*/  HMMA.16816.F32 R116, R184.reuse, R12, R116 ;  /* 0x0000000cb874723c */ /* 0x042ff00000001874 */
[C---:B------:R-:W-:Y:S08]  /*de00*/  HMMA.16816.F32 R120, R184.reuse, R14, R120 ;  /* 0x0000000eb878723c */ /* 0x040ff00000001878 */
[C---:B--2---:R-:W-:Y:S08]  /*de10*/  HMMA.16816.F32 R124, R184.reuse, R4, R124 ;  /* 0x00000004b87c723c */ /* 0x044ff0000000187c */
[----:B------:R-:W-:Y:S01]  /*de20*/  HMMA.16816.F32 R128, R184, R6, R128 ;  /* 0x00000006b880723c */ /* 0x000fe20000001880 */
[----:B------:R-:W-:-:S07]  /*de30*/  @P0 BRA `(.L_x_1580) ;  /* 0xffffad9000000947 */ /* 0x000fce000383ffff */
.L_x_1577:
[----:B----4-:R-:W-:-:S13]  /*de40*/  ISETP.LE.AND P0, PT, RZ, UR6, PT ;  /* 0x00000006ff007c0c */ /* 0x010fda000bf03270 */
[----:B------:R-:W-:Y:S05]  /*de50*/  @!P0 BRA `(.L_x_1581) ;  /* 0x0000481000008947 */ /* 0x000fea0003800000 */
[----:B------:R-:W2:Y:S01]  /*de60*/  LDL.LU R2, [R1+0x44] ;  /* 0x0000440001027983 */ /* 0x000ea20000300800 */
[----:B------:R-:W-:Y:S02]  /*de70*/  IMAD.MOV.U32 R175, RZ, RZ, R172 ;  /* 0x000000ffffaf7224 */ /* 0x000fe400078e00ac */
[----:B------:R-:W-:Y:S01]  /*de80*/  IMAD.MOV.U32 R174, RZ, RZ, R173 ;  /* 0x000000ffffae7224 */ /* 0x000fe200078e00ad */
[----:B--2---:R-:W-:-:S04]  /*de90*/  SHF.R.S32.HI R0, RZ, 0x1f, R2 ;  /* 0x0000001fff007819 */ /* 0x004fc80000011402 */
[C---:B------:R-:W-:Y:S01]  /*dea0*/  SHF.L.U64.HI R3, R2.reuse, 0x1, R0 ;  /* 0x0000000102037819 */ /* 0x040fe20000010200 */
[----:B------:R-:W-:-:S05]  /*deb0*/  IMAD.SHL.U32 R0, R2, 0x2, RZ ;  /* 0x0000000202007824 */ /* 0x000fca00078e00ff */
[----:B------:R-:W-:Y:S04]  /*dec0*/  STL [R1+0x18], R0 ;  /* 0x0000180001007387 */ /* 0x000fe80000100800 */
[----:B------:R1:W-:Y:S04]  /*ded0*/  STL [R1+0x1c], R3 ;  /* 0x00001c0301007387 */ /* 0x0003e80000100800 */
[----:B------:R-:W2:Y:S04]  /*dee0*/  LDL.LU R8, [R1+0x6c] ;  /* 0x00006c0001087983 */ /* 0x000ea80000300800 */
[----:B------:R-:W2:Y:S04]  /*def0*/  LDL.LU R7, [R1+0x64] ;  /* 0x0000640001077983 */ /* 0x000ea80000300800 */
[----:B------:R-:W3:Y:S04]  /*df00*/  LDL.LU R6, [R1+0x70] ;  /* 0x0000700001067983 */ /* 0x000ee80000300800 */
[----:B------:R-:W3:Y:S04]  /*df10*/  LDL.LU R5, [R1+0x60] ;  /* 0x0000600001057983 */ /* 0x000ee80000300800 */
[----:B------:R-:W4:Y:S04]  /*df20*/  LDL.LU R4, [R1+0x50] ;  /* 0x0000500001047983 */ /* 0x000f280000300800 */
[----:B------:R-:W4:Y:S01]  /*df30*/  LDL.LU R2, [R1+0x48] ;  /* 0x0000480001027983 */ /* 0x000f220000300800 */
[----:B--2---:R-:W-:-:S02]  /*df40*/  SHF.L.U64.HI R8, R7, 0x1, R8 ;  /* 0x0000000107087819 */ /* 0x004fc40000010208 */
[----:B-1----:R-:W-:-:S03]  /*df50*/  SHF.L.U32 R3, R7, 0x1, RZ ;  /* 0x0000000107037819 */ /* 0x002fc600000006ff */
[----:B------:R-:W-:Y:S01]  /*df60*/  STL [R1+0x14], R8 ;  /* 0x0000140801007387 */ /* 0x000fe20000100800 */
[----:B---3--:R-:W-:-:S03]  /*df70*/  SHF.L.U64.HI R0, R5, 0x1, R6 ;  /* 0x0000000105007819 */ /* 0x008fc60000010206 */
[----:B------:R4:W-:Y:S01]  /*df80*/  STL [R1+0x10], R3 ;  /* 0x0000100301007387 */ /* 0x0009e20000100800 */
[----:B------:R-:W-:-:S03]  /*df90*/  IMAD.SHL.U32 R5, R5, 0x2, RZ ;  /* 0x0000000205057824 */ /* 0x000fc600078e00ff */
[----:B------:R1:W-:Y:S04]  /*dfa0*/  STL [R1+0xc], R0 ;  /* 0x00000c0001007387 */ /* 0x0003e80000100800 */
[----:B------:R2:W-:Y:S01]  /*dfb0*/  STL [R1+0x8], R5 ;  /* 0x0000080501007387 */ /* 0x0005e20000100800 */
[C---:B----4-:R-:W-:Y:S02]  /*dfc0*/  SHF.L.U64.HI R3, R2.reuse, 0x1, R4 ;  /* 0x0000000102037819 */ /* 0x050fe40000010204 */
[----:B-1----:R-:W-:-:S05]  /*dfd0*/  SHF.L.U32 R0, R2, 0x1, RZ ;  /* 0x0000000102007819 */ /* 0x002fca00000006ff */
[----:B------:R2:W-:Y:S04]  /*dfe0*/  STL [R1], R0 ;  /* 0x0000000001007387 */ /* 0x0005e80000100800 */
[----:B------:R2:W-:Y:S01]  /*dff0*/  STL [R1+0x4], R3 ;  /* 0x0000040301007387 */ /* 0x0005e20000100800 */
[----:B------:R-:W-:Y:S05]  /*e000*/  BRA `(.L_x_1582) ;  /* 0x0000053000007947 */ /* 0x000fea0003800000 */
.L_x_1584:
        /* <DEDUP_REMOVED lines=12> */
[----:B------:R-:W3:Y:S04]  /*e0d0*/  LDL R212, [R1] ;  /* 0x0000000001d47983 */ /* 0x000ee80000100800 */
        /* <DEDUP_REMOVED lines=11> */
[C---:B------:R-:W-:Y:S01]  /*e190*/  IMAD.WIDE.U32 R2, R185.reuse, c[0x0][0x1e0], RZ ;  /* 0x00007800b9027a25 */ /* 0x040fe200078e00ff */
[----:B------:R-:W-:Y:S01]  /*e1a0*/  STL [R1+0x2c], R185 ;  /* 0x00002cb901007387 */ /* 0x000fe20000100800 */
[----:B------:R-:W-:Y:S03]  /*e1b0*/  SHF.R.S32.HI R0, RZ, 0x1f, R185 ;  /* 0x0000001fff007819 */ /* 0x000fe600000114b9 */
[----:B------:R-:W2:Y:S02]  /*e1c0*/  @!P3 LDG.E R184, [R172.64] ;  /* 0x00000010acb8b981 */ /* 0x000ea4000c1e1900 */
[----:B------:R-:W-:Y:S04]  /*e1d0*/  IMAD R0, R0, c[0x0][0x1e0], RZ ;  /* 0x0000780000007a24 */ /* 0x000fe800078e02ff */
[----:B------:R-:W-:Y:S04]  /*e1e0*/  IMAD R0, R185, c[0x0][0x1e4], R0 ;  /* 0x00007900b9007a24 */ /* 0x000fe800078e0200 */
[----:B------:R-:W-:Y:S01]  /*e1f0*/  IMAD.IADD R3, R3, 0x1, R0 ;  /* 0x0000000103037824 */ /* 0x000fe200078e0200 */
[----:B--2---:R1:W-:Y:S01]  /*e200*/  STL [R1+0x28], R184 ;  /* 0x000028b801007387 */ /* 0x0043e20000100800 */
[----:B------:R-:W-:Y:S02]  /*e210*/  SHF.R.S32.HI R0, RZ, 0x1f, R184 ;  /* 0x0000001fff007819 */ /* 0x000fe400000114b8 */
[----:B------:R-:W-:Y:S04]  /*e220*/  IMAD.WIDE.U32 R2, R184, c[0x0][0x1f0], R2 ;  /* 0x00007c00b8027a25 */ /* 0x000fe800078e0002 */
[----:B------:R-:W-:Y:S04]  /*e230*/  IMAD R0, R0, c[0x0][0x1f0], RZ ;  /* 0x00007c0000007a24 */ /* 0x000fe800078e02ff */
[----:B------:R-:W-:Y:S01]  /*e240*/  IMAD R0, R184, c[0x0][0x1f4], R0 ;  /* 0x00007d00b8007a24 */ /* 0x000fe200078e0200 */
[----:B-1----:R-:W-:Y:S04]  /*e250*/  IADD3 R184, P0, R2, UR22, RZ ;  /* 0x0000001602b87c10 */ /* 0x002fe8000ff1e0ff */
[----:B------:R-:W-:Y:S02]  /*e260*/  IADD3.X R2, R3, UR19, R0, P0, !PT ;  /* 0x0000001303027c10 */ /* 0x000fe400087fe400 */
[C---:B------:R-:W-:Y:S04]  /*e270*/  LEA R173, P0, R184.reuse, c[0x0][0x1c8], 0x1 ;  /* 0x00007200b8ad7a11 */ /* 0x040fe800078008ff */
[----:B------:R-:W-:Y:S01]  /*e280*/  LEA.HI.X R184, R184, c[0x0][0x1cc], R2, 0x1, P0 ;  /* 0x00007300b8b87a11 */ /* 0x000fe200000f0c02 */
[----:B------:R-:W3:Y:S04]  /*e290*/  SHFL.IDX PT, R0, R173, RZ, 0x181f ;  /* 0x00181fffad007589 */ /* 0x000ee800000e0000 */
[----:B------:R-:W4:Y:S04]  /*e2a0*/  SHFL.IDX PT, R2, R184, RZ, 0x181f ;  /* 0x00181fffb8027589 */ /* 0x000f2800000e0000 */
[----:B------:R-:W1:Y:S04]  /*e2b0*/  SHFL.IDX PT, R3, R173, 0x1, 0x181f ;  /* 0x00381f00ad037f89 */ /* 0x000e6800000e0000 */
[----:B------:R-:W2:Y:S01]  /*e2c0*/  SHFL.IDX PT, R172, R184, 0x1, 0x181f ;  /* 0x00381f00b8ac7f89 */ /* 0x000ea200000e0000 */
[----:B---3--:R-:W-:Y:S05]  /*e2d0*/  IADD3 R200, P0, R0, R206, RZ ;  /* 0x000000ce00c87210 */ /* 0x008fea0007f1e0ff */
[----:B----4-:R-:W-:Y:S01]  /*e2e0*/  IMAD.X R201, R2, 0x1, R207, P0 ;  /* 0x0000000102c97824 */ /* 0x010fe200000e06cf */
[----:B-----5:R-:W-:Y:S04]  /*e2f0*/  IADD3 R186, P0, R0, R204, RZ ;  /* 0x000000cc00ba7210 */ /* 0x020fe80007f1e0ff */
[----:B------:R3:W-:Y:S01]  /*e300*/  LDGSTS.E.BYPASS.LTC128B.128 [R251+0xc100], [R200.64], !P2 ;  /* 0x0c100000c8fb7fae */ /* 0x0007e2000d101d50 */
[----:B------:R-:W-:Y:S01]  /*e310*/  IMAD.X R187, R2, 0x1, R205, P0 ;  /* 0x0000000102bb7824 */ /* 0x000fe200000e06cd */
[----:B------:R-:W-:Y:S04]  /*e320*/  IADD3 R202, P0, R0, R214, RZ ;  /* 0x000000d600ca7210 */ /* 0x000fe80007f1e0ff */
[----:B------:R4:W-:Y:S01]  /*e330*/  LDGSTS.E.BYPASS.LTC128B.128 [R251+0xf100], [R186.64], !P5 ;  /* 0x0f100000bafb7fae */ /* 0x0009e2000e901d50 */
[----:B------:R-:W-:Y:S01]  /*e340*/  IMAD.X R203, R2, 0x1, R215, P0 ;  /* 0x0000000102cb7824 */ /* 0x000fe200000e06d7 */
[----:B------:R-:W-:Y:S02]  /*e350*/  IADD3 R198, P0, R0, R212, RZ ;  /* 0x000000d400c67210 */ /* 0x000fe40007f1e0ff */
[----:B------:R-:W5:Y:S02]  /*e360*/  SHFL.IDX PT, R0, R173, 0x2, 0x181f ;  /* 0x00581f00ad007f89 */ /* 0x000f6400000e0000 */
[----:B------:R-:W-:Y:S02]  /*e370*/  IADD3.X R199, R2, R213, RZ, P0, !PT ;  /* 0x000000d502c77210 */ /* 0x000fe400007fe4ff */
[----:B------:R-:W3:Y:S01]  /*e380*/  SHFL.IDX PT, R2, R184, 0x2, 0x181f ;  /* 0x00581f00b8027f89 */ /* 0x000ee200000e0000 */
[C---:B-1----:R-:W-:Y:S03]  /*e390*/  IADD3 R196, P0, R3.reuse, R206, RZ ;  /* 0x000000ce03c47210 */ /* 0x042fe60007f1e0ff */
[----:B------:R1:W-:Y:S02]  /*e3a0*/  LDGSTS.E.BYPASS.LTC128B.128 [R251+0x12100], [R202.64], !P4 ;  /* 0x12100000cafb7fae */ /* 0x0003e4000e101d50 */
[C---:B--2---:R-:W-:Y:S01]  /*e3b0*/  IMAD.X R197, R172.reuse, 0x1, R207, P0 ;  /* 0x00000001acc57824 */ /* 0x044fe200000e06cf */
[C---:B------:R-:W-:Y:S01]  /*e3c0*/  IADD3 R192, P0, R3.reuse, R204, RZ ;  /* 0x000000cc03c07210 */ /* 0x040fe20007f1e0ff */
[----:B------:R1:W-:Y:S04]  /*e3d0*/  LDGSTS.E.BYPASS.LTC128B.128 [R251+0x15100], [R198.64], !P6 ;  /* 0x15100000c6fb7fae */ /* 0x0003e8000f101d50 */
        /* <DEDUP_REMOVED lines=8> */
[----:B-----5:R-:W-:Y:S04]  /*e460*/  IADD3 R188, P0, R0, R206, RZ ;  /* 0x000000ce00bc7210 */ /* 0x020fe80007f1e0ff */
[----:B------:R1:W-:Y:S01]  /*e470*/  LDGSTS.E.BYPASS.LTC128B.128 [R251+0x16100], [R190.64], !P6 ;  /* 0x16100000befb7fae */ /* 0x0003e2000f101d50 */
[----:B---3--:R-:W-:Y:S02]  /*e480*/  IADD3.X R189, R2, R207, RZ, P0, !PT ;  /* 0x000000cf02bd7210 */ /* 0x008fe400007fe4ff */
[----:B----4-:R-:W-:Y:S03]  /*e490*/  IADD3 R186, P0, R0, R204, RZ ;  /* 0x000000cc00ba7210 */ /* 0x010fe60007f1e0ff */
[----:B------:R1:W-:Y:S02]  /*e4a0*/  LDGSTS.E.BYPASS.LTC128B.128 [R251+0xe100], [R188.64], !P2 ;  /* 0x0e100000bcfb7fae */ /* 0x0003e4000d101d50 */
        /* <DEDUP_REMOVED lines=8> */
[----:B------:R-:W-:-:S05]  /*e530*/  BRA `(.L_x_1583) ;  /* 0x0000181000007947 */ /* 0x000fca0003800000 */
.L_x_1582:
[----:B--2---:R-:W2:Y:S01]  /*e540*/  LDL R5, [R1+0x2c] ;  /* 0x00002c0001057983 */ /* 0x004ea20000100800 */
[----:B------:R-:W-:Y:S04]  /*e550*/  DEPBAR.LE SB0, 0x0 ;  /* 0x000080000000791a */ /* 0x000fe80000000000 */
[----:B------:R-:W3:Y:S01]  /*e560*/  LDL R4, [R1+0x28] ;  /* 0x0000280001047983 */ /* 0x000ee20000100800 */
[----:B------:R-:W-:Y:S03]  /*e570*/  UISETP.GE.AND UP0, UPT, UR6, 0x1, UPT ;  /* 0x000000010600788c */ /* 0x000fe6000bf06270 */
[----:B------:R1:W-:Y:S04]  /*e580*/  STL [R1+0x84], R55 ;  /* 0x0000843701007387 */ /* 0x0003e80000100800 */
[----:B------:R4:W-:Y:S04]  /*e590*/  STL [R1+0x80], R54 ;  /* 0x0000803601007387 */ /* 0x0009e80000100800 */
[----:B------:R4:W-:Y:S04]  /*e5a0*/  STL [R1+0x7c], R53 ;  /* 0x00007c3501007387 */ /* 0x0009e80000100800 */
[----:B------:R4:W-:Y:S04]  /*e5b0*/  STL [R1+0x78], R52 ;  /* 0x0000783401007387 */ /* 0x0009e80000100800 */
[----:B------:R-:W3:Y:S04]  /*e5c0*/  LDL R29, [R1+0x10] ;  /* 0x00001000011d7983 */ /* 0x000ee80000100800 */
[----:B------:R-:W3:Y:S04]  /*e5d0*/  LDL R173, [R1+0xc] ;  /* 0x00000c0001ad7983 */ /* 0x000ee80000100800 */
[----:B------:R-:W3:Y:S04]  /*e5e0*/  LDL R37, [R1] ;  /* 0x0000000001257983 */ /* 0x000ee80000100800 */
[----:B-1----:R-:W3:Y:S04]  /*e5f0*/  LDL R55, [R1+0x18] ;  /* 0x0000180001377983 */ /* 0x002ee80000100800 */
[----:B----4-:R-:W4:Y:S04]  /*e600*/  LDL R54, [R1+0x1c] ;  /* 0x00001c0001367983 */ /* 0x010f280000100800 */
[----:B------:R-:W4:Y:S04]  /*e610*/  LDL R53, [R1+0x14] ;  /* 0x0000140001357983 */ /* 0x000f280000100800 */
[----:B------:R-:W4:Y:S04]  /*e620*/  LDL R52, [R1+0x8] ;  /* 0x0000080001347983 */ /* 0x000f280000100800 */
[----:B------:R-:W4:Y:S04]  /*e630*/  LDL R172, [R1+0x4] ;  /* 0x0000040001ac7983 */ /* 0x000f280000100800 */
[----:B------:R-:W-:Y:S06]  /*e640*/  BAR.SYNC.DEFER_BLOCKING 0x0 ;  /* 0x0000000000007b1d */ /* 0x000fec0000010000 */
[----:B-----5:R-:W-:Y:S04]  /*e650*/  LDSM.16.M88.4 R48, [R223+0x18100] ;  /* 0x01810000df30783b */ /* 0x020fe80000000200 */
[----:B------:R-:W1:Y:S04]  /*e660*/  LDSM.16.M88.4 R8, [R216+0xc100] ;  /* 0x00c10000d808783b */ /* 0x000e680000000200 */
[----:B------:R-:W1:Y:S04]  /*e670*/  LDSM.16.M88.4 R16, [R216+0xc900] ;  /* 0x00c90000d810783b */ /* 0x000e680000000200 */
[----:B------:R-:W-:Y:S04]  /*e680*/  LDSM.16.M88.4 R24, [R216+0xd100] ;  /* 0x00d10000d818783b */ /* 0x000fe80000000200 */
        /* <DEDUP_REMOVED lines=9> */
[----:B------:R-:W-:Y:S01]  /*e720*/  LDSM.16.M88.4 R212, [R246] ;  /* 0x00000000f6d4783b */ /* 0x000fe20000000200 */
[----:B--2---:R-:W-:Y:S01]  /*e730*/  SHF.R.S32.HI R0, RZ, 0x1f, R5 ;  /* 0x0000001fff007819 */ /* 0x004fe20000011405 */
[C---:B------:R-:W-:Y:S04]  /*e740*/  IMAD.WIDE.U32 R2, R5.reuse, c[0x0][0x208], RZ ;  /* 0x0000820005027a25 */ /* 0x040fe800078e00ff */
[----:B------:R-:W-:Y:S04]  /*e750*/  IMAD R0, R0, c[0x0][0x208], RZ ;  /* 0x0000820000007a24 */ /* 0x000fe800078e02ff */
[----:B------:R-:W-:Y:S04]  /*e760*/  IMAD R0, R5, c[0x0][0x20c], R0 ;  /* 0x0000830005007a24 */ /* 0x000fe800078e0200 */
[----:B------:R-:W-:Y:S01]  /*e770*/  IMAD.IADD R3, R3, 0x1, R0 ;  /* 0x0000000103037824 */ /* 0x000fe200078e0200 */
[----:B---3--:R-:W-:Y:S03]  /*e780*/  SHF.R.S32.HI R0, RZ, 0x1f, R4 ;  /* 0x0000001fff007819 */ /* 0x008fe60000011404 */
[----:B------:R-:W-:Y:S04]  /*e790*/  IMAD.WIDE.U32 R2, R4, c[0x0][0x218], R2 ;  /* 0x0000860004027a25 */ /* 0x000fe800078e0002 */
[----:B------:R-:W-:Y:S04]  /*e7a0*/  IMAD R0, R0, c[0x0][0x218], RZ ;  /* 0x0000860000007a24 */ /* 0x000fe800078e02ff */
[----:B------:R-:W-:Y:S01]  /*e7b0*/  IMAD R20, R4, c[0x0][0x21c], R0 ;  /* 0x0000870004147a24 */ /* 0x000fe200078e0200 */
[----:B------:R-:W-:Y:S01]  /*e7c0*/  IADD3 R0, P0, R2, UR24, RZ ;  /* 0x0000001802007c10 */ /* 0x000fe2000ff1e0ff */
[C---:B-1----:R-:W-:Y:S03]  /*e7d0*/  HMMA.16816.F32 R4, R48.reuse, R8, RZ ;  /* 0x000000083004723c */ /* 0x042fe600000018ff */
[----:B------:R-:W-:Y:S02]  /*e7e0*/  IADD3.X R20, R3, UR8, R20, P0, !PT ;  /* 0x0000000803147c10 */ /* 0x000fe400087fe414 */
[C---:B------:R-:W-:Y:S03]  /*e7f0*/  LEA R36, P0, R0.reuse, c[0x0][0x1f8], 0x1 ;  /* 0x00007e0000247a11 */ /* 0x040fe600078008ff */
[C---:B------:R-:W-:Y:S01]  /*e800*/  HMMA.16816.F32 R8, R48.reuse, R10, RZ ;  /* 0x0000000a3008723c */ /* 0x040fe200000018ff */
[----:B------:R-:W-:Y:S01]  /*e810*/  LEA.HI.X R20, R0, c[0x0][0x1fc], R20, 0x1, P0 ;  /* 0x00007f0000147a11 */ /* 0x000fe200000f0c14 */
[----:B------:R-:W-:Y:S04]  /*e820*/  SHFL.IDX PT, R3, R36, 0x1, 0x181f ;  /* 0x00381f0024037f89 */ /* 0x000fe800000e0000 */
[----:B------:R-:W1:Y:S02]  /*e830*/  SHFL.IDX PT, R0, R36, RZ, 0x181f ;  /* 0x00181fff24007589 */ /* 0x000e6400000e0000 */
[C---:B------:R-:W-:Y:S02]  /*e840*/  HMMA.16816.F32 R12, R48.reuse, R16, RZ ;  /* 0x00000010300c723c */ /* 0x040fe400000018ff */
[----:B------:R-:W4:Y:S04]  /*e850*/  SHFL.IDX PT, R2, R20, RZ, 0x181f ;  /* 0x00181fff14027589 */ /* 0x000f2800000e0000 */
[----:B------:R-:W2:Y:S02]  /*e860*/  SHFL.IDX PT, R28, R20, 0x1, 0x181f ;  /* 0x00381f00141c7f89 */ /* 0x000ea400000e0000 */
[C---:B------:R-:W-:Y:S02]  /*e870*/  HMMA.16816.F32 R16, R48.reuse, R18, RZ ;  /* 0x000000123010723c */ /* 0x040fe400000018ff */
[----:B------:R-:W3:Y:S02]  /*e880*/  SHFL.IDX PT, R36, R36, 0x2, 0x181f ;  /* 0x00581f0024247f89 */ /* 0x000ee400000e0000 */
[----:B-1----:R-:W-:Y:S05]  /*e890*/  IADD3 R22, P0, R0, R55, RZ ;  /* 0x0000003700167210 */ /* 0x002fea0007f1e0ff */
[----:B----4-:R-:W-:Y:S03]  /*e8a0*/  IMAD.X R23, R2, 0x1, R54, P0 ;  /* 0x0000000102177824 */ /* 0x010fe600000e0636 */
[----:B------:R-:W-:Y:S02]  /*e8b0*/  IADD3 R44, P0, R0, R29, RZ ;  /* 0x0000001d002c7210 */ /* 0x000fe40007f1e0ff */
[----:B------:R1:W-:Y:S03]  /*e8c0*/  LDGSTS.E.BYPASS.LTC128B.128 [R252], [R22.64], !P2 ;  /* 0x0000000016fc7fae */ /* 0x0003e6000d101d50 */
[----:B------:R-:W-:Y:S01]  /*e8d0*/  IMAD.X R45, R2, 0x1, R53, P0 ;  /* 0x00000001022d7824 */ /* 0x000fe200000e0635 */
[-C--:B------:R-:W-:Y:S04]  /*e8e0*/  IADD3 R38, P0, R0, R52.reuse, RZ ;  /* 0x0000003400267210 */ /* 0x080fe80007f1e0ff */
[----:B------:R4:W-:Y:S01]  /*e8f0*/  LDGSTS.E.BYPASS.LTC128B.128 [R252+0x3000], [R44.64], !P5 ;  /* 0x030000002cfc7fae */ /* 0x0009e2000e901d50 */
[----:B------:R-:W-:Y:S01]  /*e900*/  IMAD.X R39, R2, 0x1, R173, P0 ;  /* 0x0000000102277824 */ /* 0x000fe200000e06ad */
[----:B------:R-:W-:Y:S02]  /*e910*/  IADD3 R46, P0, R0, R37, RZ ;  /* 0x00000025002e7210 */ /* 0x000fe40007f1e0ff */
[----:B------:R1:W3:Y:S03]  /*e920*/  SHFL.IDX PT, R0, R20, 0x2, 0x181f ;  /* 0x00581f0014007f89 */ /* 0x0002e600000e0000 */
[----:B------:R-:W-:Y:S01]  /*e930*/  IMAD.X R47, R2, 0x1, R172, P0 ;  /* 0x00000001022f7824 */ /* 0x000fe200000e06ac */
[----:B------:R3:W-:Y:S01]  /*e940*/  LDGSTS.E.BYPASS.LTC128B.128 [R252+0x6000], [R38.64], !P4 ;  /* 0x0600000026fc7fae */ /* 0x0007e2000e101d50 */
[C---:B------:R-:W-:Y:S03]  /*e950*/  IADD3 R30, P0, R3.reuse, R55, RZ ;  /* 0x00000037031e7210 */ /* 0x040fe60007f1e0ff */
[----:B------:R3:W-:Y:S02]  /*e960*/  LDGSTS.E.BYPASS.LTC128B.128 [R252+0x9000], [R46.64], !P6 ;  /* 0x090000002efc7fae */ /* 0x0007e4000f101d50 */
[C---:B--2---:R-:W-:Y:S05]  /*e970*/  IMAD.X R31, R28.reuse, 0x1, R54, P0 ;  /* 0x000000011c1f7824 */ /* 0x044fea00000e0636 */
[----:B------:R2:W-:Y:S01]  /*e980*/  LDGSTS.E.BYPASS.LTC128B.128 [R252+0x1000], [R30.64], !P2 ;  /* 0x010000001efc7fae */ /* 0x0005e2000d101d50 */
[C---:B-1----:R-:W-:Y:S01]  /*e990*/  HMMA.16816.F32 R20, R48.reuse, R24, RZ ;  /* 0x000000183014723c */ /* 0x042fe200000018ff */
[C---:B----4-:R-:W-:Y:S05]  /*e9a0*/  IADD3 R44, P0, R3.reuse, R29, RZ ;  /* 0x0000001d032c7210 */ /* 0x050fea0007f1e0ff */
[C---:B------:R-:W-:Y:S02]  /*e9b0*/  IMAD.X R45, R28.reuse, 0x1, R53, P0 ;  /* 0x000000011c2d7824 */ /* 0x040fe400000e0635 */
[C---:B------:R-:W-:Y:S01]  /*e9c0*/  HMMA.16816.F32 R24, R48.reuse, R26, RZ ;  /* 0x0000001a3018723c */ /* 0x040fe200000018ff */
[CC--:B---3--:R-:W-:Y:S02]  /*e9d0*/  IADD3 R38, P0, R3.reuse, R52.reuse, RZ ;  /* 0x0000003403267210 */ /* 0x0c8fe40007f1e0ff */
[----:B------:R1:W-:Y:S03]  /*e9e0*/  LDGSTS.E.BYPASS.LTC128B.128 [R252+0x4000], [R44.64], !P5 ;  /* 0x040000002cfc7fae */ /* 0x0003e6000e901d50 */
[C---:B------:R-:W-:Y:S01]  /*e9f0*/  IMAD.X R39, R28.reuse, 0x1, R173, P0 ;  /* 0x000000011c277824 */ /* 0x040fe200000e06ad */
[----:B------:R-:W-:Y:S04]  /*ea00*/  IADD3 R46, P0, R3, R37, RZ ;  /* 0x00000025032e7210 */ /* 0x000fe80007f1e0ff */
[----:B------:R3:W-:Y:S01]  /*ea10*/  LDGSTS.E.BYPASS.LTC128B.128 [R252+0x7000], [R38.64], !P4 ;  /* 0x0700000026fc7fae */ /* 0x0007e2000e101d50 */
[----:B------:R-:W-:Y:S01]  /*ea20*/  IMAD.X R47, R28, 0x1, R172, P0 ;  /* 0x000000011c2f7824 */ /* 0x000fe200000e06ac */
[----:B------:R-:W-:Y:S02]  /*ea30*/  IADD3 R2, P0, R36, R55, RZ ;  /* 0x0000003724027210 */ /* 0x000fe40007f1e0ff */
[----:B------:R4:W5:Y:S03]  /*ea40*/  LDL.LU R55, [R1+0x84] ;  /* 0x0000840001377983 */ /* 0x0009660000300800 */
[----:B------:R-:W-:Y:S01]  /*ea50*/  IMAD.X R3, R0, 0x1, R54, P0 ;  /* 0x0000000100037824 */ /* 0x000fe200000e0636 */
[----:B------:R1:W-:Y:S04]  /*ea60*/  LDGSTS.E.BYPASS.LTC128B.128 [R252+0xa000], [R46.64], !P6 ;  /* 0x0a0000002efc7fae */ /* 0x0003e8000f101d50 */
[----:B------:R1:W-:Y:S04]  /*ea70*/  LDGSTS.E.BYPASS.LTC128B.128 [R252+0x2000], [R2.64], !P2 ;  /* 0x0200000002fc7fae */ /* 0x0003e8000d101d50 */
[----:B------:R4:W5:Y:S01]  /*ea80*/  LDL.LU R54, [R1+0x80] ;  /* 0x0000800001367983 */ /* 0x0009620000300800 */
[----:B---3--:R-:W-:Y:S02]  /*ea90*/  IADD3 R38, P0, R36, R29, RZ ;  /* 0x0000001d24267210 */ /* 0x008fe40007f1e0ff */
[C---:B--2---:R-:W-:Y:S03]  /*eaa0*/  HMMA.16816.F32 R28, R48.reuse, R32, RZ ;  /* 0x00000020301c723c */ /* 0x044fe600000018ff */
[----:B------:R-:W-:Y:S02]  /*eab0*/  IMAD.X R39, R0, 0x1, R53, P0 ;  /* 0x0000000100277824 */ /* 0x000fe400000e0635 */
[----:B------:R4:W5:Y:S03]  /*eac0*/  LDL.LU R53, [R1+0x7c] ;  /* 0x00007c0001357983 */ /* 0x0009660000300800 */
[C---:B------:R-:W-:Y:S01]  /*ead0*/  HMMA.16816.F32 R32, R48.reuse, R34, RZ ;  /* 0x000000223020723c */ /* 0x040fe200000018ff */
[----:B------:R2:W-:Y:S03]  /*eae0*/  LDGSTS.E.BYPASS.LTC128B.128 [R252+0x5000], [R38.64], !P5 ;  /* 0x0500000026fc7fae */ /* 0x0005e6000e901d50 */
[----:B-1----:R-:W-:Y:S02]  /*eaf0*/  IADD3 R2, P0, R36, R52, RZ ;  /* 0x0000003424027210 */ /* 0x002fe40007f1e0ff */
[----:B------:R4:W5:Y:S03]  /*eb00*/  LDL.LU R52, [R1+0x78] ;  /* 0x0000780001347983 */ /* 0x0009660000300800 */
[----:B------:R-:W-:Y:S03]  /*eb10*/  IMAD.X R3, R0, 0x1, R173, P0 ;  /* 0x0000000100037824 */ /* 0x000fe600000e06ad */
[----:B------:R-:W-:Y:S02]  /*eb20*/  IADD3 R44, P0, R36, R37, RZ ;  /* 0x00000025242c7210 */ /* 0x000fe40007f1e0ff */
[----:B------:R4:W-:Y:S03]  /*eb30*/  LDGSTS.E.BYPASS.LTC128B.128 [R252+0x8000], [R2.64], !P4 ;  /* 0x0800000002fc7fae */ /* 0x0009e6000e101d50 */
[----:B------:R-:W-:Y:S01]  /*eb40*/  IMAD.X R45, R0, 0x1, R172, P0 ;  /* 0x00000001002d7824 */ /* 0x000fe200000e06ac */
[----:B------:R-:W-:Y:S04]  /*eb50*/  PLOP3.LUT P0, PT, PT, PT, UP0, 0x80, 0x0 ;  /* 0x000000000000781c */ /* 0x000fe80003f0f008 */
[----:B------:R1:W-:Y:S04]  /*eb60*/  LDGSTS.E.BYPASS.LTC128B.128 [R252+0xb000], [R44.64], !P6 ;  /* 0x0b0000002cfc7fae */ /* 0x0003e8000f101d50 */
[----:B------:R-:W0:Y:S01]  /*eb70*/  LDGDEPBAR ;  /* 0x00000000000079af */ /* 0x000e220000000000 */
[C---:B--2---:R-:W-:Y:S08]  /*eb80*/  HMMA.16816.F32 R36, R48.reuse, R40, RZ ;  /* 0x000000283024723c */ /* 0x044ff000000018ff */
        /* <DEDUP_REMOVED lines=21> */
[----:B------:R-:W4:Y:S07]  /*ece0*/  LDSM.16.M88.4 R188, [R222+0xe100] ;  /* 0x00e10000debc783b */ /* 0x000f2e0000000200 */
        /* <DEDUP_REMOVED lines=9> */
[C---:B------:R-:W-:Y:S08]  /*ed80*/  HMMA.16816.F32 R28, R184.reuse, R204, R28 ;  /* 0x000000ccb81c723c */ /* 0x040ff0000000181c */
[C---:B------:R-:W-:Y:S01]  /*ed90*/  HMMA.16816.F32 R32, R184.reuse, R206, R32 ;  /* 0x000000ceb820723c */ /* 0x040fe20000001820 */
[----:B------:R-:W-:Y:S07]  /*eda0*/  LDSM.16.M88.4 R204, [R221+0x1800] ;  /* 0x00180000ddcc783b */ /* 0x000fee0000000200 */
[C---:B----4-:R-:W-:Y:S08]  /*edb0*/  HMMA.16816.F32 R36, R184.reuse, R188, R36 ;  /* 0x000000bcb824723c */ /* 0x050ff00000001824 */
        /* <DEDUP_REMOVED lines=249> */
.L_x_1583:
        /* <DEDUP_REMOVED lines=48> */
[----:B------:R-:W-:Y:S01]  /*10050*/  UIADD3 UR6, UR6, -0x1, URZ ;  /* 0xffffffff06067890 */ /* 0x000fe2000fffe03f */
[----:B------:R-:W-:Y:S02]  /*10060*/  FMNMX.FTZ R3, R48, R0, !PT ;  /* 0x0000000030037209 */ /* 0x000fe40007810000 */
[----:B------:R-:W-:Y:S02]  /*10070*/  FMNMX.FTZ R0, R47, R2, !PT ;  /* 0x000000022f007209 */ /* 0x000fe40007810000 */
[----:B------:R-:W-:Y:S02]  /*10080*/  FMNMX.FTZ R3, R49, R3, !PT ;  /* 0x0000000331037209 */ /* 0x000fe40007810000 */
[----:B------:R-:W-:Y:S03]  /*10090*/  FMNMX.FTZ R0, R50, R0, !PT ;  /* 0x0000000032007209 */ /* 0x000fe60007810000 */
[----:B------:R-:W-:Y:S01]  /*100a0*/  SHFL.BFLY PT, R173, R3, 0x2, 0x1f ;  /* 0x0c401f0003ad7f89 */ /* 0x000fe200000e0000 */
[----:B------:R-:W-:Y:S07]  /*100b0*/  FMNMX.FTZ R0, R51, R0, !PT ;  /* 0x0000000033007209 */ /* 0x000fee0007810000 */
[----:B------:R-:W1:Y:S02]  /*100c0*/  SHFL.BFLY PT, R2, R0, 0x2, 0x1f ;  /* 0x0c401f0000027f89 */ /* 0x000e6400000e0000 */
[----:B-1----:R-:W-:Y:S02]  /*100d0*/  FMNMX.FTZ R0, R0, R2, !PT ;  /* 0x0000000200007209 */ /* 0x002fe40007810000 */
[----:B------:R-:W-:Y:S04]  /*100e0*/  FMNMX.FTZ R173, R3, R173, !PT ;  /* 0x000000ad03ad7209 */ /* 0x000fe80007810000 */
[----:B------:R-:W-:Y:S08]  /*100f0*/  SHFL.BFLY PT, R3, R0, 0x1, 0x1f ;  /* 0x0c201f0000037f89 */ /* 0x000ff000000e0000 */
[----:B------:R-:W1:Y:S02]  /*10100*/  SHFL.BFLY PT, R172, R173, 0x1, 0x1f ;  /* 0x0c201f00adac7f89 */ /* 0x000e6400000e0000 */
[----:B-1----:R-:W-:Y:S02]  /*10110*/  FMNMX.FTZ R173, R173, R172, !PT ;  /* 0x000000acadad7209 */ /* 0x002fe40007810000 */
[----:B------:R-:W-:Y:S03]  /*10120*/  FMNMX.FTZ R172, R3, R0, !PT ;  /* 0x0000000003ac7209 */ /* 0x000fe60007810000 */
[C---:B------:R-:W-:Y:S02]  /*10130*/  FADD.FTZ R2, -R173.reuse, R174 ;  /* 0x000000aead027221 */ /* 0x040fe40000010100 */
[----:B------:R-:W-:Y:S02]  /*10140*/  FMUL.FTZ R174, R173, c[0x0][0x2d0] ;  /* 0x0000b400adae7a20 */ /* 0x000fe40000410000 */
[----:B------:R-:W-:Y:S02]  /*10150*/  FMUL.FTZ R0, R2, c[0x0][0x2d0] ;  /* 0x0000b40002007a20 */ /* 0x000fe40000410000 */
[----:B------:R-:W-:Y:S02]  /*10160*/  FMUL.FTZ R3, R172, c[0x0][0x2d0] ;  /* 0x0000b400ac037a20 */ /* 0x000fe40000410000 */
[----:B------:R1:W2:Y:S01]  /*10170*/  MUFU.EX2 R2, R0 ;  /* 0x0000000000027308 */ /* 0x0002a20000000800 */
[--C-:B------:R-:W-:Y:S02]  /*10180*/  FFMA.FTZ R8, R8, c[0x0][0x2d0], -R174.reuse ;  /* 0x0000b40008087a23 */ /* 0x100fe400000108ae */
[--C-:B------:R-:W-:Y:S02]  /*10190*/  FFMA.FTZ R9, R9, c[0x0][0x2d0], -R174.reuse ;  /* 0x0000b40009097a23 */ /* 0x100fe400000108ae */
[--C-:B------:R-:W-:Y:S02]  /*101a0*/  FFMA.FTZ R10, R10, c[0x0][0x2d0], -R3.reuse ;  /* 0x0000b4000a0a7a23 */ /* 0x100fe40000010803 */
[--C-:B------:R-:W-:Y:S02]  /*101b0*/  FFMA.FTZ R11, R11, c[0x0][0x2d0], -R3.reuse ;  /* 0x0000b4000b0b7a23 */ /* 0x100fe40000010803 */
[--C-:B------:R-:W-:Y:S01]  /*101c0*/  FFMA.FTZ R4, R4, c[0x0][0x2d0], -R174.reuse ;  /* 0x0000b40004047a23 */ /* 0x100fe200000108ae */
[----:B------:R3:W-:Y:S01]  /*101d0*/  MUFU.EX2 R212, R8 ;  /* 0x0000000800d47308 */ /* 0x0007e20000000800 */
[--C-:B------:R-:W-:Y:S02]  /*101e0*/  FFMA.FTZ R5, R5, c[0x0][0x2d0], -R174.reuse ;  /* 0x0000b40005057a23 */ /* 0x100fe400000108ae */
[--C-:B------:R-:W-:Y:S02]  /*101f0*/  FFMA.FTZ R6, R6, c[0x0][0x2d0], -R3.reuse ;  /* 0x0000b40006067a23 */ /* 0x100fe40000010803 */
[--C-:B------:R-:W-:Y:S02]  /*10200*/  FFMA.FTZ R7, R7, c[0x0][0x2d0], -R3.reuse ;  /* 0x0000b40007077a23 */ /* 0x100fe40000010803 */
[--C-:B------:R-:W-:Y:S02]  /*10210*/  FFMA.FTZ R12, R12, c[0x0][0x2d0], -R174.reuse ;  /* 0x0000b4000c0c7a23 */ /* 0x100fe400000108ae */
[--C-:B------:R-:W-:Y:S01]  /*10220*/  FFMA.FTZ R13, R13, c[0x0][0x2d0], -R174.reuse ;  /* 0x0000b4000d0d7a23 */ /* 0x100fe200000108ae */
[----:B------:R4:W-:Y:S01]  /*10230*/  MUFU.EX2 R200, R4 ;  /* 0x0000000400c87308 */ /* 0x0009e20000000800 */
[--C-:B------:R-:W-:Y:S02]  /*10240*/  FFMA.FTZ R14, R14, c[0x0][0x2d0], -R3.reuse ;  /* 0x0000b4000e0e7a23 */ /* 0x100fe40000010803 */
[----:B------:R-:W-:Y:S02]  /*10250*/  FFMA.FTZ R15, R15, c[0x0][0x2d0], -R3 ;  /* 0x0000b4000f0f7a23 */ /* 0x000fe40000010803 */
[----:B-1----:R-:W-:Y:S02]  /*10260*/  FADD.FTZ R0, -R172, R175 ;  /* 0x000000afac007221 */ /* 0x002fe40000010100 */
[----:B--2---:R-:W-:Y:S02]  /*10270*/  FMUL.FTZ R132, R2, R132 ;  /* 0x0000008402847220 */ /* 0x004fe40000410000 */
[----:B------:R-:W-:Y:S01]  /*10280*/  FMUL.FTZ R0, R0, c[0x0][0x2d0] ;  /* 0x0000b40000007a20 */ /* 0x000fe20000410000 */
[----:B------:R-:W1:Y:S01]  /*10290*/  MUFU.EX2 R211, R5 ;  /* 0x0000000500d37308 */ /* 0x000e620000000800 */
[C---:B------:R-:W-:Y:S02]  /*102a0*/  FMUL.FTZ R133, R2.reuse, R133 ;  /* 0x0000008502857220 */ /* 0x040fe40000410000 */
[C---:B------:R-:W-:Y:S02]  /*102b0*/  FMUL.FTZ R136, R2.reuse, R136 ;  /* 0x0000008802887220 */ /* 0x040fe40000410000 */
[C---:B---3--:R-:W-:Y:S02]  /*102c0*/  FMUL.FTZ R8, R2.reuse, R180 ;  /* 0x000000b402087220 */ /* 0x048fe40000410000 */
[C---:B------:R-:W-:Y:S02]  /*102d0*/  FMUL.FTZ R137, R2.reuse, R137 ;  /* 0x0000008902897220 */ /* 0x040fe40000410000 */
[C---:B------:R-:W-:Y:S01]  /*102e0*/  FMUL.FTZ R140, R2.reuse, R140 ;  /* 0x0000008c028c7220 */ /* 0x040fe20000410000 */
[----:B------:R-:W2:Y:S01]  /*102f0*/  MUFU.EX2 R0, R0 ;  /* 0x0000000000007308 */ /* 0x000ea20000000800 */
[C---:B------:R-:W-:Y:S02]  /*10300*/  FMUL.FTZ R141, R2.reuse, R141 ;  /* 0x0000008d028d7220 */ /* 0x040fe40000410000 */
[C---:B------:R-:W-:Y:S02]  /*10310*/  FMUL.FTZ R144, R2.reuse, R144 ;  /* 0x0000009002907220 */ /* 0x040fe40000410000 */
[C---:B----4-:R-:W-:Y:S02]  /*10320*/  FMUL.FTZ R4, R2.reuse, R176 ;  /* 0x000000b002047220 */ /* 0x050fe40000410000 */
[C---:B------:R-:W-:Y:S02]  /*10330*/  FMUL.FTZ R145, R2.reuse, R145 ;  /* 0x0000009102917220 */ /* 0x040fe40000410000 */
[C---:B------:R-:W-:Y:S01]  /*10340*/  FMUL.FTZ R148, R2.reuse, R148 ;  /* 0x0000009402947220 */ /* 0x040fe20000410000 */
[----:B------:R3:W4:Y:S01]  /*10350*/  MUFU.EX2 R214, R9 ;  /* 0x0000000900d67308 */ /* 0x0007220000000800 */
[----:B------:R-:W-:Y:S02]  /*10360*/  FMUL.FTZ R149, R2, R149 ;  /* 0x0000009502957220 */ /* 0x000fe40000410000 */
[--C-:B------:R-:W-:Y:S01]  /*10370*/  FFMA.FTZ R16, R16, c[0x0][0x2d0], -R174.reuse ;  /* 0x0000b40010107a23 */ /* 0x100fe200000108ae */
[----:B-1----:R-:W-:Y:S01]  /*10380*/  F2FP.PACK_AB R176, R211, R200 ;  /* 0x000000c8d3b0723e */ /* 0x002fe200000000ff */
[----:B------:R-:W-:Y:S02]  /*10390*/  FMUL.FTZ R5, R2, R177 ;  /* 0x000000b102057220 */ /* 0x000fe40000410000 */
[--C-:B------:R-:W-:Y:S02]  /*103a0*/  FFMA.FTZ R17, R17, c[0x0][0x2d0], -R174.reuse ;  /* 0x0000b40011117a23 */ /* 0x100fe400000108ae */
[--C-:B------:R-:W-:Y:S01]  /*103b0*/  FFMA.FTZ R18, R18, c[0x0][0x2d0], -R3.reuse ;  /* 0x0000b40012127a23 */ /* 0x100fe20000010803 */
[----:B------:R1:W-:Y:S01]  /*103c0*/  MUFU.EX2 R209, R6 ;  /* 0x0000000600d17308 */ /* 0x0003e20000000800 */
        /* <DEDUP_REMOVED lines=8> */
[----:B---3--:R-:W-:Y:S02]  /*10450*/  FMUL.FTZ R9, R2, R181 ;  /* 0x000000b502097220 */ /* 0x008fe40000410000 */
[C---:B------:R-:W-:Y:S02]  /*10460*/  FMUL.FTZ R143, R0.reuse, R143 ;  /* 0x0000008f008f7220 */ /* 0x040fe40000410000 */
[C---:B------:R-:W-:Y:S01]  /*10470*/  FMUL.FTZ R146, R0.reuse, R146 ;  /* 0x0000009200927220 */ /* 0x040fe20000410000 */
[----:B------:R3:W-:Y:S01]  /*10480*/  MUFU.EX2 R213, R10 ;  /* 0x0000000a00d57308 */ /* 0x0007e20000000800 */
[C---:B------:R-:W-:Y:S02]  /*10490*/  FMUL.FTZ R147, R0.reuse, R147 ;  /* 0x0000009300937220 */ /* 0x040fe40000410000 */
[C---:B------:R-:W-:Y:S02]  /*104a0*/  FMUL.FTZ R150, R0.reuse, R150 ;  /* 0x0000009600967220 */ /* 0x040fe40000410000 */
[----:B-1----:R-:W-:Y:S01]  /*104b0*/  FMUL.FTZ R6, R0, R178 ;  /* 0x000000b200067220 */ /* 0x002fe20000410000 */
[----:B----4-:R-:W-:Y:S01]  /*104c0*/  F2FP.PACK_AB R178, R214, R212 ;  /* 0x000000d4d6b2723e */ /* 0x010fe200000000ff */
[----:B------:R-:W-:Y:S02]  /*104d0*/  FMUL.FTZ R151, R0, R151 ;  /* 0x0000009700977220 */ /* 0x000fe40000410000 */
[--C-:B------:R-:W-:Y:S01]  /*104e0*/  FFMA.FTZ R21, R21, c[0x0][0x2d0], -R174.reuse ;  /* 0x0000b40015157a23 */ /* 0x100fe200000108ae */
[----:B------:R-:W1:Y:S01]  /*104f0*/  MUFU.EX2 R215, R11 ;  /* 0x0000000b00d77308 */ /* 0x000e620000000800 */
[--C-:B------:R-:W-:Y:S02]  /*10500*/  FFMA.FTZ R22, R22, c[0x0][0x2d0], -R3.reuse ;  /* 0x0000b40016167a23 */ /* 0x100fe40000010803 */
[--C-:B------:R-:W-:Y:S01]  /*10510*/  FFMA.FTZ R23, R23, c[0x0][0x2d0], -R3.reuse ;  /* 0x0000b40017177a23 */ /* 0x100fe20000010803 */
[----:B--2---:R-:W-:Y:S01]  /*10520*/  F2FP.PACK_AB R177, R210, R209 ;  /* 0x000000d1d2b1723e */ /* 0x004fe200000000ff */
[----:B------:R-:W-:Y:S02]  /*10530*/  FMUL.FTZ R7, R0, R179 ;  /* 0x000000b300077220 */ /* 0x000fe40000410000 */
[--C-:B------:R-:W-:Y:S02]  /*10540*/  FFMA.FTZ R24, R24, c[0x0][0x2d0], -R174.reuse ;  /* 0x0000b40018187a23 */ /* 0x100fe400000108ae */
[--C-:B------:R-:W-:Y:S01]  /*10550*/  FFMA.FTZ R25, R25, c[0x0][0x2d0], -R174.reuse ;  /* 0x0000b40019197a23 */ /* 0x100fe200000108ae */
[----:B------:R-:W-:Y:S01]  /*10560*/  MUFU.EX2 R208, R12 ;  /* 0x0000000c00d07308 */ /* 0x000fe20000000800 */
[--C-:B------:R-:W-:Y:S02]  /*10570*/  FFMA.FTZ R26, R26, c[0x0][0x2d0], -R3.reuse ;  /* 0x0000b4001a1a7a23 */ /* 0x100fe40000010803 */
[--C-:B------:R-:W-:Y:S02]  /*10580*/  FFMA.FTZ R27, R27, c[0x0][0x2d0], -R3.reuse ;  /* 0x0000b4001b1b7a23 */ /* 0x100fe40000010803 */
[----:B---3--:R-:W-:Y:S02]  /*10590*/  FMUL.FTZ R10, R0, R182 ;  /* 0x000000b6000a7220 */ /* 0x008fe40000410000 */
[--C-:B------:R-:W-:Y:S02]  /*105a0*/  FFMA.FTZ R28, R28, c[0x0][0x2d0], -R174.reuse ;  /* 0x0000b4001c1c7a23 */ /* 0x100fe400000108ae */
[--C-:B------:R-:W-:Y:S01]  /*105b0*/  FFMA.FTZ R29, R29, c[0x0][0x2d0], -R174.reuse ;  /* 0x0000b4001d1d7a23 */ /* 0x100fe200000108ae */
[----:B------:R-:W2:Y:S01]  /*105c0*/  MUFU.EX2 R207, R13 ;  /* 0x0000000d00cf7308 */ /* 0x000ea20000000800 */
[--C-:B------:R-:W-:Y:S02]  /*105d0*/  FFMA.FTZ R30, R30, c[0x0][0x2d0], -R3.reuse ;  /* 0x0000b4001e1e7a23 */ /* 0x100fe40000010803 */
[--C-:B------:R-:W-:Y:S01]  /*105e0*/  FFMA.FTZ R31, R31, c[0x0][0x2d0], -R3.reuse ;  /* 0x0000b4001f1f7a23 */ /* 0x100fe20000010803 */
[----:B-1----:R-:W-:Y:S01]  /*105f0*/  F2FP.PACK_AB R179, R215, R213 ;  /* 0x000000d5d7b3723e */ /* 0x002fe200000000ff */
[----:B------:R-:W-:Y:S02]  /*10600*/  FMUL.FTZ R11, R0, R183 ;  /* 0x000000b7000b7220 */ /* 0x000fe40000410000 */
[----:B------:R-:W1:Y:S01]  /*10610*/  LDSM.16.MT88.4 R180, [R219+0x100] ;  /* 0x00010000dbb4783b */ /* 0x000e620000004200 */
[--C-:B------:R-:W-:Y:S02]  /*10620*/  FFMA.FTZ R32, R32, c[0x0][0x2d0], -R174.reuse ;  /* 0x0000b40020207a23 */ /* 0x100fe400000108ae */
[----:B------:R-:W-:Y:S01]  /*10630*/  MUFU.EX2 R206, R14 ;  /* 0x0000000e00ce7308 */ /* 0x000fe20000000800 */
[C---:B------:R-:W-:Y:S05]  /*10640*/  HMMA.16816.F32 R4, R176.reuse, R184, R4 ;  /* 0x000000b8b004723c */ /* 0x040fea0000001804 */
[--C-:B------:R-:W-:Y:S02]  /*10650*/  FFMA.FTZ R33, R33, c[0x0][0x2d0], -R174.reuse ;  /* 0x0000b40021217a23 */ /* 0x100fe400000108ae */
[--C-:B------:R-:W-:Y:S01]  /*10660*/  FFMA.FTZ R34, R34, c[0x0][0x2d0], -R3.reuse ;  /* 0x0000b40022227a23 */ /* 0x100fe20000010803 */
[C---:B------:R-:W-:Y:S01]  /*10670*/  HMMA.16816.F32 R8, R176.reuse, R186, R8 ;  /* 0x000000bab008723c */ /* 0x040fe20000001808 */
[----:B------:R-:W3:Y:S01]  /*10680*/  LDSM.16.MT88.4 R184, [R217+0x3100] ;  /* 0x00310000d9b8783b */ /* 0x000ee20000004200 */
[----:B------:R4:W5:Y:S02]  /*10690*/  MUFU.EX2 R205, R15 ;  /* 0x0000000f00cd7308 */ /* 0x0009640000000800 */
[--C-:B------:R-:W-:Y:S02]  /*106a0*/  FFMA.FTZ R35, R35, c[0x0][0x2d0], -R3.reuse ;  /* 0x0000b40023237a23 */ /* 0x100fe40000010803 */
[C---:B------:R-:W-:Y:S02]  /*106b0*/  FMUL.FTZ R152, R2.reuse, R152 ;  /* 0x0000009802987220 */ /* 0x040fe40000410000 */
[C---:B------:R-:W-:Y:S04]  /*106c0*/  HMMA.16816.F32 R132, R176.reuse, R188, R132 ;  /* 0x000000bcb084723c */ /* 0x040fe80000001884 */
[----:B------:R-:W-:Y:S01]  /*106d0*/  MUFU.EX2 R204, R16 ;  /* 0x0000001000cc7308 */ /* 0x000fe20000000800 */
[----:B------:R-:W-:Y:S02]  /*106e0*/  FMUL.FTZ R153, R2, R153 ;  /* 0x0000009902997220 */ /* 0x000fe40000410000 */
[C---:B------:R-:W-:Y:S01]  /*106f0*/  FMUL.FTZ R154, R0.reuse, R154 ;  /* 0x0000009a009a7220 */ /* 0x040fe20000410000 */
[C---:B------:R-:W-:Y:S01]  /*10700*/  HMMA.16816.F32 R136, R176.reuse, R190, R136 ;  /* 0x000000beb088723c */ /* 0x040fe20000001888 */
[----:B------:R-:W2:Y:S03]  /*10710*/  LDSM.16.MT88.4 R188, [R218+0x3100] ;  /* 0x00310000dabc783b */ /* 0x000ea60000004200 */
[----:B------:R-:W-:Y:S02]  /*10720*/  FMUL.FTZ R155, R0, R155 ;  /* 0x0000009b009b7220 */ /* 0x000fe40000410000 */
[----:B------:R-:W2:Y:S01]  /*10730*/  MUFU.EX2 R203, R17 ;  /* 0x0000001100cb7308 */ /* 0x000ea20000000800 */
[C---:B------:R-:W-:Y:S01]  /*10740*/  FMUL.FTZ R156, R2.reuse, R156 ;  /* 0x0000009c029c7220 */ /* 0x040fe20000410000 */
[C---:B------:R-:W-:Y:S01]  /*10750*/  HMMA.16816.F32 R140, R176.reuse, R192, R140 ;  /* 0x000000c0b08c723c */ /* 0x040fe2000000188c */
[----:B----4-:R-:W-:Y:S03]  /*10760*/  LDSM.16.MT88.4 R12, [R219+0x9100] ;  /* 0x00910000db0c783b */ /* 0x010fe60000004200 */
[----:B------:R-:W-:Y:S02]  /*10770*/  FMUL.FTZ R157, R2, R157 ;  /* 0x0000009d029d7220 */ /* 0x000fe40000410000 */
[C---:B------:R-:W-:Y:S02]  /*10780*/  FMUL.FTZ R158, R0.reuse, R158 ;  /* 0x0000009e009e7220 */ /* 0x040fe40000410000 */
[C---:B------:R-:W-:Y:S01]  /*10790*/  HMMA.16816.F32 R144, R176.reuse, R194, R144 ;  /* 0x000000c2b090723c */ /* 0x040fe20000001890 */
[----:B------:R-:W-:Y:S03]  /*107a0*/  MUFU.EX2 R202, R18 ;  /* 0x0000001200ca7308 */ /* 0x000fe60000000800 */
[----:B------:R-:W-:Y:S02]  /*107b0*/  FMUL.FTZ R159, R0, R159 ;  /* 0x0000009f009f7220 */ /* 0x000fe40000410000 */
[C---:B------:R-:W-:Y:S02]  /*107c0*/  FMUL.FTZ R160, R2.reuse, R160 ;  /* 0x000000a002a07220 */ /* 0x040fe40000410000 */
[C---:B-1----:R-:W-:Y:S03]  /*107d0*/  HMMA.16816.F32 R148, R176.reuse, R180, R148 ;  /* 0x000000b4b094723c */ /* 0x042fe60000001894 */
[----:B------:R1:W4:Y:S01]  /*107e0*/  MUFU.EX2 R201, R19 ;  /* 0x0000001300c97308 */ /* 0x0003220000000800 */
[----:B------:R-:W-:Y:S02]  /*107f0*/  FMUL.FTZ R161, R2, R161 ;  /* 0x000000a102a17220 */ /* 0x000fe40000410000 */
[C---:B------:R-:W-:Y:S02]  /*10800*/  FMUL.FTZ R162, R0.reuse, R162 ;  /* 0x000000a200a27220 */ /* 0x040fe40000410000 */
[C---:B------:R-:W-:Y:S01]  /*10810*/  HMMA.16816.F32 R152, R176.reuse, R182, R152 ;  /* 0x000000b6b098723c */ /* 0x040fe20000001898 */
[----:B------:R-:W4:Y:S03]  /*10820*/  LDSM.16.MT88.4 R180, [R220+0x3100] ;  /* 0x00310000dcb4783b */ /* 0x000f260000004200 */
[----:B------:R-:W-:Y:S01]  /*10830*/  FMUL.FTZ R163, R0, R163 ;  /* 0x000000a300a37220 */ /* 0x000fe20000410000 */
[----:B------:R-:W-:Y:S01]  /*10840*/  MUFU.EX2 R199, R20 ;  /* 0x0000001400c77308 */ /* 0x000fe20000000800 */
[C---:B------:R-:W-:Y:S02]  /*10850*/  FMUL.FTZ R164, R2.reuse, R164 ;  /* 0x000000a402a47220 */ /* 0x040fe40000410000 */
[C---:B---3--:R-:W-:Y:S04]  /*10860*/  HMMA.16816.F32 R156, R176.reuse, R184, R156 ;  /* 0x000000b8b09c723c */ /* 0x048fe8000000189c */
[----:B------:R-:W-:Y:S02]  /*10870*/  FMUL.FTZ R165, R2, R165 ;  /* 0x000000a502a57220 */ /* 0x000fe40000410000 */
[C---:B------:R-:W-:Y:S01]  /*10880*/  FMUL.FTZ R166, R0.reuse, R166 ;  /* 0x000000a600a67220 */ /* 0x040fe20000410000 */
[----:B------:R-:W3:Y:S01]  /*10890*/  MUFU.EX2 R198, R21 ;  /* 0x0000001500c67308 */ /* 0x000ee20000000800 */
[C---:B------:R-:W-:Y:S01]  /*108a0*/  HMMA.16816.F32 R160, R176.reuse, R186, R160 ;  /* 0x000000bab0a0723c */ /* 0x040fe200000018a0 */
[----:B------:R-:W3:Y:S03]  /*108b0*/  LDSM.16.MT88.4 R184, [R219+0x3100] ;  /* 0x00310000dbb8783b */ /* 0x000ee60000004200 */
[----:B------:R-:W-:Y:S02]  /*108c0*/  FMUL.FTZ R167, R0, R167 ;  /* 0x000000a700a77220 */ /* 0x000fe40000410000 */
[C---:B------:R-:W-:Y:S02]  /*108d0*/  FMUL.FTZ R168, R2.reuse, R168 ;  /* 0x000000a802a87220 */ /* 0x040fe40000410000 */
[----:B------:R-:W-:Y:S01]  /*108e0*/  FMUL.FTZ R169, R2, R169 ;  /* 0x000000a902a97220 */ /* 0x000fe20000410000 */
[----:B-1----:R-:W-:Y:S01]  /*108f0*/  LDSM.16.MT88.4 R16, [R218+0x900] ;  /* 0x00090000da10783b */ /* 0x002fe20000004200 */
[----:B------:R-:W-:Y:S01]  /*10900*/  MUFU.EX2 R196, R22 ;  /* 0x0000001600c47308 */ /* 0x000fe20000000800 */
[C---:B--2---:R-:W-:Y:S03]  /*10910*/  HMMA.16816.F32 R164, R176.reuse, R188, R164 ;  /* 0x000000bcb0a4723c */ /* 0x044fe600000018a4 */
[C---:B------:R-:W-:Y:S02]  /*10920*/  FMUL.FTZ R170, R0.reuse, R170 ;  /* 0x000000aa00aa7220 */ /* 0x040fe40000410000 */
[----:B------:R-:W-:Y:S02]  /*10930*/  FMUL.FTZ R171, R0, R171 ;  /* 0x000000ab00ab7220 */ /* 0x000fe40000410000 */
[C---:B------:R-:W-:Y:S02]  /*10940*/  FMUL.FTZ R52, R2.reuse, R52 ;  /* 0x0000003402347220 */ /* 0x040fe40000410000 */
[----:B------:R1:W2:Y:S03]  /*10950*/  MUFU.EX2 R195, R23 ;  /* 0x0000001700c37308 */ /* 0x0002a60000000800 */
[C---:B------:R-:W-:Y:S01]  /*10960*/  HMMA.16816.F32 R168, R176.reuse, R190, R168 ;  /* 0x000000beb0a8723c */ /* 0x040fe200000018a8 */
[----:B------:R-:W2:Y:S02]  /*10970*/  LDSM.16.MT88.4 R188, [R217+0x6100] ;  /* 0x00610000d9bc783b */ /* 0x000ea40000004200 */
[----:B------:R-:W-:Y:S02]  /*10980*/  FMUL.FTZ R53, R2, R53 ;  /* 0x0000003502357220 */ /* 0x000fe40000410000 */
[C---:B------:R-:W-:Y:S02]  /*10990*/  FMUL.FTZ R54, R0.reuse, R54 ;  /* 0x0000003600367220 */ /* 0x040fe40000410000 */
[----:B------:R-:W-:Y:S01]  /*109a0*/  FMUL.FTZ R55, R0, R55 ;  /* 0x0000003700377220 */ /* 0x000fe20000410000 */
[----:B------:R-:W-:Y:S01]  /*109b0*/  MUFU.EX2 R197, R24 ;  /* 0x0000001800c57308 */ /* 0x000fe20000000800 */
[C---:B------:R-:W-:Y:S03]  /*109c0*/  FMUL.FTZ R56, R2.reuse, R56 ;  /* 0x0000003802387220 */ /* 0x040fe60000410000 */
[----:B------:R-:W-:Y:S02]  /*109d0*/  FMUL.FTZ R57, R2, R57 ;  /* 0x0000003902397220 */ /* 0x000fe40000410000 */
[C---:B----4-:R-:W-:Y:S03]  /*109e0*/  HMMA.16816.F32 R52, R176.reuse, R180, R52 ;  /* 0x000000b4b034723c */ /* 0x050fe60000001834 */
[C---:B------:R-:W-:Y:S01]  /*109f0*/  FMUL.FTZ R58, R0.reuse, R58 ;  /* 0x0000003a003a7220 */ /* 0x040fe20000410000 */
[----:B------:R-:W4:Y:S01]  /*10a00*/  MUFU.EX2 R194, R25 ;  /* 0x0000001900c27308 */ /* 0x000f220000000800 */
[----:B------:R-:W-:Y:S01]  /*10a10*/  FMUL.FTZ R59, R0, R59 ;  /* 0x0000003b003b7220 */ /* 0x000fe20000410000 */
[----:B-1----:R-:W-:Y:S01]  /*10a20*/  LDSM.16.MT88.4 R20, [R218+0x1100] ;  /* 0x00110000da14783b */ /* 0x002fe20000004200 */
[C---:B------:R-:W-:Y:S05]  /*10a30*/  FMUL.FTZ R60, R2.reuse, R60 ;  /* 0x0000003c023c7220 */ /* 0x040fea0000410000 */
[C---:B------:R-:W-:Y:S02]  /*10a40*/  HMMA.16816.F32 R56, R176.reuse, R182, R56 ;  /* 0x000000b6b038723c */ /* 0x040fe40000001838 */
[----:B------:R-:W-:Y:S01]  /*10a50*/  MUFU.EX2 R193, R26 ;  /* 0x0000001a00c17308 */ /* 0x000fe20000000800 */
[----:B------:R-:W1:Y:S01]  /*10a60*/  LDSM.16.MT88.4 R180, [R218+0x6100] ;  /* 0x00610000dab4783b */ /* 0x000e620000004200 */
[----:B------:R-:W-:Y:S02]  /*10a70*/  FMUL.FTZ R61, R2, R61 ;  /* 0x0000003d023d7220 */ /* 0x000fe40000410000 */
[C---:B------:R-:W-:Y:S02]  /*10a80*/  FMUL.FTZ R62, R0.reuse, R62 ;  /* 0x0000003e003e7220 */ /* 0x040fe40000410000 */
[----:B------:R-:W-:Y:S04]  /*10a90*/  FMUL.FTZ R63, R0, R63 ;  /* 0x0000003f003f7220 */ /* 0x000fe80000410000 */
[----:B------:R2:W1:Y:S01]  /*10aa0*/  MUFU.EX2 R192, R27 ;  /* 0x0000001b00c07308 */ /* 0x0004620000000800 */
[C---:B------:R-:W-:Y:S02]  /*10ab0*/  FMUL.FTZ R64, R2.reuse, R64 ;  /* 0x0000004002407220 */ /* 0x040fe40000410000 */
        /* <DEDUP_REMOVED lines=11> */
[----:B--2---:R-:W-:Y:S03]  /*10b70*/  LDSM.16.MT88.4 R24, [R220+0x1100] ;  /* 0x00110000dc18783b */ /* 0x004fe60000004200 */
[C---:B------:R-:W-:Y:S03]  /*10b80*/  HMMA.16816.F32 R68, R176.reuse, R188, R68 ;  /* 0x000000bcb044723c */ /* 0x040fe60000001844 */
        /* <DEDUP_REMOVED lines=55> */
[C---:B---3--:R-:W-:Y:S01]  /*10f00*/  HMMA.16816.F32 R108, R176.reuse, R184, R108 ;  /* 0x000000b8b06c723c */ /* 0x048fe2000000186c */
[----:B------:R-:W-:Y:S02]  /*10f10*/  MUFU.EX2 R185, R34 ;  /* 0x0000002200b97308 */ /* 0x000fe40000000800 */
[C---:B------:R-:W-:Y:S02]  /*10f20*/  FMUL.FTZ R114, R0.reuse, R114 ;  /* 0x0000007200727220 */ /* 0x040fe40000410000 */
[----:B------:R-:W-:Y:S02]  /*10f30*/  FMUL.FTZ R115, R0, R115 ;  /* 0x0000007300737220 */ /* 0x000fe40000410000 */
[C---:B------:R-:W-:Y:S02]  /*10f40*/  FMUL.FTZ R116, R2.reuse, R116 ;  /* 0x0000007402747220 */ /* 0x040fe40000410000 */
[----:B------:R-:W-:Y:S02]  /*10f50*/  FMUL.FTZ R117, R2, R117 ;  /* 0x0000007502757220 */ /* 0x000fe40000410000 */
[----:B------:R-:W-:Y:S01]  /*10f60*/  MUFU.EX2 R184, R35 ;  /* 0x0000002300b87308 */ /* 0x000fe20000000800 */
[C---:B------:R-:W-:Y:S03]  /*10f70*/  HMMA.16816.F32 R112, R176.reuse, R186, R112 ;  /* 0x000000bab070723c */ /* 0x040fe60000001870 */
[C---:B------:R-:W-:Y:S02]  /*10f80*/  FMUL.FTZ R118, R0.reuse, R118 ;  /* 0x0000007600767220 */ /* 0x040fe40000410000 */
[----:B------:R-:W-:Y:S02]  /*10f90*/  FMUL.FTZ R119, R0, R119 ;  /* 0x0000007700777220 */ /* 0x000fe40000410000 */
[C---:B------:R-:W-:Y:S02]  /*10fa0*/  FMUL.FTZ R120, R2.reuse, R120 ;  /* 0x0000007802787220 */ /* 0x040fe40000410000 */
[----:B------:R-:W-:Y:S03]  /*10fb0*/  MUFU.EX2 R187, R32 ;  /* 0x0000002000bb7308 */ /* 0x000fe60000000800 */
[C---:B--2---:R-:W-:Y:S03]  /*10fc0*/  HMMA.16816.F32 R116, R176.reuse, R188, R116 ;  /* 0x000000bcb074723c */ /* 0x044fe60000001874 */
[----:B------:R-:W-:Y:S02]  /*10fd0*/  FMUL.FTZ R121, R2, R121 ;  /* 0x0000007902797220 */ /* 0x000fe40000410000 */
[C---:B------:R-:W-:Y:S02]  /*10fe0*/  FMUL.FTZ R122, R0.reuse, R122 ;  /* 0x0000007a007a7220 */ /* 0x040fe40000410000 */
[----:B------:R-:W-:Y:S01]  /*10ff0*/  FMUL.FTZ R123, R0, R123 ;  /* 0x0000007b007b7220 */ /* 0x000fe20000410000 */
[----:B------:R-:W-:Y:S01]  /*11000*/  MUFU.EX2 R189, R30 ;  /* 0x0000001e00bd7308 */ /* 0x000fe20000000800 */
[C---:B------:R-:W-:Y:S03]  /*11010*/  FMUL.FTZ R124, R2.reuse, R124 ;  /* 0x0000007c027c7220 */ /* 0x040fe60000410000 */
[----:B------:R-:W-:Y:S02]  /*11020*/  FMUL.FTZ R125, R2, R125 ;  /* 0x0000007d027d7220 */ /* 0x000fe40000410000 */
[C---:B------:R-:W-:Y:S03]  /*11030*/  HMMA.16816.F32 R120, R176.reuse, R190, R120 ;  /* 0x000000beb078723c */ /* 0x040fe60000001878 */
[C---:B------:R-:W-:Y:S01]  /*11040*/  FMUL.FTZ R126, R0.reuse, R126 ;  /* 0x0000007e007e7220 */ /* 0x040fe20000410000 */
[----:B------:R-:W-:Y:S01]  /*11050*/  MUFU.EX2 R191, R28 ;  /* 0x0000001c00bf7308 */ /* 0x000fe20000000800 */
[----:B------:R-:W-:Y:S02]  /*11060*/  FMUL.FTZ R127, R0, R127 ;  /* 0x0000007f007f7220 */ /* 0x000fe40000410000 */
[C---:B------:R-:W-:Y:S02]  /*11070*/  FMUL.FTZ R128, R2.reuse, R128 ;  /* 0x0000008002807220 */ /* 0x040fe40000410000 */
[----:B------:R-:W-:Y:S03]  /*11080*/  FMUL.FTZ R129, R2, R129 ;  /* 0x0000008102817220 */ /* 0x000fe60000410000 */
[C---:B------:R-:W-:Y:S02]  /*11090*/  HMMA.16816.F32 R124, R176.reuse, R12, R124 ;  /* 0x0000000cb07c723c */ /* 0x040fe4000000187c */
[----:B------:R-:W2:Y:S01]  /*110a0*/  MUFU.EX2 R190, R29 ;  /* 0x0000001d00be7308 */ /* 0x000ea20000000800 */
[C---:B------:R-:W-:Y:S02]  /*110b0*/  FMUL.FTZ R130, R0.reuse, R130 ;  /* 0x0000008200827220 */ /* 0x040fe40000410000 */
[----:B------:R-:W-:Y:S02]  /*110c0*/  FMUL.FTZ R131, R0, R131 ;  /* 0x0000008300837220 */ /* 0x000fe40000410000 */
[----:B------:R-:W-:Y:S01]  /*110d0*/  F2FP.PACK_AB R12, R207, R208 ;  /* 0x000000d0cf0c723e */ /* 0x000fe200000000ff */
[--C-:B------:R-:W-:Y:S01]  /*110e0*/  FFMA.FTZ R36, R36, c[0x0][0x2d0], -R174.reuse ;  /* 0x0000b40024247a23 */ /* 0x100fe200000108ae */
[----:B-----5:R-:W-:Y:S03]  /*110f0*/  F2FP.PACK_AB R13, R205, R206 ;  /* 0x000000cecd0d723e */ /* 0x020fe600000000ff */
[----:B------:R-:W-:Y:S01]  /*11100*/  HMMA.16816.F32 R128, R176, R14, R128 ;  /* 0x0000000eb080723c */ /* 0x000fe20000001880 */
[----:B------:R-:W3:Y:S01]  /*11110*/  LDSM.16.MT88.4 R176, [R220+0x900] ;  /* 0x00090000dcb0783b */ /* 0x000ee20000004200 */
[----:B------:R5:W2:Y:S01]  /*11120*/  MUFU.EX2 R188, R31 ;  /* 0x0000001f00bc7308 */ /* 0x000aa20000000800 */
[--C-:B------:R-:W-:Y:S02]  /*11130*/  FFMA.FTZ R49, R49, c[0x0][0x2d0], -R174.reuse ;  /* 0x0000b40031317a23 */ /* 0x100fe400000108ae */
[--C-:B------:R-:W-:Y:S02]  /*11140*/  FFMA.FTZ R37, R37, c[0x0][0x2d0], -R174.reuse ;  /* 0x0000b40025257a23 */ /* 0x100fe400000108ae */
[----:B------:R-:W-:Y:S01]  /*11150*/  F2FP.PACK_AB R14, R203, R204 ;  /* 0x000000cccb0e723e */ /* 0x000fe200000000ff */
[--C-:B------:R-:W-:Y:S01]  /*11160*/  FFMA.FTZ R38, R38, c[0x0][0x2d0], -R3.reuse ;  /* 0x0000b40026267a23 */ /* 0x100fe20000010803 */
[----:B------:R-:W-:Y:S03]  /*11170*/  F2FP.PACK_AB R15, R201, R202 ;  /* 0x000000cac90f723e */ /* 0x000fe600000000ff */
[----:B------:R2:W2:Y:S01]  /*11180*/  MUFU.EX2 R186, R33 ;  /* 0x0000002100ba7308 */ /* 0x0004a20000000800 */
[--C-:B------:R-:W-:Y:S02]  /*11190*/  FFMA.FTZ R39, R39, c[0x0][0x2d0], -R3.reuse ;  /* 0x0000b40027277a23 */ /* 0x100fe40000010803 */
[--C-:B------:R-:W-:Y:S01]  /*111a0*/  FFMA.FTZ R40, R40, c[0x0][0x2d0], -R174.reuse ;  /* 0x0000b40028287a23 */ /* 0x100fe200000108ae */
[C---:B-1----:R-:W-:Y:S05]  /*111b0*/  HMMA.16816.F32 R4, R12.reuse, R180, R4 ;  /* 0x000000b40c04723c */ /* 0x042fea0000001804 */
[--C-:B------:R-:W-:Y:S01]  /*111c0*/  FFMA.FTZ R41, R41, c[0x0][0x2d0], -R174.reuse ;  /* 0x0000b40029297a23 */ /* 0x100fe200000108ae */
[----:B------:R-:W-:Y:S01]  /*111d0*/  MUFU.EX2 R49, R49 ;  /* 0x0000003100317308 */ /* 0x000fe20000000800 */
[--C-:B------:R-:W-:Y:S01]  /*111e0*/  FFMA.FTZ R42, R42, c[0x0][0x2d0], -R3.reuse ;  /* 0x0000b4002a2a7a23 */ /* 0x100fe20000010803 */
[C---:B------:R-:W-:Y:S01]  /*111f0*/  HMMA.16816.F32 R8, R12.reuse, R182, R8 ;  /* 0x000000b60c08723c */ /* 0x040fe20000001808 */
[----:B------:R-:W1:Y:S03]  /*11200*/  LDSM.16.MT88.4 R180, [R219+0x900] ;  /* 0x00090000dbb4783b */ /* 0x000e660000004200 */
[--C-:B------:R-:W-:Y:S02]  /*11210*/  FFMA.FTZ R43, R43, c[0x0][0x2d0], -R3.reuse ;  /* 0x0000b4002b2b7a23 */ /* 0x100fe40000010803 */
[--C-:B------:R-:W-:Y:S02]  /*11220*/  FFMA.FTZ R44, R44, c[0x0][0x2d0], -R174.reuse ;  /* 0x0000b4002c2c7a23 */ /* 0x100fe400000108ae */
[C---:B------:R-:W-:Y:S01]  /*11230*/  HMMA.16816.F32 R132, R12.reuse, R16, R132 ;  /* 0x000000100c84723c */ /* 0x040fe20000001884 */
[----:B-----5:R-:W-:Y:S01]  /*11240*/  LDSM.16.MT88.4 R28, [R220+0x2100] ;  /* 0x00210000dc1c783b */ /* 0x020fe20000004200 */
[----:B------:R-:W5:Y:S02]  /*11250*/  MUFU.EX2 R175, R36 ;  /* 0x0000002400af7308 */ /* 0x000f640000000800 */
[--C-:B------:R-:W-:Y:S02]  /*11260*/  FFMA.FTZ R45, R45, c[0x0][0x2d0], -R174.reuse ;  /* 0x0000b4002d2d7a23 */ /* 0x100fe400000108ae */
[----:B------:R-:W-:Y:S01]  /*11270*/  FFMA.FTZ R48, R48, c[0x0][0x2d0], -R174 ;  /* 0x0000b40030307a23 */ /* 0x000fe200000108ae */
[----:B------:R-:W-:Y:S01]  /*11280*/  MOV R174, R173 ;  /* 0x000000ad00ae7202 */ /* 0x000fe20000000f00 */
[C---:B------:R-:W-:Y:S01]  /*11290*/  HMMA.16816.F32 R136, R12.reuse, R18, R136 ;  /* 0x000000120c88723c */ /* 0x040fe20000001888 */
[----:B------:R-:W2:Y:S03]  /*112a0*/  LDSM.16.MT88.4 R16, [R217+0x3900] ;  /* 0x00390000d910783b */ /* 0x000ea60000004200 */
[----:B------:R-:W2:Y:S01]  /*112b0*/  MUFU.EX2 R37, R37 ;  /* 0x0000002500257308 */ /* 0x000ea20000000800 */
[--C-:B------:R-:W-:Y:S02]  /*112c0*/  FFMA.FTZ R46, R46, c[0x0][0x2d0], -R3.reuse ;  /* 0x0000b4002e2e7a23 */ /* 0x100fe40000010803 */
[--C-:B------:R-:W-:Y:S01]  /*112d0*/  FFMA.FTZ R47, R47, c[0x0][0x2d0], -R3.reuse ;  /* 0x0000b4002f2f7a23 */ /* 0x100fe20000010803 */
[C---:B---3--:R-:W-:Y:S04]  /*112e0*/  HMMA.16816.F32 R140, R12.reuse, R176, R140 ;  /* 0x000000b00c8c723c */ /* 0x048fe8000000188c */
[--C-:B------:R-:W-:Y:S02]  /*112f0*/  FFMA.FTZ R50, R50, c[0x0][0x2d0], -R3.reuse ;  /* 0x0000b40032327a23 */ /* 0x100fe40000010803 */
[----:B------:R-:W-:Y:S01]  /*11300*/  MUFU.EX2 R38, R38 ;  /* 0x0000002600267308 */ /* 0x000fe20000000800 */
[----:B------:R-:W-:Y:S01]  /*11310*/  FFMA.FTZ R3, R51, c[0x0][0x2d0], -R3 ;  /* 0x0000b40033037a23 */ /* 0x000fe20000010803 */
[C---:B------:R-:W-:Y:S01]  /*11320*/  HMMA.16816.F32 R144, R12.reuse, R178, R144 ;  /* 0x000000b20c90723c */ /* 0x040fe20000001890 */
[----:B------:R-:W3:Y:S07]  /*11330*/  LDSM.16.MT88.4 R176, [R218+0x3900] ;  /* 0x00390000dab0783b */ /* 0x000eee0000004200 */
[----:B------:R-:W-:Y:S01]  /*11340*/  MUFU.EX2 R36, R3 ;  /* 0x0000000300247308 */ /* 0x000fe20000000800 */
[C---:B-1----:R-:W-:Y:S08]  /*11350*/  HMMA.16816.F32 R148, R12.reuse, R180, R148 ;  /* 0x000000b40c94723c */ /* 0x042ff00000001894 */
[C---:B------:R-:W-:Y:S01]  /*11360*/  HMMA.16816.F32 R152, R12.reuse, R182, R152 ;  /* 0x000000b60c98723c */ /* 0x040fe20000001898 */
[----:B------:R-:W1:Y:S01]  /*11370*/  LDSM.16.MT88.4 R180, [R220+0x3900] ;  /* 0x00390000dcb4783b */ /* 0x000e620000004200 */
[----:B------:R-:W-:Y:S06]  /*11380*/  MUFU.EX2 R39, R39 ;  /* 0x0000002700277308 */ /* 0x000fec0000000800 */
[C---:B--2---:R-:W-:Y:S04]  /*11390*/  HMMA.16816.F32 R156, R12.reuse, R16, R156 ;  /* 0x000000100c9c723c */ /* 0x044fe8000000189c */
[----:B------:R-:W2:Y:S04]  /*113a0*/  MUFU.EX2 R40, R40 ;  /* 0x0000002800287308 */ /* 0x000ea80000000800 */
[C---:B------:R-:W-:Y:S01]  /*113b0*/  HMMA.16816.F32 R160, R12.reuse, R18, R160 ;  /* 0x000000120ca0723c */ /* 0x040fe200000018a0 */
[----:B------:R-:W2:Y:S05]  /*113c0*/  LDSM.16.MT88.4 R16, [R219+0x3900] ;  /* 0x00390000db10783b */ /* 0x000eaa0000004200 */
[----:B------:R-:W2:Y:S02]  /*113d0*/  MUFU.EX2 R41, R41 ;  /* 0x0000002900297308 */ /* 0x000ea40000000800 */
[C---:B---3--:R-:W-:Y:S08]  /*113e0*/  HMMA.16816.F32 R164, R12.reuse, R176, R164 ;  /* 0x000000b00ca4723c */ /* 0x048ff000000018a4 */
[C---:B------:R-:W-:Y:S01]  /*113f0*/  HMMA.16816.F32 R168, R12.reuse, R178, R168 ;  /* 0x000000b20ca8723c */ /* 0x040fe200000018a8 */
[----:B------:R-:W3:Y:S01]  /*11400*/  LDSM.16.MT88.4 R176, [R217+0x6900] ;  /* 0x00690000d9b0783b */ /* 0x000ee20000004200 */
[----:B------:R-:W3:Y:S06]  /*11410*/  MUFU.EX2 R42, R42 ;  /* 0x0000002a002a7308 */ /* 0x000eec0000000800 */
[C---:B-1----:R-:W-:Y:S04]  /*11420*/  HMMA.16816.F32 R52, R12.reuse, R180, R52 ;  /* 0x000000b40c34723c */ /* 0x042fe80000001834 */
[----:B------:R-:W1:Y:S04]  /*11430*/  MUFU.EX2 R43, R43 ;  /* 0x0000002b002b7308 */ /* 0x000e680000000800 */
[C---:B------:R-:W-:Y:S01]  /*11440*/  HMMA.16816.F32 R56, R12.reuse, R182, R56 ;  /* 0x000000b60c38723c */ /* 0x040fe20000001838 */
[----:B------:R-:W1:Y:S05]  /*11450*/  LDSM.16.MT88.4 R180, [R218+0x6900] ;  /* 0x00690000dab4783b */ /* 0x000e6a0000004200 */
[----:B------:R-:W1:Y:S02]  /*11460*/  MUFU.EX2 R44, R44 ;  /* 0x0000002c002c7308 */ /* 0x000e640000000800 */
[C---:B--2---:R-:W-:Y:S08]  /*11470*/  HMMA.16816.F32 R60, R12.reuse, R16, R60 ;  /* 0x000000100c3c723c */ /* 0x044ff0000000183c */
[----:B------:R-:W2:Y:S01]  /*11480*/  MUFU.EX2 R45, R45 ;  /* 0x0000002d002d7308 */ /* 0x000ea20000000800 */
[C---:B------:R-:W-:Y:S01]  /*11490*/  HMMA.16816.F32 R64, R12.reuse, R18, R64 ;  /* 0x000000120c40723c */ /* 0x040fe20000001840 */
[----:B------:R-:W2:Y:S07]  /*114a0*/  LDSM.16.MT88.4 R16, [R220+0x6900] ;  /* 0x00690000dc10783b */ /* 0x000eae0000004200 */
[C---:B---3--:R-:W-:Y:S01]  /*114b0*/  HMMA.16816.F32 R68, R12.reuse, R176, R68 ;  /* 0x000000b00c44723c */ /* 0x048fe20000001844 */
[----:B------:R-:W3:Y:S07]  /*114c0*/  MUFU.EX2 R46, R46 ;  /* 0x0000002e002e7308 */ /* 0x000eee0000000800 */
[C---:B------:R-:W-:Y:S01]  /*114d0*/  HMMA.16816.F32 R72, R12.reuse, R178, R72 ;  /* 0x000000b20c48723c */ /* 0x040fe20000001848 */
[----:B------:R-:W3:Y:S02]  /*114e0*/  LDSM.16.MT88.4 R176, [R219+0x6900] ;  /* 0x00690000dbb0783b */ /* 0x000ee40000004200 */
[----:B------:R-:W-:Y:S05]  /*114f0*/  MUFU.EX2 R47, R47 ;  /* 0x0000002f002f7308 */ /* 0x000fea0000000800 */
[C---:B-1----:R-:W-:Y:S05]  /*11500*/  HMMA.16816.F32 R76, R12.reuse, R180, R76 ;  /* 0x000000b40c4c723c */ /* 0x042fea000000184c */
[----:B------:R-:W1:Y:S03]  /*11510*/  MUFU.EX2 R48, R48 ;  /* 0x0000003000307308 */ /* 0x000e660000000800 */
[C---:B------:R-:W-:Y:S01]  /*11520*/  HMMA.16816.F32 R80, R12.reuse, R182, R80 ;  /* 0x000000b60c50723c */ /* 0x040fe20000001850 */
[----:B------:R-:W1:Y:S06]  /*11530*/  LDSM.16.MT88.4 R180, [R217+0x9900] ;  /* 0x00990000d9b4783b */ /* 0x000e6c0000004200 */
[----:B------:R-:W1:Y:S01]  /*11540*/  MUFU.EX2 R50, R50 ;  /* 0x0000003200327308 */ /* 0x000e620000000800 */
        /* <DEDUP_REMOVED lines=12> */
[C---:B---3--:R-:W-:Y:S01]  /*11610*/  HMMA.16816.F32 R116, R12.reuse, R176, R116 ;  /* 0x000000b00c74723c */ /* 0x048fe20000001874 */
[----:B------:R-:W3:Y:S04]  /*11620*/  LDL.LU R177, [R1+0x20] ;  /* 0x0000200001b17983 */ /* 0x000ee80000300800 */
[----:B------:R-:W5:Y:S03]  /*11630*/  LDL.LU R32, [R1+0x24] ;  /* 0x0000240001207983 */ /* 0x000f660000300800 */
[C---:B------:R-:W-:Y:S08]  /*11640*/  HMMA.16816.F32 R120, R12.reuse, R178, R120 ;  /* 0x000000b20c78723c */ /* 0x040ff00000001878 */
[C---:B-1----:R-:W-:Y:S08]  /*11650*/  HMMA.16816.F32 R124, R12.reuse, R180, R124 ;  /* 0x000000b40c7c723c */ /* 0x042ff0000000187c */
[----:B------:R-:W-:Y:S01]  /*11660*/  HMMA.16816.F32 R128, R12, R182, R128 ;  /* 0x000000b60c80723c */ /* 0x000fe20000001880 */
[----:B------:R-:W-:Y:S06]  /*11670*/  LDSM.16.MT88.4 R180, [R217+0x2900] ;  /* 0x00290000d9b4783b */ /* 0x000fec0000004200 */
[----:B------:R-:W-:Y:S02]  /*11680*/  F2FP.PACK_AB R12, R198, R199 ;  /* 0x000000c7c60c723e */ /* 0x000fe400000000ff */
[----:B------:R-:W-:Y:S03]  /*11690*/  F2FP.PACK_AB R13, R195, R196 ;  /* 0x000000c4c30d723e */ /* 0x000fe600000000ff */
[----:B----4-:R-:W-:Y:S02]  /*116a0*/  F2FP.PACK_AB R14, R194, R197 ;  /* 0x000000c5c20e723e */ /* 0x010fe400000000ff */
[----:B------:R-:W-:Y:S07]  /*116b0*/  F2FP.PACK_AB R15, R192, R193 ;  /* 0x000000c1c00f723e */ /* 0x000fee00000000ff */
[C---:B--2---:R-:W-:Y:S08]  /*116c0*/  HMMA.16816.F32 R4, R12.reuse, R16, R4 ;  /* 0x000000100c04723c */ /* 0x044ff00000001804 */
[C---:B------:R-:W-:Y:S01]  /*116d0*/  HMMA.16816.F32 R8, R12.reuse, R18, R8 ;  /* 0x000000120c08723c */ /* 0x040fe20000001808 */
[----:B------:R-:W1:Y:S07]  /*116e0*/  LDSM.16.MT88.4 R16, [R219+0x1100] ;  /* 0x00110000db10783b */ /* 0x000e6e0000004200 */
[C---:B------:R-:W-:Y:S08]  /*116f0*/  HMMA.16816.F32 R132, R12.reuse, R20, R132 ;  /* 0x000000140c84723c */ /* 0x040ff00000001884 */
        /* <DEDUP_REMOVED lines=42> */
[----:B------:R-:W-:Y:S01]  /*119a0*/  HMMA.16816.F32 R128, R12, R18, R128 ;  /* 0x000000120c80723c */ /* 0x000fe20000001880 */
[----:B------:R-:W1:Y:S03]  /*119b0*/  LDSM.16.MT88.4 R16, [R220+0x1900] ;  /* 0x00190000dc10783b */ /* 0x000e660000004200 */
[----:B---3--:R-:W-:Y:S02]  /*119c0*/  FFMA.FTZ R2, R2, R177, R200 ;  /* 0x000000b102027223 */ /* 0x008fe400000100c8 */
[----:B-----5:R-:W-:Y:S01]  /*119d0*/  FFMA.FTZ R0, R0, R32, R209 ;  /* 0x0000002000007223 */ /* 0x020fe200000100d1 */
[----:B------:R-:W-:Y:S01]  /*119e0*/  F2FP.PACK_AB R12, R190, R191 ;  /* 0x000000bfbe0c723e */ /* 0x000fe200000000ff */
[----:B------:R-:W-:Y:S01]  /*119f0*/  FADD.FTZ R2, R211, R2 ;  /* 0x00000002d3027221 */ /* 0x000fe20000010000 */
[----:B------:R-:W-:Y:S01]  /*11a00*/  F2FP.PACK_AB R13, R188, R189 ;  /* 0x000000bdbc0d723e */ /* 0x000fe200000000ff */
[----:B------:R-:W-:Y:S02]  /*11a10*/  LDSM.16.MT88.4 R32, [R217+0x5900] ;  /* 0x00590000d920783b */ /* 0x000fe40000004200 */
[----:B------:R-:W-:Y:S01]  /*11a20*/  F2FP.PACK_AB R14, R186, R187 ;  /* 0x000000bbba0e723e */ /* 0x000fe200000000ff */
[----:B------:R-:W-:Y:S01]  /*11a30*/  FADD.FTZ R2, R212, R2 ;  /* 0x00000002d4027221 */ /* 0x000fe20000010000 */
[----:B------:R-:W-:Y:S01]  /*11a40*/  F2FP.PACK_AB R15, R184, R185 ;  /* 0x000000b9b80f723e */ /* 0x000fe200000000ff */
[----:B------:R-:W-:Y:S02]  /*11a50*/  FADD.FTZ R0, R210, R0 ;  /* 0x00000000d2007221 */ /* 0x000fe40000010000 */
[----:B------:R-:W-:Y:S02]  /*11a60*/  FADD.FTZ R2, R214, R2 ;  /* 0x00000002d6027221 */ /* 0x000fe40000010000 */
[----:B------:R-:W-:Y:S02]  /*11a70*/  FADD.FTZ R0, R213, R0 ;  /* 0x00000000d5007221 */ /* 0x000fe40000010000 */
        /* <DEDUP_REMOVED lines=8> */
[C---:B----4-:R-:W-:Y:S04]  /*11b00*/  HMMA.16816.F32 R132, R12.reuse, R24, R132 ;  /* 0x000000180c84723c */ /* 0x050fe80000001884 */
[----:B------:R-:W-:Y:S02]  /*11b10*/  FADD.FTZ R2, R203, R2 ;  /* 0x00000002cb027221 */ /* 0x000fe40000010000 */
[----:B------:R-:W-:Y:S02]  /*11b20*/  FADD.FTZ R0, R205, R0 ;  /* 0x00000000cd007221 */ /* 0x000fe40000010000 */
[C---:B------:R-:W-:Y:S01]  /*11b30*/  HMMA.16816.F32 R136, R12.reuse, R26, R136 ;  /* 0x0000001a0c88723c */ /* 0x040fe20000001888 */
[----:B------:R-:W3:Y:S03]  /*11b40*/  LDSM.16.MT88.4 R24, [R217+0x4900] ;  /* 0x00490000d918783b */ /* 0x000ee60000004200 */
        /* <DEDUP_REMOVED lines=34> */
[----:B------:R-:W-:Y:S04]  /*11d70*/  FADD.FTZ R0, R184, R0 ;  /* 0x00000000b8007221 */ /* 0x000fe80000010000 */
[----:B------:R-:W-:Y:S01]  /*11d80*/  FADD.FTZ R0, R38, R0 ;  /* 0x0000000026007221 */ /* 0x000fe20000010000 */
[C---:B------:R-:W-:Y:S01]  /*11d90*/  HMMA.16816.F32 R56, R12.reuse, R22, R56 ;  /* 0x000000160c38723c */ /* 0x040fe20000001838 */
[----:B------:R-:W2:Y:S03]  /*11da0*/  LDSM.16.MT88.4 R20, [R218+0x7900] ;  /* 0x00790000da14783b */ /* 0x000ea60000004200 */
[----:B------:R-:W-:Y:S04]  /*11db0*/  FADD.FTZ R0, R39, R0 ;  /* 0x0000000027007221 */ /* 0x000fe80000010000 */
[C---:B---3--:R-:W-:Y:S04]  /*11dc0*/  HMMA.16816.F32 R60, R12.reuse, R24, R60 ;  /* 0x000000180c3c723c */ /* 0x048fe8000000183c */
[----:B------:R-:W-:Y:S04]  /*11dd0*/  FADD.FTZ R0, R42, R0 ;  /* 0x000000002a007221 */ /* 0x000fe80000010000 */
        /* <DEDUP_REMOVED lines=13> */
[----:B------:R-:W-:Y:S01]  /*11eb0*/  FADD.FTZ R0, R50, R3 ;  /* 0x0000000332007221 */ /* 0x000fe20000010000 */
[----:B------:R-:W-:Y:S03]  /*11ec0*/  STL [R1+0x20], R2 ;  /* 0x0000200201007387 */ /* 0x000fe60000100800 */
[C---:B------:R-:W-:Y:S01]  /*11ed0*/  FADD.FTZ R0, R36.reuse, R0 ;  /* 0x0000000024007221 */ /* 0x040fe20000010000 */
[C---:B------:R-:W-:Y:S01]  /*11ee0*/  HMMA.16816.F32 R80, R12.reuse, R22, R80 ;  /* 0x000000160c50723c */ /* 0x040fe20000001850 */
[----:B------:R-:W2:Y:S07]  /*11ef0*/  LDSM.16.MT88.4 R20, [R217+0xa900] ;  /* 0x00a90000d914783b */ /* 0x000eae0000004200 */
        /* <DEDUP_REMOVED lines=17> */
[----:B------:R-:W-:Y:S01]  /*12010*/  HMMA.16816.F32 R128, R12, R22, R128 ;  /* 0x000000160c80723c */ /* 0x000fe20000001880 */
[----:B------:R-:W2:Y:S06]  /*12020*/  LDSM.16.MT88.4 R20, [R219+0x2100] ;  /* 0x00210000db14783b */ /* 0x000eac0000004200 */
[----:B------:R-:W-:Y:S02]  /*12030*/  F2FP.PACK_AB R12, R37, R175 ;  /* 0x000000af250c723e */ /* 0x000fe400000000ff */
[----:B------:R-:W-:Y:S03]  /*12040*/  F2FP.PACK_AB R13, R39, R38 ;  /* 0x00000026270d723e */ /* 0x000fe600000000ff */
[----:B------:R-:W-:Y:S02]  /*12050*/  F2FP.PACK_AB R14, R41, R40 ;  /* 0x00000028290e723e */ /* 0x000fe400000000ff */
[----:B------:R-:W-:Y:S02]  /*12060*/  F2FP.PACK_AB R15, R43, R42 ;  /* 0x0000002a2b0f723e */ /* 0x000fe400000000ff */
[----:B------:R-:W-:Y:S05]  /*12070*/  MOV R175, R172 ;  /* 0x000000ac00af7202 */ /* 0x000fea0000000f00 */
        /* <DEDUP_REMOVED lines=52> */
[C---:B------:R-:W-:Y:S01]  /*123c0*/  HMMA.16816.F32 R176, R12.reuse, R180, R4 ;  /* 0x000000b40cb0723c */ /* 0x040fe20000001804 */
[----:B------:R-:W5:Y:S07]  /*123d0*/  LDSM.16.MT88.4 R4, [R220+0x5900] ;  /* 0x00590000dc04783b */ /* 0x000f6e0000004200 */
        /* <DEDUP_REMOVED lines=11> */
[C---:B------:R-:W-:Y:S08]  /*12490*/  HMMA.16816.F32 R156, R12.reuse, R32, R156 ;  /* 0x000000200c9c723c */ /* 0x040ff0000000189c */
[C---:B------:R-:W-:Y:S08]  /*124a0*/  HMMA.16816.F32 R160, R12.reuse, R34, R160 ;  /* 0x000000220ca0723c */ /* 0x040ff000000018a0 */
        /* <DEDUP_REMOVED lines=8> */
[----:B------:R-:W2:Y:S07]  /*12530*/  LDSM.16.MT88.4 R8, [R218+0xb900] ;  /* 0x00b90000da08783b */ /* 0x000eae0000004200 */
[C---:B-1----:R-:W-:Y:S08]  /*12540*/  HMMA.16816.F32 R68, R12.reuse, R16, R68 ;  /* 0x000000100c44723c */ /* 0x042ff00000001844 */
[C---:B------:R-:W-:Y:S01]  /*12550*/  HMMA.16816.F32 R72, R12.reuse, R18, R72 ;  /* 0x000000120c48723c */ /* 0x040fe20000001848 */
[----:B------:R-:W1:Y:S07]  /*12560*/  LDSM.16.MT88.4 R16, [R220+0xb900] ;  /* 0x00b90000dc10783b */ /* 0x000e6e0000004200 */
[C---:B----4-:R-:W-:Y:S08]  /*12570*/  HMMA.16816.F32 R76, R12.reuse, R24, R76 ;  /* 0x000000180c4c723c */ /* 0x050ff0000000184c */
[C---:B------:R-:W-:Y:S08]  /*12580*/  HMMA.16816.F32 R80, R12.reuse, R26, R80 ;  /* 0x0000001a0c50723c */ /* 0x040ff00000001850 */
[C---:B---3--:R-:W-:Y:S08]  /*12590*/  HMMA.16816.F32 R84, R12.reuse, R28, R84 ;  /* 0x0000001c0c54723c */ /* 0x048ff00000001854 */
[C---:B------:R-:W-:Y:S08]  /*125a0*/  HMMA.16816.F32 R88, R12.reuse, R30, R88 ;  /* 0x0000001e0c58723c */ /* 0x040ff00000001858 */
[C---:B--2---:R-:W-:Y:S08]  /*125b0*/  HMMA.16816.F32 R92, R12.reuse, R20, R92 ;  /* 0x000000140c5c723c */ /* 0x044ff0000000185c */
[C---:B------:R-:W-:Y:S08]  /*125c0*/  HMMA.16816.F32 R96, R12.reuse, R22, R96 ;  /* 0x000000160c60723c */ /* 0x040ff00000001860 */
[C---:B-----5:R-:W-:Y:S08]  /*125d0*/  HMMA.16816.F32 R100, R12.reuse, R4, R100 ;  /* 0x000000040c64723c */ /* 0x060ff00000001864 */
[C---:B------:R-:W-:Y:S01]  /*125e0*/  HMMA.16816.F32 R104, R12.reuse, R6, R104 ;  /* 0x000000060c68723c */ /* 0x040fe20000001868 */
[----:B------:R-:W2:Y:S07]  /*125f0*/  LDSM.16.MT88.4 R4, [R219+0xb900] ;  /* 0x00b90000db04783b */ /* 0x000eae0000004200 */
[C---:B------:R-:W-:Y:S08]  /*12600*/  HMMA.16816.F32 R108, R12.reuse, R8, R108 ;  /* 0x000000080c6c723c */ /* 0x040ff0000000186c */
[C---:B------:R-:W-:Y:S08]  /*12610*/  HMMA.16816.F32 R112, R12.reuse, R10, R112 ;  /* 0x0000000a0c70723c */ /* 0x040ff00000001870 */
[C---:B-1----:R-:W-:Y:S08]  /*12620*/  HMMA.16816.F32 R116, R12.reuse, R16, R116 ;  /* 0x000000100c74723c */ /* 0x042ff00000001874 */
[C---:B------:R-:W-:Y:S08]  /*12630*/  HMMA.16816.F32 R120, R12.reuse, R18, R120 ;  /* 0x000000120c78723c */ /* 0x040ff00000001878 */
[C---:B--2---:R-:W-:Y:S08]  /*12640*/  HMMA.16816.F32 R124, R12.reuse, R4, R124 ;  /* 0x000000040c7c723c */ /* 0x044ff0000000187c */
[----:B------:R-:W-:Y:S01]  /*12650*/  HMMA.16816.F32 R128, R12, R6, R128 ;  /* 0x000000060c80723c */ /* 0x000fe20000001880 */
[----:B------:R-:W-:-:S07]  /*12660*/  @P0 BRA `(.L_x_1582) ;  /* 0xffffbed000000947 */ /* 0x000fce000383ffff */
.L_x_1581:
[----:B------:R-:W2:Y:S04]  /*12670*/  LDL.LU R4, [R1+0x20] ;  /* 0x0000200001047983 */ /* 0x000ea80000300800 */
[----:B------:R-:W3:Y:S01]  /*12680*/  LDL.LU R2, [R1+0x24] ;  /* 0x0000240001027983 */ /* 0x000ee20000300800 */
[----:B------:R-:W-:-:S02]  /*12690*/  MOV R46, 0xff800000 ;  /* 0xff800000002e7802 */ /* 0x000fc40000000f00 */
[----:B------:R-:W-:Y:S02]  /*126a0*/  MOV R47, 0xff800000 ;  /* 0xff800000002f7802 */ /* 0x000fe40000000f00 */
[----:B------:R-:W-:Y:S01]  /*126b0*/  PLOP3.LUT P2, PT, PT, PT, PT, 0x8, 0x0 ;  /* 0x000000000000781c */ /* 0x000fe20003f4e170 */
        /* <DEDUP_REMOVED lines=152> */
.L_x_1569:
        /* <DEDUP_REMOVED lines=59> */
[----:B------:R-:W-:Y:S01]  /*133f0*/  F2FP.PACK_AB R170, R171, R170 ;  /* 0x000000aaabaa723e */ /* 0x000fe200000000ff */
[----:B------:R-:W-:Y:S01]  /*13400*/  IMAD.IADD R4, R4, 0x1, R2 ;  /* 0x0000000104047824 */ /* 0x000fe200078e0202 */
[----:B------:R-:W-:-:S02]  /*13410*/  F2FP.PACK_AB R35, R35, R52 ;  /* 0x000000342323723e */ /* 0x000fc400000000ff */
[----:B------:R-:W-:Y:S02]  /*13420*/  F2FP.PACK_AB R54, R55, R54 ;  /* 0x000000363736723e */ /* 0x000fe400000000ff */
[----:B------:R-:W-:Y:S02]  /*13430*/  F2FP.PACK_AB R34, R34, R56 ;  /* 0x000000382222723e */ /* 0x000fe400000000ff */
        /* <DEDUP_REMOVED lines=9> */
[----:B------:R-:W-:Y:S02]  /*134d0*/  F2FP.PACK_AB R70, R71, R70 ;  /* 0x000000464746723e */ /* 0x000fe400000000ff */
[----:B------:R-:W-:Y:S01]  /*134e0*/  F2FP.PACK_AB R30, R30, R72 ;  /* 0x000000481e1e723e */ /* 0x000fe200000000ff */
[----:B------:R-:W-:Y:S01]  /*134f0*/  STS [R2+0x400], R182 ;  /* 0x000400b602007388 */ /* 0x000fe20000000800 */
        /* <DEDUP_REMOVED lines=9> */
[----:B-1----:R-:W-:Y:S01]  /*13590*/  IMAD.MOV.U32 R44, RZ, RZ, 0x40 ;  /* 0x00000040ff2c7424 */ /* 0x002fe200078e00ff */
[----:B------:R-:W-:Y:S02]  /*135a0*/  F2FP.PACK_AB R86, R87, R86 ;  /* 0x000000565756723e */ /* 0x000fe400000000ff */
[----:B------:R-:W-:Y:S01]  /*135b0*/  STS [R4+0x400], R138 ;  /* 0x0004008a04007388 */ /* 0x000fe20000000800 */
[----:B------:R-:W-:-:S02]  /*135c0*/  F2FP.PACK_AB R26, R26, R88 ;  /* 0x000000581a1a723e */ /* 0x000fc400000000ff */
[----:B------:R-:W-:Y:S02]  /*135d0*/  F2FP.PACK_AB R90, R91, R90 ;  /* 0x0000005a5b5a723e */ /* 0x000fe400000000ff */
[----:B--2---:R-:W-:Y:S02]  /*135e0*/  SEL R7, R44, 0xffffffc0, !P2 ;  /* 0xffffffc02c077807 */ /* 0x004fe40005000000 */
[----:B------:R-:W-:Y:S02]  /*135f0*/  F2FP.PACK_AB R25, R25, R92 ;  /* 0x0000005c1919723e */ /* 0x000fe400000000ff */
[----:B------:R-:W-:Y:S02]  /*13600*/  F2FP.PACK_AB R94, R95, R94 ;  /* 0x0000005e5f5e723e */ /* 0x000fe400000000ff */
[----:B------:R-:W-:Y:S01]  /*13610*/  F2FP.PACK_AB R24, R24, R96 ;  /* 0x000000601818723e */ /* 0x000fe200000000ff */
[----:B---3--:R-:W-:Y:S01]  /*13620*/  IMAD.IADD R6, R0, 0x1, R7 ;  /* 0x0000000100067824 */ /* 0x008fe200078e0207 */
[----:B------:R-:W-:-:S02]  /*13630*/  F2FP.PACK_AB R98, R99, R98 ;  /* 0x000000626362723e */ /* 0x000fc400000000ff */
[----:B------:R-:W-:Y:S02]  /*13640*/  F2FP.PACK_AB R23, R23, R100 ;  /* 0x000000641717723e */ /* 0x000fe400000000ff */
[----:B------:R1:W-:Y:S01]  /*13650*/  STS [R6+0x80], R5 ;  /* 0x0000800506007388 */ /* 0x0003e20000000800 */
[----:B------:R-:W-:Y:S01]  /*13660*/  F2FP.PACK_AB R102, R103, R102 ;  /* 0x000000666766723e */ /* 0x000fe200000000ff */
[----:B----4-:R-:W-:Y:S02]  /*13670*/  IMAD.IADD R8, R7, 0x1, R2 ;  /* 0x0000000107087824 */ /* 0x010fe400078e0202 */
        /* <DEDUP_REMOVED lines=8> */
[----:B------:R-:W-:Y:S02]  /*13700*/  F2FP.PACK_AB R17, R17, R114 ;  /* 0x000000721111723e */ /* 0x000fe400000000ff */
[----:B------:R-:W-:Y:S02]  /*13710*/  F2FP.PACK_AB R16, R16, R116 ;  /* 0x000000741010723e */ /* 0x000fe400000000ff */
[----:B------:R-:W-:Y:S02]  /*13720*/  F2FP.PACK_AB R13, R13, R118 ;  /* 0x000000760d0d723e */ /* 0x000fe400000000ff */
[----:B------:R-:W-:-:S02]  /*13730*/  F2FP.PACK_AB R12, R12, R120 ;  /* 0x000000780c0c723e */ /* 0x000fc400000000ff */
[----:B------:R-:W-:Y:S01]  /*13740*/  F2FP.PACK_AB R11, R11, R122 ;  /* 0x0000007a0b0b723e */ /* 0x000fe200000000ff */
[----:B-1----:R-:W-:Y:S01]  /*13750*/  IMAD.IADD R5, R7, 0x1, R3 ;  /* 0x0000000107057824 */ /* 0x002fe200078e0203 */
[----:B------:R-:W-:Y:S01]  /*13760*/  F2FP.PACK_AB R9, R9, R124 ;  /* 0x0000007c0909723e */ /* 0x000fe200000000ff */
[----:B------:R-:W-:Y:S01]  /*13770*/  IMAD.IADD R7, R4, 0x1, R7 ;  /* 0x0000000104077824 */ /* 0x000fe200078e0207 */
[----:B------:R-:W-:Y:S02]  /*13780*/  F2FP.PACK_AB R15, R15, R126 ;  /* 0x0000007e0f0f723e */ /* 0x000fe400000000ff */
[----:B------:R-:W-:Y:S01]  /*13790*/  STS [R5+0x80], R42 ;  /* 0x0000802a05007388 */ /* 0x000fe20000000800 */
[----:B------:R-:W-:Y:S02]  /*137a0*/  F2FP.PACK_AB R14, R14, R128 ;  /* 0x000000800e0e723e */ /* 0x000fe400000000ff */
[----:B------:R-:W-:Y:S01]  /*137b0*/  F2FP.PACK_AB R10, R10, R130 ;  /* 0x000000820a0a723e */ /* 0x000fe200000000ff */
[----:B------:R-:W-:Y:S01]  /*137c0*/  STS [R5+0x480], R150 ;  /* 0x0004809605007388 */ /* 0x000fe20000000800 */
[----:B------:R-:W-:-:S03]  /*137d0*/  PLOP3.LUT P0, PT, PT, PT, UP1, 0x80, 0x0 ;  /* 0x000000000000781c */ /* 0x000fc60003f0f018 */
        /* <DEDUP_REMOVED lines=47> */
[----:B------:R3:W-:Y:S04]  /*13ad0*/  STS [R5+0xc480], R15 ;  /* 0x00c4800f05007388 */ /* 0x0007e80000000800 */
[----:B------:R3:W-:Y:S04]  /*13ae0*/  STS [R7+0xc000], R14 ;  /* 0x00c0000e07007388 */ /* 0x0007e80000000800 */
        /* <DEDUP_REMOVED lines=26> */
.L_x_1586:
        /* <DEDUP_REMOVED lines=83> */
[--C-:B------:R-:W-:Y:S01]  /*141c0*/  IMAD.MOV R8, RZ, RZ, -R4.reuse ;  /* 0x000000ffff087224 */ /* 0x100fe200078e0a04 */
[----:B------:R-:W-:Y:S01]  /*141d0*/  SHF.R.S32.HI R9, RZ, 0x1f, R4 ;  /* 0x0000001fff097819 */ /* 0x000fe20000011404 */
[----:B------:R1:W-:Y:S01]  /*141e0*/  SHFL.IDX PT, R10, R7, 0x1, 0x1c1f ;  /* 0x003c1f00070a7f89 */ /* 0x0003e200000e0000 */
[----:B------:R-:W-:Y:S01]  /*141f0*/  MOV R2, UR14 ;  /* 0x0000000e00027c02 */ /* 0x000fe20008000f00 */
[----:B------:R-:W-:-:S02]  /*14200*/  IMAD.U32 R3, RZ, RZ, UR15 ;  /* 0x0000000fff037e24 */ /* 0x000fc4000f8e00ff */
[----:B------:R-:W2:Y:S01]  /*14210*/  SHFL.IDX PT, R13, R5, RZ, 0x1c1f ;  /* 0x001c1fff050d7589 */ /* 0x000ea200000e0000 */
[----:B------:R-:W-:Y:S02]  /*14220*/  IMAD.U32 R3, RZ, RZ, UR7 ;  /* 0x00000007ff037e24 */ /* 0x000fe4000f8e00ff */
[----:B------:R-:W-:Y:S01]  /*14230*/  IMAD R6, R8, c[0x0][0x4e8], R6 ;  /* 0x00013a0008067a24 */ /* 0x000fe200078e0206 */
[----:B------:R3:W4:Y:S01]  /*14240*/  SHFL.IDX PT, R11, R5, 0x1, 0x1c1f ;  /* 0x003c1f00050b7f89 */ /* 0x00072200000e0000 */
        /* <DEDUP_REMOVED lines=9> */
[----:B------:R-:W-:Y:S01]  /*142e0*/  IMAD R7, R6, c[0x0][0x3dc], R4 ;  /* 0x0000f70006077a24 */ /* 0x000fe200078e0204 */
[-C--:B------:R-:W-:Y:S01]  /*142f0*/  ISETP.GE.OR P1, PT, R5, R29.reuse, P2 ;  /* 0x0000001d0500720c */ /* 0x080fe20001726670 */
[----:B------:R-:W-:Y:S01]  /*14300*/  IMAD.SHL.U32 R5, R18, 0x8, RZ ;  /* 0x0000000812057824 */ /* 0x000fe200078e00ff */
[----:B------:R-:W-:-:S04]  /*14310*/  ISETP.GE.OR P0, PT, R8, R29, P2 ;  /* 0x0000001d0800720c */ /* 0x000fc80001706670 */
[----:B------:R-:W-:Y:S01]  /*14320*/  LOP3.LUT R8, R17, 0x7ffffe00, R5, 0xf8, !PT ;  /* 0x7ffffe0011087812 */ /* 0x000fe200078ef805 */
[----:B------:R-:W-:-:S04]  /*14330*/  IMAD.WIDE.U32 R4, R6, c[0x0][0x3d8], R2 ;  /* 0x0000f60006047a25 */ /* 0x000fc800078e0002 */
        /* <DEDUP_REMOVED lines=50> */
.L_x_1588:
[----:B--234-:R-:W-:Y:S05]  /*14660*/  BSYNC B0 ;  /* 0x0000000000007941 */ /* 0x01cfea0003800000 */
.L_x_1587:
        /* <DEDUP_REMOVED lines=30> */
.L_x_1590:
[----:B------:R-:W-:Y:S05]  /*14850*/  BSYNC B0 ;  /* 0x0000000000007941 */ /* 0x000fea0003800000 */
.L_x_1589:
        /* <DEDUP_REMOVED lines=30> */
.L_x_1592:
[----:B------:R-:W-:Y:S05]  /*14a40*/  BSYNC B0 ;  /* 0x0000000000007941 */ /* 0x000fea0003800000 */
.L_x_1591:
        /* <DEDUP_REMOVED lines=31> */
.L_x_1585:
        /* <DEDUP_REMOVED lines=31> */
.L_x_1593:
        /* <DEDUP_REMOVED lines=43> */
.L_x_1595:
[----:B------:R-:W-:Y:S05]  /*150e0*/  BSYNC B0 ;  /* 0x0000000000007941 */ /* 0x000fea0003800000 */
.L_x_1594:
        /* <DEDUP_REMOVED lines=77> */
.L_x_1597:
[----:B------:R-:W-:Y:S05]  /*155c0*/  BSYNC B0 ;  /* 0x0000000000007941 */ /* 0x000fea0003800000 */
.L_x_1596:
        /* <DEDUP_REMOVED lines=27> */
.L_x_1599:
[----:B------:R-:W-:Y:S05]  /*15780*/  BSYNC B0 ;  /* 0x0000000000007941 */ /* 0x000fea0003800000 */
.L_x_1598:
        /* <DEDUP_REMOVED lines=27> */
.L_x_1601:
[----:B------:R-:W-:Y:S05]  /*15940*/  BSYNC B0 ;  /* 0x0000000000007941 */ /* 0x000fea0003800000 */
.L_x_1600:
        /* <DEDUP_REMOVED lines=28> */
.L_x_1602:
        /* <DEDUP_REMOVED lines=15> */
.L_x_1792:


//--------------------- .text._ZN7cutlass13device_kernelIN5flash19enable_sm80_to_sm89INS1_16FlashAttnFwdSm80INS1_25CollectiveMainloopFwdSm80ILi8ELi1ELb0EN4cute5tupleIJNS5_1CILi128EEENS7_ILi48EEENS7_ILi256EEEEEELi256ENS_6half_tEfNS_4arch4Sm80ELb1ELb0ELb0ELb1ELb1ELb1ELb1ELb0EEENS1_21CollectiveEpilogueFwdINS6_IJS8_SA_S9_EEENS6_IJNS7_ILi1EEESI_SI_EEESC_SE_Li256ELb1ELb1ELb0ELb0EEENS1_19SingleTileSchedulerILb1ELb0ELb1ELi128EEEEEEEEEvNT_6ParamsE --------------------------
	.section	.text._ZN7cutlass13device_kernelIN5flash19enable_sm80_to_sm89INS1_16FlashAttnFwdSm80INS1_25CollectiveMainloopFwdSm80ILi8ELi1ELb0EN4cute5tupleIJNS5_1CILi128EEENS7_ILi48EEENS7_ILi256EEEEEELi256ENS_6half_tEfNS_4arch4Sm80ELb1ELb0ELb0ELb1ELb1ELb1ELb1ELb0EEENS1_21CollectiveEpilogueFwdINS6_IJS8_SA_S9_EEENS6_IJNS7_ILi1EEESI_SI_EEESC_SE_Li256ELb1ELb1ELb0ELb0EEENS1_19SingleTileSchedulerILb1ELb0ELb1ELi128EEEEEEEEEvNT_6ParamsE,"ax",@progbits
	.sectioninfo	@"SHI_REGISTERS=253"
	.align	128
.text._ZN7cutlass13device_kernelIN5flash19enable_sm80_to_sm89INS1_16FlashAttnFwdSm80INS1_25CollectiveMainloopFwdSm80ILi8ELi1ELb0EN4cute5tupleIJNS5_1CILi128EEENS7_ILi48EEENS7_ILi256EEEEEELi256ENS_6half_tEfNS_4arch4Sm80ELb1ELb0ELb0ELb1ELb1ELb1ELb1ELb0EEENS1_21CollectiveEpilogueFwdINS6_IJS8_SA_S9_EEENS6_IJNS7_ILi1EEESI_SI_EEESC_SE_Li256ELb1ELb1ELb0ELb0EEENS1_19SingleTileSchedulerILb1ELb0ELb1ELi128EEEEEEEEEvNT_6ParamsE:
        .type           _ZN7cutlass13device_kernelIN5flash19enable_sm80_to_sm89INS1_16FlashAttnFwdSm80INS1_25CollectiveMainloopFwdSm80ILi8ELi1ELb0EN4cute5tupleIJNS5_1CILi128EEENS7_ILi48EEENS7_ILi256EEEEEELi256ENS_6half_tEfNS_4arch4Sm80ELb1ELb0ELb0ELb1ELb1ELb1ELb1ELb0EEENS1_21CollectiveEpilogueFwdINS6_IJS8_SA_S9_EEENS6_IJNS7_ILi1EEESI_SI_EEESC_SE_Li256ELb1ELb1ELb0ELb0EEENS1_19SingleTileSchedulerILb1ELb0ELb1ELi128EEEEEEEEEvNT_6ParamsE,@function
        .size           _ZN7cutlass13device_kernelIN5flash19enable_sm80_to_sm89INS1_16FlashAttnFwdSm80INS1_25CollectiveMainloopFwdSm80ILi8ELi1ELb0EN4cute5tupleIJNS5_1CILi128EEENS7_ILi48EEENS7_ILi256EEEEEELi256ENS_6half_tEfNS_4arch4Sm80ELb1ELb0ELb0ELb1ELb1ELb1ELb1ELb0EEENS1_21CollectiveEpilogueFwdINS6_IJS8_SA_S9_EEENS6_IJNS7_ILi1EEESI_SI_EEESC_SE_Li256ELb1ELb1ELb0ELb0EEENS1_19SingleTileSchedulerILb1ELb0ELb1ELi128EEEEEEEEEvNT_6ParamsE,(.L_x_1793 - _ZN7cutlass13device_kernelIN5flash19enable_sm80_to_sm89INS1_16FlashAttnFwdSm80INS1_25CollectiveMainloopFwdSm80ILi8ELi1ELb0EN4cute5tupleIJNS5_1CILi128EEENS7_ILi48EEENS7_ILi256EEEEEELi256ENS_6half_tEfNS_4arch4Sm80ELb1ELb0ELb0ELb1ELb1ELb1ELb1ELb0EEENS1_21CollectiveEpilogueFwdINS6_IJS8_SA_S9_EEENS6_IJNS7_ILi1EEESI_SI_EEESC_SE_Li256ELb1ELb1ELb0ELb0EEENS1_19SingleTileSchedulerILb1ELb0ELb1ELi128EEEEEEEEEvNT_6ParamsE)
        .other          _ZN7cutlass13device_kernelIN5flash19enable_sm80_to_sm89INS1_16FlashAttnFwdSm80INS1_25CollectiveMainloopFwdSm80ILi8ELi1ELb0EN4cute5tupleIJNS5_1CILi128EEENS7_ILi48EEENS7_ILi256EEEEEELi256ENS_6half_tEfNS_4arch4Sm80ELb1ELb0ELb0ELb1ELb1ELb1ELb1ELb0EEENS1_21CollectiveEpilogueFwdINS6_IJS8_SA_S9_EEENS6_IJNS7_ILi1EEESI_SI_EEESC_SE_Li256ELb1ELb1ELb0ELb0EEENS1_19SingleTileSchedulerILb1ELb0ELb1ELi128EEEEEEEEEvNT_6ParamsE,@"STO_CUDA_ENTRY STV_DEFAULT"
_ZN7cutlass13device_kernelIN5flash19enable_sm80_to_sm89INS1_16FlashAttnFwdSm80INS1_25CollectiveMainloopFwdSm80ILi8ELi1ELb0EN4cute5tupleIJNS5_1CILi128EEENS7_ILi48EEENS7_ILi256EEEEEELi256ENS_6half_tEfNS_4arch4Sm80ELb1ELb0ELb0ELb1ELb1ELb1ELb1ELb0EEENS1_21CollectiveEpilogueFwdINS6_IJS8_SA_S9_EEENS6_IJNS7_ILi1EEESI_SI_EEESC_SE_Li256ELb1ELb1ELb0ELb0EEENS1_19SingleTileSchedulerILb1ELb0ELb1ELi128EEEEEEEEEvNT_6ParamsE:
        /* <DEDUP_REMOVED lines=20> */
.L_x_1604:
        /* <DEDUP_REMOVED lines=13> */
.L_x_1606:
[----:B------:R-:W-:Y:S02]  /*0210*/  ULDC UR5, c[0x0][0x54c] ;  /* 0x0001530000057ab9 */ /* 0x000fe40000000800 */
.L_x_1605:
[----:B------:R-:W-:Y:S02]  /*0220*/  ULDC UR4, c[0x0][0x548] ;  /* 0x0001520000047ab9 */ /* 0x000fe40000000800 */
[----:B------:R-:W-:-:S02]  /*0230*/  USHF.L.U32 UR18, UR17, 0x7, URZ ;  /* 0x0000000711127899 */ /* 0x000fc4000800063f */
[----:B------:R-:W-:-:S04]  /*0240*/  UIMAD UR4, UR5, UR4, URZ ;  /* 0x00000004050472a4 */ /* 0x000fc8000f8e023f */
[----:B------:R-:W-:-:S04]  /*0250*/  UISETP.GE.AND UP0, UPT, UR18, UR4, UPT ;  /* 0x000000041200728c */ /* 0x000fc8000bf06270 */
[----:B------:R-:W-:Y:S01]  /*0260*/  USEL UR22, UR22, 0xffffffff, !UP0 ;  /* 0xffffffff16167887 */ /* 0x000fe2000c000000 */
[----:B------:R-:W-:Y:S05]  /*0270*/  BRA `(.L_x_1607) ;  /* 0x000001b000007947 */ /* 0x000fea0003800000 */
.L_x_1603:
        /* <DEDUP_REMOVED lines=8> */
.L_x_1608:
        /* <DEDUP_REMOVED lines=13> */
.L_x_1610:
[----:B------:R-:W-:Y:S02]  /*03d0*/  ULDC UR5, c[0x0][0x54c] ;  /* 0x0001530000057ab9 */ /* 0x000fe40000000800 */
.L_x_1609:
[----:B------:R-:W-:Y:S02]  /*03e0*/  ULDC UR4, c[0x0][0x548] ;  /* 0x0001520000047ab9 */ /* 0x000fe40000000800 */
[----:B------:R-:W-:-:S02]  /*03f0*/  USHF.L.U32 UR18, UR17, 0x7, URZ ;  /* 0x0000000711127899 */ /* 0x000fc4000800063f */
[----:B------:R-:W-:-:S04]  /*0400*/  UIMAD UR4, UR5, UR4, URZ ;  /* 0x00000004050472a4 */ /* 0x000fc8000f8e023f */
[----:B------:R-:W-:-:S04]  /*0410*/  UISETP.GE.AND UP0, UPT, UR18, UR4, UPT ;  /* 0x000000041200728c */ /* 0x000fc8000bf06270 */
[----:B------:R-:W-:-:S06]  /*0420*/  USEL UR22, UR22, 0xffffffff, !UP0 ;  /* 0xffffffff16167887 */ /* 0x000fcc000c000000 */
.L_x_1607:
        /* <DEDUP_REMOVED lines=51> */
[----:B------:R-:W-:-:S03]  /*0760*/  UIMAD UR5, UR4, UR5, URZ ;  /* 0x00000005040572a4 */ /* 0x000fc6000f8e023f */
        /* <DEDUP_REMOVED lines=12> */
.L_x_1611:
        /* <DEDUP_REMOVED lines=8> */
[----:B----4-:R1:W4:Y:S02]  /*08b0*/  R2UR UR5, R0 ;  /* 0x00000000000573c2 */ /* 0x01032400000e0000 */
[----:B-1--4-:R-:W-:Y:S05]  /*08c0*/  BRA `(.L_x_1613) ;  /* 0x0000006000007947 */ /* 0x012fea0003800000 */
.L_x_1612:
[----:B------:R-:W-:Y:S05]  /*08d0*/  @!P4 BRA `(.L_x_1613) ;  /* 0x000000500000c947 */ /* 0x000fea0003800000 */
[----:B-1--4-:R-:W4:Y:S04]  /*08e0*/  LDG.E R0, [R8.64] ;  /* 0x0000001a08007981 */ /* 0x012f28000c1e1900 */
[----:B---3--:R-:W3:Y:S01]  /*08f0*/  LDG.E R3, [R8.64+0x4] ;  /* 0x0000041a08037981 */ /* 0x008ee2000c1e1900 */
[----:B----4-:R-:W1:Y:S08]  /*0900*/  R2UR UR5, R0 ;  /* 0x00000000000573c2 */ /* 0x010e7000000e0000 */
[----:B---3--:R-:W1:Y:S02]  /*0910*/  R2UR UR6, R3 ;  /* 0x00000000030673c2 */ /* 0x008e6400000e0000 */
[----:B-1----:R-:W-:-:S06]  /*0920*/  UIADD3 UR5, -UR5, UR6, URZ ;  /* 0x0000000605057290 */ /* 0x002fcc000fffe13f */
.L_x_1613:
        /* <DEDUP_REMOVED lines=23> */
[----:B------:R-:W-:Y:S02]  /*0aa0*/  @UP2 USHF.R.U32.HI UR6, URZ, UR7, UR25 ;  /* 0x000000073f062299 */ /* 0x000fe40008011619 */
[----:B------:R-:W-:-:S02]  /*0ab0*/  UIADD3 UR7, UR14, 0x2f, URZ ;  /* 0x0000002f0e077890 */ /* 0x000fc4000fffe03f */
[----:B--2---:R-:W-:Y:S02]  /*0ac0*/  UIADD3 UR12, UR14, 0x30, -UR21 ;  /* 0x000000300e0c7890 */ /* 0x004fe4000fffe815 */
[----:B------:R-:W-:Y:S02]  /*0ad0*/  UIMAD.WIDE UR24, UR7, 0x2aaaaaab, URZ ;  /* 0x2aaaaaab071878a5 */ /* 0x000fe4000f8e023f */
[----:B------:R-:W-:-:S04]  /*0ae0*/  UIADD3 UR6, UR12, UR6, URZ ;  /* 0x000000060c067290 */ /* 0x000fc8000fffe03f */
[----:B------:R-:W-:Y:S02]  /*0af0*/  UIMAD.WIDE UR6, UR6, 0x2aaaaaab, URZ ;  /* 0x2aaaaaab060678a5 */ /* 0x000fe4000f8e023f */
[----:B------:R-:W-:Y:S02]  /*0b00*/  UMOV UR9, UR25 ;  /* 0x0000001900097c82 */ /* 0x000fe40008000000 */
[----:B------:R-:W-:Y:S02]  /*0b10*/  USHF.R.U32.HI UR13, URZ, 0x1f, UR9 ;  /* 0x0000001f3f0d7899 */ /* 0x000fe40008011609 */
[----:B------:R-:W-:Y:S02]  /*0b20*/  USHF.R.U32.HI UR6, URZ, 0x1f, UR7 ;  /* 0x0000001f3f067899 */ /* 0x000fe40008011607 */
[----:B------:R-:W-:Y:S02]  /*0b30*/  ULEA.HI.SX32 UR13, UR9, UR13, 0x1d ;  /* 0x0000000d090d7291 */ /* 0x000fe4000f8fea3f */
[----:B------:R-:W-:-:S04]  /*0b40*/  ULEA.HI.SX32 UR6, UR7, UR6, 0x1d ;  /* 0x0000000607067291 */ /* 0x000fc8000f8fea3f */
[----:B------:R-:W-:-:S04]  /*0b50*/  UISETP.LT.AND UP0, UPT, UR13, UR6, UPT ;  /* 0x000000060d00728c */ /* 0x000fc8000bf01270 */
[----:B------:R-:W-:Y:S02]  /*0b60*/  USEL UR7, UR13, UR6, UP0 ;  /* 0x000000060d077287 */ /* 0x000fe40008000000 */
[----:B------:R-:W-:Y:S02]  /*0b70*/  UIADD3 UR6, -UR8, URZ, URZ ;  /* 0x0000003f08067290 */ /* 0x000fe4000fffe13f */
[----:B------:R-:W-:Y:S02]  /*0b80*/  UIMAD UR7, UR7, 0x30, -UR8 ;  /* 0x00000030070778a4 */ /* 0x000fe4000f8e0a08 */
[----:B------:R-:W-:Y:S02]  /*0b90*/  UISETP.LT.AND UP1, UPT, URZ, UR6, UPT ;  /* 0x000000063f00728c */ /* 0x000fe4000bf21270 */
[----:B------:R-:W-:Y:S02]  /*0ba0*/  UISETP.LT.AND UP0, UPT, UR7, UR4, UPT ;  /* 0x000000040700728c */ /* 0x000fe4000bf01270 */
[----:B------:R-:W-:-:S02]  /*0bb0*/  USEL UR6, URZ, UR6, !UP1 ;  /* 0x000000063f067287 */ /* 0x000fc4000c800000 */
[----:B------:R-:W-:Y:S02]  /*0bc0*/  USEL UR7, UR7, UR4, UP0 ;  /* 0x0000000407077287 */ /* 0x000fe40008000000 */
[----:B------:R-:W-:Y:S02]  /*0bd0*/  UIMAD.WIDE.U32 UR24, UR6, -0x55555555, URZ ;  /* 0xaaaaaaab061878a5 */ /* 0x000fe4000f8e003f */
[----:B------:R-:W-:-:S11]  /*0be0*/  UISETP.GT.AND UP0, UPT, UR7, UR6, UPT ;  /* 0x000000060700728c */ /* 0x000fd6000bf04270 */
[----:B------:R-:W-:-:S04]  /*0bf0*/  @UP0 UIADD3 UR7, UR7, 0x2f, URZ ;  /* 0x0000002f07070890 */ /* 0x000fc8000fffe03f */
[----:B------:R-:W-:Y:S02]  /*0c00*/  UIMAD.WIDE UR8, UR7, 0x2aaaaaab, URZ ;  /* 0x2aaaaaab070878a5 */ /* 0x000fe4000f8e023f */
[----:B------:R-:W-:Y:S02]  /*0c10*/  USHF.R.U32.HI UR7, URZ, 0x5, UR25 ;  /* 0x000000053f077899 */ /* 0x000fe40008011619 */
[----:B------:R-:W-:-:S05]  /*0c20*/  @UP0 USHF.R.U32.HI UR8, URZ, 0x1f, UR9 ;  /* 0x0000001f3f080899 */ /* 0x000fca0008011609 */
[----:B------:R-:W-:Y:S02]  /*0c30*/  UMOV UR6, UR7 ;  /* 0x0000000700067c82 */ /* 0x000fe40008000000 */
[----:B------:R-:W-:-:S04]  /*0c40*/  @UP0 ULEA.HI.SX32 UR6, UR9, UR8, 0x1d ;  /* 0x0000000809060291 */ /* 0x000fc8000f8fea3f */
[----:B------:R-:W-:-:S06]  /*0c50*/  UISETP.GT.AND UP0, UPT, UR6, UR7, UPT ;  /* 0x000000070600728c */ /* 0x000fcc000bf04270 */
[----:B------:R-:W-:-:S13]  /*0c60*/  PLOP3.LUT P0, PT, PT, PT, UP0, 0x80, 0x0 ;  /* 0x000000000000781c */ /* 0x000fda0003f0f008 */
[----:B------:R-:W-:Y:S05]  /*0c70*/  @!P0 BRA `(.L_x_1614) ;  /* 0x00006dc000008947 */ /* 0x000fea0003800000 */
[----:B-1----:R-:W-:Y:S02]  /*0c80*/  ULDC.64 UR8, c[0x0][0x340] ;  /* 0x0000d00000087ab9 */ /* 0x002fe40000000a00 */
[----:B------:R-:W-:Y:S01]  /*0c90*/  UISETP.NE.U32.AND UP1, UPT, URZ, UR8, UPT ;  /* 0x000000083f00728c */ /* 0x000fe2000bf25070 */
[----:B------:R-:W-:Y:S01]  /*0ca0*/  SHF.R.S32.HI R6, RZ, 0x1f, R215 ;  /* 0x0000001fff067819 */ /* 0x000fe200000114d7 */
[----:B------:R-:W-:Y:S02]  /*0cb0*/  UMOV UR39, 0x30 ;  /* 0x0000003000277882 */ /* 0x000fe40000000000 */
[----:B------:R-:W-:Y:S02]  /*0cc0*/  UISETP.NE.AND.EX UP1, UPT, URZ, UR9, UPT, UP1 ;  /* 0x000000093f00728c */ /* 0x000fe4000bf25310 */
[----:B------:R-:W-:Y:S02]  /*0cd0*/  ULDC.64 UR24, c[0x0][0x238] ;  /* 0x00008e0000187ab9 */ /* 0x000fe40000000a00 */
[----:B------:R-:W-:-:S02]  /*0ce0*/  ULDC.64 UR8, c[0x0][0x340] ;  /* 0x0000d00000087ab9 */ /* 0x000fc40000000a00 */
[----:B------:R-:W-:-:S05]  /*0cf0*/  PLOP3.LUT P1, PT, PT, PT, UP1, 0x80, 0x0 ;  /* 0x000000000000781c */ /* 0x000fca0003f2f018 */
[----:B------:R-:W-:Y:S01]  /*0d00*/  @UP1 UIMAD.WIDE UR8, UR22, UR10, UR8 ;  /* 0x0000000a160812a5 */ /* 0x000fe2000f8e0208 */
[-C--:B------:R-:W-:Y:S01]  /*0d10*/  LEA.HI R4, R6, R215.reuse, RZ, 0x3 ;  /* 0x000000d706047211 */ /* 0x080fe200078f18ff */
[----:B------:R-:W-:Y:S02]  /*0d20*/  UIADD3 UR6, UR6, -0x1, URZ ;  /* 0xffffffff06067890 */ /* 0x000fe4000fffe03f */
[----:B------:R-:W-:Y:S02]  /*0d30*/  ULDC.64 UR10, c[0x0][0x240] ;  /* 0x00009000000a7ab9 */ /* 0x000fe40000000a00 */
[----:B------:R-:W-:Y:S02]  /*0d40*/  IMAD.U32 R8, RZ, RZ, UR8 ;  /* 0x00000008ff087e24 */ /* 0x000fe4000f8e00ff */
[----:B------:R-:W-:Y:S01]  /*0d50*/  IMAD.U32 R9, RZ, RZ, UR9 ;  /* 0x00000009ff097e24 */ /* 0x000fe2000f8e00ff */
[----:B------:R-:W-:Y:S01]  /*0d60*/  SHF.R.S32.HI R16, RZ, 0x3, R4 ;  /* 0x00000003ff107819 */ /* 0x000fe20000011404 */
[----:B------:R-:W-:Y:S01]  /*0d70*/  UIMAD UR28, UR6, -0x30, UR4 ;  /* 0xffffffd0061c78a4 */ /* 0x000fe2000f8e0204 */
[----:B------:R-:W-:Y:S01]  /*0d80*/  LOP3.LUT R4, R4, 0xfffffff8, RZ, 0xc0, !PT ;  /* 0xfffffff804047812 */ /* 0x000fe200078ec0ff */
[----:B------:R-:W-:Y:S01]  /*0d90*/  ULDC.64 UR8, c[0x0][0x260] ;  /* 0x0000980000087ab9 */ /* 0x000fe20000000a00 */
[----:B------:R-:W-:Y:S01]  /*0da0*/  SHF.R.S32.HI R5, RZ, 0x1f, R16 ;  /* 0x0000001fff057819 */ /* 0x000fe20000011410 */
[----:B------:R1:W2:Y:S01]  /*0db0*/  @P1 LDG.E R0, [R8.64] ;  /* 0x0000001a08001981 */ /* 0x0002a2000c1e1900 */
[----:B-----5:R-:W-:Y:S01]  /*0dc0*/  IADD3 R134, P0, R16, R2, RZ ;  /* 0x0000000210867210 */ /* 0x020fe20007f1e0ff */
[----:B------:R-:W-:Y:S01]  /*0dd0*/  IMAD.IADD R3, R215, 0x1, -R4 ;  /* 0x00000001d7037824 */ /* 0x000fe200078e0a04 */
[----:B------:R-:W-:Y:S01]  /*0de0*/  UISETP.LT.AND UP0, UPT, UR28, 0x30, UPT ;  /* 0x000000301c00788c */ /* 0x000fe2000bf01270 */
[----:B------:R-:W-:Y:S01]  /*0df0*/  LEA.HI R6, R6, R215, RZ, 0x6 ;  /* 0x000000d706067211 */ /* 0x000fe200078f30ff */
[----:B------:R-:W-:Y:S01]  /*0e00*/  UIMAD UR10, UR15, UR10, URZ ;  /* 0x0000000a0f0a72a4 */ /* 0x000fe2000f8e023f */
[C---:B------:R-:W-:Y:S01]  /*0e10*/  IMAD.SHL.U32 R18, R3.reuse, 0x8, RZ ;  /* 0x0000000803127824 */ /* 0x040fe200078e00ff */
[----:B------:R-:W-:Y:S01]  /*0e20*/  LEA.HI.X.SX32 R135, R2, R5, 0x1, P0 ;  /* 0x0000000502877211 */ /* 0x000fe200000f0eff */
[----:B------:R-:W-:Y:S01]  /*0e30*/  USEL UR29, UR28, 0x30, UP0 ;  /* 0x000000301c1d7887 */ /* 0x000fe20008000000 */
[----:B------:R-:W-:Y:S01]  /*0e40*/  IMAD.SHL.U32 R20, R3, 0x4, RZ ;  /* 0x0000000403147824 */ /* 0x000fe200078e00ff */
[----:B------:R-:W-:Y:S01]  /*0e50*/  UIMAD UR8, UR15, UR8, URZ ;  /* 0x000000080f0872a4 */ /* 0x000fe2000f8e023f */
[--C-:B------:R-:W-:Y:S01]  /*0e60*/  SHF.R.S32.HI R19, RZ, 0x1f, R18.reuse ;  /* 0x0000001fff137819 */ /* 0x100fe20000011412 */
[----:B------:R-:W-:Y:S01]  /*0e70*/  IMAD R7, R135, c[0x0][0x238], RZ ;  /* 0x00008e0087077a24 */ /* 0x000fe200078e02ff */
[----:B------:R-:W-:Y:S01]  /*0e80*/  USHF.R.S32.HI UR31, URZ, 0x1f, UR22 ;  /* 0x0000001f3f1f7899 */ /* 0x000fe20008011416 */
[----:B------:R-:W-:Y:S01]  /*0e90*/  IADD3 R2, -R16, UR29, RZ ;  /* 0x0000001d10027c10 */ /* 0x000fe2000fffe1ff */
[----:B------:R-:W-:Y:S01]  /*0ea0*/  UIMAD UR28, UR16, UR11, UR10 ;  /* 0x0000000b101c72a4 */ /* 0x000fe2000f8e020a */
[----:B------:R-:W-:Y:S01]  /*0eb0*/  IMAD R10, R134, c[0x0][0x23c], R7 ;  /* 0x00008f00860a7a24 */ /* 0x000fe200078e0207 */
[----:B------:R-:W-:Y:S01]  /*0ec0*/  USEL UR34, UR22, URZ, !UP3 ;  /* 0x0000003f16227287 */ /* 0x000fe2000d800000 */
[C---:B------:R-:W-:Y:S01]  /*0ed0*/  ISETP.GE.AND P0, PT, R2.reuse, 0x1, PT ;  /* 0x000000010200780c */ /* 0x040fe20003f06270 */
[----:B------:R-:W-:Y:S01]  /*0ee0*/  USEL UR33, UR31, URZ, !UP3 ;  /* 0x0000003f1f217287 */ /* 0x000fe2000d800000 */
[----:B------:R-:W-:Y:S01]  /*0ef0*/  ISETP.GT.AND P3, PT, R2, 0x20, PT ;  /* 0x000000200200780c */ /* 0x000fe20003f64270 */
[----:B------:R-:W-:Y:S01]  /*0f00*/  IMAD.U32 R2, RZ, RZ, UR16 ;  /* 0x00000010ff027e24 */ /* 0x000fe2000f8e00ff */
[----:B------:R-:W-:Y:S01]  /*0f10*/  UIMAD UR10, UR16, UR9, UR8 ;  /* 0x00000009100a72a4 */ /* 0x000fe2000f8e0208 */
[----:B------:R-:W-:Y:S01]  /*0f20*/  IMAD.U32 R136, RZ, RZ, UR34 ;  /* 0x00000022ff887e24 */ /* 0x000fe2000f8e00ff */
[----:B------:R-:W-:Y:S01]  /*0f30*/  UIMAD UR23, UR39, UR25, URZ ;  /* 0x00000019271772a4 */ /* 0x000fe2000f8e023f */
[----:B-1----:R-:W-:Y:S01]  /*0f40*/  IMAD.WIDE.U32 R8, R134, c[0x0][0x238], R18 ;  /* 0x00008e0086087a25 */ /* 0x002fe200078e0012 */
[----:B------:R-:W-:Y:S01]  /*0f50*/  ULDC.64 UR8, c[0x0][0x248] ;  /* 0x0000920000087ab9 */ /* 0x000fe20000000a00 */
[----:B------:R-:W-:Y:S01]  /*0f60*/  IADD3 R15, R20, 0x40, RZ ;  /* 0x00000040140f7810 */ /* 0x000fe20007ffe0ff */
[----:B------:R-:W-:Y:S01]  /*0f70*/  UIMAD UR8, UR33, UR8, URZ ;  /* 0x00000008210872a4 */ /* 0x000fe2000f8e023f */
[----:B------:R-:W-:Y:S01]  /*0f80*/  IMAD.IADD R11, R9, 0x1, R10 ;  /* 0x00000001090b7824 */ /* 0x000fe200078e020a */
[----:B------:R-:W-:Y:S01]  /*0f90*/  UIMAD.WIDE.U32 UR24, UR39, UR24, URZ ;  /* 0x00000018271872a5 */ /* 0x000fe2000f8e003f */
[----:B------:R-:W-:Y:S01]  /*0fa0*/  IMAD.MOV.U32 R10, RZ, RZ, R8 ;  /* 0x000000ffff0a7224 */ /* 0x000fe200078e0008 */
[----:B------:R-:W-:Y:S01]  /*0fb0*/  UIMAD UR11, UR34, UR9, UR8 ;  /* 0x00000009220b72a4 */ /* 0x000fe2000f8e0208 */
[----:B------:R-:W-:Y:S01]  /*0fc0*/  IMAD.SHL.U32 R99, R16, 0x40, RZ ;  /* 0x0000004010637824 */ /* 0x000fe200078e00ff */
[----:B------:R-:W-:Y:S01]  /*0fd0*/  UIADD3 UR23, UR25, UR23, URZ ;  /* 0x0000001719177290 */ /* 0x000fe2000fffe03f */
[----:B------:R-:W-:Y:S01]  /*0fe0*/  IMAD.WIDE.U32 R138, R2, c[0x0][0x240], R10 ;  /* 0x00009000028a7a25 */ /* 0x000fe200078e000a */
[----:B------:R-:W-:Y:S01]  /*0ff0*/  USHF.R.S32.HI UR30, URZ, 0x1f, UR6 ;  /* 0x0000001f3f1e7899 */ /* 0x000fe20008011406 */
[----:B------:R-:W-:Y:S01]  /*1000*/  IADD3 R100, R18, 0x80, RZ ;  /* 0x0000008012647810 */ /* 0x000fe20007ffe0ff */
[----:B------:R-:W-:Y:S01]  /*1010*/  UIMAD UR32, UR23, UR6, URZ ;  /* 0x00000006172072a4 */ /* 0x000fe2000f8e023f */
[----:B------:R-:W-:Y:S01]  /*1020*/  IMAD R9, R5, c[0x0][0x280], RZ ;  /* 0x0000a00005097a24 */ /* 0x000fe200078e02ff */
[----:B------:R-:W-:Y:S01]  /*1030*/  IADD3 R139, R139, UR28, RZ ;  /* 0x0000001c8b8b7c10 */ /* 0x000fe2000fffe0ff */
[----:B------:R-:W-:Y:S01]  /*1040*/  IMAD.SHL.U32 R6, R6, 0x8, RZ ;  /* 0x0000000806067824 */ /* 0x000fe200078e00ff */
[----:B------:R-:W-:Y:S01]  /*1050*/  LOP3.LUT R99, R99, 0x1c0, RZ, 0xc0, !PT ;  /* 0x000001c063637812 */ /* 0x000fe200078ec0ff */
[----:B------:R-:W-:Y:S01]  /*1060*/  IMAD R5, R5, c[0x0][0x290], RZ ;  /* 0x0000a40005057a24 */ /* 0x000fe200078e02ff */
[----:B------:R-:W-:Y:S01]  /*1070*/  UIMAD UR30, UR30, UR24, UR32 ;  /* 0x000000181e1e72a4 */ /* 0x000fe2000f8e0220 */
[----:B------:R-:W-:Y:S01]  /*1080*/  IMAD.WIDE.U32 R138, R136, c[0x0][0x248], R138 ;  /* 0x00009200888a7a25 */ /* 0x000fe200078e008a */
[----:B------:R-:W-:Y:S01]  /*1090*/  LOP3.LUT R6, R6, 0xfffffe00, RZ, 0xc0, !PT ;  /* 0xfffffe0006067812 */ /* 0x000fe200078ec0ff */
[----:B------:R-:W-:Y:S01]  /*10a0*/  UMOV UR35, 0x5 ;  /* 0x0000000500237882 */ /* 0x000fe20000000000 */
[----:B------:R-:W-:Y:S01]  /*10b0*/  LOP3.LUT R96, R99, 0x38, R18, 0xf8, !PT ;  /* 0x0000003863607812 */ /* 0x000fe200078ef812 */
[----:B------:R-:W-:Y:S01]  /*10c0*/  IMAD.U32 R94, RZ, RZ, UR24 ;  /* 0x00000018ff5e7e24 */ /* 0x000fe2000f8e00ff */
[----:B------:R-:W-:Y:S01]  /*10d0*/  IADD3 R141, R139, UR11, RZ ;  /* 0x0000000b8b8d7c10 */ /* 0x000fe2000fffe0ff */
[----:B------:R-:W-:Y:S01]  /*10e0*/  IMAD.U32 R7, RZ, RZ, UR16 ;  /* 0x00000010ff077e24 */ /* 0x000fe2000f8e00ff */
[----:B------:R-:W-:Y:S01]  /*10f0*/  SHF.R.U32.HI R97, RZ, 0x3, R99 ;  /* 0x00000003ff617819 */ /* 0x000fe20000011663 */
[----:B------:R-:W-:Y:S01]  /*1100*/  IMAD.MOV.U32 R140, RZ, RZ, R138 ;  /* 0x000000ffff8c7224 */ /* 0x000fe200078e008a */
[----:B------:R-:W-:Y:S01]  /*1110*/  IADD3 R98, R18, 0xc0, RZ ;  /* 0x000000c012627810 */ /* 0x000fe20007ffe0ff */
[----:B------:R-:W-:Y:S01]  /*1120*/  IMAD.IADD R14, R20, 0x1, R15 ;  /* 0x00000001140e7824 */ /* 0x000fe200078e020f */
[----:B------:R-:W-:Y:S01]  /*1130*/  ISETP.GE.AND P2, PT, R18, c[0x0][0x1d4], PT ;  /* 0x0000750012007a0c */ /* 0x000fe20003f46270 */
[----:B------:R-:W-:Y:S01]  /*1140*/  IMAD R144, R16, c[0x0][0x284], R9 ;  /* 0x0000a10010907a24 */ /* 0x000fe200078e0209 */
[----:B------:R-:W-:Y:S01]  /*1150*/  ISETP.GE.AND P5, PT, R100, c[0x0][0x1d4], PT ;  /* 0x0000750064007a0c */ /* 0x000fe20003fa6270 */
[----:B------:R-:W-:Y:S01]  /*1160*/  IMAD R142, R16, c[0x0][0x294], R5 ;  /* 0x0000a500108e7a24 */ /* 0x000fe200078e0205 */
[----:B------:R-:W-:Y:S01]  /*1170*/  ISETP.GE.AND P6, PT, R14, c[0x0][0x1d4], PT ;  /* 0x000075000e007a0c */ /* 0x000fe20003fc6270 */
[----:B------:R-:W-:Y:S01]  /*1180*/  IMAD.WIDE.U32 R8, R7, c[0x0][0x260], R18 ;  /* 0x0000980007087a25 */ /* 0x000fe200078e0012 */
[----:B------:R-:W-:Y:S01]  /*1190*/  ISETP.GE.AND P4, PT, R98, c[0x0][0x1d4], PT ;  /* 0x0000750062007a0c */ /* 0x000fe20003f86270 */
[----:B------:R-:W-:Y:S01]  /*11a0*/  ULDC UR28, c[0x0][0x23c] ;  /* 0x00008f00001c7ab9 */ /* 0x000fe20000000800 */
[----:B------:R-:W-:Y:S01]  /*11b0*/  LOP3.LUT R96, R6, R96, R97, 0xf6, !PT ;  /* 0x0000006006607212 */ /* 0x000fe200078ef661 */
[----:B------:R-:W-:Y:S01]  /*11c0*/  IMAD.WIDE.U32 R4, R94, UR6, R140 ;  /* 0x000000065e047c25 */ /* 0x000fe2000f8e008c */
[----:B------:R-:W-:Y:S01]  /*11d0*/  IADD3 R9, R9, UR10, RZ ;  /* 0x0000000a09097c10 */ /* 0x000fe2000fffe0ff */
[----:B------:R-:W-:Y:S01]  /*11e0*/  ULDC UR10, c[0x0][0x238] ;  /* 0x00008e00000a7ab9 */ /* 0x000fe20000000800 */
[--C-:B------:R-:W-:Y:S01]  /*11f0*/  SHF.R.S32.HI R21, RZ, 0x1f, R20.reuse ;  /* 0x0000001fff157819 */ /* 0x100fe20000011414 */
[----:B------:R-:W-:Y:S01]  /*1200*/  USHF.L.U32 UR29, UR10, 0x5, URZ ;  /* 0x000000050a1d7899 */ /* 0x000fe2000800063f */
[----:B------:R-:W-:Y:S01]  /*1210*/  IMAD.SHL.U32 R96, R96, 0x2, RZ ;  /* 0x0000000260607824 */ /* 0x000fe200078e00ff */
[----:B------:R-:W-:Y:S01]  /*1220*/  USHF.L.U64.HI UR28, UR10, UR35, UR28 ;  /* 0x000000230a1c7299 */ /* 0x000fe2000801021c */
[----:B------:R-:W-:Y:S01]  /*1230*/  P2R R104, PR, RZ, 0x4 ;  /* 0x00000004ff687803 */ /* 0x000fe20000000000 */
[----:B------:R-:W-:Y:S01]  /*1240*/  IMAD.U32 R95, RZ, RZ, UR25 ;  /* 0x00000019ff5f7e24 */ /* 0x000fe2000f8e00ff */
[C---:B------:R-:W-:Y:S01]  /*1250*/  IADD3 R95, R16.reuse, 0x20, RZ ;  /* 0x00000020105f7810 */ /* 0x040fe20007ffe0ff */
[C---:B------:R-:W-:Y:S01]  /*1260*/  IMAD.WIDE.U32 R146, R16.reuse, c[0x0][0x290], R20 ;  /* 0x0000a40010927a25 */ /* 0x040fe200078e0014 */
[----:B------:R-:W-:Y:S01]  /*1270*/  ULDC.64 UR8, c[0x0][0x280] ;  /* 0x0000a00000087ab9 */ /* 0x000fe20000000a00 */
[----:B------:R-:W-:Y:S01]  /*1280*/  SHF.R.S32.HI R113, RZ, 0x1f, R92 ;  /* 0x0000001fff717819 */ /* 0x000fe2000001145c */
[----:B------:R-:W-:Y:S01]  /*1290*/  UIMAD UR37, UR39, UR9, URZ ;  /* 0x00000009272572a4 */ /* 0x000fe2000f8e023f */
[----:B------:R-:W-:Y:S01]  /*12a0*/  IMAD.WIDE.U32 R10, R16, c[0x0][0x290], R18 ;  /* 0x0000a400100a7a25 */ /* 0x000fe200078e0012 */
[----:B------:R-:W-:Y:S01]  /*12b0*/  USHF.L.U32 UR32, UR8, 0x5, URZ ;  /* 0x0000000508207899 */ /* 0x000fe2000800063f */
[----:B------:R-:W-:Y:S01]  /*12c0*/  SHF.R.S32.HI R111, RZ, 0x1f, R98 ;  /* 0x0000001fff6f7819 */ /* 0x000fe20000011462 */
[----:B------:R-:W-:Y:S01]  /*12d0*/  UIMAD.WIDE.U32 UR40, UR8, 0x30, URZ ;  /* 0x00000030082878a5 */ /* 0x000fe2000f8e003f */
[----:B------:R-:W-:Y:S01]  /*12e0*/  IMAD.IADD R147, R147, 0x1, R142 ;  /* 0x0000000193937824 */ /* 0x000fe200078e028e */
[----:B------:R-:W-:Y:S01]  /*12f0*/  ULDC.64 UR10, c[0x0][0x268] ;  /* 0x00009a00000a7ab9 */ /* 0x000fe20000000a00 */
[----:B------:R-:W-:Y:S01]  /*1300*/  IMAD.IADD R143, R142, 0x1, R11 ;  /* 0x000000018e8f7824 */ /* 0x000fe200078e020b */
[----:B------:R-:W-:Y:S01]  /*1310*/  UIMAD UR10, UR33, UR10, URZ ;  /* 0x0000000a210a72a4 */ /* 0x000fe2000f8e023f */
[----:B------:R-:W-:Y:S01]  /*1320*/  IMAD.WIDE.U32 R136, R136, c[0x0][0x268], R8 ;  /* 0x00009a0088887a25 */ /* 0x000fe200078e0008 */
[----:B------:R-:W-:Y:S01]  /*1330*/  SHF.R.S32.HI R8, RZ, 0x1f, R95 ;  /* 0x0000001fff087819 */ /* 0x000fe2000001145f */
[----:B------:R-:W-:Y:S01]  /*1340*/  UIADD3 UR37, UR41, UR37, URZ ;  /* 0x0000002529257290 */ /* 0x000fe2000fffe03f */
[----:B------:R-:W-:Y:S01]  /*1350*/  LEA.HI R111, R111, R98, RZ, 0x3 ;  /* 0x000000626f6f7211 */ /* 0x000fe200078f18ff */
[----:B------:R-:W-:Y:S01]  /*1360*/  IMAD.MOV.U32 R142, RZ, RZ, R10 ;  /* 0x000000ffff8e7224 */ /* 0x000fe200078e000a */
[----:B------:R-:W-:Y:S01]  /*1370*/  LEA.HI R8, R8, R95, RZ, 0x3 ;  /* 0x0000005f08087211 */ /* 0x000fe200078f18ff */
[----:B------:R-:W-:Y:S01]  /*1380*/  IMAD.SHL.U32 R93, R95, 0x40, RZ ;  /* 0x000000405f5d7824 */ /* 0x000fe200078e00ff */
[----:B------:R-:W-:Y:S01]  /*1390*/  UIMAD UR11, UR34, UR11, UR10 ;  /* 0x0000000b220b72a4 */ /* 0x000fe2000f8e020a */
[----:B------:R-:W-:Y:S01]  /*13a0*/  IMAD.WIDE.U32 R148, R16, c[0x0][0x280], R20 ;  /* 0x0000a00010947a25 */ /* 0x000fe200078e0014 */
[----:B------:R-:W-:-:S02]  /*13b0*/  LOP3.LUT R111, R111, 0xfffffff8, RZ, 0xc0, !PT ;  /* 0xfffffff86f6f7812 */ /* 0x000fc400078ec0ff */
[----:B------:R-:W-:Y:S01]  /*13c0*/  LOP3.LUT R93, R93, 0x1c0, RZ, 0xc0, !PT ;  /* 0x000001c05d5d7812 */ /* 0x000fe200078ec0ff */
[----:B------:R-:W-:Y:S01]  /*13d0*/  IMAD.SHL.U32 R11, R8, 0x40, RZ ;  /* 0x00000040080b7824 */ /* 0x000fe200078e00ff */
[----:B------:R-:W-:Y:S01]  /*13e0*/  P2R R102, PR, RZ, 0x20 ;  /* 0x00000020ff667803 */ /* 0x000fe20000000000 */
[----:B------:R-:W-:Y:S01]  /*13f0*/  IMAD.WIDE.U32 R22, R16, c[0x0][0x280], R18 ;  /* 0x0000a00010167a25 */ /* 0x000fe200078e0012 */
[----:B------:R-:W-:Y:S02]  /*1400*/  SHF.R.U32.HI R106, RZ, 0x3, R93 ;  /* 0x00000003ff6a7819 */ /* 0x000fe4000001165d */
[----:B------:R-:W-:Y:S01]  /*1410*/  LOP3.LUT R11, R11, 0xfffffe00, RZ, 0xc0, !PT ;  /* 0xfffffe000b0b7812 */ /* 0x000fe200078ec0ff */
[----:B------:R-:W-:Y:S01]  /*1420*/  IMAD.MOV.U32 R120, RZ, RZ, c[0x0][0x27c] ;  /* 0x00009f00ff787624 */ /* 0x000fe200078e00ff */
[----:B------:R-:W-:Y:S01]  /*1430*/  P2R R101, PR, RZ, 0x10 ;  /* 0x00000010ff657803 */ /* 0x000fe20000000000 */
[----:B------:R-:W-:Y:S01]  /*1440*/  IMAD.IADD R149, R149, 0x1, R144 ;  /* 0x0000000195957824 */ /* 0x000fe200078e0290 */
[----:B------:R-:W-:Y:S01]  /*1450*/  P2R R103, PR, RZ, 0x40 ;  /* 0x00000040ff677803 */ /* 0x000fe20000000000 */
[----:B------:R-:W-:Y:S01]  /*1460*/  IMAD.IADD R145, R144, 0x1, R23 ;  /* 0x0000000190917824 */ /* 0x000fe200078e0217 */
[----:B------:R-:W-:Y:S01]  /*1470*/  IADD3 R105, R105, UR5, RZ ;  /* 0x0000000569697c10 */ /* 0x000fe2000fffe0ff */
[----:B------:R-:W-:Y:S01]  /*1480*/  IMAD.MOV.U32 R122, RZ, RZ, c[0x0][0x2b8] ;  /* 0x0000ae00ff7a7624 */ /* 0x000fe200078e00ff */
[----:B------:R-:W-:Y:S01]  /*1490*/  IADD3 R107, -R16, 0x30, RZ ;  /* 0x00000030106b7810 */ /* 0x000fe20007ffe1ff */
[----:B------:R-:W-:Y:S01]  /*14a0*/  IMAD.MOV.U32 R144, RZ, RZ, R22 ;  /* 0x000000ffff907224 */ /* 0x000fe200078e0016 */
[----:B------:R-:W-:Y:S01]  /*14b0*/  SHF.R.S32.HI R108, RZ, 0x1f, R111 ;  /* 0x0000001fff6c7819 */ /* 0x000fe2000001146f */
[----:B------:R-:W-:Y:S01]  /*14c0*/  IMAD.WIDE.U32 R146, R92, c[0x0][0x290], R146 ;  /* 0x0000a4005c927a25 */ /* 0x000fe200078e0092 */
[----:B------:R-:W-:-:S03]  /*14d0*/  IADD3 R115, R137, UR11, RZ ;  /* 0x0000000b89737c10 */ /* 0x000fc6000fffe0ff */
[----:B------:R-:W-:Y:S02]  /*14e0*/  IMAD.MOV.U32 R66, RZ, RZ, c[0x0][0x27c] ;  /* 0x00009f00ff427624 */ /* 0x000fe400078e00ff */
[----:B------:R-:W-:-:S04]  /*14f0*/  IMAD.WIDE.U32 R148, R92, c[0x0][0x280], R148 ;  /* 0x0000a0005c947a25 */ /* 0x000fc800078e0094 */
[----:B------:R-:W-:-:S04]  /*1500*/  IMAD.WIDE.U32 R144, R92, c[0x0][0x280], R144 ;  /* 0x0000a0005c907a25 */ /* 0x000fc800078e0090 */
[----:B------:R-:W-:-:S04]  /*1510*/  IMAD.WIDE.U32 R142, R92, c[0x0][0x290], R142 ;  /* 0x0000a4005c8e7a25 */ /* 0x000fc800078e008e */
[----:B------:R-:W-:Y:S01]  /*1520*/  IMAD.SHL.U32 R66, R66, 0x2, RZ ;  /* 0x0000000242427824 */ /* 0x000fe200078e00ff */
[----:B--2---:R1:W2:Y:S01]  /*1530*/  @P1 R2UR UR36, R0 ;  /* 0x00000000002413c2 */ /* 0x0042a200000e0000 */
[C---:B------:R-:W-:Y:S02]  /*1540*/  @P0 LEA R24, P1, R4.reuse, c[0x0][0x220], 0x1 ;  /* 0x0000880004180a11 */ /* 0x040fe400078208ff */
[----:B-1----:R-:W-:Y:S01]  /*1550*/  IADD3 R0, R5, UR30, RZ ;  /* 0x0000001e05007c10 */ /* 0x002fe2000fffe0ff */
[----:B------:R-:W-:Y:S02]  /*1560*/  USHF.L.U64.HI UR30, UR8, UR35, UR9 ;  /* 0x00000023081e7299 */ /* 0x000fe40008010209 */
[----:B--2---:R-:W-:Y:S01]  /*1570*/  @UP1 USHF.R.S32.HI UR53, URZ, 0x1f, UR36 ;  /* 0x0000001f3f351899 */ /* 0x004fe20008011424 */
[C---:B------:R-:W-:Y:S01]  /*1580*/  @P0 LEA.HI.X R25, R4.reuse, c[0x0][0x224], R0, 0x1, P1 ;  /* 0x0000890004190a11 */ /* 0x040fe200008f0c00 */
[----:B------:R-:W-:Y:S01]  /*1590*/  ULDC.64 UR8, c[0x0][0x290] ;  /* 0x0000a40000087ab9 */ /* 0x000fe20000000a00 */
[----:B------:R-:W-:Y:S01]  /*15a0*/  @P3 IADD3 R5, P1, R4, UR29, RZ ;  /* 0x0000001d04053c10 */ /* 0x000fe2000ff3e0ff */
[----:B------:R-:W-:-:S02]  /*15b0*/  USHF.L.U64.HI UR35, UR8, UR35, UR9 ;  /* 0x0000002308237299 */ /* 0x000fc40008010209 */
[----:B------:R-:W-:Y:S01]  /*15c0*/  @!PT LDS RZ, [RZ] ;  /* 0x00000000fffff984 */ /* 0x000fe20000000800 */
[----:B------:R-:W-:Y:S01]  /*15d0*/  @!PT LDS RZ, [RZ] ;  /* 0x00000000fffff984 */ /* 0x000fe20000000800 */
[----:B------:R-:W-:Y:S01]  /*15e0*/  @!PT LDS RZ, [RZ] ;  /* 0x00000000fffff984 */ /* 0x000fe20000000800 */
[----:B------:R1:W-:Y:S01]  /*15f0*/  @P0 LDGSTS.E.BYPASS.LTC128B.128 [R96+0xa080], [R24.64], !P2 ;  /* 0x0a08000018600fae */ /* 0x0003e2000d101d5a */
[----:B------:R-:W-:Y:S01]  /*1600*/  @P3 IADD3.X R0, R0, UR28, RZ, P1, !PT ;  /* 0x0000001c00003c10 */ /* 0x000fe20008ffe4ff */
[----:B------:R-:W-:Y:S01]  /*1610*/  UIMAD UR39, UR39, UR9, URZ ;  /* 0x00000009272772a4 */ /* 0x000fe2000f8e023f */
[----:B------:R-:W-:Y:S01]  /*1620*/  ISETP.GE.AND P1, PT, R18, c[0x0][0x27c], PT ;  /* 0x00009f0012007a0c */ /* 0x000fe20003f26270 */
[----:B------:R1:W-:Y:S01]  /*1630*/  @P0 LDGSTS.E.BYPASS.LTC128B.128 [R96+0xb880], [R24.64+0x80], !P6 ;  /* 0x0b88008018600fae */ /* 0x0003e2000f101d5a */
[----:B------:R-:W-:Y:S01]  /*1640*/  ISETP.GE.AND P2, PT, R14, c[0x0][0x27c], PT ;  /* 0x00009f000e007a0c */ /* 0x000fe20003f46270 */
[----:B------:R-:W-:Y:S02]  /*1650*/  USHF.L.U32 UR38, UR8, 0x5, URZ ;  /* 0x0000000508267899 */ /* 0x000fe4000800063f */
[----:B------:R1:W-:Y:S01]  /*1660*/  @P0 LDGSTS.E.BYPASS.LTC128B.128 [R96+0xd080], [R24.64+0x100], !P5 ;  /* 0x0d08010018600fae */ /* 0x0003e2000e901d5a */
[----:B------:R-:W-:Y:S01]  /*1670*/  SEL R7, RZ, c[0x0][0x27c], !P2 ;  /* 0x00009f00ff077a07 */ /* 0x000fe20005000000 */
[----:B------:R-:W-:-:S02]  /*1680*/  UIMAD.WIDE.U32 UR42, UR8, 0x30, URZ ;  /* 0x00000030082a78a5 */ /* 0x000fc4000f8e003f */
[----:B------:R1:W-:Y:S01]  /*1690*/  @P0 LDGSTS.E.BYPASS.LTC128B.128 [R96+0xe880], [R24.64+0x180], !P4 ;  /* 0x0e88018018600fae */ /* 0x0003e2000e101d5a */
[C---:B------:R-:W-:Y:S01]  /*16a0*/  @P3 LEA R12, P0, R5.reuse, c[0x0][0x220], 0x1 ;  /* 0x00008800050c3a11 */ /* 0x040fe200078008ff */
[----:B------:R-:W-:Y:S01]  /*16b0*/  IMAD.IADD R10, R14, 0x1, R7 ;  /* 0x000000010e0a7824 */ /* 0x000fe200078e0207 */
[----:B------:R-:W-:Y:S02]  /*16c0*/  ULDC.64 UR8, c[0x0][0x1e8] ;  /* 0x00007a0000087ab9 */ /* 0x000fe40000000a00 */
[----:B------:R-:W-:Y:S01]  /*16d0*/  @P3 LEA.HI.X R13, R5, c[0x0][0x224], R0, 0x1, P0 ;  /* 0x00008900050d3a11 */ /* 0x000fe200000f0c00 */
[----:B------:R-:W-:Y:S01]  /*16e0*/  UIMAD UR44, UR15, UR8, URZ ;  /* 0x000000080f2c72a4 */ /* 0x000fe2000f8e023f */
[----:B------:R-:W-:Y:S01]  /*16f0*/  SEL R5, RZ, c[0x0][0x27c], !P1 ;  /* 0x00009f00ff057a07 */ /* 0x000fe20004800000 */
[----:B------:R-:W-:Y:S01]  /*1700*/  UIMAD.WIDE.U32 UR46, UR16, UR8, URZ ;  /* 0x00000008102e72a5 */ /* 0x000fe2000f8e003f */
[----:B------:R-:W-:Y:S01]  /*1710*/  ISETP.NE.AND P0, PT, R104, RZ, PT ;  /* 0x000000ff6800720c */ /* 0x000fe20003f05270 */
[----:B------:R-:W-:-:S02]  /*1720*/  UIMAD UR44, UR16, UR9, UR44 ;  /* 0x00000009102c72a4 */ /* 0x000fc4000f8e022c */
[----:B------:R-:W-:Y:S01]  /*1730*/  IMAD.IADD R5, R18, 0x1, R5 ;  /* 0x0000000112057824 */ /* 0x000fe200078e0205 */
[----:B------:R-:W-:Y:S02]  /*1740*/  ULDC.64 UR8, c[0x0][0x210] ;  /* 0x0000840000087ab9 */ /* 0x000fe40000000a00 */
[----:B------:R-:W-:Y:S02]  /*1750*/  UIMAD UR45, UR15, UR8, URZ ;  /* 0x000000080f2d72a4 */ /* 0x000fe4000f8e023f */
[----:B------:R-:W-:Y:S01]  /*1760*/  SHF.R.S32.HI R0, RZ, 0x1f, R5 ;  /* 0x0000001fff007819 */ /* 0x000fe20000011405 */
[----:B------:R-:W-:Y:S02]  /*1770*/  UIMAD.WIDE.U32 UR48, UR16, UR8, URZ ;  /* 0x00000008103072a5 */ /* 0x000fe4000f8e003f */
[----:B------:R-:W-:Y:S01]  /*1780*/  UIMAD UR45, UR16, UR9, UR45 ;  /* 0x00000009102d72a4 */ /* 0x000fe2000f8e022d */
[CC--:B------:R-:W-:Y:S01]  /*1790*/  LEA.HI R4, R0.reuse, R5.reuse, RZ, 0x3 ;  /* 0x0000000500047211 */ /* 0x0c0fe200078f18ff */
[----:B------:R2:W-:Y:S01]  /*17a0*/  @P3 LDGSTS.E.BYPASS.LTC128B.128 [R96+0xb080], [R12.64], !P0 ;  /* 0x0b0800000c603fae */ /* 0x0005e2000c101d5a */
[----:B------:R-:W-:Y:S01]  /*17b0*/  LEA.HI R0, R0, R5, RZ, 0x6 ;  /* 0x0000000500007211 */ /* 0x000fe200078f30ff */
[----:B------:R-:W-:Y:S01]  /*17c0*/  ULDC.64 UR8, c[0x0][0x2b0] ;  /* 0x0000ac0000087ab9 */ /* 0x000fe20000000a00 */
[----:B------:R-:W-:Y:S01]  /*17d0*/  SHF.R.S32.HI R5, RZ, 0x1f, R10 ;  /* 0x0000001fff057819 */ /* 0x000fe2000001140a */
[----:B------:R2:W-:Y:S01]  /*17e0*/  @P3 LDGSTS.E.BYPASS.LTC128B.128 [R96+0xc880], [R12.64+0x80], !P6 ;  /* 0x0c8800800c603fae */ /* 0x0005e2000f101d5a */
[----:B------:R-:W-:Y:S01]  /*17f0*/  SHF.R.S32.HI R0, RZ, 0x6, R0 ;  /* 0x00000006ff007819 */ /* 0x000fe20000011400 */
[----:B------:R-:W-:Y:S01]  /*1800*/  @!UP1 UMOV UR53, UR31 ;  /* 0x0000001f00359c82 */ /* 0x000fe20008000000 */
        /* <DEDUP_REMOVED lines=8> */
[--C-:B------:R-:W-:Y:S01]  /*1890*/  LOP3.LUT R126, R99, 0x38, R2.reuse, 0xf8, !PT ;  /* 0x00000038637e7812 */ /* 0x100fe200078ef802 */
[----:B------:R-:W0:Y:S01]  /*18a0*/  LDGDEPBAR ;  /* 0x00000000000079af */ /* 0x000e220000000000 */
[----:B------:R-:W-:Y:S01]  /*18b0*/  LOP3.LUT R9, R93, 0x38, R2, 0xf8, !PT ;  /* 0x000000385d097812 */ /* 0x000fe200078ef802 */
[----:B------:R-:W-:Y:S01]  /*18c0*/  IMAD R7, R5, 0xc00, R6 ;  /* 0x00000c0005077824 */ /* 0x000fe200078e0206 */
[-C--:B------:R-:W-:Y:S01]  /*18d0*/  LOP3.LUT R125, R125, R106.reuse, RZ, 0x3c, !PT ;  /* 0x0000006a7d7d7212 */ /* 0x080fe200078e3cff */
[----:B------:R-:W-:Y:S01]  /*18e0*/  IMAD R5, R5, 0xc00, R11 ;  /* 0x00000c0005057824 */ /* 0x000fe200078e020b */
[-C--:B------:R-:W-:Y:S01]  /*18f0*/  LOP3.LUT R126, R126, R97.reuse, RZ, 0x3c, !PT ;  /* 0x000000617e7e7212 */ /* 0x080fe200078e3cff */
[----:B------:R-:W-:Y:S01]  /*1900*/  UIMAD UR10, UR53, UR8, URZ ;  /* 0x00000008350a72a4 */ /* 0x000fe2000f8e023f */
[----:B------:R-:W-:Y:S01]  /*1910*/  LOP3.LUT R124, R9, R106, RZ, 0x3c, !PT ;  /* 0x0000006a097c7212 */ /* 0x000fe200078e3cff */
[----:B------:R-:W-:Y:S01]  /*1920*/  IMAD.IADD R125, R0, 0x1, R125 ;  /* 0x00000001007d7824 */ /* 0x000fe200078e027d */
[----:B------:R-:W-:Y:S01]  /*1930*/  LOP3.LUT R10, R99, 0x38, R4, 0xf8, !PT ;  /* 0x00000038630a7812 */ /* 0x000fe200078ef804 */
[----:B------:R-:W-:Y:S01]  /*1940*/  IMAD.IADD R126, R7, 0x1, R126 ;  /* 0x00000001077e7824 */ /* 0x000fe200078e027e */
[----:B------:R-:W-:Y:S01]  /*1950*/  SHF.R.S32.HI R7, RZ, 0x1f, R100 ;  /* 0x0000001fff077819 */ /* 0x000fe20000011464 */
[----:B------:R-:W-:Y:S01]  /*1960*/  IMAD R0, R3, 0x20, R16 ;  /* 0x0000002003007824 */ /* 0x000fe200078e0210 */
[----:B------:R-:W-:Y:S01]  /*1970*/  SHF.R.S32.HI R3, RZ, 0x1f, R14 ;  /* 0x0000001fff037819 */ /* 0x000fe2000001140e */
[----:B------:R-:W-:Y:S01]  /*1980*/  IMAD.IADD R124, R5, 0x1, R124 ;  /* 0x00000001057c7824 */ /* 0x000fe200078e027c */
[----:B------:R-:W-:Y:S01]  /*1990*/  LOP3.LUT R127, R10, R97, RZ, 0x3c, !PT ;  /* 0x000000610a7f7212 */ /* 0x000fe200078e3cff */
[----:B------:R-:W-:Y:S01]  /*19a0*/  IMAD R5, R113, c[0x0][0x280], RZ ;  /* 0x0000a00071057a24 */ /* 0x000fe200078e02ff */
[----:B------:R-:W-:Y:S01]  /*19b0*/  LEA.HI R110, R7, R100, RZ, 0x3 ;  /* 0x00000064076e7211 */ /* 0x000fe200078f18ff */
[----:B------:R-:W-:Y:S01]  /*19c0*/  IMAD R113, R113, c[0x0][0x290], RZ ;  /* 0x0000a40071717a24 */ /* 0x000fe200078e02ff */
[----:B------:R-:W-:Y:S01]  /*19d0*/  LEA.HI R112, R3, R14, RZ, 0x3 ;  /* 0x0000000e03707211 */ /* 0x000fe200078f18ff */
[----:B------:R-:W-:Y:S01]  /*19e0*/  IMAD.IADD R127, R8, 0x1, R127 ;  /* 0x00000001087f7824 */ /* 0x000fe200078e027f */
[----:B------:R-:W-:Y:S01]  /*19f0*/  ISETP.GE.AND P0, PT, R120, 0x1, PT ;  /* 0x000000017800780c */ /* 0x000fe20003f06270 */
[C---:B------:R-:W-:Y:S01]  /*1a00*/  IMAD R113, R92.reuse, c[0x0][0x294], R113 ;  /* 0x0000a5005c717a24 */ /* 0x040fe200078e0271 */
[----:B------:R-:W-:Y:S01]  /*1a10*/  @UP1 UMOV UR52, UR36 ;  /* 0x0000002400341c82 */ /* 0x000fe20008000000 */
[----:B------:R-:W-:Y:S01]  /*1a20*/  IMAD R5, R92, c[0x0][0x284], R5 ;  /* 0x0000a1005c057a24 */ /* 0x000fe200078e0205 */
[----:B------:R-:W-:Y:S01]  /*1a30*/  LOP3.LUT R110, R110, 0xfffffff8, RZ, 0xc0, !PT ;  /* 0xfffffff86e6e7812 */ /* 0x000fe200078ec0ff */
[----:B------:R-:W-:Y:S01]  /*1a40*/  @!UP1 UMOV UR52, UR22 ;  /* 0x0000001600349c82 */ /* 0x000fe20008000000 */
[----:B------:R-:W-:Y:S01]  /*1a50*/  LOP3.LUT R112, R112, 0xfffffff8, RZ, 0xc0, !PT ;  /* 0xfffffff870707812 */ /* 0x000fe200078ec0ff */
[----:B------:R-:W-:Y:S01]  /*1a60*/  UIMAD.WIDE.U32 UR50, UR52, UR8, URZ ;  /* 0x00000008343272a5 */ /* 0x000fe2000f8e003f */
[----:B------:R-:W-:Y:S01]  /*1a70*/  LOP3.LUT R121, R4, 0xfffffff8, RZ, 0xc0, !PT ;  /* 0xfffffff804797812 */ /* 0x000fe200078ec0ff */
[----:B------:R-:W-:Y:S01]  /*1a80*/  UIMAD UR9, UR52, UR9, UR10 ;  /* 0x00000009340972a4 */ /* 0x000fe2000f8e020a */
[----:B------:R-:W-:Y:S01]  /*1a90*/  LOP3.LUT R128, R2, 0xfffffff8, RZ, 0xc0, !PT ;  /* 0xfffffff802807812 */ /* 0x000fe200078ec0ff */
[----:B------:R-:W-:Y:S01]  /*1aa0*/  IMAD.IADD R116, R147, 0x1, R113 ;  /* 0x0000000193747824 */ /* 0x000fe200078e0271 */
[----:B------:R-:W-:Y:S01]  /*1ab0*/  ISETP.NE.AND P3, PT, R122, 0x1, PT ;  /* 0x000000017a00780c */ /* 0x000fe20003f65270 */
[----:B------:R-:W-:Y:S01]  /*1ac0*/  IMAD.IADD R117, R149, 0x1, R5 ;  /* 0x0000000195757824 */ /* 0x000fe200078e0205 */
[----:B------:R-:W-:Y:S01]  /*1ad0*/  SHF.R.S32.HI R67, RZ, 0x3, R2 ;  /* 0x00000003ff437819 */ /* 0x000fe20000011402 */
[----:B------:R-:W-:Y:S01]  /*1ae0*/  IMAD.IADD R114, R5, 0x1, R145 ;  /* 0x0000000105727824 */ /* 0x000fe200078e0291 */
[----:B------:R-:W-:Y:S01]  /*1af0*/  P2R R2, PR, RZ, 0x1 ;  /* 0x00000001ff027803 */ /* 0x000fe20000000000 */
[----:B------:R-:W-:Y:S01]  /*1b00*/  IMAD.IADD R113, R113, 0x1, R143 ;  /* 0x0000000171717824 */ /* 0x000fe200078e028f */
[C---:B--2---:R-:W-:Y:S01]  /*1b10*/  IADD3 R13, R20.reuse, 0x20, RZ ;  /* 0x00000020140d7810 */ /* 0x044fe20007ffe0ff */
[----:B------:R-:W-:Y:S01]  /*1b20*/  IMAD.SHL.U32 R127, R127, 0x2, RZ ;  /* 0x000000027f7f7824 */ /* 0x000fe200078e00ff */
[----:B------:R-:W-:Y:S01]  /*1b30*/  IADD3 R12, R20, 0x60, RZ ;  /* 0x00000060140c7810 */ /* 0x000fe20007ffe0ff */
[----:B------:R-:W-:Y:S01]  /*1b40*/  IMAD.SHL.U32 R125, R125, 0x2, RZ ;  /* 0x000000027d7d7824 */ /* 0x000fe200078e00ff */
[----:B------:R-:W-:Y:S01]  /*1b50*/  SHF.R.S32.HI R109, RZ, 0x1f, R110 ;  /* 0x0000001fff6d7819 */ /* 0x000fe2000001146e */
[----:B------:R-:W-:Y:S01]  /*1b60*/  IMAD.SHL.U32 R126, R126, 0x2, RZ ;  /* 0x000000027e7e7824 */ /* 0x000fe200078e00ff */
[----:B------:R-:W-:Y:S01]  /*1b70*/  SHF.R.S32.HI R68, RZ, 0x3, R4 ;  /* 0x00000003ff447819 */ /* 0x000fe20000011404 */
[----:B------:R-:W-:Y:S01]  /*1b80*/  IMAD.SHL.U32 R124, R124, 0x2, RZ ;  /* 0x000000027c7c7824 */ /* 0x000fe200078e00ff */
[----:B------:R-:W-:Y:S01]  /*1b90*/  SHF.R.S32.HI R119, RZ, 0x1f, R112 ;  /* 0x0000001fff777819 */ /* 0x000fe20000011470 */
[----:B------:R-:W-:Y:S01]  /*1ba0*/  UIADD3 UR39, UR43, UR39, URZ ;  /* 0x000000272b277290 */ /* 0x000fe2000fffe03f */
[----:B------:R-:W-:Y:S01]  /*1bb0*/  SHF.R.S32.HI R118, RZ, 0x1f, R121 ;  /* 0x0000001fff767819 */ /* 0x000fe20000011479 */
[----:B------:R-:W-:Y:S01]  /*1bc0*/  UIADD3 UR44, UR47, UR44, URZ ;  /* 0x0000002c2f2c7290 */ /* 0x000fe2000fffe03f */
[----:B------:R-:W-:Y:S01]  /*1bd0*/  SHF.R.S32.HI R123, RZ, 0x1f, R128 ;  /* 0x0000001fff7b7819 */ /* 0x000fe20000011480 */
[----:B------:R-:W-:Y:S01]  /*1be0*/  UIADD3 UR45, UR49, UR45, URZ ;  /* 0x0000002d312d7290 */ /* 0x000fe2000fffe03f */
[----:B------:R-:W-:Y:S01]  /*1bf0*/  P2R R2, PR, RZ, 0x8 ;  /* 0x00000008ff027803 */ /* 0x000fe20000000000 */
[----:B------:R-:W-:-:S02]  /*1c00*/  UIADD3 UR9, UR51, UR9, URZ ;  /* 0x0000000933097290 */ /* 0x000fc4000fffe03f */
[----:B------:R-:W-:Y:S01]  /*1c10*/  ULDC.U8 UR8, c[0x0][0x298] ;  /* 0x0000a60000087ab9 */ /* 0x000fe20000000000 */
[----:B-1----:R-:W-:Y:S06]  /*1c20*/  BAR.SYNC.DEFER_BLOCKING 0x0 ;  /* 0x0000000000007b1d */ /* 0x002fec0000010000 */
.L_x_1654:
[----:B------:R-:W-:Y:S01]  /*1c30*/  ISETP.NE.AND P3, PT, R122, 0x1, PT ;  /* 0x000000017a00780c */ /* 0x000fe20003f65270 */
[----:B-1-3--:R-:W-:Y:S01]  /*1c40*/  IMAD.U32 R3, RZ, RZ, UR6 ;  /* 0x00000006ff037e24 */ /* 0x00afe2000f8e00ff */
[----:B------:R-:W-:Y:S01]  /*1c50*/  MOV R132, RZ ;  /* 0x000000ff00847202 */ /* 0x000fe20000000f00 */
[----:B------:R-:W-:Y:S04]  /*1c60*/  DEPBAR.LE SB0, 0x0 ;  /* 0x000080000000791a */ /* 0x000fe80000000000 */
[----:B------:R-:W-:Y:S01]  /*1c70*/  IMAD R2, R3, 0x30, R0 ;  /* 0x0000003003027824 */ /* 0x000fe200078e0200 */
[----:B------:R-:W-:Y:S01]  /*1c80*/  ISETP.GE.AND P4, PT, R120, 0x1, PT ;  /* 0x000000017800780c */ /* 0x000fe20003f86270 */
[----:B------:R-:W-:Y:S02]  /*1c90*/  BSSY B2, `(.L_x_1615) ;  /* 0x0000542000027945 */ /* 0x000fe40003800000 */
[----:B------:R-:W-:Y:S01]  /*1ca0*/  IMAD.IADD R131, R105, 0x1, R2 ;  /* 0x0000000169837824 */ /* 0x000fe200078e0202 */
[----:B------:R-:W-:Y:S03]  /*1cb0*/  ISETP.GE.AND P0, PT, R2, UR4, PT ;  /* 0x0000000402007c0c */ /* 0x000fe6000bf06270 */
[----:B--2---:R-:W-:Y:S01]  /*1cc0*/  @P3 IMAD.HI.U32 R5, R131, c[0x0][0x2bc], RZ ;  /* 0x0000af0083053a27 */ /* 0x004fe200078e00ff */
[----:B------:R-:W-:Y:S03]  /*1cd0*/  ISETP.GT.OR P0, PT, R0, 0x2f, P0 ;  /* 0x0000002f0000780c */ /* 0x000fe60000704670 */
[----:B------:R-:W-:Y:S01]  /*1ce0*/  IMAD.MOV.U32 R4, RZ, RZ, R131 ;  /* 0x000000ffff047224 */ /* 0x000fe200078e0083 */
[----:B------:R-:W-:Y:S09]  /*1cf0*/  @P3 SHF.R.U32.HI R4, RZ, c[0x0][0x2c0], R5 ;  /* 0x0000b000ff043a19 */ /* 0x000ff20000011605 */
[C---:B------:R-:W-:Y:S04]  /*1d00*/  @!P0 IADD3 R8, P3, R4.reuse, UR50, RZ ;  /* 0x0000003204088c10 */ /* 0x040fe8000ff7e0ff */
[----:B------:R-:W-:Y:S01]  /*1d10*/  @!P0 LEA.HI.X.SX32 R5, R4, UR9, 0x1, P3 ;  /* 0x0000000904058c11 */ /* 0x000fe200098f0eff */
[----:B------:R-:W-:Y:S01]  /*1d20*/  IMAD.MOV R4, RZ, RZ, -R4 ;  /* 0x000000ffff047224 */ /* 0x000fe200078e0a04 */
[----:B------:R-:W-:Y:S03]  /*1d30*/  @!P0 LEA R22, P3, R8, c[0x0][0x2a0], 0x2 ;  /* 0x0000a80008168a11 */ /* 0x000fe600078610ff */
        /* <DEDUP_REMOVED lines=9> */
[----:B------:R-:W-:Y:S02]  /*1dd0*/  MOV R4, R8 ;  /* 0x0000000800047202 */ /* 0x000fe40000000f00 */
[----:B--2---:R-:W-:Y:S03]  /*1de0*/  SHF.R.S32.HI R129, RZ, 0x1f, R132 ;  /* 0x0000001fff817819 */ /* 0x004fe60000011484 */
[----:B------:R-:W-:Y:S04]  /*1df0*/  IMAD.WIDE.U32 R4, R132, c[0x0][0x1f0], R4 ;  /* 0x00007c0084047a25 */ /* 0x000fe800078e0004 */
[----:B------:R-:W-:Y:S01]  /*1e00*/  IMAD R133, R129, c[0x0][0x1f0], RZ ;  /* 0x00007c0081857a24 */ /* 0x000fe200078e02ff */
[----:B------:R-:W-:Y:S03]  /*1e10*/  IADD3 R4, P0, R4, UR46, RZ ;  /* 0x0000002e04047c10 */ /* 0x000fe6000ff1e0ff */
[----:B------:R-:W-:Y:S05]  /*1e20*/  IMAD R133, R132, c[0x0][0x1f4], R133 ;  /* 0x00007d0084857a24 */ /* 0x000fea00078e0285 */
[----:B------:R-:W-:Y:S02]  /*1e30*/  IADD3.X R133, R5, UR44, R133, P0, !PT ;  /* 0x0000002c05857c10 */ /* 0x000fe400087fe485 */
[C---:B------:R-:W-:Y:S04]  /*1e40*/  LEA R150, P0, R4.reuse, c[0x0][0x1c8], 0x1 ;  /* 0x0000720004967a11 */ /* 0x040fe800078008ff */
[----:B------:R-:W-:Y:S01]  /*1e50*/  LEA.HI.X R133, R4, c[0x0][0x1cc], R133, 0x1, P0 ;  /* 0x0000730004857a11 */ /* 0x000fe200000f0c85 */
[----:B----4-:R-:W-:-:S05]  /*1e60*/  @!P4 BRA `(.L_x_1616) ;  /* 0x00004eb00000c947 */ /* 0x010fca0003800000 */
[----:B------:R-:W-:Y:S01]  /*1e70*/  USHF.R.S32.HI UR31, URZ, 0x1f, UR6 ;  /* 0x0000001f3f1f7899 */ /* 0x000fe20008011406 */
[----:B------:R-:W-:Y:S01]  /*1e80*/  ISETP.NE.AND P0, PT, RZ, UR8, PT ;  /* 0x00000008ff007c0c */ /* 0x000fe2000bf05270 */
[----:B------:R-:W-:Y:S02]  /*1e90*/  UIMAD UR11, UR37, UR6, URZ ;  /* 0x00000006250b72a4 */ /* 0x000fe4000f8e023f */
[----:B------:R-:W-:Y:S02]  /*1ea0*/  UIMAD UR10, UR39, UR6, URZ ;  /* 0x00000006270a72a4 */ /* 0x000fe4000f8e023f */
[----:B------:R-:W-:Y:S02]  /*1eb0*/  UIMAD UR5, UR6, -0x30, UR4 ;  /* 0xffffffd0060578a4 */ /* 0x000fe4000f8e0204 */
[----:B------:R-:W-:Y:S02]  /*1ec0*/  UIMAD.WIDE.U32 UR54, UR40, UR6, URZ ;  /* 0x00000006283672a5 */ /* 0x000fe4000f8e003f */
[----:B------:R-:W-:Y:S02]  /*1ed0*/  UIMAD.WIDE.U32 UR52, UR42, UR6, URZ ;  /* 0x000000062a3472a5 */ /* 0x000fe4000f8e003f */
[----:B------:R-:W-:Y:S02]  /*1ee0*/  UIMAD UR11, UR31, UR40, UR11 ;  /* 0x000000281f0b72a4 */ /* 0x000fe4000f8e020b */
[----:B------:R-:W-:Y:S02]  /*1ef0*/  UIMAD UR10, UR31, UR42, UR10 ;  /* 0x0000002a1f0a72a4 */ /* 0x000fe4000f8e020a */
[----:B------:R-:W-:Y:S02]  /*1f00*/  UISETP.LT.AND UP0, UPT, UR5, 0x30, UPT ;  /* 0x000000300500788c */ /* 0x000fe4000bf01270 */
[----:B------:R-:W-:Y:S02]  /*1f10*/  UIADD3 UR11, UR55, UR11, URZ ;  /* 0x0000000b370b7290 */ /* 0x000fe4000fffe03f */
[----:B------:R-:W-:Y:S02]  /*1f20*/  UIADD3 UR10, UR53, UR10, URZ ;  /* 0x0000000a350a7290 */ /* 0x000fe4000fffe03f */
[----:B------:R-:W-:Y:S01]  /*1f30*/  USEL UR31, UR5, 0x30, UP0 ;  /* 0x00000030051f7887 */ /* 0x000fe20008000000 */
[----:B------:R-:W-:-:S05]  /*1f40*/  @!P0 BRA `(.L_x_1617) ;  /* 0x000026b000008947 */ /* 0x000fca0003800000 */
[----:B------:R-:W-:Y:S01]  /*1f50*/  ISETP.GE.AND P4, PT, R16, UR31, PT ;  /* 0x0000001f10007c0c */ /* 0x000fe2000bf86270 */
        /* <DEDUP_REMOVED lines=11> */
[----:B------:R-:W-:Y:S01]  /*2010*/  IADD3 R3, P0, R148, UR54, RZ ;  /* 0x0000003694037c10 */ /* 0x000fe2000ff1e0ff */
[----:B------:R-:W-:Y:S01]  /*2020*/  CS2R R80, SRZ ;  /* 0x0000000000507805 */ /* 0x000fe2000001ff00 */
[----:B------:R-:W-:Y:S01]  /*2030*/  CS2R R50, SRZ ;  /* 0x0000000000327805 */ /* 0x000fe2000001ff00 */
[----:B------:R-:W-:Y:S01]  /*2040*/  CS2R R78, SRZ ;  /* 0x00000000004e7805 */ /* 0x000fe2000001ff00 */
[----:B------:R-:W-:Y:S01]  /*2050*/  IADD3.X R2, R117, UR11, RZ, P0, !PT ;  /* 0x0000000b75027c10 */ /* 0x000fe200087fe4ff */
[----:B------:R-:W-:Y:S01]  /*2060*/  CS2R R46, SRZ ;  /* 0x00000000002e7805 */ /* 0x000fe2000001ff00 */
[----:B------:R-:W-:Y:S01]  /*2070*/  IADD3 R5, P0, R146, UR52, RZ ;  /* 0x0000003492057c10 */ /* 0x000fe2000ff1e0ff */
[----:B------:R-:W-:Y:S01]  /*2080*/  CS2R R76, SRZ ;  /* 0x00000000004c7805 */ /* 0x000fe2000001ff00 */
[----:B------:R-:W-:Y:S01]  /*2090*/  CS2R R42, SRZ ;  /* 0x00000000002a7805 */ /* 0x000fe2000001ff00 */
[----:B------:R-:W-:Y:S01]  /*20a0*/  CS2R R74, SRZ ;  /* 0x00000000004a7805 */ /* 0x000fe2000001ff00 */
[----:B------:R-:W-:Y:S01]  /*20b0*/  IADD3.X R4, R116, UR10, RZ, P0, !PT ;  /* 0x0000000a74047c10 */ /* 0x000fe200087fe4ff */
        /* <DEDUP_REMOVED lines=21> */
.L_x_1619:
[----:B------:R-:W-:Y:S05]  /*2210*/  BSYNC B0 ;  /* 0x0000000000007941 */ /* 0x000fea0003800000 */
.L_x_1618:
[----:B------:R-:W-:Y:S01]  /*2220*/  ISETP.GE.AND P5, PT, R95, UR31, PT ;  /* 0x0000001f5f007c0c */ /* 0x000fe2000bfa6270 */
[----:B-----5:R-:W-:Y:S01]  /*2230*/  IMAD.MOV.U32 R10, RZ, RZ, R74 ;  /* 0x000000ffff0a7224 */ /* 0x020fe200078e004a */
[----:B------:R-:W-:Y:S01]  /*2240*/  MOV R5, R36 ;  /* 0x0000002400057202 */ /* 0x000fe20000000f00 */
[----:B-1----:R-:W-:Y:S01]  /*2250*/  IMAD.MOV.U32 R9, RZ, RZ, R75 ;  /* 0x000000ffff097224 */ /* 0x002fe200078e004b */
[----:B------:R-:W-:Y:S01]  /*2260*/  MOV R2, R43 ;  /* 0x0000002b00027202 */ /* 0x000fe20000000f00 */
[----:B------:R-:W-:Y:S01]  /*2270*/  IMAD.MOV.U32 R8, RZ, RZ, R76 ;  /* 0x000000ffff087224 */ /* 0x000fe200078e004c */
        /* <DEDUP_REMOVED lines=30> */
[----:B------:R-:W-:Y:S01]  /*2460*/  IMAD.U32 R7, RZ, RZ, UR32 ;  /* 0x00000020ff077e24 */ /* 0x000fe2000f8e00ff */
[----:B------:R-:W-:Y:S01]  /*2470*/  CS2R R70, SRZ ;  /* 0x0000000000467805 */ /* 0x000fe2000001ff00 */
[----:B------:R-:W-:Y:S01]  /*2480*/  IMAD.U32 R2, RZ, RZ, UR30 ;  /* 0x0000001eff027e24 */ /* 0x000fe2000f8e00ff */
[----:B------:R-:W-:Y:S01]  /*2490*/  CS2R R34, SRZ ;  /* 0x0000000000227805 */ /* 0x000fe2000001ff00 */
[----:B------:R-:W-:Y:S01]  /*24a0*/  IMAD.U32 R5, RZ, RZ, UR38 ;  /* 0x00000026ff057e24 */ /* 0x000fe2000f8e00ff */
[----:B------:R-:W-:Y:S01]  /*24b0*/  IADD3 R7, P3, P0, R148, UR54, R7 ;  /* 0x0000003694077c10 */ /* 0x000fe2000f87e007 */
[----:B------:R-:W-:Y:S01]  /*24c0*/  IMAD.U32 R3, RZ, RZ, UR35 ;  /* 0x00000023ff037e24 */ /* 0x000fe2000f8e00ff */
        /* <DEDUP_REMOVED lines=8> */
[----:B------:R-:W-:Y:S02]  /*2550*/  IADD3.X R4, R116, UR10, R3, P3, P0 ;  /* 0x0000000a74047c10 */ /* 0x000fe40009fe0403 */
        /* <DEDUP_REMOVED lines=20> */
.L_x_1621:
[----:B------:R-:W-:Y:S05]  /*26a0*/  BSYNC B0 ;  /* 0x0000000000007941 */ /* 0x000fea0003800000 */
.L_x_1620:
[----:B-----5:R-:W-:Y:S01]  /*26b0*/  MOV R4, R23 ;  /* 0x0000001700047202 */ /* 0x020fe20000000f00 */
[----:B------:R2:W3:Y:S01]  /*26c0*/  SHFL.IDX PT, R85, R133, RZ, 0x181f ;  /* 0x00181fff85557589 */ /* 0x0004e200000e0000 */
[----:B------:R-:W-:Y:S01]  /*26d0*/  IMAD.MOV.U32 R26, RZ, RZ, R58 ;  /* 0x000000ffff1a7224 */ /* 0x000fe200078e003a */
[----:B------:R-:W-:Y:S01]  /*26e0*/  BSSY B1, `(.L_x_1622) ;  /* 0x0000103000017945 */ /* 0x000fe20003800000 */
[----:B------:R-:W-:Y:S02]  /*26f0*/  IMAD.MOV.U32 R25, RZ, RZ, R59 ;  /* 0x000000ffff197224 */ /* 0x000fe400078e003b */
[----:B------:R-:W-:Y:S02]  /*2700*/  IMAD.MOV.U32 R24, RZ, RZ, R62 ;  /* 0x000000ffff187224 */ /* 0x000fe400078e003e */
[----:B------:R-:W-:Y:S01]  /*2710*/  IMAD.MOV.U32 R5, RZ, RZ, R22 ;  /* 0x000000ffff057224 */ /* 0x000fe200078e0016 */
[----:B------:R-:W-:Y:S01]  /*2720*/  PRMT R54, R25, 0x5410, R26 ;  /* 0x0000541019367816 */ /* 0x000fe2000000001a */
[----:B------:R2:W4:Y:S01]  /*2730*/  SHFL.IDX PT, R83, R150, RZ, 0x181f ;  /* 0x00181fff96537589 */ /* 0x00052200000e0000 */
[----:B------:R-:W-:Y:S01]  /*2740*/  MOV R25, R63 ;  /* 0x0000003f00197202 */ /* 0x000fe20000000f00 */
[----:B------:R-:W-:Y:S01]  /*2750*/  IMAD.MOV.U32 R26, RZ, RZ, R64 ;  /* 0x000000ffff1a7224 */ /* 0x000fe200078e0040 */
[----:B------:R-:W-:Y:S01]  /*2760*/  PRMT R7, R4, 0x5410, R5 ;  /* 0x0000541004077816 */ /* 0x000fe20000000005 */
[----:B-1----:R-:W-:Y:S01]  /*2770*/  IMAD.MOV.U32 R3, RZ, RZ, R28 ;  /* 0x000000ffff037224 */ /* 0x002fe200078e001c */
        /* <DEDUP_REMOVED lines=15> */
[----:B---3--:R-:W-:Y:S01]  /*2870*/  ISETP.GE.AND P0, PT, R18, c[0x0][0x1d4], PT ;  /* 0x0000750012007a0c */ /* 0x008fe20003f06270 */
[----:B------:R-:W-:Y:S01]  /*2880*/  @!UPT UIADD3 URZ, URZ, URZ, URZ ;  /* 0x0000003f3f3ff290 */ /* 0x000fe2000fffe03f */
[----:B------:R-:W-:Y:S11]  /*2890*/  BSSY B0, `(.L_x_1624) ;  /* 0x0000038000007945 */ /* 0x000ff60003800000 */
[----:B------:R-:W-:-:S05]  /*28a0*/  @P0 BRA `(.L_x_1625) ;  /* 0x0000036000000947 */ /* 0x000fca0003800000 */
[C---:B----4-:R-:W-:Y:S01]  /*28b0*/  LEA R90, P0, R18.reuse, R83, 0x1 ;  /* 0x00000053125a7211 */ /* 0x050fe200078008ff */
[----:B------:R-:W1:Y:S03]  /*28c0*/  LDS.128 R24, [R96+0xa080] ;  /* 0x00a0800060187984 */ /* 0x000e660000000c00 */
[----:B------:R-:W-:Y:S02]  /*28d0*/  LEA.HI.X R91, R18, R85, R19, 0x1, P0 ;  /* 0x00000055125b7211 */ /* 0x000fe400000f0c13 */
[----:B------:R-:W-:Y:S11]  /*28e0*/  ISETP.GE.AND P0, PT, R20, c[0x0][0x27c], PT ;  /* 0x00009f0014007a0c */ /* 0x000ff60003f06270 */
[----:B------:R-:W-:Y:S02]  /*28f0*/  @!UPT UIADD3 URZ, URZ, URZ, URZ ;  /* 0x0000003f3f3ff290 */ /* 0x000fe4000fffe03f */
[----:B------:R-:W-:Y:S01]  /*2900*/  @!P0 HADD2.F32 R49, -RZ, R49.H0_H0 ;  /* 0x20000031ff318230 */ /* 0x000fe20000004100 */
[----:B------:R-:W-:Y:S01]  /*2910*/  @!P0 SHF.R.U64 R45, R50, 0x10, R51 ;  /* 0x00000010322d8819 */ /* 0x000fe20000001233 */
[----:B------:R-:W-:Y:S01]  /*2920*/  @!P0 HADD2.F32 R53, -RZ, R53.H0_H0 ;  /* 0x20000035ff358230 */ /* 0x000fe20000004100 */
        /* <DEDUP_REMOVED lines=22> */
[----:B------:R-:W-:Y:S01]  /*2a90*/  @!P0 FFMA.FTZ R82, R38, R55, -R82 ;  /* 0x0000003726528223 */ /* 0x000fe20000010852 */
        /* <DEDUP_REMOVED lines=23> */
.L_x_1625:
[----:B------:R-:W-:Y:S05]  /*2c10*/  BSYNC B0 ;  /* 0x0000000000007941 */ /* 0x000fea0003800000 */
.L_x_1624:
[----:B------:R-:W-:Y:S01]  /*2c20*/  ISETP.GE.AND P0, PT, R14, c[0x0][0x1d4], PT ;  /* 0x000075000e007a0c */ /* 0x000fe20003f06270 */
[----:B------:R-:W-:Y:S01]  /*2c30*/  @!UPT UIADD3 URZ, URZ, URZ, URZ ;  /* 0x0000003f3f3ff290 */ /* 0x000fe2000fffe03f */
[----:B------:R-:W-:Y:S11]  /*2c40*/  BSSY B0, `(.L_x_1626) ;  /* 0x0000038000007945 */ /* 0x000ff60003800000 */
[----:B------:R-:W-:-:S05]  /*2c50*/  @P0 BRA `(.L_x_1627) ;  /* 0x0000036000000947 */ /* 0x000fca0003800000 */
[C---:B----4-:R-:W-:Y:S01]  /*2c60*/  LEA R86, P0, R112.reuse, R83, 0x1 ;  /* 0x0000005370567211 */ /* 0x050fe200078008ff */
[----:B-1----:R-:W1:Y:S03]  /*2c70*/  LDS.128 R24, [R96+0xb880] ;  /* 0x00b8800060187984 */ /* 0x002e660000000c00 */
        /* <DEDUP_REMOVED lines=20> */
[CC--:B------:R-:W-:Y:S02]  /*2dc0*/  @!P0 FMUL.FTZ R53, R45.reuse, R41.reuse ;  /* 0x000000292d358220 */ /* 0x0c0fe40000410000 */
        /* <DEDUP_REMOVED lines=20> */
[----:B------:R-:W-:Y:S01]  /*2f10*/  @!P0 FMUL.FTZ R5, R39, R46 ;  /* 0x0000002e27058220 */ /* 0x000fe20000410000 */
        /* <DEDUP_REMOVED lines=10> */
.L_x_1627:
[----:B------:R-:W-:Y:S05]  /*2fc0*/  BSYNC B0 ;  /* 0x0000000000007941 */ /* 0x000fea0003800000 */
.L_x_1626:
        /* <DEDUP_REMOVED lines=31> */
[-C--:B------:R-:W-:Y:S01]  /*31c0*/  @!P0 FFMA.FTZ R2, R45, R44.reuse, R2 ;  /* 0x0000002c2d028223 */ /* 0x080fe20000010002 */
        /* <DEDUP_REMOVED lines=14> */
[CC--:B------:R-:W-:Y:S02]  /*32b0*/  @!P0 FMUL.FTZ R53, R48.reuse, R42.reuse ;  /* 0x0000002a30358220 */ /* 0x0c0fe40000410000 */
        /* <DEDUP_REMOVED lines=11> */
.L_x_1629:
[----:B------:R-:W-:Y:S05]  /*3370*/  BSYNC B0 ;  /* 0x0000000000007941 */ /* 0x000fea0003800000 */
.L_x_1628:
[----:B------:R-:W-:Y:S11]  /*3380*/  ISETP.GE.AND P0, PT, R98, c[0x0][0x1d4], PT ;  /* 0x0000750062007a0c */ /* 0x000ff60003f06270 */
[----:B------:R-:W-:Y:S02]  /*3390*/  @!UPT UIADD3 URZ, URZ, URZ, URZ ;  /* 0x0000003f3f3ff290 */ /* 0x000fe4000fffe03f */
[----:B------:R-:W-:-:S05]  /*33a0*/  @P0 BRA `(.L_x_1623) ;  /* 0x0000036000000947 */ /* 0x000fca0003800000 */
[C---:B----4-:R-:W-:Y:S01]  /*33b0*/  LEA R48, P0, R111.reuse, R83, 0x1 ;  /* 0x000000536f307211 */ /* 0x050fe200078008ff */
[----:B-1----:R-:W1:Y:S03]  /*33c0*/  LDS.128 R24, [R96+0xe880] ;  /* 0x00e8800060187984 */ /* 0x002e660000000c00 */
[----:B------:R-:W-:Y:S02]  /*33d0*/  LEA.HI.X R49, R111, R85, R108, 0x1, P0 ;  /* 0x000000556f317211 */ /* 0x000fe400000f0c6c */
[----:B------:R-:W-:Y:S11]  /*33e0*/  ISETP.GE.AND P0, PT, R12, c[0x0][0x27c], PT ;  /* 0x00009f000c007a0c */ /* 0x000ff60003f06270 */
[----:B------:R-:W-:Y:S02]  /*33f0*/  @!UPT UIADD3 URZ, URZ, URZ, URZ ;  /* 0x0000003f3f3ff290 */ /* 0x000fe4000fffe03f */
[----:B------:R-:W-:Y:S01]  /*3400*/  @!P0 HADD2.F32 R38, -RZ, R17.H1_H1 ;  /* 0x30000011ff268230 */ /* 0x000fe20000004100 */
        /* <DEDUP_REMOVED lines=38> */
[-C--:B------:R-:W-:Y:S02]  /*3670*/  @!P0 FFMA.FTZ R4, R39, R43.reuse, R4 ;  /* 0x0000002b27048223 */ /* 0x080fe40000010004 */
[C---:B------:R-:W-:Y:S02]  /*3680*/  @!P0 FMUL.FTZ R5, R33.reuse, R36 ;  /* 0x0000002421058220 */ /* 0x040fe40000410000 */
        /* <DEDUP_REMOVED lines=8> */
.L_x_1623:
[----:B---3--:R-:W-:Y:S05]  /*3710*/  BSYNC B1 ;  /* 0x0000000000017941 */ /* 0x008fea0003800000 */
.L_x_1622:
[----:B--2---:R-:W2:Y:S04]  /*3720*/  SHFL.IDX PT, R133, R133, 0x1, 0x181f ;  /* 0x00381f0085857f89 */ /* 0x004ea800000e0000 */
[----:B------:R3:W1:Y:S01]  /*3730*/  SHFL.IDX PT, R43, R150, 0x1, 0x181f ;  /* 0x00381f00962b7f89 */ /* 0x00066200000e0000 */
[----:B------:R-:W-:-:S05]  /*3740*/  @P5 BRA `(.L_x_1630) ;  /* 0x0000396000005947 */ /* 0x000fca0003800000 */
[----:B------:R-:W-:Y:S01]  /*3750*/  ISETP.GE.AND P0, PT, R18, c[0x0][0x1d4], PT ;  /* 0x0000750012007a0c */ /* 0x000fe20003f06270 */
[----:B------:R-:W-:Y:S01]  /*3760*/  @!UPT UIADD3 URZ, URZ, URZ, URZ ;  /* 0x0000003f3f3ff290 */ /* 0x000fe2000fffe03f */
[----:B------:R-:W-:Y:S11]  /*3770*/  BSSY B0, `(.L_x_1631) ;  /* 0x0000038000007945 */ /* 0x000ff60003800000 */
[----:B------:R-:W-:-:S05]  /*3780*/  @P0 BRA `(.L_x_1632) ;  /* 0x0000036000000947 */ /* 0x000fca0003800000 */
[C---:B-1----:R-:W-:Y:S01]  /*3790*/  LEA R46, P0, R18.reuse, R43, 0x1 ;  /* 0x0000002b122e7211 */ /* 0x042fe200078008ff */
[----:B------:R-:W1:Y:S03]  /*37a0*/  LDS.128 R24, [R96+0xb080] ;  /* 0x00b0800060187984 */ /* 0x000e660000000c00 */
[----:B--2---:R-:W-:Y:S02]  /*37b0*/  LEA.HI.X R47, R18, R133, R19, 0x1, P0 ;  /* 0x00000085122f7211 */ /* 0x004fe400000f0c13 */
[----:B------:R-:W-:Y:S11]  /*37c0*/  ISETP.GE.AND P0, PT, R20, c[0x0][0x27c], PT ;  /* 0x00009f0014007a0c */ /* 0x000ff60003f06270 */
[----:B------:R-:W-:Y:S02]  /*37d0*/  @!UPT UIADD3 URZ, URZ, URZ, URZ ;  /* 0x0000003f3f3ff290 */ /* 0x000fe4000fffe03f */
        /* <DEDUP_REMOVED lines=49> */
.L_x_1632:
[----:B------:R-:W-:Y:S05]  /*3af0*/  BSYNC B0 ;  /* 0x0000000000007941 */ /* 0x000fea0003800000 */
.L_x_1631:
        /* <DEDUP_REMOVED lines=58> */
.L_x_1634:
[----:B------:R-:W-:Y:S05]  /*3ea0*/  BSYNC B0 ;  /* 0x0000000000007941 */ /* 0x000fea0003800000 */
.L_x_1633:
        /* <DEDUP_REMOVED lines=58> */
.L_x_1636:
[----:B------:R-:W-:Y:S05]  /*4250*/  BSYNC B0 ;  /* 0x0000000000007941 */ /* 0x000fea0003800000 */
.L_x_1635:
[----:B------:R-:W-:Y:S11]  /*4260*/  ISETP.GE.AND P0, PT, R98, c[0x0][0x1d4], PT ;  /* 0x0000750062007a0c */ /* 0x000ff60003f06270 */
[----:B------:R-:W-:Y:S02]  /*4270*/  @!UPT UIADD3 URZ, URZ, URZ, URZ ;  /* 0x0000003f3f3ff290 */ /* 0x000fe4000fffe03f */
[----:B------:R-:W-:-:S05]  /*4280*/  @P0 BRA `(.L_x_1630) ;  /* 0x00002e2000000947 */ /* 0x000fca0003800000 */
[C---:B-1----:R-:W-:Y:S01]  /*4290*/  LEA R36, P0, R111.reuse, R43, 0x1 ;  /* 0x0000002b6f247211 */ /* 0x042fe200078008ff */
[----:B------:R-:W1:Y:S03]  /*42a0*/  LDS.128 R24, [R96+0xf880] ;  /* 0x00f8800060187984 */ /* 0x000e660000000c00 */
[----:B--2---:R-:W-:Y:S02]  /*42b0*/  LEA.HI.X R37, R111, R133, R108, 0x1, P0 ;  /* 0x000000856f257211 */ /* 0x004fe400000f0c6c */
        /* <DEDUP_REMOVED lines=52> */
.L_x_1617:
        /* <DEDUP_REMOVED lines=36> */
.L_x_1638:
[----:B------:R-:W-:Y:S05]  /*4840*/  BSYNC B0 ;  /* 0x0000000000007941 */ /* 0x000fea0003800000 */
.L_x_1637:
        /* <DEDUP_REMOVED lines=39> */
[----:B------:R-:W-:Y:S01]  /*4ac0*/  CS2R R30, SRZ ;  /* 0x00000000001e7805 */ /* 0x000fe2000001ff00 */
[----:B------:R-:W-:Y:S01]  /*4ad0*/  IADD3 R5, P3, P0, R144, UR54, R5 ;  /* 0x0000003690057c10 */ /* 0x000fe2000f87e005 */
[----:B------:R-:W-:Y:S01]  /*4ae0*/  CS2R R28, SRZ ;  /* 0x00000000001c7805 */ /* 0x000fe2000001ff00 */
[----:B------:R-:W-:Y:S01]  /*4af0*/  CS2R R74, SRZ ;  /* 0x00000000004a7805 */ /* 0x000fe2000001ff00 */
[----:B------:R-:W-:Y:S01]  /*4b00*/  CS2R R72, SRZ ;  /* 0x0000000000487805 */ /* 0x000fe2000001ff00 */
[----:B------:R-:W-:Y:S01]  /*4b10*/  IADD3.X R4, R114, UR11, R3, P3, P0 ;  /* 0x0000000b72047c10 */ /* 0x000fe20009fe0403 */
[----:B------:R-:W-:Y:S01]  /*4b20*/  IMAD.U32 R3, RZ, RZ, UR38 ;  /* 0x00000026ff037e24 */ /* 0x000fe2000f8e00ff */
[----:B------:R-:W-:Y:S01]  /*4b30*/  CS2R R26, SRZ ;  /* 0x00000000001a7805 */ /* 0x000fe2000001ff00 */
[----:B------:R-:W-:Y:S01]  /*4b40*/  IMAD.U32 R2, RZ, RZ, UR35 ;  /* 0x00000023ff027e24 */ /* 0x000fe2000f8e00ff */
[----:B------:R-:W-:Y:S02]  /*4b50*/  CS2R R24, SRZ ;  /* 0x0000000000187805 */ /* 0x000fe4000001ff00 */
[----:B------:R-:W-:Y:S04]  /*4b60*/  IADD3 R3, P3, P0, R142, UR52, R3 ;  /* 0x000000348e037c10 */ /* 0x000fe8000f87e003 */
[----:B------:R-:W-:Y:S02]  /*4b70*/  IADD3.X R2, R113, UR10, R2, P3, P0 ;  /* 0x0000000a71027c10 */ /* 0x000fe40009fe0402 */
        /* <DEDUP_REMOVED lines=12> */
.L_x_1640:
[----:B------:R-:W-:Y:S05]  /*4c40*/  BSYNC B0 ;  /* 0x0000000000007941 */ /* 0x000fea0003800000 */
.L_x_1639:
[----:B-----5:R-:W-:Y:S01]  /*4c50*/  MOV R7, R73 ;  /* 0x0000004900077202 */ /* 0x020fe20000000f00 */
[----:B------:R2:W3:Y:S01]  /*4c60*/  SHFL.IDX PT, R153, R133, RZ, 0x181f ;  /* 0x00181fff85997589 */ /* 0x0004e200000e0000 */
[----:B-1----:R-:W-:Y:S01]  /*4c70*/  MOV R4, R27 ;  /* 0x0000001b00047202 */ /* 0x002fe20000000f00 */
[----:B------:R-:W-:Y:S01]  /*4c80*/  IMAD.MOV.U32 R10, RZ, RZ, R74 ;  /* 0x000000ffff0a7224 */ /* 0x000fe200078e004a */
[----:B------:R-:W-:Y:S01]  /*4c90*/  IADD3 R71, -R66, c[0x0][0x1d4], RZ ;  /* 0x0000750042477a10 */ /* 0x000fe20007ffe1ff */
[----:B------:R-:W-:Y:S01]  /*4ca0*/  IMAD.MOV.U32 R9, RZ, RZ, R75 ;  /* 0x000000ffff097224 */ /* 0x000fe200078e004b */
[----:B------:R-:W-:Y:S01]  /*4cb0*/  BSSY B1, `(.L_x_1641) ;  /* 0x000010b000017945 */ /* 0x000fe20003800000 */
[----:B------:R-:W-:Y:S02]  /*4cc0*/  IMAD.MOV.U32 R8, RZ, RZ, R72 ;  /* 0x000000ffff087224 */ /* 0x000fe400078e0048 */
[----:B------:R2:W1:Y:S01]  /*4cd0*/  SHFL.IDX PT, R152, R150, RZ, 0x181f ;  /* 0x00181fff96987589 */ /* 0x00046200000e0000 */
        /* <DEDUP_REMOVED lines=24> */
[----:B------:R-:W-:Y:S01]  /*4e60*/  SEL R62, R66, R71, !P1 ;  /* 0x00000047423e7207 */ /* 0x000fe20004800000 */
[----:B------:R-:W3:Y:S01]  /*4e70*/  LDS.128 R32, [R127+0xa080] ;  /* 0x00a080007f207984 */ /* 0x000ee20000000c00 */
        /* <DEDUP_REMOVED lines=15> */
[----:B------:R-:W-:Y:S01]  /*4f70*/  @!P0 SHF.R.U64 R63, R56, 0x10, R57 ;  /* 0x00000010383f8819 */ /* 0x000fe20000001239 */
[----:B------:R-:W-:Y:S01]  /*4f80*/  IMAD R53, R55, 0xc00, R6 ;  /* 0x00000c0037357824 */ /* 0x000fe200078e0206 */
[--C-:B------:R-:W-:Y:S02]  /*4f90*/  @!P0 SHF.R.U32.HI R44, RZ, 0x10, R47.reuse ;  /* 0x00000010ff2c8819 */ /* 0x100fe4000001162f */
[----:B------:R-:W-:Y:S01]  /*4fa0*/  @!P0 SHF.R.U64 R46, R46, 0x10, R47 ;  /* 0x000000102e2e8819 */ /* 0x000fe2000000122f */
[----:B------:R-:W-:Y:S01]  /*4fb0*/  IMAD.IADD R156, R53, 0x1, R156 ;  /* 0x00000001359c7824 */ /* 0x000fe200078e029c */
[----:B------:R-:W-:Y:S01]  /*4fc0*/  @!P0 SHF.R.U64 R62, R58, 0x10, R59 ;  /* 0x000000103a3e8819 */ /* 0x000fe2000000123b */
[----:B------:R-:W-:Y:S01]  /*4fd0*/  @!P0 HADD2.F32 R58, -RZ, R63.H0_H0 ;  /* 0x2000003fff3a8230 */ /* 0x000fe20000004100 */
[----:B------:R-:W-:Y:S01]  /*4fe0*/  @!P0 SHF.R.U32.HI R45, RZ, 0x10, R45 ;  /* 0x00000010ff2d8819 */ /* 0x000fe2000001162d */
[----:B------:R-:W-:Y:S01]  /*4ff0*/  @!P0 HADD2.F32 R46, -RZ, R46.H0_H0 ;  /* 0x2000002eff2e8230 */ /* 0x000fe20000004100 */
[----:B------:R-:W-:Y:S01]  /*5000*/  SHF.L.U32 R154, R156, 0x1, RZ ;  /* 0x000000019c9a7819 */ /* 0x000fe200000006ff */
[----:B------:R-:W-:Y:S01]  /*5010*/  @!P0 HADD2.F32 R62, -RZ, R62.H0_H0 ;  /* 0x2000003eff3e8230 */ /* 0x000fe20000004100 */
[----:B---3--:R-:W-:Y:S01]  /*5020*/  @!P0 IMAD.MOV.U32 R51, RZ, RZ, R32 ;  /* 0x000000ffff338224 */ /* 0x008fe200078e0020 */
[----:B------:R-:W-:Y:S02]  /*5030*/  @!P0 SHF.R.U32.HI R65, RZ, 0x10, R59 ;  /* 0x00000010ff418819 */ /* 0x000fe4000001163b */
[----:B------:R-:W3:Y:S01]  /*5040*/  LDS.128 R88, [R154+0xa080] ;  /* 0x00a080009a587984 */ /* 0x000ee20000000c00 */
[----:B------:R-:W-:Y:S01]  /*5050*/  @!P0 SHF.R.U32.HI R57, RZ, 0x10, R57 ;  /* 0x00000010ff398819 */ /* 0x000fe20000011639 */
[--C-:B------:R-:W-:Y:S02]  /*5060*/  @!P0 HADD2.F32 R47, -RZ, R51.reuse.H0_H0 ;  /* 0x20000033ff2f8230 */ /* 0x100fe40000004100 */
[----:B------:R-:W-:Y:S02]  /*5070*/  @!P0 HADD2.F32 R49, -RZ, R51.H1_H1 ;  /* 0x30000033ff318230 */ /* 0x000fe40000004100 */
[----:B------:R-:W-:Y:S01]  /*5080*/  @!P0 HADD2.F32 R65, -RZ, R65.H0_H0 ;  /* 0x20000041ff418230 */ /* 0x000fe20000004100 */
[----:B------:R-:W-:Y:S02]  /*5090*/  @!P0 FMUL.FTZ R2, R47, R50 ;  /* 0x000000322f028220 */ /* 0x000fe40000410000 */
[----:B------:R-:W-:Y:S02]  /*50a0*/  @!P0 FMUL.FTZ R3, R49, R52 ;  /* 0x0000003431038220 */ /* 0x000fe40000410000 */
[----:B---3--:R-:W-:Y:S01]  /*50b0*/  @!P0 IMAD.MOV.U32 R59, RZ, RZ, R89 ;  /* 0x000000ffff3b8224 */ /* 0x008fe200078e0059 */
[----:B------:R-:W-:Y:S05]  /*50c0*/  @!P0 MOV R56, R88 ;  /* 0x0000005800388202 */ /* 0x000fea0000000f00 */
[--C-:B------:R-:W-:Y:S02]  /*50d0*/  @!P0 HADD2.F32 R55, -RZ, R56.reuse.H0_H0 ;  /* 0x20000038ff378230 */ /* 0x100fe40000004100 */
[----:B------:R-:W-:Y:S03]  /*50e0*/  @!P0 HADD2.F32 R56, -RZ, R56.H1_H1 ;  /* 0x30000038ff388230 */ /* 0x000fe60000004100 */
[C---:B------:R-:W-:Y:S02]  /*50f0*/  @!P0 FMUL.FTZ R154, R55.reuse, R50 ;  /* 0x00000032379a8220 */ /* 0x040fe40000410000 */
[C---:B------:R-:W-:Y:S02]  /*5100*/  @!P0 FMUL.FTZ R155, R56.reuse, R52 ;  /* 0x00000034389b8220 */ /* 0x040fe40000410000 */
[----:B------:R-:W-:Y:S01]  /*5110*/  @!P0 FFMA.FTZ R2, R55, R54, R2 ;  /* 0x0000003637028223 */ /* 0x000fe20000010002 */
[----:B------:R-:W-:Y:S01]  /*5120*/  @!P0 HADD2.F32 R55, -RZ, R60.H1_H1 ;  /* 0x3000003cff378230 */ /* 0x000fe20000004100 */
[----:B------:R-:W-:Y:S01]  /*5130*/  @!P0 FFMA.FTZ R155, R49, R58, -R155 ;  /* 0x0000003a319b8223 */ /* 0x000fe2000001089b */
[----:B------:R-:W-:Y:S01]  /*5140*/  @!P0 MOV R49, R33 ;  /* 0x0000002100318202 */ /* 0x000fe20000000f00 */
[----:B------:R-:W-:Y:S01]  /*5150*/  @!P0 FFMA.FTZ R154, R47, R54, -R154 ;  /* 0x000000362f9a8223 */ /* 0x000fe2000001089a */
[----:B------:R-:W-:Y:S01]  /*5160*/  @!P0 HADD2.F32 R47, -RZ, R48.H0_H0 ;  /* 0x20000030ff2f8230 */ /* 0x000fe20000004100 */
[----:B------:R-:W-:Y:S01]  /*5170*/  @!P0 FFMA.FTZ R3, R56, R58, R3 ;  /* 0x0000003a38038223 */ /* 0x000fe20000010003 */
[----:B------:R-:W-:Y:S02]  /*5180*/  @!P0 HADD2.F32 R48, -RZ, R45.H0_H0 ;  /* 0x2000002dff308230 */ /* 0x000fe40000004100 */
[----:B------:R-:W-:Y:S01]  /*5190*/  @!P0 HADD2.F32 R56, -RZ, R59.H1_H1 ;  /* 0x3000003bff388230 */ /* 0x000fe20000004100 */
[----:B------:R-:W-:Y:S01]  /*51a0*/  @!P0 F2FP.PACK_AB R155, R155, R154 ;  /* 0x0000009a9b9b823e */ /* 0x000fe200000000ff */
[----:B------:R-:W-:Y:S01]  /*51b0*/  @!P0 HADD2.F32 R45, -RZ, R49.H1_H1 ;  /* 0x30000031ff2d8230 */ /* 0x000fe20000004100 */
[----:B------:R-:W-:Y:S01]  /*51c0*/  @!P0 F2FP.PACK_AB R154, R3, R2 ;  /* 0x00000002039a823e */ /* 0x000fe200000000ff */
[----:B------:R-:W-:Y:S01]  /*51d0*/  @!P0 HADD2.F32 R58, -RZ, R57.H0_H0 ;  /* 0x20000039ff3a8230 */ /* 0x000fe20000004100 */
[----:B------:R-:W-:Y:S01]  /*51e0*/  @!P0 IMAD.MOV.U32 R57, RZ, RZ, R91 ;  /* 0x000000ffff398224 */ /* 0x000fe200078e005b */
[----:B------:R-:W-:Y:S01]  /*51f0*/  @!P0 MOV R32, R155 ;  /* 0x0000009b00208202 */ /* 0x000fe20000000f00 */
[-C--:B------:R-:W-:Y:S01]  /*5200*/  @!P0 FMUL.FTZ R157, R56, R48.reuse ;  /* 0x00000030389d8220 */ /* 0x080fe20000410000 */
[----:B------:R-:W-:Y:S01]  /*5210*/  @!P0 HADD2.F32 R50, -RZ, R49.H0_H0 ;  /* 0x20000031ff328230 */ /* 0x000fe20000004100 */
[C---:B------:R-:W-:Y:S01]  /*5220*/  @!P0 FMUL.FTZ R5, R45.reuse, R48 ;  /* 0x000000302d058220 */ /* 0x040fe20000410000 */
[----:B------:R-:W-:Y:S01]  /*5230*/  @!P0 MOV R49, R35 ;  /* 0x0000002300318202 */ /* 0x000fe20000000f00 */
[----:B------:R-:W-:Y:S01]  /*5240*/  @!P0 FFMA.FTZ R157, R45, R58, -R157 ;  /* 0x0000003a2d9d8223 */ /* 0x000fe2000001089d */
[----:B------:R-:W-:Y:S01]  /*5250*/  @!P0 HADD2.F32 R45, -RZ, R44.H0_H0 ;  /* 0x2000002cff2d8230 */ /* 0x000fe20000004100 */
[----:B------:R-:W-:Y:S01]  /*5260*/  @!P0 FMUL.FTZ R4, R50, R47 ;  /* 0x0000002f32048220 */ /* 0x000fe20000410000 */
[----:B------:R-:W-:Y:S01]  /*5270*/  @!P0 HADD2.F32 R63, -RZ, R57.H1_H1 ;  /* 0x30000039ff3f8230 */ /* 0x000fe20000004100 */
[----:B------:R-:W-:Y:S01]  /*5280*/  @!P0 MOV R88, R154 ;  /* 0x0000009a00588202 */ /* 0x000fe20000000f00 */
[----:B------:R-:W-:Y:S01]  /*5290*/  @!P0 HADD2.F32 R54, -RZ, R59.H0_H0 ;  /* 0x2000003bff368230 */ /* 0x000fe20000004100 */
[----:B------:R-:W-:Y:S01]  /*52a0*/  @!P0 MOV R59, R90 ;  /* 0x0000005a003b8202 */ /* 0x000fe20000000f00 */
[----:B------:R-:W-:Y:S01]  /*52b0*/  @!P0 HADD2.F32 R44, -RZ, R49.H1_H1 ;  /* 0x30000031ff2c8230 */ /* 0x000fe20000004100 */
[----:B------:R-:W-:Y:S01]  /*52c0*/  @!P0 FMUL.FTZ R159, R63, R45 ;  /* 0x0000002d3f9f8220 */ /* 0x000fe20000410000 */
[----:B------:R-:W-:Y:S01]  /*52d0*/  @!P0 HADD2.F32 R64, -RZ, R57.H0_H0 ;  /* 0x20000039ff408230 */ /* 0x000fe20000004100 */
        /* <DEDUP_REMOVED lines=8> */
[----:B------:R-:W-:Y:S01]  /*5360*/  @!P0 FFMA.FTZ R4, R54, R55, R4 ;  /* 0x0000003736048223 */ /* 0x000fe20000010004 */
[----:B------:R-:W-:Y:S01]  /*5370*/  @!P0 HADD2.F32 R57, -RZ, R59.H0_H0 ;  /* 0x2000003bff398230 */ /* 0x000fe20000004100 */
[----:B------:R-:W-:Y:S01]  /*5380*/  @!P0 FFMA.FTZ R5, R56, R58, R5 ;  /* 0x0000003a38058223 */ /* 0x000fe20000010005 */
[--C-:B------:R-:W-:Y:S01]  /*5390*/  @!P0 HADD2.F32 R45, -RZ, R43.reuse.H0_H0 ;  /* 0x2000002bff2d8230 */ /* 0x100fe20000004100 */
[-C--:B------:R-:W-:Y:S01]  /*53a0*/  @!P0 FMUL.FTZ R9, R48, R47.reuse ;  /* 0x0000002f30098220 */ /* 0x080fe20000410000 */
[----:B------:R-:W-:Y:S01]  /*53b0*/  @!P0 HADD2.F32 R43, -RZ, R43.H1_H1 ;  /* 0x3000002bff2b8230 */ /* 0x000fe20000004100 */
[-C--:B------:R-:W-:Y:S01]  /*53c0*/  @!P0 FMUL.FTZ R160, R57, R44.reuse ;  /* 0x0000002c39a08220 */ /* 0x080fe20000410000 */
[----:B------:R-:W-:Y:S01]  /*53d0*/  @!P0 HADD2.F32 R59, -RZ, R59.H1_H1 ;  /* 0x3000003bff3b8230 */ /* 0x000fe20000004100 */
[----:B------:R-:W-:Y:S02]  /*53e0*/  @!P0 FMUL.FTZ R7, R45, R44 ;  /* 0x0000002c2d078220 */ /* 0x000fe40000410000 */
[----:B------:R-:W-:Y:S02]  /*53f0*/  @!P0 FMUL.FTZ R8, R43, R46 ;  /* 0x0000002e2b088220 */ /* 0x000fe40000410000 */
[----:B------:R-:W-:Y:S02]  /*5400*/  @!P0 FFMA.FTZ R7, R57, R60, R7 ;  /* 0x0000003c39078223 */ /* 0x000fe40000010007 */
[C---:B------:R-:W-:Y:S02]  /*5410*/  @!P0 FMUL.FTZ R161, R59.reuse, R46 ;  /* 0x0000002e3ba18220 */ /* 0x040fe40000410000 */
        /* <DEDUP_REMOVED lines=20> */
[C---:B-1----:R-:W-:Y:S04]  /*5560*/  LEA R154, P0, R121.reuse, R152, 0x1 ;  /* 0x00000098799a7211 */ /* 0x042fe800078008ff */
[----:B------:R-:W-:Y:S02]  /*5570*/  LEA.HI.X R155, R121, R153, R118, 0x1, P0 ;  /* 0x00000099799b7211 */ /* 0x000fe400000f0c76 */
[C---:B------:R-:W-:Y:S03]  /*5580*/  ISETP.GE.AND P0, PT, R151.reuse, c[0x0][0x1d4], PT ;  /* 0x0000750097007a0c */ /* 0x040fe60003f06270 */
[----:B------:R1:W-:Y:S10]  /*5590*/  ST.E.128 [R154.64], R32 ;  /* 0x000000209a007985 */ /* 0x0003f4000c101d1a */
[----:B------:R-:W-:Y:S05]  /*55a0*/  @!P0 IMAD.WIDE R156, R151, 0x2, R152 ;  /* 0x00000002979c8825 */ /* 0x000fea00078e0298 */
[----:B------:R1:W-:Y:S02]  /*55b0*/  @!P0 ST.E.128 [R156.64], R88 ;  /* 0x000000589c008985 */ /* 0x0003e4000c101d1a */
.L_x_1644:
[----:B------:R-:W-:Y:S05]  /*55c0*/  BSYNC B0 ;  /* 0x0000000000007941 */ /* 0x000fea0003800000 */
.L_x_1643:
[----:B------:R-:W-:Y:S11]  /*55d0*/  ISETP.GE.AND P0, PT, R14, c[0x0][0x1d4], PT ;  /* 0x000075000e007a0c */ /* 0x000ff60003f06270 */
[----:B------:R-:W-:Y:S02]  /*55e0*/  @!UPT UIADD3 URZ, URZ, URZ, URZ ;  /* 0x0000003f3f3ff290 */ /* 0x000fe4000fffe03f */
[----:B------:R-:W-:-:S05]  /*55f0*/  @P0 BRA `(.L_x_1642) ;  /* 0x0000076000000947 */ /* 0x000fca0003800000 */
[----:B------:R-:W-:Y:S01]  /*5600*/  SEL R49, R66, R71, !P2 ;  /* 0x0000004742317207 */ /* 0x000fe20005000000 */
[----:B-1----:R-:W1:Y:S01]  /*5610*/  LDS.128 R32, [R126+0xa080] ;  /* 0x00a080007e207984 */ /* 0x002e620000000c00 */
        /* <DEDUP_REMOVED lines=10> */
[----:B------:R-:W-:Y:S01]  /*56c0*/  LEA.HI R49, R49, R48, RZ, 0x3 ;  /* 0x0000003031317211 */ /* 0x000fe200078f18ff */
[----:B------:R-:W-:Y:S01]  /*56d0*/  @!P0 HADD2.F32 R48, -RZ, R87.H1_H1 ;  /* 0x30000057ff308230 */ /* 0x000fe20000004100 */
        /* <DEDUP_REMOVED lines=8> */
[----:B------:R-:W-:Y:S01]  /*5760*/  @!P0 HADD2.F32 R52, -RZ, R52.H0_H0 ;  /* 0x20000034ff348230 */ /* 0x000fe20000004100 */
[----:B------:R-:W-:Y:S02]  /*5770*/  @!P0 SHF.R.U32.HI R37, RZ, 0x10, R37 ;  /* 0x00000010ff258819 */ /* 0x000fe40000011625 */
[----:B------:R-:W-:Y:S02]  /*5780*/  @!P0 SHF.R.U32.HI R80, RZ, 0x10, R81 ;  /* 0x00000010ff508819 */ /* 0x000fe40000011651 */
[----:B------:R-:W-:Y:S01]  /*5790*/  SHF.L.U32 R65, R88, 0x1, RZ ;  /* 0x0000000158417819 */ /* 0x000fe200000006ff */
[----:B-1----:R-:W-:Y:S01]  /*57a0*/  @!P0 IMAD.MOV.U32 R45, RZ, RZ, R32 ;  /* 0x000000ffff2d8224 */ /* 0x002fe200078e0020 */
[--C-:B------:R-:W-:Y:S02]  /*57b0*/  @!P0 SHF.R.U32.HI R59, RZ, 0x10, R83.reuse ;  /* 0x00000010ff3b8819 */ /* 0x100fe40000011653 */
[----:B------:R-:W-:Y:S01]  /*57c0*/  @!P0 SHF.R.U64 R55, R82, 0x10, R83 ;  /* 0x0000001052378819 */ /* 0x000fe20000001253 */
[----:B------:R-:W1:Y:S01]  /*57d0*/  LDS.128 R60, [R65+0xa080] ;  /* 0x00a08000413c7984 */ /* 0x000e620000000c00 */
[--C-:B------:R-:W-:Y:S02]  /*57e0*/  @!P0 HADD2.F32 R39, -RZ, R45.reuse.H0_H0 ;  /* 0x2000002dff278230 */ /* 0x100fe40000004100 */
[----:B------:R-:W-:Y:S02]  /*57f0*/  @!P0 HADD2.F32 R43, -RZ, R45.H1_H1 ;  /* 0x3000002dff2b8230 */ /* 0x000fe40000004100 */
[----:B------:R-:W-:Y:S01]  /*5800*/  @!P0 HADD2.F32 R59, -RZ, R59.H0_H0 ;  /* 0x2000003bff3b8230 */ /* 0x000fe20000004100 */
[----:B------:R-:W-:Y:S01]  /*5810*/  @!P0 FMUL.FTZ R2, R39, R44 ;  /* 0x0000002c27028220 */ /* 0x000fe20000410000 */
[----:B------:R-:W-:Y:S01]  /*5820*/  @!P0 HADD2.F32 R55, -RZ, R55.H0_H0 ;  /* 0x20000037ff378230 */ /* 0x000fe20000004100 */
[----:B------:R-:W-:Y:S02]  /*5830*/  @!P0 FMUL.FTZ R3, R43, R46 ;  /* 0x0000002e2b038220 */ /* 0x000fe40000410000 */
[----:B-1----:R-:W-:Y:S01]  /*5840*/  @!P0 IMAD.MOV.U32 R51, RZ, RZ, R61 ;  /* 0x000000ffff338224 */ /* 0x002fe200078e003d */
[----:B------:R-:W-:Y:S02]  /*5850*/  @!P0 MOV R50, R60 ;  /* 0x0000003c00328202 */ /* 0x000fe40000000f00 */
[----:B------:R-:W-:Y:S03]  /*5860*/  @!P0 MOV R53, R62 ;  /* 0x0000003e00358202 */ /* 0x000fe60000000f00 */
[--C-:B------:R-:W-:Y:S02]  /*5870*/  @!P0 HADD2.F32 R49, -RZ, R50.reuse.H0_H0 ;  /* 0x20000032ff318230 */ /* 0x100fe40000004100 */
[----:B------:R-:W-:Y:S02]  /*5880*/  @!P0 HADD2.F32 R50, -RZ, R50.H1_H1 ;  /* 0x30000032ff328230 */ /* 0x000fe40000004100 */
[--C-:B------:R-:W-:Y:S01]  /*5890*/  @!P0 HADD2.F32 R54, -RZ, R53.reuse.H0_H0 ;  /* 0x20000035ff368230 */ /* 0x100fe20000004100 */
[C---:B------:R-:W-:Y:S01]  /*58a0*/  @!P0 FMUL.FTZ R65, R49.reuse, R44 ;  /* 0x0000002c31418220 */ /* 0x040fe20000410000 */
[----:B------:R-:W-:Y:S01]  /*58b0*/  @!P0 HADD2.F32 R53, -RZ, R53.H1_H1 ;  /* 0x30000035ff358230 */ /* 0x000fe20000004100 */
[C---:B------:R-:W-:Y:S02]  /*58c0*/  @!P0 FMUL.FTZ R88, R50.reuse, R46 ;  /* 0x0000002e32588220 */ /* 0x040fe40000410000 */
[----:B------:R-:W-:Y:S01]  /*58d0*/  @!P0 FFMA.FTZ R2, R49, R48, R2 ;  /* 0x0000003031028223 */ /* 0x000fe20000010002 */
[----:B------:R-:W-:Y:S01]  /*58e0*/  @!P0 HADD2.F32 R49, -RZ, R87.H0_H0 ;  /* 0x20000057ff318230 */ /* 0x000fe20000004100 */
[----:B------:R-:W-:Y:S01]  /*58f0*/  @!P0 FFMA.FTZ R88, R43, R52, -R88 ;  /* 0x000000342b588223 */ /* 0x000fe20000010858 */
[----:B------:R-:W-:Y:S01]  /*5900*/  @!P0 MOV R43, R33 ;  /* 0x00000021002b8202 */ /* 0x000fe20000000f00 */
[----:B------:R-:W-:Y:S01]  /*5910*/  @!P0 FFMA.FTZ R65, R39, R48, -R65 ;  /* 0x0000003027418223 */ /* 0x000fe20000010841 */
[----:B------:R-:W-:Y:S01]  /*5920*/  @!P0 HADD2.F32 R39, -RZ, R42.H0_H0 ;  /* 0x2000002aff278230 */ /* 0x000fe20000004100 */
[----:B------:R-:W-:Y:S01]  /*5930*/  @!P0 FFMA.FTZ R3, R50, R52, R3 ;  /* 0x0000003432038223 */ /* 0x000fe20000010003 */
[----:B------:R-:W-:Y:S02]  /*5940*/  @!P0 HADD2.F32 R42, -RZ, R37.H0_H0 ;  /* 0x20000025ff2a8230 */ /* 0x000fe40000004100 */
[--C-:B------:R-:W-:Y:S01]  /*5950*/  @!P0 HADD2.F32 R50, -RZ, R51.reuse.H1_H1 ;  /* 0x30000033ff328230 */ /* 0x100fe20000004100 */
[----:B------:R-:W-:Y:S01]  /*5960*/  @!P0 F2FP.PACK_AB R88, R88, R65 ;  /* 0x000000415858823e */ /* 0x000fe200000000ff */
[----:B------:R-:W-:Y:S01]  /*5970*/  @!P0 HADD2.F32 R48, -RZ, R51.H0_H0 ;  /* 0x20000033ff308230 */ /* 0x000fe20000004100 */
[----:B------:R-:W-:Y:S01]  /*5980*/  @!P0 IMAD.MOV.U32 R51, RZ, RZ, R63 ;  /* 0x000000ffff338224 */ /* 0x000fe200078e003f */
[--C-:B------:R-:W-:Y:S01]  /*5990*/  @!P0 HADD2.F32 R37, -RZ, R43.reuse.H1_H1 ;  /* 0x3000002bff258230 */ /* 0x100fe20000004100 */
[-C--:B------:R-:W-:Y:S01]  /*59a0*/  @!P0 FMUL.FTZ R90, R50, R42.reuse ;  /* 0x0000002a325a8220 */ /* 0x080fe20000410000 */
[----:B------:R-:W-:Y:S01]  /*59b0*/  @!P0 HADD2.F32 R52, -RZ, R80.H0_H0 ;  /* 0x20000050ff348230 */ /* 0x000fe20000004100 */
[----:B------:R-:W-:Y:S01]  /*59c0*/  @!P0 FMUL.FTZ R89, R48, R39 ;  /* 0x0000002730598220 */ /* 0x000fe20000410000 */
[----:B------:R-:W-:Y:S01]  /*59d0*/  @!P0 HADD2.F32 R44, -RZ, R43.H0_H0 ;  /* 0x2000002bff2c8230 */ /* 0x000fe20000004100 */
[C---:B------:R-:W-:Y:S01]  /*59e0*/  @!P0 FMUL.FTZ R5, R37.reuse, R42 ;  /* 0x0000002a25058220 */ /* 0x040fe20000410000 */
[----:B------:R-:W-:Y:S01]  /*59f0*/  @!P0 MOV R43, R35 ;  /* 0x00000023002b8202 */ /* 0x000fe20000000f00 */
[----:B------:R-:W-:Y:S01]  /*5a00*/  @!P0 FFMA.FTZ R90, R37, R52, -R90 ;  /* 0x00000034255a8223 */ /* 0x000fe2000001085a */
[----:B------:R-:W-:Y:S01]  /*5a10*/  @!P0 HADD2.F32 R37, -RZ, R36.H0_H0 ;  /* 0x20000024ff258230 */ /* 0x000fe20000004100 */
[C---:B------:R-:W-:Y:S01]  /*5a20*/  @!P0 FMUL.FTZ R4, R44.reuse, R39 ;  /* 0x000000272c048220 */ /* 0x040fe20000410000 */
[----:B------:R-:W-:Y:S01]  /*5a30*/  @!P0 HADD2.F32 R58, -RZ, R51.H1_H1 ;  /* 0x30000033ff3a8230 */ /* 0x000fe20000004100 */
[-C--:B------:R-:W-:Y:S01]  /*5a40*/  @!P0 FFMA.FTZ R89, R44, R49.reuse, -R89 ;  /* 0x000000312c598223 */ /* 0x080fe20000010859 */
[----:B------:R-:W-:Y:S01]  /*5a50*/  @!P0 HADD2.F32 R36, -RZ, R43.H1_H1 ;  /* 0x3000002bff248230 */ /* 0x000fe20000004100 */
[----:B------:R-:W-:Y:S01]  /*5a60*/  @!P0 FFMA.FTZ R4, R48, R49, R4 ;  /* 0x0000003130048223 */ /* 0x000fe20000010004 */
[----:B------:R-:W-:Y:S01]  /*5a70*/  @!P0 MOV R32, R88 ;  /* 0x0000005800208202 */ /* 0x000fe20000000f00 */
[-C--:B------:R-:W-:Y:S01]  /*5a80*/  @!P0 FMUL.FTZ R154, R58, R37.reuse ;  /* 0x000000253a9a8220 */ /* 0x080fe20000410000 */
        /* <DEDUP_REMOVED lines=13> */
[----:B------:R-:W-:Y:S01]  /*5b60*/  @!P0 FMUL.FTZ R156, R53, R37 ;  /* 0x00000025359c8220 */ /* 0x000fe20000410000 */
[----:B------:R-:W-:Y:S01]  /*5b70*/  @!P0 F2FP.PACK_AB R65, R3, R2 ;  /* 0x000000020341823e */ /* 0x000fe200000000ff */
[----:B------:R-:W-:Y:S01]  /*5b80*/  @!P0 FMUL.FTZ R151, R54, R39 ;  /* 0x0000002736978220 */ /* 0x000fe20000410000 */
[----:B------:R-:W-:Y:S01]  /*5b90*/  @!P0 F2FP.PACK_AB R90, R5, R4 ;  /* 0x00000004055a823e */ /* 0x000fe200000000ff */
[----:B------:R-:W-:Y:S01]  /*5ba0*/  @!P0 FFMA.FTZ R91, R42, R57, -R91 ;  /* 0x000000392a5b8223 */ /* 0x000fe2000001085b */
[----:B------:R-:W-:Y:S01]  /*5bb0*/  @!P0 MOV R33, R89 ;  /* 0x0000005900218202 */ /* 0x000fe20000000f00 */
[--C-:B------:R-:W-:Y:S01]  /*5bc0*/  @!P0 HADD2.F32 R38, -RZ, R36.reuse.H0_H0 ;  /* 0x20000024ff268230 */ /* 0x100fe20000004100 */
[----:B------:R-:W-:Y:S01]  /*5bd0*/  @!P0 MOV R60, R65 ;  /* 0x00000041003c8202 */ /* 0x000fe20000000f00 */
[----:B------:R-:W-:Y:S01]  /*5be0*/  @!P0 IMAD.MOV.U32 R61, RZ, RZ, R90 ;  /* 0x000000ffff3d8224 */ /* 0x000fe200078e005a */
[----:B------:R-:W-:Y:S01]  /*5bf0*/  @!P0 HADD2.F32 R36, -RZ, R36.H1_H1 ;  /* 0x30000024ff248230 */ /* 0x000fe20000004100 */
[----:B------:R-:W-:Y:S01]  /*5c00*/  @!P0 F2FP.PACK_AB R91, R154, R91 ;  /* 0x0000005b9a5b823e */ /* 0x000fe200000000ff */
[C---:B------:R-:W-:Y:S02]  /*5c10*/  @!P0 FMUL.FTZ R7, R38.reuse, R39 ;  /* 0x0000002726078220 */ /* 0x040fe40000410000 */
[----:B------:R-:W-:Y:S01]  /*5c20*/  @!P0 FFMA.FTZ R151, R38, R51, -R151 ;  /* 0x0000003326978223 */ /* 0x000fe20000010897 */
[----:B------:R-:W-:Y:S01]  /*5c30*/  @!P0 MOV R35, R91 ;  /* 0x0000005b00238202 */ /* 0x000fe20000000f00 */
[----:B------:R-:W-:Y:S02]  /*5c40*/  @!P0 FMUL.FTZ R8, R36, R37 ;  /* 0x0000002524088220 */ /* 0x000fe40000410000 */
[----:B------:R-:W-:Y:S02]  /*5c50*/  @!P0 FFMA.FTZ R7, R54, R51, R7 ;  /* 0x0000003336078223 */ /* 0x000fe40000010007 */
[----:B------:R-:W-:Y:S02]  /*5c60*/  @!P0 FFMA.FTZ R8, R53, R55, R8 ;  /* 0x0000003735088223 */ /* 0x000fe40000010008 */
[----:B------:R-:W-:Y:S02]  /*5c70*/  @!P0 FFMA.FTZ R9, R56, R57, R9 ;  /* 0x0000003938098223 */ /* 0x000fe40000010009 */
[----:B------:R-:W-:Y:S02]  /*5c80*/  @!P0 FFMA.FTZ R156, R36, R55, -R156 ;  /* 0x00000037249c8223 */ /* 0x000fe4000001089c */
[----:B------:R-:W-:Y:S03]  /*5c90*/  @!P0 FFMA.FTZ R10, R58, R59, R10 ;  /* 0x0000003b3a0a8223 */ /* 0x000fe6000001000a */
[----:B------:R-:W-:Y:S02]  /*5ca0*/  @!P0 F2FP.PACK_AB R156, R156, R151 ;  /* 0x000000979c9c823e */ /* 0x000fe400000000ff */
[----:B------:R-:W-:Y:S02]  /*5cb0*/  @!P0 F2FP.PACK_AB R151, R8, R7 ;  /* 0x000000070897823e */ /* 0x000fe400000000ff */
[----:B------:R-:W-:Y:S01]  /*5cc0*/  @!P0 F2FP.PACK_AB R154, R10, R9 ;  /* 0x000000090a9a823e */ /* 0x000fe200000000ff */
[----:B------:R-:W-:Y:S01]  /*5cd0*/  @!P0 IMAD.MOV.U32 R34, RZ, RZ, R156 ;  /* 0x000000ffff228224 */ /* 0x000fe200078e009c */
[----:B------:R-:W-:Y:S02]  /*5ce0*/  @!P0 MOV R62, R151 ;  /* 0x00000097003e8202 */ /* 0x000fe40000000f00 */
[----:B------:R-:W-:Y:S02]  /*5cf0*/  @!P0 MOV R63, R154 ;  /* 0x0000009a003f8202 */ /* 0x000fe40000000f00 */
[C---:B------:R-:W-:Y:S04]  /*5d00*/  LEA R88, P0, R128.reuse, R152, 0x1 ;  /* 0x0000009880587211 */ /* 0x040fe800078008ff */
[----:B------:R-:W-:Y:S02]  /*5d10*/  LEA.HI.X R89, R128, R153, R123, 0x1, P0 ;  /* 0x0000009980597211 */ /* 0x000fe400000f0c7b */
[C---:B------:R-:W-:Y:S03]  /*5d20*/  ISETP.GE.AND P0, PT, R64.reuse, c[0x0][0x1d4], PT ;  /* 0x0000750040007a0c */ /* 0x040fe60003f06270 */
[----:B------:R1:W-:Y:S10]  /*5d30*/  ST.E.128 [R88.64], R32 ;  /* 0x0000002058007985 */ /* 0x0003f4000c101d1a */
[----:B------:R-:W-:Y:S05]  /*5d40*/  @!P0 IMAD.WIDE R152, R64, 0x2, R152 ;  /* 0x0000000240988825 */ /* 0x000fea00078e0298 */
[----:B------:R1:W-:Y:S02]  /*5d50*/  @!P0 ST.E.128 [R152.64], R60 ;  /* 0x0000003c98008985 */ /* 0x0003e4000c101d1a */
.L_x_1642:
[----:B---3--:R-:W-:Y:S05]  /*5d60*/  BSYNC B1 ;  /* 0x0000000000017941 */ /* 0x008fea0003800000 */
.L_x_1641:
[----:B------:R3:W4:Y:S04]  /*5d70*/  SHFL.IDX PT, R55, R133, 0x1, 0x181f ;  /* 0x00381f0085377f89 */ /* 0x00072800000e0000 */
[----:B------:R3:W2:Y:S01]  /*5d80*/  SHFL.IDX PT, R54, R150, 0x1, 0x181f ;  /* 0x00381f0096367f89 */ /* 0x0006a200000e0000 */
[----:B------:R-:W-:-:S05]  /*5d90*/  @P5 BRA `(.L_x_1630) ;  /* 0x0000131000005947 */ /* 0x000fca0003800000 */
[----:B------:R-:W-:Y:S01]  /*5da0*/  ISETP.GE.AND P0, PT, R18, c[0x0][0x1d4], PT ;  /* 0x0000750012007a0c */ /* 0x000fe20003f06270 */
[----:B------:R-:W-:Y:S01]  /*5db0*/  @!UPT UIADD3 URZ, URZ, URZ, URZ ;  /* 0x0000003f3f3ff290 */ /* 0x000fe2000fffe03f */
[----:B------:R-:W-:Y:S11]  /*5dc0*/  BSSY B0, `(.L_x_1645) ;  /* 0x0000078000007945 */ /* 0x000ff60003800000 */
        /* <DEDUP_REMOVED lines=24> */
[----:B------:R-:W-:Y:S01]  /*5f50*/  @!P0 SHF.R.U32.HI R29, RZ, 0x10, R29 ;  /* 0x00000010ff1d8819 */ /* 0x000fe2000001161d */
[----:B------:R-:W-:Y:S01]  /*5f60*/  @!P0 HADD2.F32 R30, -RZ, R30.H0_H0 ;  /* 0x2000001eff1e8230 */ /* 0x000fe20000004100 */
[----:B------:R-:W-:Y:S01]  /*5f70*/  @!P0 SHF.R.U32.HI R46, RZ, 0x10, R77 ;  /* 0x00000010ff2e8819 */ /* 0x000fe2000001164d */
[----:B------:R-:W-:Y:S01]  /*5f80*/  @!P0 HADD2.F32 R45, -RZ, R45.H0_H0 ;  /* 0x2000002dff2d8230 */ /* 0x000fe20000004100 */
[----:B------:R-:W-:Y:S01]  /*5f90*/  SHF.L.U32 R61, R62, 0x1, RZ ;  /* 0x000000013e3d7819 */ /* 0x000fe200000006ff */
[----:B-1----:R-:W-:Y:S02]  /*5fa0*/  @!P0 IMAD.MOV.U32 R39, RZ, RZ, R32 ;  /* 0x000000ffff278224 */ /* 0x002fe400078e0020 */
[----:B------:R-:W-:Y:S01]  /*5fb0*/  @!P0 HADD2.F32 R46, -RZ, R46.H0_H0 ;  /* 0x2000002eff2e8230 */ /* 0x000fe20000004100 */
[--C-:B------:R-:W-:Y:S01]  /*5fc0*/  @!P0 SHF.R.U32.HI R53, RZ, 0x10, R79.reuse ;  /* 0x00000010ff358819 */ /* 0x100fe2000001164f */
[----:B------:R-:W1:Y:S01]  /*5fd0*/  LDS.128 R56, [R61+0xa080] ;  /* 0x00a080003d387984 */ /* 0x000e620000000c00 */
[----:B------:R-:W-:Y:S01]  /*5fe0*/  @!P0 SHF.R.U64 R50, R78, 0x10, R79 ;  /* 0x000000104e328819 */ /* 0x000fe2000000124f */
[--C-:B------:R-:W-:Y:S02]  /*5ff0*/  @!P0 HADD2.F32 R31, -RZ, R39.reuse.H0_H0 ;  /* 0x20000027ff1f8230 */ /* 0x100fe40000004100 */
[----:B------:R-:W-:Y:S02]  /*6000*/  @!P0 HADD2.F32 R36, -RZ, R39.H1_H1 ;  /* 0x30000027ff248230 */ /* 0x000fe40000004100 */
[----:B------:R-:W-:Y:S01]  /*6010*/  @!P0 HADD2.F32 R53, -RZ, R53.H0_H0 ;  /* 0x20000035ff358230 */ /* 0x000fe20000004100 */
[----:B------:R-:W-:Y:S01]  /*6020*/  @!P0 FMUL.FTZ R2, R31, R38 ;  /* 0x000000261f028220 */ /* 0x000fe20000410000 */
[----:B------:R-:W-:Y:S01]  /*6030*/  @!P0 HADD2.F32 R50, -RZ, R50.H0_H0 ;  /* 0x20000032ff328230 */ /* 0x000fe20000004100 */
[-C--:B------:R-:W-:Y:S02]  /*6040*/  @!P0 FMUL.FTZ R3, R36, R37.reuse ;  /* 0x0000002524038220 */ /* 0x080fe40000410000 */
[----:B-1----:R-:W-:Y:S01]  /*6050*/  @!P0 IMAD.MOV.U32 R47, RZ, RZ, R57 ;  /* 0x000000ffff2f8224 */ /* 0x002fe200078e0039 */
[----:B------:R-:W-:Y:S05]  /*6060*/  @!P0 MOV R44, R56 ;  /* 0x00000038002c8202 */ /* 0x000fea0000000f00 */
[--C-:B------:R-:W-:Y:S02]  /*6070*/  @!P0 HADD2.F32 R43, -RZ, R44.reuse.H0_H0 ;  /* 0x2000002cff2b8230 */ /* 0x100fe40000004100 */
[----:B------:R-:W-:Y:S03]  /*6080*/  @!P0 HADD2.F32 R44, -RZ, R44.H1_H1 ;  /* 0x3000002cff2c8230 */ /* 0x000fe60000004100 */
[C---:B------:R-:W-:Y:S02]  /*6090*/  @!P0 FFMA.FTZ R2, R43.reuse, R42, R2 ;  /* 0x0000002a2b028223 */ /* 0x040fe40000010002 */
        /* <DEDUP_REMOVED lines=35> */
[----:B------:R-:W-:Y:S01]  /*62d0*/  @!P0 FMUL.FTZ R65, R52, R31 ;  /* 0x0000001f34418220 */ /* 0x000fe20000410000 */
[----:B------:R-:W-:Y:S01]  /*62e0*/  @!P0 F2FP.PACK_AB R62, R62, R61 ;  /* 0x0000003d3e3e823e */ /* 0x000fe200000000ff */
[----:B------:R-:W-:Y:S01]  /*62f0*/  @!P0 FMUL.FTZ R9, R36, R31 ;  /* 0x0000001f24098220 */ /* 0x000fe20000410000 */
[----:B------:R-:W-:Y:S01]  /*6300*/  @!P0 F2FP.PACK_AB R61, R3, R2 ;  /* 0x00000002033d823e */ /* 0x000fe200000000ff */
[----:B------:R-:W-:Y:S01]  /*6310*/  @!P0 FMUL.FTZ R7, R29, R28 ;  /* 0x0000001c1d078220 */ /* 0x000fe20000410000 */
[----:B------:R-:W-:Y:S01]  /*6320*/  @!P0 MOV R32, R62 ;  /* 0x0000003e00208202 */ /* 0x000fe20000000f00 */
[----:B------:R-:W-:Y:S01]  /*6330*/  @!P0 FFMA.FTZ R63, R38, R43, -R63 ;  /* 0x0000002b263f8223 */ /* 0x000fe2000001083f */
[----:B------:R-:W-:Y:S01]  /*6340*/  @!P0 MOV R56, R61 ;  /* 0x0000003d00388202 */ /* 0x000fe20000000f00 */
[----:B------:R-:W-:Y:S01]  /*6350*/  @!P0 FFMA.FTZ R65, R36, R49, -R65 ;  /* 0x0000003124418223 */ /* 0x000fe20000010841 */
[----:B------:R-:W-:Y:S02]  /*6360*/  @!P0 HADD2.F32 R23, -RZ, R23.H1_H1 ;  /* 0x30000017ff178230 */ /* 0x000fe40000004100 */
[----:B------:R-:W-:Y:S01]  /*6370*/  @!P0 F2FP.PACK_AB R63, R64, R63 ;  /* 0x0000003f403f823e */ /* 0x000fe200000000ff */
[--C-:B------:R-:W-:Y:S01]  /*6380*/  @!P0 HADD2.F32 R45, -RZ, R47.reuse.H0_H0 ;  /* 0x2000002fff2d8230 */ /* 0x100fe20000004100 */
[----:B------:R-:W-:Y:S01]  /*6390*/  @!P0 F2FP.PACK_AB R64, R5, R4 ;  /* 0x000000040540823e */ /* 0x000fe200000000ff */
[----:B------:R-:W-:Y:S01]  /*63a0*/  @!P0 FMUL.FTZ R8, R23, R30 ;  /* 0x0000001e17088220 */ /* 0x000fe20000410000 */
[----:B------:R-:W-:Y:S01]  /*63b0*/  @!P0 HADD2.F32 R47, -RZ, R47.H1_H1 ;  /* 0x3000002fff2f8230 */ /* 0x000fe20000004100 */
[----:B------:R-:W-:Y:S01]  /*63c0*/  @!P0 MOV R33, R63 ;  /* 0x0000003f00218202 */ /* 0x000fe20000000f00 */
[C---:B------:R-:W-:Y:S01]  /*63d0*/  @!P0 FFMA.FTZ R7, R45.reuse, R48, R7 ;  /* 0x000000302d078223 */ /* 0x040fe20000010007 */
[----:B------:R-:W-:Y:S01]  /*63e0*/  @!P0 F2FP.PACK_AB R65, R80, R65 ;  /* 0x000000415041823e */ /* 0x000fe200000000ff */
[----:B------:R-:W-:Y:S02]  /*63f0*/  @!P0 FMUL.FTZ R81, R45, R28 ;  /* 0x0000001c2d518220 */ /* 0x000fe40000410000 */
[C---:B------:R-:W-:Y:S01]  /*6400*/  @!P0 FMUL.FTZ R82, R47.reuse, R30 ;  /* 0x0000001e2f528220 */ /* 0x040fe20000410000 */
[----:B------:R-:W-:Y:S01]  /*6410*/  @!P0 MOV R35, R65 ;  /* 0x0000004100238202 */ /* 0x000fe20000000f00 */
[----:B------:R-:W-:Y:S02]  /*6420*/  @!P0 FFMA.FTZ R8, R47, R50, R8 ;  /* 0x000000322f088223 */ /* 0x000fe40000010008 */
[----:B------:R-:W-:Y:S02]  /*6430*/  @!P0 FFMA.FTZ R9, R52, R49, R9 ;  /* 0x0000003134098223 */ /* 0x000fe40000010009 */
[----:B------:R-:W-:Y:S01]  /*6440*/  @!P0 FFMA.FTZ R81, R29, R48, -R81 ;  /* 0x000000301d518223 */ /* 0x000fe20000010851 */
[----:B------:R-:W-:Y:S01]  /*6450*/  @!P0 F2FP.PACK_AB R80, R8, R7 ;  /* 0x000000070850823e */ /* 0x000fe200000000ff */
[----:B------:R-:W-:Y:S02]  /*6460*/  @!P0 FFMA.FTZ R82, R23, R50, -R82 ;  /* 0x0000003217528223 */ /* 0x000fe40000010852 */
[----:B------:R-:W-:Y:S01]  /*6470*/  @!P0 FFMA.FTZ R10, R51, R53, R10 ;  /* 0x00000035330a8223 */ /* 0x000fe2000001000a */
[----:B------:R-:W-:Y:S01]  /*6480*/  @!P0 MOV R58, R80 ;  /* 0x00000050003a8202 */ /* 0x000fe20000000f00 */
[----:B------:R-:W-:Y:S01]  /*6490*/  @!P0 IMAD.MOV.U32 R57, RZ, RZ, R64 ;  /* 0x000000ffff398224 */ /* 0x000fe200078e0040 */
[----:B------:R-:W-:Y:S02]  /*64a0*/  @!P0 F2FP.PACK_AB R82, R82, R81 ;  /* 0x000000515252823e */ /* 0x000fe400000000ff */
[----:B------:R-:W-:Y:S03]  /*64b0*/  @!P0 F2FP.PACK_AB R81, R10, R9 ;  /* 0x000000090a51823e */ /* 0x000fe600000000ff */
[----:B------:R-:W-:Y:S01]  /*64c0*/  @!P0 IMAD.MOV.U32 R34, RZ, RZ, R82 ;  /* 0x000000ffff228224 */ /* 0x000fe200078e0052 */
[----:B------:R-:W-:Y:S02]  /*64d0*/  @!P0 MOV R59, R81 ;  /* 0x00000051003b8202 */ /* 0x000fe40000000f00 */
[C---:B--2---:R-:W-:Y:S04]  /*64e0*/  LEA R62, P0, R121.reuse, R54, 0x1 ;  /* 0x00000036793e7211 */ /* 0x044fe800078008ff */
[----:B----4-:R-:W-:Y:S02]  /*64f0*/  LEA.HI.X R63, R121, R55, R118, 0x1, P0 ;  /* 0x00000037793f7211 */ /* 0x010fe400000f0c76 */
[C---:B------:R-:W-:Y:S03]  /*6500*/  ISETP.GE.AND P0, PT, R60.reuse, c[0x0][0x1d4], PT ;  /* 0x000075003c007a0c */ /* 0x040fe60003f06270 */
[----:B------:R1:W-:Y:S10]  /*6510*/  ST.E.128 [R62.64], R32 ;  /* 0x000000203e007985 */ /* 0x0003f4000c101d1a */
[----:B------:R-:W-:Y:S05]  /*6520*/  @!P0 IMAD.WIDE R60, R60, 0x2, R54 ;  /* 0x000000023c3c8825 */ /* 0x000fea00078e0236 */
[----:B------:R1:W-:Y:S02]  /*6530*/  @!P0 ST.E.128 [R60.64], R56 ;  /* 0x000000383c008985 */ /* 0x0003e4000c101d1a */
.L_x_1646:
[----:B------:R-:W-:Y:S05]  /*6540*/  BSYNC B0 ;  /* 0x0000000000007941 */ /* 0x000fea0003800000 */
.L_x_1645:
[----:B------:R-:W-:Y:S11]  /*6550*/  ISETP.GE.AND P0, PT, R14, c[0x0][0x1d4], PT ;  /* 0x000075000e007a0c */ /* 0x000ff60003f06270 */
[----:B------:R-:W-:Y:S02]  /*6560*/  @!UPT UIADD3 URZ, URZ, URZ, URZ ;  /* 0x0000003f3f3ff290 */ /* 0x000fe4000fffe03f */
[----:B------:R-:W-:-:S05]  /*6570*/  @P0 BRA `(.L_x_1630) ;  /* 0x00000b3000000947 */ /* 0x000fca0003800000 */
[----:B------:R-:W-:Y:S01]  /*6580*/  SEL R71, R66, R71, !P2 ;  /* 0x0000004742477207 */ /* 0x000fe20005000000 */
[----:B------:R-:W5:Y:S01]  /*6590*/  LDS.128 R28, [R124+0xa080] ;  /* 0x00a080007c1c7984 */ /* 0x000f620000000c00 */
[C---:B-12---:R-:W-:Y:S02]  /*65a0*/  LEA R56, P0, R128.reuse, R54, 0x1 ;  /* 0x0000003680387211 */ /* 0x046fe400078008ff */
        /* <DEDUP_REMOVED lines=11> */
[--C-:B------:R-:W-:Y:S01]  /*6660*/  @!P0 HADD2.F32 R42, -RZ, R69.reuse.H0_H0 ;  /* 0x20000045ff2a8230 */ /* 0x100fe20000004100 */
[----:B------:R-:W-:Y:S01]  /*6670*/  LOP3.LUT R58, R59, R106, RZ, 0x3c, !PT ;  /* 0x0000006a3b3a7212 */ /* 0x000fe200078e3cff */
[----:B------:R-:W-:Y:S01]  /*6680*/  @!P0 HADD2.F32 R46, -RZ, R69.H1_H1 ;  /* 0x30000045ff2e8230 */ /* 0x000fe20000004100 */
[----:B------:R-:W-:Y:S01]  /*6690*/  @!P0 SHF.R.U64 R32, R24, 0x10, R25 ;  /* 0x0000001018208819 */ /* 0x000fe20000001219 */
[----:B------:R-:W-:Y:S01]  /*66a0*/  IMAD R35, R36, 0xc00, R11 ;  /* 0x00000c0024237824 */ /* 0x000fe200078e020b */
[----:B------:R-:W-:Y:S02]  /*66b0*/  @!P0 SHF.R.U32.HI R24, RZ, 0x10, R27 ;  /* 0x00000010ff188819 */ /* 0x000fe4000001161b */
[----:B------:R-:W-:Y:S01]  /*66c0*/  @!P0 SHF.R.U64 R39, R72, 0x10, R73 ;  /* 0x0000001048278819 */ /* 0x000fe20000001249 */
[----:B------:R-:W-:Y:S01]  /*66d0*/  IMAD.IADD R58, R35, 0x1, R58 ;  /* 0x00000001233a7824 */ /* 0x000fe200078e023a */
[----:B------:R-:W-:Y:S01]  /*66e0*/  @!P0 HADD2.F32 R33, -RZ, R32.H0_H0 ;  /* 0x20000020ff218230 */ /* 0x000fe20000004100 */
[----:B------:R-:W-:Y:S01]  /*66f0*/  @!P0 SHF.R.U64 R23, R26, 0x10, R27 ;  /* 0x000000101a178819 */ /* 0x000fe2000000121b */
[----:B------:R-:W-:Y:S01]  /*6700*/  @!P0 HADD2.F32 R27, -RZ, R22.H1_H1 ;  /* 0x30000016ff1b8230 */ /* 0x000fe20000004100 */
[----:B------:R-:W-:Y:S01]  /*6710*/  @!P0 SHF.R.U32.HI R25, RZ, 0x10, R25 ;  /* 0x00000010ff198819 */ /* 0x000fe20000011619 */
[----:B------:R-:W-:Y:S01]  /*6720*/  @!P0 HADD2.F32 R39, -RZ, R39.H0_H0 ;  /* 0x20000027ff278230 */ /* 0x000fe20000004100 */
[----:B------:R-:W-:Y:S01]  /*6730*/  SHF.L.U32 R52, R58, 0x1, RZ ;  /* 0x000000013a347819 */ /* 0x000fe200000006ff */
[----:B-----5:R-:W-:Y:S02]  /*6740*/  @!P0 IMAD.MOV.U32 R34, RZ, RZ, R28 ;  /* 0x000000ffff228224 */ /* 0x020fe400078e001c */
[----:B------:R-:W-:Y:S01]  /*6750*/  @!P0 HADD2.F32 R25, -RZ, R25.H0_H0 ;  /* 0x20000019ff198230 */ /* 0x000fe20000004100 */
[----:B------:R-:W-:Y:S01]  /*6760*/  @!P0 SHF.R.U32.HI R72, RZ, 0x10, R73 ;  /* 0x00000010ff488819 */ /* 0x000fe20000011649 */
[----:B------:R-:W1:Y:S01]  /*6770*/  LDS.128 R48, [R52+0xa080] ;  /* 0x00a0800034307984 */ /* 0x000e620000000c00 */
[--C-:B------:R-:W-:Y:S01]  /*6780*/  @!P0 SHF.R.U32.HI R47, RZ, 0x10, R75.reuse ;  /* 0x00000010ff2f8819 */ /* 0x100fe2000001164b */
[--C-:B------:R-:W-:Y:S01]  /*6790*/  @!P0 HADD2.F32 R26, -RZ, R34.reuse.H0_H0 ;  /* 0x20000022ff1a8230 */ /* 0x100fe20000004100 */
[----:B------:R-:W-:Y:S01]  /*67a0*/  @!P0 SHF.R.U64 R44, R74, 0x10, R75 ;  /* 0x000000104a2c8819 */ /* 0x000fe2000000124b */
        /* <DEDUP_REMOVED lines=9> */
[----:B------:R-:W-:Y:S03]  /*6840*/  @!P0 HADD2.F32 R38, -RZ, R38.H1_H1 ;  /* 0x30000026ff268230 */ /* 0x000fe60000004100 */
[----:B------:R-:W-:Y:S02]  /*6850*/  @!P0 FFMA.FTZ R2, R36, R37, R2 ;  /* 0x0000002524028223 */ /* 0x000fe40000010002 */
[----:B------:R-:W-:Y:S02]  /*6860*/  @!P0 FMUL.FTZ R59, R38, R33 ;  /* 0x00000021263b8220 */ /* 0x000fe40000410000 */
[----:B------:R-:W-:Y:S01]  /*6870*/  @!P0 FMUL.FTZ R52, R36, R27 ;  /* 0x0000001b24348220 */ /* 0x000fe20000410000 */
[----:B------:R-:W-:Y:S01]  /*6880*/  @!P0 HADD2.F32 R36, -RZ, R70.H0_H0 ;  /* 0x20000046ff248230 */ /* 0x000fe20000004100 */
[----:B------:R-:W-:Y:S01]  /*6890*/  @!P0 FFMA.FTZ R59, R32, R39, -R59 ;  /* 0x00000027203b8223 */ /* 0x000fe2000001083b */
[----:B------:R-:W-:Y:S01]  /*68a0*/  @!P0 MOV R32, R29 ;  /* 0x0000001d00208202 */ /* 0x000fe20000000f00 */
[----:B------:R-:W-:Y:S01]  /*68b0*/  @!P0 FFMA.FTZ R3, R38, R39, R3 ;  /* 0x0000002726038223 */ /* 0x000fe20000010003 */
[----:B------:R-:W-:Y:S01]  /*68c0*/  @!P0 HADD2.F32 R38, -RZ, R40.H1_H1 ;  /* 0x30000028ff268230 */ /* 0x000fe20000004100 */
[----:B------:R-:W-:Y:S01]  /*68d0*/  @!P0 FFMA.FTZ R52, R26, R37, -R52 ;  /* 0x000000251a348223 */ /* 0x000fe20000010834 */
[----:B------:R-:W-:Y:S02]  /*68e0*/  @!P0 HADD2.F32 R26, -RZ, R22.H0_H0 ;  /* 0x20000016ff1a8230 */ /* 0x000fe40000004100 */
[----:B------:R-:W-:Y:S01]  /*68f0*/  @!P0 HADD2.F32 R22, -RZ, R32.H1_H1 ;  /* 0x30000020ff168230 */ /* 0x000fe20000004100 */
[-C--:B------:R-:W-:Y:S01]  /*6900*/  @!P0 FMUL.FTZ R61, R38, R25.reuse ;  /* 0x00000019263d8220 */ /* 0x080fe20000410000 */
[----:B------:R-:W-:Y:S01]  /*6910*/  @!P0 HADD2.F32 R39, -RZ, R72.H0_H0 ;  /* 0x20000048ff278230 */ /* 0x000fe20000004100 */
[----:B------:R-:W-:Y:S01]  /*6920*/  @!P0 F2FP.PACK_AB R59, R59, R52 ;  /* 0x000000343b3b823e */ /* 0x000fe200000000ff */
[----:B------:R-:W-:Y:S01]  /*6930*/  @!P0 HADD2.F32 R37, -RZ, R40.H0_H0 ;  /* 0x20000028ff258230 */ /* 0x000fe20000004100 */
[----:B------:R-:W-:Y:S01]  /*6940*/  @!P0 IMAD.MOV.U32 R40, RZ, RZ, R51 ;  /* 0x000000ffff288224 */ /* 0x000fe200078e0033 */
[----:B------:R-:W-:Y:S01]  /*6950*/  @!P0 HADD2.F32 R27, -RZ, R32.H0_H0 ;  /* 0x20000020ff1b8230 */ /* 0x000fe20000004100 */
[C---:B------:R-:W-:Y:S01]  /*6960*/  @!P0 FMUL.FTZ R5, R22.reuse, R25 ;  /* 0x0000001916058220 */ /* 0x040fe20000410000 */
[----:B------:R-:W-:Y:S01]  /*6970*/  @!P0 MOV R28, R59 ;  /* 0x0000003b001c8202 */ /* 0x000fe20000000f00 */
[----:B------:R-:W-:Y:S01]  /*6980*/  @!P0 FFMA.FTZ R61, R22, R39, -R61 ;  /* 0x00000027163d8223 */ /* 0x000fe2000001083d */
[----:B------:R-:W-:Y:S01]  /*6990*/  @!P0 MOV R22, R31 ;  /* 0x0000001f00168202 */ /* 0x000fe20000000f00 */
[-C--:B------:R-:W-:Y:S01]  /*69a0*/  @!P0 FMUL.FTZ R58, R37, R26.reuse ;  /* 0x0000001a253a8220 */ /* 0x080fe20000410000 */
[----:B------:R-:W-:Y:S01]  /*69b0*/  @!P0 HADD2.F32 R25, -RZ, R24.H0_H0 ;  /* 0x20000018ff198230 */ /* 0x000fe20000004100 */
[C---:B------:R-:W-:Y:S01]  /*69c0*/  @!P0 FMUL.FTZ R4, R27.reuse, R26 ;  /* 0x0000001a1b048220 */ /* 0x040fe20000410000 */
[----:B------:R-:W-:Y:S01]  /*69d0*/  @!P0 HADD2.F32 R45, -RZ, R40.H1_H1 ;  /* 0x30000028ff2d8230 */ /* 0x000fe20000004100 */
[-C--:B------:R-:W-:Y:S01]  /*69e0*/  @!P0 FFMA.FTZ R58, R27, R36.reuse, -R58 ;  /* 0x000000241b3a8223 */ /* 0x080fe2000001083a */
[--C-:B------:R-:W-:Y:S01]  /*69f0*/  @!P0 HADD2.F32 R27, -RZ, R22.reuse.H0_H0 ;  /* 0x20000016ff1b8230 */ /* 0x100fe20000004100 */
[----:B------:R-:W-:Y:S01]  /*6a00*/  @!P0 FFMA.FTZ R4, R37, R36, R4 ;  /* 0x0000002425048223 */ /* 0x000fe20000010004 */
[----:B------:R-:W-:Y:S01]  /*6a10*/  @!P0 HADD2.F32 R22, -RZ, R22.H1_H1 ;  /* 0x30000016ff168230 */ /* 0x000fe20000004100 */
[----:B------:R-:W-:Y:S01]  /*6a20*/  @!P0 FMUL.FTZ R63, R45, R25 ;  /* 0x000000192d3f8220 */ /* 0x000fe20000410000 */
[--C-:B------:R-:W-:Y:S01]  /*6a30*/  @!P0 HADD2.F32 R26, -RZ, R17.reuse.H1_H1 ;  /* 0x30000011ff1a8230 */ /* 0x100fe20000004100 */
[----:B------:R-:W-:Y:S01]  /*6a40*/  @!P0 FFMA.FTZ R5, R38, R39, R5 ;  /* 0x0000002726058223 */ /* 0x000fe20000010005 */
[----:B------:R-:W-:Y:S01]  /*6a50*/  @!P0 HADD2.F32 R24, -RZ, R17.H0_H0 ;  /* 0x20000011ff188230 */ /* 0x000fe20000004100 */
[----:B------:R-:W-:Y:S01]  /*6a60*/  @!P0 IMAD.MOV.U32 R17, RZ, RZ, R30 ;  /* 0x000000ffff118224 */ /* 0x000fe200078e001e */
[----:B------:R-:W-:Y:S01]  /*6a70*/  @!P0 F2FP.PACK_AB R58, R61, R58 ;  /* 0x0000003a3d3a823e */ /* 0x000fe200000000ff */
[C---:B------:R-:W-:Y:S01]  /*6a80*/  @!P0 FMUL.FTZ R10, R22.reuse, R25 ;  /* 0x00000019160a8220 */ /* 0x040fe20000410000 */
[----:B------:R-:W-:Y:S01]  /*6a90*/  @!P0 HADD2.F32 R43, -RZ, R40.H0_H0 ;  /* 0x20000028ff2b8230 */ /* 0x000fe20000004100 */
[----:B------:R-:W-:Y:S01]  /*6aa0*/  @!P0 FFMA.FTZ R63, R22, R47, -R63 ;  /* 0x0000002f163f8223 */ /* 0x000fe2000001083f */
[----:B------:R-:W-:Y:S01]  /*6ab0*/  @!P0 HADD2.F32 R40, -RZ, R41.H0_H0 ;  /* 0x20000029ff288230 */ /* 0x000fe20000004100 */
[-C--:B------:R-:W-:Y:S01]  /*6ac0*/  @!P0 FMUL.FTZ R9, R27, R26.reuse ;  /* 0x0000001a1b098220 */ /* 0x080fe20000410000 */
[----:B------:R-:W-:Y:S01]  /*6ad0*/  @!P0 HADD2.F32 R22, -RZ, R23.H0_H0 ;  /* 0x20000017ff168230 */ /* 0x000fe20000004100 */
[----:B------:R-:W-:Y:S01]  /*6ae0*/  @!P0 FMUL.FTZ R60, R43, R26 ;  /* 0x0000001a2b3c8220 */ /* 0x000fe20000410000 */
[----:B------:R-:W-:Y:S01]  /*6af0*/  @!P0 HADD2.F32 R41, -RZ, R41.H1_H1 ;  /* 0x30000029ff298230 */ /* 0x000fe20000004100 */
[C---:B------:R-:W-:Y:S01]  /*6b00*/  @!P0 FMUL.FTZ R62, R40.reuse, R24 ;  /* 0x00000018283e8220 */ /* 0x040fe20000410000 */
[----:B------:R-:W-:Y:S01]  /*6b10*/  @!P0 MOV R29, R58 ;  /* 0x0000003a001d8202 */ /* 0x000fe20000000f00 */
[----:B------:R-:W-:Y:S01]  /*6b20*/  @!P0 FFMA.FTZ R60, R27, R46, -R60 ;  /* 0x0000002e1b3c8223 */ /* 0x000fe2000001083c */
[----:B------:R-:W-:Y:S01]  /*6b30*/  @!P0 F2FP.PACK_AB R61, R5, R4 ;  /* 0x00000004053d823e */ /* 0x000fe200000000ff */
[----:B------:R-:W-:Y:S01]  /*6b40*/  @!P0 FMUL.FTZ R65, R41, R22 ;  /* 0x0000001629418220 */ /* 0x000fe20000410000 */
[----:B------:R-:W-:Y:S01]  /*6b50*/  @!P0 F2FP.PACK_AB R52, R3, R2 ;  /* 0x000000020334823e */ /* 0x000fe200000000ff */
[--C-:B------:R-:W-:Y:S01]  /*6b60*/  @!P0 HADD2.F32 R23, -RZ, R17.reuse.H0_H0 ;  /* 0x20000011ff178230 */ /* 0x100fe20000004100 */
[----:B------:R-:W-:Y:S01]  /*6b70*/  @!P0 F2FP.PACK_AB R60, R63, R60 ;  /* 0x0000003c3f3c823e */ /* 0x000fe200000000ff */
[----:B------:R-:W-:Y:S01]  /*6b80*/  @!P0 IMAD.MOV.U32 R49, RZ, RZ, R61 ;  /* 0x000000ffff318224 */ /* 0x000fe200078e003d */
[----:B------:R-:W-:Y:S01]  /*6b90*/  @!P0 HADD2.F32 R17, -RZ, R17.H1_H1 ;  /* 0x30000011ff118230 */ /* 0x000fe20000004100 */
[----:B------:R-:W-:Y:S01]  /*6ba0*/  @!P0 MOV R48, R52 ;  /* 0x0000003400308202 */ /* 0x000fe20000000f00 */
[C---:B------:R-:W-:Y:S01]  /*6bb0*/  @!P0 FFMA.FTZ R62, R23.reuse, R42, -R62 ;  /* 0x0000002a173e8223 */ /* 0x040fe2000001083e */
[----:B------:R-:W-:Y:S01]  /*6bc0*/  @!P0 MOV R31, R60 ;  /* 0x0000003c001f8202 */ /* 0x000fe20000000f00 */
[----:B------:R-:W-:Y:S02]  /*6bd0*/  @!P0 FMUL.FTZ R7, R23, R24 ;  /* 0x0000001817078220 */ /* 0x000fe40000410000 */
[C---:B------:R-:W-:Y:S02]  /*6be0*/  @!P0 FFMA.FTZ R65, R17.reuse, R44, -R65 ;  /* 0x0000002c11418223 */ /* 0x040fe40000010841 */
[----:B------:R-:W-:Y:S02]  /*6bf0*/  @!P0 FMUL.FTZ R8, R17, R22 ;  /* 0x0000001611088220 */ /* 0x000fe40000410000 */
[----:B------:R-:W-:Y:S01]  /*6c00*/  @!P0 FFMA.FTZ R7, R40, R42, R7 ;  /* 0x0000002a28078223 */ /* 0x000fe20000010007 */
[----:B------:R-:W-:Y:S01]  /*6c10*/  @!P0 F2FP.PACK_AB R65, R65, R62 ;  /* 0x0000003e4141823e */ /* 0x000fe200000000ff */
[----:B------:R-:W-:Y:S02]  /*6c20*/  @!P0 FFMA.FTZ R8, R41, R44, R8 ;  /* 0x0000002c29088223 */ /* 0x000fe40000010008 */
[----:B------:R-:W-:Y:S02]  /*6c30*/  @!P0 FFMA.FTZ R9, R43, R46, R9 ;  /* 0x0000002e2b098223 */ /* 0x000fe40000010009 */
        /* <DEDUP_REMOVED lines=14> */
.L_x_1616:
[----:B------:R1:W2:Y:S01]  /*6d20*/  SHFL.IDX PT, R5, R133, RZ, 0x181f ;  /* 0x00181fff85057589 */ /* 0x0002a200000e0000 */
[----:B------:R-:W-:Y:S01]  /*6d30*/  UIMAD UR5, UR6, -0x30, UR4 ;  /* 0xffffffd0060578a4 */ /* 0x000fe2000f8e0204 */
[----:B------:R-:W-:Y:S02]  /*6d40*/  BSSY B0, `(.L_x_1647) ;  /* 0x000001d000007945 */ /* 0x000fe40003800000 */
[----:B------:R1:W3:Y:S01]  /*6d50*/  SHFL.IDX PT, R3, R150, RZ, 0x181f ;  /* 0x00181fff96037589 */ /* 0x0002e200000e0000 */
[----:B------:R-:W-:Y:S04]  /*6d60*/  UISETP.LT.AND UP0, UPT, UR5, 0x30, UPT ;  /* 0x000000300500788c */ /* 0x000fe8000bf01270 */
[----:B------:R-:W-:Y:S06]  /*6d70*/  USEL UR31, UR5, 0x30, UP0 ;  /* 0x00000030051f7887 */ /* 0x000fec0008000000 */
[----:B------:R-:W-:Y:S04]  /*6d80*/  IADD3 R2, -R16, UR31, RZ ;  /* 0x0000001f10027c10 */ /* 0x000fe8000fffe1ff */
[----:B------:R-:W-:Y:S11]  /*6d90*/  ISETP.GE.AND P0, PT, R2, 0x1, PT ;  /* 0x000000010200780c */ /* 0x000ff60003f06270 */
[----:B------:R-:W-:Y:S02]  /*6da0*/  @!UPT UIADD3 URZ, URZ, URZ, URZ ;  /* 0x0000003f3f3ff290 */ /* 0x000fe4000fffe03f */
[----:B------:R-:W-:-:S05]  /*6db0*/  @!P0 BRA `(.L_x_1648) ;  /* 0x0000015000008947 */ /* 0x000fca0003800000 */
[----:B-123--:R-:W-:Y:S02]  /*6dc0*/  ISETP.GE.AND P0, PT, R18, c[0x0][0x1d4], PT ;  /* 0x0000750012007a0c */ /* 0x00efe40003f06270 */
        /* <DEDUP_REMOVED lines=20> */
.L_x_1648:
[----:B-123--:R-:W-:Y:S05]  /*6f10*/  BSYNC B0 ;  /* 0x0000000000007941 */ /* 0x00efea0003800000 */
.L_x_1647:
[----:B------:R-:W1:Y:S01]  /*6f20*/  SHFL.IDX PT, R133, R133, 0x1, 0x181f ;  /* 0x00381f0085857f89 */ /* 0x000e6200000e0000 */
[----:B------:R-:W-:Y:S03]  /*6f30*/  ISETP.GE.AND P0, PT, R2, 0x21, PT ;  /* 0x000000210200780c */ /* 0x000fe60003f06270 */
[----:B------:R2:W3:Y:S10]  /*6f40*/  SHFL.IDX PT, R3, R150, 0x1, 0x181f ;  /* 0x00381f0096037f89 */ /* 0x0004f400000e0000 */
[----:B------:R-:W-:-:S05]  /*6f50*/  @!P0 BRA `(.L_x_1630) ;  /* 0x0000015000008947 */ /* 0x000fca0003800000 */
[----:B------:R-:W-:Y:S02]  /*6f60*/  ISETP.GE.AND P0, PT, R18, c[0x0][0x1d4], PT ;  /* 0x0000750012007a0c */ /* 0x000fe40003f06270 */
[----:B------:R-:W-:Y:S11]  /*6f70*/  ISETP.GE.AND P4, PT, R14, c[0x0][0x1d4], PT ;  /* 0x000075000e007a0c */ /* 0x000ff60003f86270 */
[----:B------:R-:W4:Y:S01]  /*6f80*/  @!P0 LDS.128 R36, [R96+0xb080] ;  /* 0x00b0800060248984 */ /* 0x000f220000000c00 */
[C---:B---3--:R-:W-:Y:S04]  /*6f90*/  @!P0 LEA R22, P3, R18.reuse, R3, 0x1 ;  /* 0x0000000312168211 */ /* 0x048fe800078608ff */
[----:B-1----:R-:W-:Y:S02]  /*6fa0*/  @!P0 LEA.HI.X R23, R18, R133, R19, 0x1, P3 ;  /* 0x0000008512178211 */ /* 0x002fe400018f0c13 */
[C---:B------:R-:W-:Y:S04]  /*6fb0*/  @!P4 LEA R8, P3, R112.reuse, R3, 0x1 ;  /* 0x000000037008c211 */ /* 0x040fe800078608ff */
[----:B------:R-:W-:Y:S02]  /*6fc0*/  @!P4 LEA.HI.X R9, R112, R133, R119, 0x1, P3 ;  /* 0x000000857009c211 */ /* 0x000fe400018f0c77 */
[----:B------:R-:W-:Y:S11]  /*6fd0*/  ISETP.GE.AND P3, PT, R100, c[0x0][0x1d4], PT ;  /* 0x0000750064007a0c */ /* 0x000ff60003f66270 */
[----:B------:R-:W-:Y:S02]  /*6fe0*/  @!UPT UIADD3 URZ, URZ, URZ, URZ ;  /* 0x0000003f3f3ff290 */ /* 0x000fe4000fffe03f */
[C---:B------:R-:W-:Y:S04]  /*6ff0*/  @!P3 LEA R4, P5, R110.reuse, R3, 0x1 ;  /* 0x000000036e04b211 */ /* 0x040fe800078a08ff */
[----:B------:R-:W-:Y:S01]  /*7000*/  @!P3 LEA.HI.X R5, R110, R133, R109, 0x1, P5 ;  /* 0x000000856e05b211 */ /* 0x000fe200028f0c6d */
        /* <DEDUP_REMOVED lines=10> */
.L_x_1630:
[----:B------:R-:W-:Y:S05]  /*70b0*/  BSYNC B2 ;  /* 0x0000000000027941 */ /* 0x000fea0003800000 */
.L_x_1615:
[----:B-12---:R-:W-:Y:S01]  /*70c0*/  IADD3 R2, -R16, UR31, RZ ;  /* 0x0000001f10027c10 */ /* 0x006fe2000fffe1ff */
[----:B---3--:R-:W-:Y:S01]  /*70d0*/  IMAD.U32 R3, RZ, RZ, UR6 ;  /* 0x00000006ff037e24 */ /* 0x008fe2000f8e00ff */
[----:B------:R-:W-:Y:S01]  /*70e0*/  P2R R4, PR, RZ, 0x2 ;  /* 0x00000002ff047803 */ /* 0x000fe20000000000 */
[----:B------:R-:W-:Y:S01]  /*70f0*/  BSSY B0, `(.L_x_1649) ;  /* 0x000004c000007945 */ /* 0x000fe20003800000 */
[----:B------:R-:W-:Y:S01]  /*7100*/  ISETP.GE.AND P3, PT, R2, 0x21, PT ;  /* 0x000000210200780c */ /* 0x000fe20003f66270 */
[----:B------:R-:W-:Y:S01]  /*7110*/  IMAD.WIDE R8, R3, 0x30, R134 ;  /* 0x0000003003087825 */ /* 0x000fe200078e0286 */
[----:B------:R-:W-:Y:S02]  /*7120*/  ISETP.NE.AND P1, PT, R104, RZ, PT ;  /* 0x000000ff6800720c */ /* 0x000fe40003f25270 */
[----:B------:R-:W-:Y:S02]  /*7130*/  ISETP.NE.AND P6, PT, R102, RZ, PT ;  /* 0x000000ff6600720c */ /* 0x000fe40003fc5270 */
[----:B------:R-:W-:Y:S07]  /*7140*/  ISETP.NE.AND P5, PT, R101, RZ, PT ;  /* 0x000000ff6500720c */ /* 0x000fee0003fa5270 */
[----:B------:R-:W-:Y:S05]  /*7150*/  @P3 IADD3 R5, P0, R8, 0x20, RZ ;  /* 0x0000002008053810 */ /* 0x000fea0007f1e0ff */
[----:B------:R-:W-:Y:S01]  /*7160*/  @P3 IMAD.X R3, RZ, RZ, R9, P0 ;  /* 0x000000ffff033224 */ /* 0x000fe200000e0609 */
[----:B------:R-:W-:Y:S03]  /*7170*/  ISETP.GE.AND P0, PT, R2, 0x1, PT ;  /* 0x000000010200780c */ /* 0x000fe60003f06270 */
[----:B------:R-:W-:Y:S04]  /*7180*/  @P3 IMAD R10, R3, c[0x0][0x258], RZ ;  /* 0x00009600030a3a24 */ /* 0x000fe800078e02ff */
[----:B------:R-:W-:Y:S06]  /*7190*/  @P3 IMAD R10, R5, c[0x0][0x25c], R10 ;  /* 0x00009700050a3a24 */ /* 0x000fec00078e020a */
[----:B------:R-:W-:Y:S01]  /*71a0*/  @P0 MOV R23, R115 ;  /* 0x0000007300170202 */ /* 0x000fe20000000f00 */
[----:B------:R-:W-:Y:S02]  /*71b0*/  @P0 IMAD R2, R9, c[0x0][0x258], RZ ;  /* 0x0000960009020a24 */ /* 0x000fe400078e02ff */
[----:B------:R-:W-:Y:S02]  /*71c0*/  @P0 IMAD.MOV.U32 R22, RZ, RZ, R136 ;  /* 0x000000ffff160224 */ /* 0x000fe400078e0088 */
[C---:B------:R-:W-:Y:S02]  /*71d0*/  @P0 IMAD R2, R8.reuse, c[0x0][0x25c], R2 ;  /* 0x0000970008020a24 */ /* 0x040fe400078e0202 */
[----:B------:R-:W-:Y:S04]  /*71e0*/  @P0 IMAD.WIDE.U32 R22, R8, c[0x0][0x258], R22 ;  /* 0x0000960008160a25 */ /* 0x000fe800078e0016 */
[----:B------:R-:W-:Y:S01]  /*71f0*/  @P0 IMAD.IADD R2, R23, 0x1, R2 ;  /* 0x0000000117020824 */ /* 0x000fe200078e0202 */
[C---:B------:R-:W-:Y:S04]  /*7200*/  @P0 LEA R8, P4, R22.reuse, c[0x0][0x250], 0x1 ;  /* 0x0000940016080a11 */ /* 0x040fe800078808ff */
[----:B------:R-:W-:Y:S01]  /*7210*/  @P0 LEA.HI.X R9, R22, c[0x0][0x254], R2, 0x1, P4 ;  /* 0x0000950016090a11 */ /* 0x000fe200020f0c02 */
[----:B------:R-:W-:Y:S02]  /*7220*/  IMAD R2, R130, c[0x0][0x208], RZ ;  /* 0x0000820082027a24 */ /* 0x000fe400078e02ff */
[C---:B------:R-:W-:Y:S02]  /*7230*/  IMAD.WIDE.U32 R22, R131.reuse, c[0x0][0x208], RZ ;  /* 0x0000820083167a25 */ /* 0x040fe400078e00ff */
[----:B------:R-:W-:Y:S01]  /*7240*/  @!PT LDS RZ, [RZ] ;  /* 0x00000000fffff984 */ /* 0x000fe20000000800 */
[----:B------:R-:W-:Y:S01]  /*7250*/  @!PT LDS RZ, [RZ] ;  /* 0x00000000fffff984 */ /* 0x000fe20000000800 */
[----:B------:R-:W-:Y:S01]  /*7260*/  @!PT LDS RZ, [RZ] ;  /* 0x00000000fffff984 */ /* 0x000fe20000000800 */
[----:B------:R1:W-:Y:S02]  /*7270*/  @P0 LDGSTS.E.BYPASS.LTC128B.128 [R96+0x4080], [R8.64], !P1 ;  /* 0x0408000008600fae */ /* 0x0003e4000c901d5a */
[----:B------:R-:W-:Y:S04]  /*7280*/  IMAD R2, R131, c[0x0][0x20c], R2 ;  /* 0x0000830083027a24 */ /* 0x000fe800078e0202 */
[----:B------:R-:W-:Y:S02]  /*7290*/  IMAD.IADD R23, R23, 0x1, R2 ;  /* 0x0000000117177824 */ /* 0x000fe400078e0202 */
[----:B------:R-:W-:Y:S02]  /*72a0*/  IMAD R2, R129, c[0x0][0x218], RZ ;  /* 0x0000860081027a24 */ /* 0x000fe400078e02ff */
[C---:B------:R-:W-:Y:S04]  /*72b0*/  IMAD.WIDE.U32 R22, R132.reuse, c[0x0][0x218], R22 ;  /* 0x0000860084167a25 */ /* 0x040fe800078e0016 */
[----:B------:R-:W-:Y:S01]  /*72c0*/  IMAD R2, R132, c[0x0][0x21c], R2 ;  /* 0x0000870084027a24 */ /* 0x000fe200078e0202 */
[----:B------:R-:W-:Y:S02]  /*72d0*/  IADD3 R7, P4, R22, UR48, RZ ;  /* 0x0000003016077c10 */ /* 0x000fe4000ff9e0ff */
[----:B------:R-:W-:Y:S02]  /*72e0*/  @P3 MOV R22, R136 ;  /* 0x0000008800163202 */ /* 0x000fe40000000f00 */
[----:B------:R-:W-:Y:S01]  /*72f0*/  IADD3.X R2, R23, UR45, R2, P4, !PT ;  /* 0x0000002d17027c10 */ /* 0x000fe2000a7fe402 */
[----:B------:R-:W-:Y:S04]  /*7300*/  @P3 IMAD.MOV.U32 R23, RZ, RZ, R115 ;  /* 0x000000ffff173224 */ /* 0x000fe800078e0073 */
[----:B------:R-:W-:Y:S05]  /*7310*/  @P3 IMAD.WIDE.U32 R22, R5, c[0x0][0x258], R22 ;  /* 0x0000960005163a25 */ /* 0x000fea00078e0016 */
[C---:B------:R-:W-:Y:S02]  /*7320*/  @P3 LEA R24, P4, R22.reuse, c[0x0][0x250], 0x1 ;  /* 0x0000940016183a11 */ /* 0x040fe400078808ff */
[----:B------:R-:W-:Y:S04]  /*7330*/  @P3 IADD3 R10, R23, R10, RZ ;  /* 0x0000000a170a3210 */ /* 0x000fe80007ffe0ff */
[----:B------:R-:W-:Y:S02]  /*7340*/  @P3 LEA.HI.X R25, R22, c[0x0][0x254], R10, 0x1, P4 ;  /* 0x0000950016193a11 */ /* 0x000fe400020f0c0a */
[C---:B------:R-:W-:Y:S04]  /*7350*/  LEA R3, P4, R7.reuse, c[0x0][0x1f8], 0x1 ;  /* 0x00007e0007037a11 */ /* 0x040fe800078808ff */
[----:B------:R-:W-:Y:S01]  /*7360*/  LEA.HI.X R2, R7, c[0x0][0x1fc], R2, 0x1, P4 ;  /* 0x00007f0007027a11 */ /* 0x000fe200020f0c02 */
[----:B------:R1:W2:Y:S01]  /*7370*/  SHFL.IDX PT, R5, R3, RZ, 0x181f ;  /* 0x00181fff03057589 */ /* 0x0002a200000e0000 */
        /* <DEDUP_REMOVED lines=10> */
[----:B------:R-:W0:Y:S01]  /*7420*/  LDGDEPBAR ;  /* 0x00000000000079af */ /* 0x000e220000000000 */
[----:B------:R-:W-:Y:S04]  /*7430*/  DEPBAR.LE SB0, 0x0 ;  /* 0x000080000000791a */ /* 0x000fe80000000000 */
[----:B------:R-:W-:Y:S06]  /*7440*/  BAR.SYNC.DEFER_BLOCKING 0x0 ;  /* 0x0000000000007b1d */ /* 0x000fec0000010000 */
        /* <DEDUP_REMOVED lines=22> */
.L_x_1650:
[----:B-123--:R-:W-:Y:S05]  /*75b0*/  BSYNC B0 ;  /* 0x0000000000007941 */ /* 0x00efea0003800000 */
.L_x_1649:
[----:B------:R1:W2:Y:S01]  /*75c0*/  SHFL.IDX PT, R5, R2, 0x1, 0x181f ;  /* 0x00381f0002057f89 */ /* 0x0002a200000e0000 */
[----:B------:R-:W-:Y:S03]  /*75d0*/  BSSY B0, `(.L_x_1651) ;  /* 0x0000018000007945 */ /* 0x000fe60003800000 */
[----:B------:R-:W3:Y:S01]  /*75e0*/  SHFL.IDX PT, R3, R3, 0x1, 0x181f ;  /* 0x00381f0003037f89 */ /* 0x000ee200000e0000 */
[----:B------:R-:W-:-:S05]  /*75f0*/  @!P3 BRA `(.L_x_1652) ;  /* 0x000001500000b947 */ /* 0x000fca0003800000 */
[----:B------:R-:W-:Y:S02]  /*7600*/  ISETP.GE.AND P0, PT, R18, c[0x0][0x1d4], PT ;  /* 0x0000750012007a0c */ /* 0x000fe40003f06270 */
[----:B------:R-:W-:Y:S11]  /*7610*/  ISETP.GE.AND P4, PT, R14, c[0x0][0x1d4], PT ;  /* 0x000075000e007a0c */ /* 0x000ff60003f86270 */
[----:B------:R-:W5:Y:S01]  /*7620*/  @!P0 LDS.128 R36, [R96+0x5080] ;  /* 0x0050800060248984 */ /* 0x000f620000000c00 */
[C---:B---3--:R-:W-:Y:S04]  /*7630*/  @!P0 LEA R40, P3, R18.reuse, R3, 0x1 ;  /* 0x0000000312288211 */ /* 0x048fe800078608ff */
[----:B--2---:R-:W-:Y:S02]  /*7640*/  @!P0 LEA.HI.X R41, R18, R5, R19, 0x1, P3 ;  /* 0x0000000512298211 */ /* 0x004fe400018f0c13 */
[C---:B------:R-:W-:Y:S04]  /*7650*/  @!P4 LEA R22, P3, R112.reuse, R3, 0x1 ;  /* 0x000000037016c211 */ /* 0x040fe800078608ff */
[----:B------:R-:W-:Y:S02]  /*7660*/  @!P4 LEA.HI.X R23, R112, R5, R119, 0x1, P3 ;  /* 0x000000057017c211 */ /* 0x000fe400018f0c77 */
[----:B------:R-:W-:Y:S11]  /*7670*/  ISETP.GE.AND P3, PT, R100, c[0x0][0x1d4], PT ;  /* 0x0000750064007a0c */ /* 0x000ff60003f66270 */
[----:B------:R-:W-:Y:S02]  /*7680*/  @!UPT UIADD3 URZ, URZ, URZ, URZ ;  /* 0x0000003f3f3ff290 */ /* 0x000fe4000fffe03f */
[C---:B------:R-:W-:Y:S04]  /*7690*/  @!P3 LEA R8, P5, R110.reuse, R3, 0x1 ;  /* 0x000000036e08b211 */ /* 0x040fe800078a08ff */
[----:B------:R-:W-:Y:S01]  /*76a0*/  @!P3 LEA.HI.X R9, R110, R5, R109, 0x1, P5 ;  /* 0x000000056e09b211 */ /* 0x000fe200028f0c6d */
[----:B-----5:R-:W-:Y:S01]  /*76b0*/  @!P0 ST.E.128 [R40.64], R36 ;  /* 0x0000002428008985 */ /* 0x020fe2000c101d1a */
[----:B------:R-:W-:Y:S03]  /*76c0*/  ISETP.GE.AND P0, PT, R98, c[0x0][0x1d4], PT ;  /* 0x0000750062007a0c */ /* 0x000fe60003f06270 */
[----:B------:R-:W2:Y:S10]  /*76d0*/  @!P4 LDS.128 R32, [R96+0x6880] ;  /* 0x006880006020c984 */ /* 0x000eb40000000c00 */
[C---:B-1----:R-:W-:Y:S04]  /*76e0*/  @!P0 LEA R2, P5, R111.reuse, R3, 0x1 ;  /* 0x000000036f028211 */ /* 0x042fe800078a08ff */
[----:B------:R-:W-:Y:S01]  /*76f0*/  @!P0 LEA.HI.X R3, R111, R5, R108, 0x1, P5 ;  /* 0x000000056f038211 */ /* 0x000fe200028f0c6c */
[----:B--2---:R-:W-:Y:S04]  /*7700*/  @!P4 ST.E.128 [R22.64], R32 ;  /* 0x000000201600c985 */ /* 0x004fe8000c101d1a */
[----:B------:R-:W1:Y:S04]  /*7710*/  @!P3 LDS.128 R28, [R96+0x8080] ;  /* 0x00808000601cb984 */ /* 0x000e680000000c00 */
[----:B-1----:R-:W-:Y:S04]  /*7720*/  @!P3 ST.E.128 [R8.64], R28 ;  /* 0x0000001c0800b985 */ /* 0x002fe8000c101d1a */
[----:B------:R-:W1:Y:S04]  /*7730*/  @!P0 LDS.128 R24, [R96+0x9880] ;  /* 0x0098800060188984 */ /* 0x000e680000000c00 */
[----:B-1----:R1:W-:Y:S02]  /*7740*/  @!P0 ST.E.128 [R2.64], R24 ;  /* 0x0000001802008985 */ /* 0x0023e4000c101d1a */
.L_x_1652:
[----:B------:R-:W-:Y:S05]  /*7750*/  BSYNC B0 ;  /* 0x0000000000007941 */ /* 0x000fea0003800000 */
.L_x_1651:
[----:B------:R-:W-:Y:S06]  /*7760*/  UISETP.GT.AND UP0, UPT, UR6, UR7, UPT ;  /* 0x000000070600728c */ /* 0x000fec000bf04270 */
[----:B------:R-:W-:Y:S11]  /*7770*/  PLOP3.LUT P0, PT, PT, PT, UP0, 0x80, 0x0 ;  /* 0x000000000000781c */ /* 0x000ff60003f0f008 */
[----:B------:R-:W-:Y:S02]  /*7780*/  @!UPT UIADD3 URZ, URZ, URZ, URZ ;  /* 0x0000003f3f3ff290 */ /* 0x000fe4000fffe03f */
[----:B------:R-:W-:-:S05]  /*7790*/  @!P0 BRA `(.L_x_1653) ;  /* 0x0000024000008947 */ /* 0x000fca0003800000 */
[----:B------:R-:W-:Y:S01]  /*77a0*/  UIADD3 UR11, UR6, -0x1, URZ ;  /* 0xffffffff060b7890 */ /* 0x000fe2000fffe03f */
[----:B------:R-:W-:Y:S01]  /*77b0*/  ISETP.GE.AND P3, PT, R107, 0x1, PT ;  /* 0x000000016b00780c */ /* 0x000fe20003f66270 */
[----:B------:R-:W-:Y:S01]  /*77c0*/  IMAD.MOV.U32 R22, RZ, RZ, R138 ;  /* 0x000000ffff167224 */ /* 0x000fe200078e008a */
[----:B------:R-:W-:Y:S01]  /*77d0*/  P2R R4, PR, RZ, 0x2 ;  /* 0x00000002ff047803 */ /* 0x000fe20000000000 */
[----:B------:R-:W-:Y:S01]  /*77e0*/  USHF.R.S32.HI UR10, URZ, 0x1f, UR11 ;  /* 0x0000001f3f0a7899 */ /* 0x000fe2000801140b */
[----:B------:R-:W-:Y:S01]  /*77f0*/  IMAD.MOV.U32 R23, RZ, RZ, R141 ;  /* 0x000000ffff177224 */ /* 0x000fe200078e008d */
[----:B------:R-:W-:Y:S01]  /*7800*/  UIMAD UR5, UR23, UR11, URZ ;  /* 0x0000000b170572a4 */ /* 0x000fe2000f8e023f */
[----:B------:R-:W-:Y:S02]  /*7810*/  ISETP.NE.AND P1, PT, R104, RZ, PT ;  /* 0x000000ff6800720c */ /* 0x000fe40003f25270 */
[----:B------:R-:W-:Y:S01]  /*7820*/  IMAD.WIDE.U32 R22, R94, UR11, R22 ;  /* 0x0000000b5e167c25 */ /* 0x000fe2000f8e0016 */
[----:B------:R-:W-:Y:S01]  /*7830*/  UIMAD UR5, UR10, UR24, UR5 ;  /* 0x000000180a0572a4 */ /* 0x000fe2000f8e0205 */
[----:B------:R-:W-:Y:S02]  /*7840*/  ISETP.NE.AND P6, PT, R102, RZ, PT ;  /* 0x000000ff6600720c */ /* 0x000fe40003fc5270 */
[----:B------:R-:W-:Y:S02]  /*7850*/  ISETP.NE.AND P5, PT, R101, RZ, PT ;  /* 0x000000ff6500720c */ /* 0x000fe40003fa5270 */
[C---:B------:R-:W-:Y:S02]  /*7860*/  @P3 LEA R8, P0, R22.reuse, c[0x0][0x220], 0x1 ;  /* 0x0000880016083a11 */ /* 0x040fe400078008ff */
[----:B-1----:R-:W-:Y:S04]  /*7870*/  IADD3 R2, R23, UR5, RZ ;  /* 0x0000000517027c10 */ /* 0x002fe8000fffe0ff */
[----:B------:R-:W-:Y:S02]  /*7880*/  @P3 LEA.HI.X R9, R22, c[0x0][0x224], R2, 0x1, P0 ;  /* 0x0000890016093a11 */ /* 0x000fe400000f0c02 */
[----:B------:R-:W-:Y:S03]  /*7890*/  ISETP.GE.AND P0, PT, R107, 0x21, PT ;  /* 0x000000216b00780c */ /* 0x000fe60003f06270 */
[----:B------:R-:W-:Y:S01]  /*78a0*/  @!PT LDS RZ, [RZ] ;  /* 0x00000000fffff984 */ /* 0x000fe20000000800 */
[----:B------:R-:W-:Y:S01]  /*78b0*/  @!PT LDS RZ, [RZ] ;  /* 0x00000000fffff984 */ /* 0x000fe20000000800 */
[----:B------:R-:W-:Y:S01]  /*78c0*/  @!PT LDS RZ, [RZ] ;  /* 0x00000000fffff984 */ /* 0x000fe20000000800 */
[----:B------:R1:W-:Y:S01]  /*78d0*/  @P3 LDGSTS.E.BYPASS.LTC128B.128 [R96+0xa080], [R8.64], !P1 ;  /* 0x0a08000008603fae */ /* 0x0003e2000c901d5a */
[----:B------:R-:W-:Y:S09]  /*78e0*/  ISETP.NE.AND P1, PT, R4, RZ, PT ;  /* 0x000000ff0400720c */ /* 0x000ff20003f25270 */
[----:B---3--:R-:W-:Y:S04]  /*78f0*/  @P0 IADD3 R3, P4, R22, UR29, RZ ;  /* 0x0000001d16030c10 */ /* 0x008fe8000ff9e0ff */
[----:B------:R-:W-:Y:S02]  /*7900*/  @P0 IADD3.X R2, R2, UR28, RZ, P4, !PT ;  /* 0x0000001c02020c10 */ /* 0x000fe4000a7fe4ff */
[C---:B------:R-:W-:Y:S04]  /*7910*/  @P0 LEA R22, P4, R3.reuse, c[0x0][0x220], 0x1 ;  /* 0x0000880003160a11 */ /* 0x040fe800078808ff */
[----:B------:R-:W-:Y:S02]  /*7920*/  @P0 LEA.HI.X R23, R3, c[0x0][0x224], R2, 0x1, P4 ;  /* 0x0000890003170a11 */ /* 0x000fe400020f0c02 */
[----:B------:R-:W-:Y:S11]  /*7930*/  ISETP.NE.AND P4, PT, R103, RZ, PT ;  /* 0x000000ff6700720c */ /* 0x000ff60003f85270 */
[----:B------:R-:W-:Y:S02]  /*7940*/  @!UPT UIADD3 URZ, URZ, URZ, URZ ;  /* 0x0000003f3f3ff290 */ /* 0x000fe4000fffe03f */
[----:B------:R1:W-:Y:S04]  /*7950*/  @P3 LDGSTS.E.BYPASS.LTC128B.128 [R96+0xb880], [R8.64+0x80], !P4 ;  /* 0x0b88008008603fae */ /* 0x0003e8000e101d5a */
[----:B------:R1:W-:Y:S04]  /*7960*/  @P3 LDGSTS.E.BYPASS.LTC128B.128 [R96+0xd080], [R8.64+0x100], !P6 ;  /* 0x0d08010008603fae */ /* 0x0003e8000f101d5a */
[----:B------:R1:W-:Y:S01]  /*7970*/  @P3 LDGSTS.E.BYPASS.LTC128B.128 [R96+0xe880], [R8.64+0x180], !P5 ;  /* 0x0e88018008603fae */ /* 0x0003e2000e901d5a */
[----:B------:R-:W-:Y:S11]  /*7980*/  ISETP.NE.AND P3, PT, R104, RZ, PT ;  /* 0x000000ff6800720c */ /* 0x000ff60003f65270 */
[----:B------:R-:W-:Y:S02]  /*7990*/  @!UPT UIADD3 URZ, URZ, URZ, URZ ;  /* 0x0000003f3f3ff290 */ /* 0x000fe4000fffe03f */
[----:B------:R1:W-:Y:S04]  /*79a0*/  @P0 LDGSTS.E.BYPASS.LTC128B.128 [R96+0xb080], [R22.64], !P3 ;  /* 0x0b08000016600fae */ /* 0x0003e8000d901d5a */
[----:B------:R1:W-:Y:S04]  /*79b0*/  @P0 LDGSTS.E.BYPASS.LTC128B.128 [R96+0xc880], [R22.64+0x80], !P4 ;  /* 0x0c88008016600fae */ /* 0x0003e8000e101d5a */
[----:B------:R1:W-:Y:S04]  /*79c0*/  @P0 LDGSTS.E.BYPASS.LTC128B.128 [R96+0xe080], [R22.64+0x100], !P6 ;  /* 0x0e08010016600fae */ /* 0x0003e8000f101d5a */
[----:B------:R1:W-:Y:S02]  /*79d0*/  @P0 LDGSTS.E.BYPASS.LTC128B.128 [R96+0xf880], [R22.64+0x180], !P5 ;  /* 0x0f88018016600fae */ /* 0x0003e4000e901d5a */
.L_x_1653:
[----:B------:R-:W0:Y:S01]  /*79e0*/  LDGDEPBAR ;  /* 0x00000000000079af */ /* 0x000e220000000000 */
[----:B------:R-:W-:Y:S01]  /*79f0*/  UIADD3 UR6, UR6, -0x1, URZ ;  /* 0xffffffff06067890 */ /* 0x000fe2000fffe03f */
[----:B------:R-:W-:Y:S11]  /*7a00*/  PLOP3.LUT P0, PT, PT, PT, UP0, 0x80, 0x0 ;  /* 0x000000000000781c */ /* 0x000ff60003f0f008 */
[----:B------:R-:W-:Y:S02]  /*7a10*/  @!UPT UIADD3 URZ, URZ, URZ, URZ ;  /* 0x0000003f3f3ff290 */ /* 0x000fe4000fffe03f */
[----:B------:R-:W-:-:S05]  /*7a20*/  @P0 BRA `(.L_x_1654) ;  /* 0xffffa20000000947 */ /* 0x000fca000383ffff */
[----:B------:R-:W-:Y:S06]  /*7a30*/  BAR.SYNC.DEFER_BLOCKING 0x0 ;  /* 0x0000000000007b1d */ /* 0x000fec0000010000 */
.L_x_1614:
[----:B-1----:R-:W-:Y:S01]  /*7a40*/  UIADD3 UR6, UR18, 0x7f, URZ ;  /* 0x0000007f12067890 */ /* 0x002fe2000fffe03f */
[----:B------:R-:W-:Y:S01]  /*7a50*/  PLOP3.LUT P2, PT, PT, PT, PT, 0x80, 0x0 ;  /* 0x000000000000781c */ /* 0x000fe20003f4f070 */
[----:B------:R-:W-:Y:S01]  /*7a60*/  ULDC.64 UR4, c[0x0][0x2c8] ;  /* 0x0000b20000047ab9 */ /* 0x000fe20000000a00 */
[----:B------:R-:W-:Y:S01]  /*7a70*/  CS2R R130, SRZ ;  /* 0x0000000000827805 */ /* 0x000fe2000001ff00 */
[----:B------:R-:W-:Y:S01]  /*7a80*/  UIMAD.WIDE.U32 UR8, UR6, UR4, URZ ;  /* 0x00000004060872a5 */ /* 0x000fe2000f8e003f */
[----:B------:R-:W-:Y:S01]  /*7a90*/  CS2R R128, SRZ ;  /* 0x0000000000807805 */ /* 0x000fe2000001ff00 */
[----:B------:R-:W-:Y:S01]  /*7aa0*/  CS2R R126, SRZ ;  /* 0x00000000007e7805 */ /* 0x000fe2000001ff00 */
[----:B------:R-:W-:Y:S01]  /*7ab0*/  CS2R R124, SRZ ;  /* 0x00000000007c7805 */ /* 0x000fe2000001ff00 */
[----:B------:R-:W-:Y:S01]  /*7ac0*/  @UP2 USHF.R.U32.HI UR6, URZ, UR5, UR9 ;  /* 0x000000053f062299 */ /* 0x000fe20008011609 */
[----:B------:R-:W-:Y:S01]  /*7ad0*/  CS2R R122, SRZ ;  /* 0x00000000007a7805 */ /* 0x000fe2000001ff00 */
[----:B------:R-:W-:Y:S01]  /*7ae0*/  CS2R R120, SRZ ;  /* 0x0000000000787805 */ /* 0x000fe2000001ff00 */
[----:B------:R-:W-:Y:S01]  /*7af0*/  CS2R R118, SRZ ;  /* 0x0000000000767805 */ /* 0x000fe2000001ff00 */
[----:B------:R-:W-:Y:S01]  /*7b00*/  UIADD3 UR6, UR12, UR6, URZ ;  /* 0x000000060c067290 */ /* 0x000fe2000fffe03f */
[----:B------:R-:W-:Y:S01]  /*7b10*/  CS2R R116, SRZ ;  /* 0x0000000000747805 */ /* 0x000fe2000001ff00 */
[----:B------:R-:W-:Y:S01]  /*7b20*/  CS2R R114, SRZ ;  /* 0x0000000000727805 */ /* 0x000fe2000001ff00 */
[----:B------:R-:W-:Y:S01]  /*7b30*/  CS2R R112, SRZ ;  /* 0x0000000000707805 */ /* 0x000fe2000001ff00 */
[----:B------:R-:W-:Y:S01]  /*7b40*/  UIMAD.WIDE UR4, UR6, 0x2aaaaaab, URZ ;  /* 0x2aaaaaab060478a5 */ /* 0x000fe2000f8e023f */
[----:B------:R-:W-:Y:S01]  /*7b50*/  CS2R R110, SRZ ;  /* 0x00000000006e7805 */ /* 0x000fe2000001ff00 */
[----:B------:R-:W-:Y:S01]  /*7b60*/  CS2R R108, SRZ ;  /* 0x00000000006c7805 */ /* 0x000fe2000001ff00 */
[----:B------:R-:W-:Y:S01]  /*7b70*/  CS2R R106, SRZ ;  /* 0x00000000006a7805 */ /* 0x000fe2000001ff00 */
[----:B------:R-:W-:Y:S01]  /*7b80*/  USHF.R.U32.HI UR4, URZ, 0x1f, UR5 ;  /* 0x0000001f3f047899 */ /* 0x000fe20008011605 */
[----:B-----5:R-:W-:Y:S01]  /*7b90*/  CS2R R104, SRZ ;  /* 0x0000000000687805 */ /* 0x020fe2000001ff00 */
[----:B------:R-:W-:Y:S01]  /*7ba0*/  CS2R R102, SRZ ;  /* 0x0000000000667805 */ /* 0x000fe2000001ff00 */
[----:B------:R-:W-:Y:S01]  /*7bb0*/  CS2R R100, SRZ ;  /* 0x0000000000647805 */ /* 0x000fe2000001ff00 */
[----:B------:R-:W-:Y:S01]  /*7bc0*/  ULEA.HI.SX32 UR4, UR5, UR4, 0x1d ;  /* 0x0000000405047291 */ /* 0x000fe2000f8fea3f */
[----:B------:R-:W-:Y:S01]  /*7bd0*/  CS2R R98, SRZ ;  /* 0x0000000000627805 */ /* 0x000fe2000001ff00 */
[----:B------:R-:W-:Y:S01]  /*7be0*/  CS2R R96, SRZ ;  /* 0x0000000000607805 */ /* 0x000fe2000001ff00 */
[----:B------:R-:W-:Y:S01]  /*7bf0*/  CS2R R94, SRZ ;  /* 0x00000000005e7805 */ /* 0x000fe2000001ff00 */
[----:B------:R-:W-:Y:S01]  /*7c00*/  UISETP.LT.AND UP0, UPT, UR13, UR4, UPT ;  /* 0x000000040d00728c */ /* 0x000fe2000bf01270 */
[----:B------:R-:W-:Y:S01]  /*7c10*/  IMAD.MOV.U32 R93, RZ, RZ, RZ ;  /* 0x000000ffff5d7224 */ /* 0x000fe200078e00ff */
[----:B------:R-:W-:Y:S01]  /*7c20*/  CS2R R6, SRZ ;  /* 0x0000000000067805 */ /* 0x000fe2000001ff00 */
[----:B------:R-:W-:Y:S01]  /*7c30*/  CS2R R90, SRZ ;  /* 0x00000000005a7805 */ /* 0x000fe2000001ff00 */
[----:B------:R-:W-:Y:S01]  /*7c40*/  USEL UR13, UR13, UR4, UP0 ;  /* 0x000000040d0d7287 */ /* 0x000fe20008000000 */
[----:B------:R-:W-:Y:S01]  /*7c50*/  CS2R R88, SRZ ;  /* 0x0000000000587805 */ /* 0x000fe2000001ff00 */
[----:B------:R-:W-:Y:S01]  /*7c60*/  CS2R R86, SRZ ;  /* 0x0000000000567805 */ /* 0x000fe2000001ff00 */
[----:B------:R-:W-:Y:S01]  /*7c70*/  CS2R R84, SRZ ;  /* 0x0000000000547805 */ /* 0x000fe2000001ff00 */
[----:B------:R-:W-:Y:S01]  /*7c80*/  UISETP.GE.AND UP0, UPT, UR13, 0x1, UPT ;  /* 0x000000010d00788c */ /* 0x000fe2000bf06270 */
[----:B----4-:R-:W-:Y:S01]  /*7c90*/  CS2R R82, SRZ ;  /* 0x0000000000527805 */ /* 0x010fe2000001ff00 */
        /* <DEDUP_REMOVED lines=50> */
[----:B--2---:R-:W-:Y:S01]  /*7fc0*/  IMAD.U32 R5, RZ, RZ, UR5 ;  /* 0x00000005ff057e24 */ /* 0x004fe2000f8e00ff */
        /* <DEDUP_REMOVED lines=23> */
[----:B---3--:R-:W-:Y:S01]  /*8140*/  IADD3 R3, R217, UR18, RZ ;  /* 0x00000012d9037c10 */ /* 0x008fe2000fffe0ff */
        /* <DEDUP_REMOVED lines=9> */
[--C-:B------:R-:W-:Y:S01]  /*81e0*/  IMAD.MOV.U32 R8, RZ, RZ, R3.reuse ;  /* 0x000000ffff087224 */ /* 0x100fe200078e0003 */
        /* <DEDUP_REMOVED lines=15> */
[----:B------:R-:W-:Y:S01]  /*82e0*/  UIMAD UR10, UR21, UR10, URZ ;  /* 0x0000000a150a72a4 */ /* 0x000fe2000f8e023f */
[----:B------:R-:W-:Y:S01]  /*82f0*/  IMAD.U32 R6, RZ, RZ, UR8 ;  /* 0x00000008ff067e24 */ /* 0x000fe2000f8e00ff */
[----:B------:R-:W-:Y:S01]  /*8300*/  SHF.R.S32.HI R3, RZ, 0x1f, R4 ;  /* 0x0000001fff037819 */ /* 0x000fe20000011404 */
[----:B------:R-:W-:Y:S01]  /*8310*/  IMAD R5, R8, c[0x0][0x1b4], R5 ;  /* 0x00006d0008057a24 */ /* 0x000fe200078e0205 */
[C---:B------:R-:W-:Y:S01]  /*8320*/  IADD3 R65, R188.reuse, 0x80, RZ ;  /* 0x00000080bc417810 */ /* 0x040fe20007ffe0ff */
[----:B------:R-:W-:Y:S01]  /*8330*/  IMAD.U32 R7, RZ, RZ, UR5 ;  /* 0x00000005ff077e24 */ /* 0x000fe2000f8e00ff */
[----:B------:R-:W-:Y:S01]  /*8340*/  ISETP.GE.AND P4, PT, R188, c[0x0][0x198], PT ;  /* 0x00006600bc007a0c */ /* 0x000fe20003f86270 */
[----:B------:R-:W-:Y:S01]  /*8350*/  IMAD R3, R3, c[0x0][0x1a8], RZ ;  /* 0x00006a0003037a24 */ /* 0x000fe200078e02ff */
[----:B------:R-:W-:Y:S01]  /*8360*/  SHF.R.U32.HI R117, RZ, 0x3, R119 ;  /* 0x00000003ff757819 */ /* 0x000fe20000011677 */
[----:B------:R-:W-:Y:S01]  /*8370*/  IMAD.WIDE.U32 R8, R8, c[0x0][0x1b0], R6 ;  /* 0x00006c0008087a25 */ /* 0x000fe200078e0006 */
[----:B------:R-:W-:-:S02]  /*8380*/  LOP3.LUT R6, R59, 0xfffffff0, RZ, 0xc0, !PT ;  /* 0xfffffff03b067812 */ /* 0x000fc400078ec0ff */
[----:B------:R-:W-:Y:S01]  /*8390*/  ISETP.GE.AND P3, PT, R221, c[0x0][0x198], PT ;  /* 0x00006600dd007a0c */ /* 0x000fe20003f66270 */
[----:B------:R-:W-:Y:S01]  /*83a0*/  IMAD.IADD R9, R9, 0x1, R5 ;  /* 0x0000000109097824 */ /* 0x000fe200078e0205 */
[----:B------:R-:W-:Y:S01]  /*83b0*/  ISETP.GE.AND P5, PT, R68, c[0x0][0x198], PT ;  /* 0x0000660044007a0c */ /* 0x000fe20003fa6270 */
[----:B------:R-:W-:Y:S02]  /*83c0*/  IMAD.IADD R7, R215, 0x1, -R6 ;  /* 0x00000001d7077824 */ /* 0x000fe400078e0a06 */
[C---:B------:R-:W-:Y:S02]  /*83d0*/  IMAD R3, R4.reuse, c[0x0][0x1ac], R3 ;  /* 0x00006b0004037a24 */ /* 0x040fe400078e0203 */
[----:B------:R-:W-:Y:S01]  /*83e0*/  IMAD.WIDE.U32 R4, R4, c[0x0][0x1a8], R8 ;  /* 0x00006a0004047a25 */ /* 0x000fe200078e0008 */
[----:B------:R-:W-:Y:S02]  /*83f0*/  SHF.R.S32.HI R6, RZ, 0x1f, R7 ;  /* 0x0000001fff067819 */ /* 0x000fe40000011407 */
[----:B------:R-:W-:Y:S01]  /*8400*/  IADD3 R9, R189, UR18, RZ ;  /* 0x00000012bd097c10 */ /* 0x000fe2000fffe0ff */
[----:B------:R-:W-:Y:S01]  /*8410*/  IMAD.IADD R3, R5, 0x1, R3 ;  /* 0x0000000105037824 */ /* 0x000fe200078e0203 */
[----:B------:R-:W-:Y:S01]  /*8420*/  LEA.HI R6, R6, R7, RZ, 0x3 ;  /* 0x0000000706067211 */ /* 0x000fe200078f18ff */
[----:B------:R-:W-:Y:S01]  /*8430*/  IMAD.SHL.U32 R116, R116, 0x8, RZ ;  /* 0x0000000874747824 */ /* 0x000fe200078e00ff */
[----:B------:R-:W-:Y:S01]  /*8440*/  ISETP.GE.AND P6, PT, R9, UR10, PT ;  /* 0x0000000a09007c0c */ /* 0x000fe2000bfc6270 */
[----:B------:R-:W-:Y:S01]  /*8450*/  IMAD.MOV.U32 R5, RZ, RZ, 0x20 ;  /* 0x00000020ff057424 */ /* 0x000fe200078e00ff */
[----:B------:R-:W-:Y:S01]  /*8460*/  LOP3.LUT R58, R6, 0xfffffff8, RZ, 0xc0, !PT ;  /* 0xfffffff8063a7812 */ /* 0x000fe200078ec0ff */
[----:B------:R-:W-:Y:S01]  /*8470*/  IMAD.MOV.U32 R218, RZ, RZ, -0x1 ;  /* 0xffffffffffda7424 */ /* 0x000fe200078e00ff */
[----:B------:R-:W-:-:S02]  /*8480*/  LEA R16, P0, R4, c[0x0][0x160], 0x1 ;  /* 0x0000580004107a11 */ /* 0x000fc400078008ff */
[----:B------:R-:W-:Y:S01]  /*8490*/  LOP3.LUT R116, R116, 0xfffffe00, RZ, 0xc0, !PT ;  /* 0xfffffe0074747812 */ /* 0x000fe200078ec0ff */
[----:B------:R-:W-:Y:S01]  /*84a0*/  IMAD.IADD R58, R7, 0x1, -R58 ;  /* 0x00000001073a7824 */ /* 0x000fe200078e0a3a */
[----:B------:R-:W-:Y:S01]  /*84b0*/  LEA.HI.X R3, R4, c[0x0][0x164], R3, 0x1, P0 ;  /* 0x0000590004037a11 */ /* 0x000fe200000f0c03 */
[----:B------:R-:W-:Y:S01]  /*84c0*/  IMAD.MOV.U32 R7, RZ, RZ, 0x10 ;  /* 0x00000010ff077424 */ /* 0x000fe200078e00ff */
[----:B------:R-:W-:Y:S01]  /*84d0*/  ISETP.GE.AND P0, PT, R65, c[0x0][0x198], PT ;  /* 0x0000660041007a0c */ /* 0x000fe20003f06270 */
[----:B------:R1:W3:Y:S01]  /*84e0*/  SHFL.IDX PT, R14, R16, RZ, 0x181f ;  /* 0x00181fff100e7589 */ /* 0x0002e200000e0000 */
[----:B------:R-:W-:-:S03]  /*84f0*/  P2R R10, PR, RZ, 0x40 ;  /* 0x00000040ff0a7803 */ /* 0x000fc60000000000 */
[----:B------:R1:W4:Y:S01]  /*8500*/  SHFL.IDX PT, R15, R3, RZ, 0x181f ;  /* 0x00181fff030f7589 */ /* 0x00032200000e0000 */
[----:B--2---:R2:W5:Y:S01]  /*8510*/  @P2 R2UR UR11, R0 ;  /* 0x00000000000b23c2 */ /* 0x00456200000e0000 */
[----:B------:R-:W-:Y:S01]  /*8520*/  R2P PR, R58, 0x6 ;  /* 0x000000063a007804 */ /* 0x000fe20000000000 */
[----:B-----5:R-:W-:-:S04]  /*8530*/  @!UP1 UMOV UR11, UR22 ;  /* 0x00000016000b9c82 */ /* 0x020fc80008000000 */
[----:B------:R-:W-:Y:S02]  /*8540*/  SEL R7, R7, 0xfffffff0, !P1 ;  /* 0xfffffff007077807 */ /* 0x000fe40004800000 */
[----:B------:R-:W-:Y:S02]  /*8550*/  SEL R5, R5, 0xffffffe0, !P2 ;  /* 0xffffffe005057807 */ /* 0x000fe40005000000 */
[----:B--2---:R-:W-:-:S04]  /*8560*/  LOP3.LUT R0, R119, 0x38, R188, 0xf8, !PT ;  /* 0x0000003877007812 */ /* 0x004fc800078ef8bc */
[----:B------:R-:W-:-:S05]  /*8570*/  LOP3.LUT R11, R0, R117, RZ, 0x3c, !PT ;  /* 0x00000075000b7212 */ /* 0x000fca00078e3cff */
[----:B------:R-:W-:Y:S01]  /*8580*/  IMAD.IADD R0, R11, 0x1, R116 ;  /* 0x000000010b007824 */ /* 0x000fe200078e0274 */
        /* <DEDUP_REMOVED lines=20> */
.L_x_1657:
[----:B-1-34-:R-:W-:Y:S05]  /*86d0*/  BSYNC B0 ;  /* 0x0000000000007941 */ /* 0x01afea0003800000 */
.L_x_1656:
        /* <DEDUP_REMOVED lines=26> */
.L_x_1659:
[----:B------:R-:W-:Y:S05]  /*8880*/  BSYNC B0 ;  /* 0x0000000000007941 */ /* 0x000fea0003800000 */
.L_x_1658:
        /* <DEDUP_REMOVED lines=26> */
.L_x_1661:
[----:B------:R-:W-:Y:S05]  /*8a30*/  BSYNC B0 ;  /* 0x0000000000007941 */ /* 0x000fea0003800000 */
.L_x_1660:
[----:B------:R-:W-:Y:S01]  /*8a40*/  IADD3 R4, R9, 0x60, RZ ;  /* 0x0000006009047810 */ /* 0x000fe20007ffe0ff */
[----:B-1-3--:R-:W-:Y:S01]  /*8a50*/  SHFL.IDX PT, R14, R16, 0x3, 0x181f ;  /* 0x00781f00100e7f89 */ /* 0x00afe200000e0000 */
[----:B------:R-:W-:Y:S01]  /*8a60*/  UMOV UR6, 0x30 ;  /* 0x0000003000067882 */ /* 0x000fe20000000000 */
[----:B------:R-:W-:Y:S01]  /*8a70*/  IMAD.MOV.U32 R216, RZ, RZ, c[0x0][0x2b8] ;  /* 0x0000ae00ffd87624 */ /* 0x000fe200078e00ff */
[----:B------:R-:W-:Y:S01]  /*8a80*/  ISETP.GE.AND P2, PT, R4, UR10, PT ;  /* 0x0000000a04007c0c */ /* 0x000fe2000bf46270 */
[----:B------:R1:W3:Y:S01]  /*8a90*/  SHFL.IDX PT, R15, R3, 0x3, 0x181f ;  /* 0x00781f00030f7f89 */ /* 0x0002e200000e0000 */
[----:B------:R-:W-:Y:S01]  /*8aa0*/  UIMAD UR6, UR13, UR6, -0x30 ;  /* 0xffffffd00d0674a4 */ /* 0x000fe2000f8e0206 */
        /* <DEDUP_REMOVED lines=10> */
[----:B------:R-:W-:Y:S02]  /*8b50*/  UIMAD UR7, UR11, UR5, UR7 ;  /* 0x000000050b0772a4 */ /* 0x000fe4000f8e0207 */
[----:B----4-:R-:W-:Y:S01]  /*8b60*/  @!P2 LEA.HI R19, R4, R221, RZ, 0x3 ;  /* 0x000000dd0413a211 */ /* 0x010fe200078f18ff */
[----:B------:R-:W-:Y:S01]  /*8b70*/  ULDC.64 UR4, c[0x0][0x1e8] ;  /* 0x00007a0000047ab9 */ /* 0x000fe20000000a00 */
[----:B------:R-:W-:Y:S01]  /*8b80*/  @!P2 SHF.R.S32.HI R4, RZ, 0x1f, R65 ;  /* 0x0000001fff04a819 */ /* 0x000fe20000011441 */
[----:B------:R-:W-:Y:S01]  /*8b90*/  UIADD3 UR7, UR9, UR7, URZ ;  /* 0x0000000709077290 */ /* 0x000fe2000fffe03f */
[----:B------:R-:W-:-:S02]  /*8ba0*/  @!P2 LOP3.LUT R19, R19, 0xfffffff8, RZ, 0xc0, !PT ;  /* 0xfffffff81313a812 */ /* 0x000fc400078ec0ff */
[----:B------:R-:W-:Y:S02]  /*8bb0*/  @!P2 LEA.HI R17, R4, R65, RZ, 0x3 ;  /* 0x000000410411a211 */ /* 0x000fe400078f18ff */
[----:B-12---:R-:W-:Y:S01]  /*8bc0*/  @!P2 SHF.R.S32.HI R3, RZ, 0x1f, R68 ;  /* 0x0000001fff03a819 */ /* 0x006fe20000011444 */
[--C-:B---3--:R-:W-:Y:S01]  /*8bd0*/  @!P2 IMAD.WIDE R20, R188, 0x2, R14.reuse ;  /* 0x00000002bc14a825 */ /* 0x108fe200078e020e */
[----:B------:R-:W-:Y:S02]  /*8be0*/  @!P2 LOP3.LUT R17, R17, 0xfffffff8, RZ, 0xc0, !PT ;  /* 0xfffffff81111a812 */ /* 0x000fe400078ec0ff */
[----:B------:R-:W-:Y:S01]  /*8bf0*/  @!P2 LEA.HI R4, R3, R68, RZ, 0x3 ;  /* 0x000000440304a211 */ /* 0x000fe200078f18ff */
[--C-:B------:R-:W-:Y:S01]  /*8c00*/  @!P2 IMAD.WIDE R18, R19, 0x2, R14.reuse ;  /* 0x000000021312a825 */ /* 0x100fe200078e020e */
[----:B------:R-:W-:Y:S01]  /*8c10*/  @!PT LDS RZ, [RZ] ;  /* 0x00000000fffff984 */ /* 0x000fe20000000800 */
[----:B------:R1:W-:Y:S01]  /*8c20*/  @!P2 LDGSTS.E.BYPASS.LTC128B.128 [R11+0x13080], [R20.64], !P4 ;  /* 0x13080000140bafae */ /* 0x0003e2000e101d5a */
[----:B------:R-:W-:Y:S02]  /*8c30*/  @P1 LOP3.LUT R67, R67, 0x8, RZ, 0xfc, !PT ;  /* 0x0000000843431812 */ /* 0x000fe400078efcff */
[----:B------:R-:W-:Y:S01]  /*8c40*/  @!P2 IMAD.WIDE R16, R17, 0x2, R14 ;  /* 0x000000021110a825 */ /* 0x000fe200078e020e */
[----:B------:R-:W-:Y:S01]  /*8c50*/  @!P2 LOP3.LUT R4, R4, 0xfffffff8, RZ, 0xc0, !PT ;  /* 0xfffffff80404a812 */ /* 0x000fe200078ec0ff */
        /* <DEDUP_REMOVED lines=8> */
[----:B--2---:R-:W-:-:S04]  /*8ce0*/  @!P2 IMAD.WIDE R18, R4, 0x2, R14 ;  /* 0x000000020412a825 */ /* 0x004fc800078e020e */
[C---:B------:R-:W-:Y:S01]  /*8cf0*/  @!P0 IADD3 R15, P1, R3.reuse, UR8, RZ ;  /* 0x00000008030f8c10 */ /* 0x040fe2000ff3e0ff */
[----:B------:R2:W-:Y:S03]  /*8d00*/  @!P2 LDGSTS.E.BYPASS.LTC128B.128 [R11+0x1f080], [R18.64], !P5 ;  /* 0x1f080000120bafae */ /* 0x0005e6000e901d5a */
[----:B------:R-:W-:Y:S02]  /*8d10*/  @!P0 LEA.HI.X.SX32 R4, R3, UR7, 0x1, P1 ;  /* 0x0000000703048c11 */ /* 0x000fe400088f0eff */
[C---:B---3--:R-:W-:Y:S01]  /*8d20*/  @!P0 LEA R16, P1, R15.reuse, c[0x0][0x2a0], 0x2 ;  /* 0x0000a8000f108a11 */ /* 0x048fe200078210ff */
[----:B------:R-:W0:Y:S03]  /*8d30*/  LDGDEPBAR ;  /* 0x00000000000079af */ /* 0x000e260000000000 */
[----:B------:R-:W-:Y:S01]  /*8d40*/  @!P0 LEA.HI.X R17, R15, c[0x0][0x2a4], R4, 0x2, P1 ;  /* 0x0000a9000f118a11 */ /* 0x000fe200008f1404 */
[----:B------:R-:W-:Y:S06]  /*8d50*/  BAR.SYNC.DEFER_BLOCKING 0x0 ;  /* 0x0000000000007b1d */ /* 0x000fec0000010000 */
[----:B------:R-:W3:Y:S01]  /*8d60*/  @!P0 LDG.E R219, [R16.64] ;  /* 0x0000001a10db8981 */ /* 0x000ee2000c1e1900 */
[----:B------:R-:W-:Y:S01]  /*8d70*/  IMAD.MOV R3, RZ, RZ, -R3 ;  /* 0x000000ffff037224 */ /* 0x000fe200078e0a03 */
[----:B------:R-:W-:Y:S01]  /*8d80*/  UIMAD UR11, UR15, UR4, URZ ;  /* 0x000000040f0b72a4 */ /* 0x000fe2000f8e023f */
[----:B------:R-:W-:Y:S01]  /*8d90*/  ISETP.GE.AND P6, PT, R188, c[0x0][0x1d4], PT ;  /* 0x00007500bc007a0c */ /* 0x000fe20003fc6270 */
[----:B------:R-:W-:Y:S01]  /*8da0*/  UIADD3 UR20, UR13, -0x1, URZ ;  /* 0xffffffff0d147890 */ /* 0x000fe2000fffe03f */
[----:B------:R-:W-:Y:S01]  /*8db0*/  IMAD R220, R3, c[0x0][0x2b8], R220 ;  /* 0x0000ae0003dc7a24 */ /* 0x000fe200078e02dc */
[----:B------:R-:W-:Y:S01]  /*8dc0*/  UIMAD.WIDE.U32 UR24, UR16, UR4, URZ ;  /* 0x00000004101872a5 */ /* 0x000fe2000f8e003f */
[----:B------:R-:W-:Y:S01]  /*8dd0*/  ISETP.GE.AND P3, PT, R221, c[0x0][0x1d4], PT ;  /* 0x00007500dd007a0c */ /* 0x000fe20003f66270 */
[----:B------:R-:W-:Y:S01]  /*8de0*/  UIMAD UR11, UR16, UR5, UR11 ;  /* 0x00000005100b72a4 */ /* 0x000fe2000f8e020b */
[----:B------:R-:W-:Y:S01]  /*8df0*/  IMAD.WIDE.U32 R14, R220, c[0x0][0x1e0], RZ ;  /* 0x00007800dc0e7a25 */ /* 0x000fe200078e00ff */
[----:B------:R-:W-:Y:S01]  /*8e00*/  SHF.R.S32.HI R57, RZ, 0x1f, R220 ;  /* 0x0000001fff397819 */ /* 0x000fe200000114dc */
[----:B------:R-:W-:Y:S01]  /*8e10*/  UIMAD UR20, UR20, -0x30, UR14 ;  /* 0xffffffd0141478a4 */ /* 0x000fe2000f8e020e */
[----:B------:R-:W-:Y:S01]  /*8e20*/  ISETP.GE.AND P5, PT, R65, c[0x0][0x1d4], PT ;  /* 0x0000750041007a0c */ /* 0x000fe20003fa6270 */
[----:B------:R-:W-:Y:S01]  /*8e30*/  UIADD3 UR11, UR25, UR11, URZ ;  /* 0x0000000b190b7290 */ /* 0x000fe2000fffe03f */
[----:B------:R-:W-:Y:S01]  /*8e40*/  ISETP.GE.AND P4, PT, R68, c[0x0][0x1d4], PT ;  /* 0x0000750044007a0c */ /* 0x000fe20003f86270 */
[----:B------:R-:W-:Y:S01]  /*8e50*/  IMAD R3, R57, c[0x0][0x1e0], RZ ;  /* 0x0000780039037a24 */ /* 0x000fe200078e02ff */
[----:B------:R-:W-:Y:S01]  /*8e60*/  UISETP.LT.AND UP0, UPT, UR20, 0x30, UPT ;  /* 0x000000301400788c */ /* 0x000fe2000bf01270 */
[----:B------:R-:W-:-:S02]  /*8e70*/  LOP3.LUT R67, R67, 0xfffffffe, RZ, 0xc0, !PT ;  /* 0xfffffffe43437812 */ /* 0x000fc400078ec0ff */
[----:B------:R-:W-:Y:S01]  /*8e80*/  IMAD R3, R220, c[0x0][0x1e4], R3 ;  /* 0x00007900dc037a24 */ /* 0x000fe200078e0203 */
[----:B------:R-:W-:Y:S01]  /*8e90*/  USEL UR4, UR20, 0x30, UP0 ;  /* 0x0000003014047887 */ /* 0x000fe20008000000 */
[----:B------:R-:W-:Y:S02]  /*8ea0*/  @P3 LOP3.LUT R67, R67, 0x1, RZ, 0xfc, !PT ;  /* 0x0000000143433812 */ /* 0x000fe400078efcff */
[----:B------:R-:W-:Y:S01]  /*8eb0*/  IMAD.IADD R15, R15, 0x1, R3 ;  /* 0x000000010f0f7824 */ /* 0x000fe200078e0203 */
[----:B---3--:R-:W-:-:S03]  /*8ec0*/  SHF.R.S32.HI R56, RZ, 0x1f, R219 ;  /* 0x0000001fff387819 */ /* 0x008fc600000114db */
[----:B------:R-:W-:Y:S01]  /*8ed0*/  IMAD.WIDE.U32 R16, R219, c[0x0][0x1f0], R14 ;  /* 0x00007c00db107a25 */ /* 0x000fe200078e000e */
[----:B------:R-:W-:Y:S01]  /*8ee0*/  IADD3 R14, -R189, UR4, RZ ;  /* 0x00000004bd0e7c10 */ /* 0x000fe2000fffe1ff */
[----:B------:R-:W-:Y:S02]  /*8ef0*/  ULDC.64 UR4, c[0x0][0x210] ;  /* 0x0000840000047ab9 */ /* 0x000fe40000000a00 */
[----:B------:R-:W-:Y:S01]  /*8f00*/  IMAD R4, R56, c[0x0][0x1f0], RZ ;  /* 0x00007c0038047a24 */ /* 0x000fe200078e02ff */
[----:B------:R-:W-:Y:S02]  /*8f10*/  UIMAD UR12, UR15, UR4, URZ ;  /* 0x000000040f0c72a4 */ /* 0x000fe4000f8e023f */
[----:B------:R-:W-:Y:S01]  /*8f20*/  UIMAD.WIDE.U32 UR28, UR16, UR4, URZ ;  /* 0x00000004101c72a5 */ /* 0x000fe2000f8e003f */
[----:B------:R-:W-:Y:S01]  /*8f30*/  IMAD R15, R219, c[0x0][0x1f4], R4 ;  /* 0x00007d00db0f7a24 */ /* 0x000fe200078e0204 */
[----:B------:R-:W-:Y:S01]  /*8f40*/  IADD3 R4, P0, R16, UR24, RZ ;  /* 0x0000001810047c10 */ /* 0x000fe2000ff1e0ff */
[----:B------:R-:W-:-:S03]  /*8f50*/  UIMAD UR12, UR16, UR5, UR12 ;  /* 0x00000005100c72a4 */ /* 0x000fc6000f8e020c */
[----:B------:R-:W-:Y:S01]  /*8f60*/  IADD3.X R15, R17, UR11, R15, P0, !PT ;  /* 0x0000000b110f7c10 */ /* 0x000fe200087fe40f */
[----:B------:R-:W-:Y:S01]  /*8f70*/  UIADD3 UR12, UR29, UR12, URZ ;  /* 0x0000000c1d0c7290 */ /* 0x000fe2000fffe03f */
[----:B------:R-:W-:-:S04]  /*8f80*/  LEA R16, P0, R4, c[0x0][0x1c8], 0x1 ;  /* 0x0000720004107a11 */ /* 0x000fc800078008ff */
[----:B------:R-:W-:Y:S01]  /*8f90*/  LEA.HI.X R15, R4, c[0x0][0x1cc], R15, 0x1, P0 ;  /* 0x00007300040f7a11 */ /* 0x000fe200000f0c0f */
[----:B--2---:R-:W-:Y:S01]  /*8fa0*/  SHFL.IDX PT, R18, R16, RZ, 0x181f ;  /* 0x00181fff10127589 */ /* 0x004fe200000e0000 */
[----:B------:R-:W-:-:S03]  /*8fb0*/  ISETP.GE.AND P0, PT, R14, 0x1, PT ;  /* 0x000000010e00780c */ /* 0x000fc60003f06270 */
[----:B------:R-:W2:Y:S04]  /*8fc0*/  SHFL.IDX PT, R19, R15, RZ, 0x181f ;  /* 0x00181fff0f137589 */ /* 0x000ea800000e0000 */
[----:B------:R-:W-:Y:S04]  /*8fd0*/  SHFL.IDX PT, R26, R16, 0x1, 0x181f ;  /* 0x00381f00101a7f89 */ /* 0x000fe800000e0000 */
[----:B------:R-:W3:Y:S02]  /*8fe0*/  SHFL.IDX PT, R27, R15, 0x1, 0x181f ;  /* 0x00381f000f1b7f89 */ /* 0x000ee400000e0000 */
[----:B------:R-:W-:-:S02]  /*8ff0*/  @P0 SHF.R.S32.HI R12, RZ, 0x1f, R221 ;  /* 0x0000001fff0c0819 */ /* 0x000fc400000114dd */
[----:B------:R-:W-:Y:S02]  /*9000*/  @P0 SHF.R.S32.HI R4, RZ, 0x1f, R65 ;  /* 0x0000001fff040819 */ /* 0x000fe40000011441 */
[----:B------:R-:W-:Y:S02]  /*9010*/  @P0 SHF.R.S32.HI R3, RZ, 0x1f, R68 ;  /* 0x0000001fff030819 */ /* 0x000fe40000011444 */
[----:B-1----:R-:W-:Y:S01]  /*9020*/  @P0 LEA.HI R11, R12, R221, RZ, 0x3 ;  /* 0x000000dd0c0b0211 */ /* 0x002fe200078f18ff */
[----:B------:R-:W-:Y:S01]  /*9030*/  @P0 IMAD.SHL.U32 R12, R0, 0x2, RZ ;  /* 0x00000002000c0824 */ /* 0x000fe200078e00ff */
[----:B------:R-:W-:Y:S02]  /*9040*/  @P0 LEA.HI R4, R4, R65, RZ, 0x3 ;  /* 0x0000004104040211 */ /* 0x000fe400078f18ff */
[----:B------:R-:W-:Y:S02]  /*9050*/  @P0 LEA.HI R3, R3, R68, RZ, 0x3 ;  /* 0x0000004403030211 */ /* 0x000fe400078f18ff */
[----:B------:R-:W-:-:S02]  /*9060*/  @P0 LOP3.LUT R11, R11, 0xfffffff8, RZ, 0xc0, !PT ;  /* 0xfffffff80b0b0812 */ /* 0x000fc400078ec0ff */
[----:B------:R-:W-:Y:S01]  /*9070*/  @P0 LOP3.LUT R4, R4, 0xfffffff8, RZ, 0xc0, !PT ;  /* 0xfffffff804040812 */ /* 0x000fe200078ec0ff */
[----:B--2---:R-:W-:Y:S01]  /*9080*/  @P0 IMAD.WIDE R20, R188, 0x2, R18 ;  /* 0x00000002bc140825 */ /* 0x004fe200078e0212 */
[----:B------:R-:W-:-:S03]  /*9090*/  @P0 LOP3.LUT R3, R3, 0xfffffff8, RZ, 0xc0, !PT ;  /* 0xfffffff803030812 */ /* 0x000fc600078ec0ff */
[--C-:B------:R-:W-:Y:S01]  /*90a0*/  @P0 IMAD.WIDE R22, R11, 0x2, R18.reuse ;  /* 0x000000020b160825 */ /* 0x100fe200078e0212 */
[----:B------:R1:W-:Y:S03]  /*90b0*/  @P0 LDGSTS.E.BYPASS.LTC128B.128 [R12+0xa080], [R20.64], !P6 ;  /* 0x0a080000140c0fae */ /* 0x0003e6000f101d5a */
[--C-:B------:R-:W-:Y:S01]  /*90c0*/  @P0 IMAD.WIDE R24, R4, 0x2, R18.reuse ;  /* 0x0000000204180825 */ /* 0x100fe200078e0212 */
[----:B------:R2:W-:Y:S03]  /*90d0*/  @P0 LDGSTS.E.BYPASS.LTC128B.128 [R12+0xb880], [R22.64], !P3 ;  /* 0x0b880000160c0fae */ /* 0x0005e6000d901d5a */
[----:B------:R-:W-:Y:S01]  /*90e0*/  @P0 IMAD.WIDE R18, R3, 0x2, R18 ;  /* 0x0000000203120825 */ /* 0x000fe200078e0212 */
[----:B------:R2:W-:Y:S04]  /*90f0*/  @P0 LDGSTS.E.BYPASS.LTC128B.128 [R12+0xd080], [R24.64], !P5 ;  /* 0x0d080000180c0fae */ /* 0x0005e8000e901d5a */
[----:B------:R3:W-:Y:S01]  /*9100*/  @P0 LDGSTS.E.BYPASS.LTC128B.128 [R12+0xe880], [R18.64], !P4 ;  /* 0x0e880000120c0fae */ /* 0x0007e2000e101d5a */
[----:B------:R-:W-:-:S13]  /*9110*/  ISETP.GE.AND P0, PT, R14, 0x21, PT ;  /* 0x000000210e00780c */ /* 0x000fda0003f06270 */
[----:B------:R-:W-:Y:S02]  /*9120*/  @P0 SHF.R.S32.HI R14, RZ, 0x1f, R221 ;  /* 0x0000001fff0e0819 */ /* 0x000fe400000114dd */
[----:B------:R-:W-:Y:S02]  /*9130*/  @P0 SHF.R.S32.HI R4, RZ, 0x1f, R65 ;  /* 0x0000001fff040819 */ /* 0x000fe40000011441 */
[----:B------:R-:W-:Y:S02]  /*9140*/  @P0 SHF.R.S32.HI R3, RZ, 0x1f, R68 ;  /* 0x0000001fff030819 */ /* 0x000fe40000011444 */
[----:B------:R-:W-:Y:S01]  /*9150*/  @P0 LEA.HI R17, R14, R221, RZ, 0x3 ;  /* 0x000000dd0e110211 */ /* 0x000fe200078f18ff */
[----:B------:R-:W-:Y:S01]  /*9160*/  @P0 IMAD.SHL.U32 R14, R0, 0x2, RZ ;  /* 0x00000002000e0824 */ /* 0x000fe200078e00ff */
[----:B------:R-:W-:Y:S02]  /*9170*/  @P0 LEA.HI R11, R4, R65, RZ, 0x3 ;  /* 0x00000041040b0211 */ /* 0x000fe400078f18ff */
[----:B------:R-:W-:-:S02]  /*9180*/  @P0 LEA.HI R3, R3, R68, RZ, 0x3 ;  /* 0x0000004403030211 */ /* 0x000fc400078f18ff */
[----:B------:R-:W-:Y:S01]  /*9190*/  @P0 LOP3.LUT R17, R17, 0xfffffff8, RZ, 0xc0, !PT ;  /* 0xfffffff811110812 */ /* 0x000fe200078ec0ff */
[--C-:B---3--:R-:W-:Y:S01]  /*91a0*/  @P0 IMAD.WIDE R18, R188, 0x2, R26.reuse ;  /* 0x00000002bc120825 */ /* 0x108fe200078e021a */
[----:B------:R-:W-:Y:S02]  /*91b0*/  @P0 LOP3.LUT R11, R11, 0xfffffff8, RZ, 0xc0, !PT ;  /* 0xfffffff80b0b0812 */ /* 0x000fe400078ec0ff */
[----:B------:R-:W-:Y:S01]  /*91c0*/  @P0 LOP3.LUT R3, R3, 0xfffffff8, RZ, 0xc0, !PT ;  /* 0xfffffff803030812 */ /* 0x000fe200078ec0ff */
[--C-:B------:R-:W-:Y:S01]  /*91d0*/  @P0 IMAD.WIDE R16, R17, 0x2, R26.reuse ;  /* 0x0000000211100825 */ /* 0x100fe200078e021a */
[----:B------:R2:W-:Y:S01]  /*91e0*/  @P0 LDGSTS.E.BYPASS.LTC128B.128 [R14+0xb080], [R18.64], !P6 ;  /* 0x0b080000120e0fae */ /* 0x0005e2000f101d5a */
[----:B------:R-:W-:Y:S02]  /*91f0*/  LEA.HI R4, R2, R215, RZ, 0x5 ;  /* 0x000000d702047211 */ /* 0x000fe400078f28ff */
[----:B-1----:R-:W-:Y:S01]  /*9200*/  @P0 IMAD.WIDE R20, R11, 0x2, R26 ;  /* 0x000000020b140825 */ /* 0x002fe200078e021a */
[----:B------:R2:W-:Y:S01]  /*9210*/  @P0 LDGSTS.E.BYPASS.LTC128B.128 [R14+0xc880], [R16.64], !P3 ;  /* 0x0c880000100e0fae */ /* 0x0005e2000d901d5a */
[----:B------:R-:W-:-:S02]  /*9220*/  ISETP.GT.AND P3, PT, R217, 0x2f, PT ;  /* 0x0000002fd900780c */ /* 0x000fc40003f64270 */
[----:B------:R-:W-:Y:S01]  /*9230*/  @P0 IMAD.WIDE R26, R3, 0x2, R26 ;  /* 0x00000002031a0825 */ /* 0x000fe200078e021a */
[----:B------:R2:W-:Y:S01]  /*9240*/  @P0 LDGSTS.E.BYPASS.LTC128B.128 [R14+0xe080], [R20.64], !P5 ;  /* 0x0e080000140e0fae */ /* 0x0005e2000e901d5a */
[----:B------:R-:W-:-:S03]  /*9250*/  SHF.R.S32.HI R3, RZ, 0x5, R4 ;  /* 0x00000005ff037819 */ /* 0x000fc60000011404 */
[----:B------:R2:W-:Y:S01]  /*9260*/  @P0 LDGSTS.E.BYPASS.LTC128B.128 [R14+0xf880], [R26.64], !P4 ;  /* 0x0f8800001a0e0fae */ /* 0x0005e2000e101d5a */
[----:B------:R-:W-:-:S03]  /*9270*/  ISETP.LT.AND P0, PT, RZ, c[0x0][0x27c], PT ;  /* 0x00009f00ff007a0c */ /* 0x000fc60003f01270 */
[----:B------:R-:W0:Y:S10]  /*9280*/  LDGDEPBAR ;  /* 0x00000000000079af */ /* 0x000e340000000000 */
[----:B------:R-:W-:Y:S05]  /*9290*/  @P0 BRA `(.L_x_1662) ;  /* 0x0000002000000947 */ /* 0x000fea0003800000 */
[----:B------:R-:W-:-:S04]  /*92a0*/  DEPBAR.LE SB0, 0x1 ;  /* 0x000080400000791a */ /* 0x000fc80000000000 */
[----:B------:R-:W-:Y:S05]  /*92b0*/  BRA `(.L_x_1663) ;  /* 0x00008d4000007947 */ /* 0x000fea0003800000 */
.L_x_1662:
[----:B------:R-:W-:Y:S01]  /*92c0*/  ULDC.U8 UR4, c[0x0][0x298] ;  /* 0x0000a60000047ab9 */ /* 0x000fe20000000000 */
[----:B--2---:R-:W-:Y:S01]  /*92d0*/  SHF.R.S32.HI R17, RZ, 0x1f, R92 ;  /* 0x0000001fff117819 */ /* 0x004fe2000001145c */
[----:B------:R-:W-:Y:S01]  /*92e0*/  IMAD.WIDE.U32 R14, R92, c[0x0][0x280], RZ ;  /* 0x0000a0005c0e7a25 */ /* 0x000fe200078e00ff */
        /* <DEDUP_REMOVED lines=13> */
[----:B------:R-:W-:Y:S01]  /*93c0*/  BSSY B0, `(.L_x_1665) ;  /* 0x000004b000007945 */ /* 0x000fe20003800000 */
[----:B------:R-:W-:Y:S01]  /*93d0*/  ISETP.NE.AND P1, PT, R10, RZ, PT ;  /* 0x000000ff0a00720c */ /* 0x000fe20003f25270 */
        /* <DEDUP_REMOVED lines=8> */
[----:B------:R-:W-:-:S02]  /*9460*/  CS2R R104, SRZ ;  /* 0x0000000000687805 */ /* 0x000fc4000001ff00 */
[----:B------:R-:W-:Y:S01]  /*9470*/  @P0 IMAD.HI.U32 R10, R9, c[0x0][0x2c8], RZ ;  /* 0x0000b200090a0a27 */ /* 0x000fe200078e00ff */
[----:B------:R-:W-:-:S13]  /*9480*/  PLOP3.LUT P0, PT, PT, PT, UP2, 0x80, 0x0 ;  /* 0x000000000000781c */ /* 0x000fda0003f0f028 */
[----:B------:R-:W-:Y:S01]  /*9490*/  @P0 SHF.R.U32.HI R9, RZ, c[0x0][0x2cc], R10 ;  /* 0x0000b300ff090a19 */ /* 0x000fe2000001160a */
[----:B------:R-:W-:-:S03]  /*94a0*/  IMAD.MOV.U32 R10, RZ, RZ, R14 ;  /* 0x000000ffff0a7224 */ /* 0x000fc600078e000e */
[----:B------:R-:W-:Y:S01]  /*94b0*/  SHF.R.S32.HI R12, RZ, 0x1f, R9 ;  /* 0x0000001fff0c7819 */ /* 0x000fe20000011409 */
[----:B------:R-:W-:-:S04]  /*94c0*/  IMAD.WIDE.U32 R10, R9, c[0x0][0x280], R10 ;  /* 0x0000a000090a7a25 */ /* 0x000fc800078e000a */
[----:B------:R-:W-:Y:S01]  /*94d0*/  IMAD R16, R12, c[0x0][0x280], RZ ;  /* 0x0000a0000c107a24 */ /* 0x000fe200078e02ff */
[----:B------:R-:W-:Y:S01]  /*94e0*/  LEA R14, P0, R10, c[0x0][0x270], 0x1 ;  /* 0x00009c000a0e7a11 */ /* 0x000fe200078008ff */
[----:B------:R-:W-:Y:S02]  /*94f0*/  IMAD R12, R12, c[0x0][0x290], RZ ;  /* 0x0000a4000c0c7a24 */ /* 0x000fe400078e02ff */
[----:B------:R-:W-:Y:S02]  /*9500*/  IMAD R16, R9, c[0x0][0x284], R16 ;  /* 0x0000a10009107a24 */ /* 0x000fe400078e0210 */
[----:B------:R1:W2:Y:S03]  /*9510*/  SHFL.IDX PT, R22, R14, RZ, 0x181f ;  /* 0x00181fff0e167589 */ /* 0x0002a600000e0000 */
[----:B------:R-:W-:Y:S01]  /*9520*/  IADD3 R18, R11, R16, RZ ;  /* 0x000000100b127210 */ /* 0x000fe20007ffe0ff */
[----:B------:R-:W-:-:S03]  /*9530*/  IMAD.MOV.U32 R16, RZ, RZ, R92 ;  /* 0x000000ffff107224 */ /* 0x000fc600078e005c */
[----:B------:R-:W-:Y:S01]  /*9540*/  LEA.HI.X R18, R10, c[0x0][0x274], R18, 0x1, P0 ;  /* 0x00009d000a127a11 */ /* 0x000fe200000f0c12 */
[----:B------:R-:W-:-:S04]  /*9550*/  IMAD.WIDE.U32 R16, R9, c[0x0][0x290], R16 ;  /* 0x0000a40009107a25 */ /* 0x000fc800078e0010 */
[----:B------:R-:W-:Y:S01]  /*9560*/  IMAD R9, R9, c[0x0][0x294], R12 ;  /* 0x0000a50009097a24 */ /* 0x000fe200078e020c */
[C---:B------:R-:W-:Y:S01]  /*9570*/  LEA R12, P0, R16.reuse, c[0x0][0x288], 0x1 ;  /* 0x0000a200100c7a11 */ /* 0x040fe200078008ff */
[----:B------:R1:W3:Y:S03]  /*9580*/  SHFL.IDX PT, R23, R18, RZ, 0x181f ;  /* 0x00181fff12177589 */ /* 0x0002e600000e0000 */
[----:B------:R-:W-:Y:S01]  /*9590*/  IADD3 R17, R17, R9, RZ ;  /* 0x0000000911117210 */ /* 0x000fe20007ffe0ff */
[----:B------:R1:W4:Y:S03]  /*95a0*/  SHFL.IDX PT, R20, R12, RZ, 0x181f ;  /* 0x00181fff0c147589 */ /* 0x00032600000e0000 */
[----:B------:R-:W-:Y:S01]  /*95b0*/  LEA.HI.X R17, R16, c[0x0][0x28c], R17, 0x1, P0 ;  /* 0x0000a30010117a11 */ /* 0x000fe200000f0c11 */
[----:B------:R-:W-:-:S04]  /*95c0*/  IMAD.SHL.U32 R16, R66, 0x4, RZ ;  /* 0x0000000442107824 */ /* 0x000fc800078e00ff */
[----:B------:R1:W1:Y:S01]  /*95d0*/  SHFL.IDX PT, R21, R17, RZ, 0x181f ;  /* 0x00181fff11157589 */ /* 0x00026200000e0000 */
[----:B------:R-:W-:Y:S05]  /*95e0*/  @P1 BRA `(.L_x_1666) ;  /* 0x0000028000001947 */ /* 0x000fea0003800000 */
[C---:B--2---:R-:W-:Y:S01]  /*95f0*/  ISETP.GE.AND P0, PT, R16.reuse, c[0x0][0x27c], PT ;  /* 0x00009f0010007a0c */ /* 0x044fe20003f06270 */
[----:B------:R-:W-:Y:S01]  /*9600*/  CS2R R102, SRZ ;  /* 0x0000000000667805 */ /* 0x000fe2000001ff00 */
[----:B------:R-:W-:Y:S01]  /*9610*/  CS2R R104, SRZ ;  /* 0x0000000000687805 */ /* 0x000fe2000001ff00 */
[----:B------:R-:W-:-:S10]  /*9620*/  IADD3 R9, R16, 0x20, RZ ;  /* 0x0000002010097810 */ /* 0x000fd40007ffe0ff */
[----:B---3--:R-:W-:-:S04]  /*9630*/  @!P0 IMAD.WIDE R26, R16, 0x2, R22 ;  /* 0x00000002101a8825 */ /* 0x008fc800078e0216 */
        /* <DEDUP_REMOVED lines=35> */
.L_x_1666:
[----:B--2---:R-:W-:Y:S05]  /*9870*/  BSYNC B0 ;  /* 0x0000000000007941 */ /* 0x004fea0003800000 */
.L_x_1665:
[----:B------:R-:W-:Y:S01]  /*9880*/  ISETP.NE.AND P0, PT, R13, RZ, PT ;  /* 0x000000ff0d00720c */ /* 0x000fe20003f05270 */
[----:B-----5:R-:W-:Y:S01]  /*9890*/  IMAD.MOV.U32 R13, RZ, RZ, R110 ;  /* 0x000000ffff0d7224 */ /* 0x020fe200078e006e */
[----:B------:R-:W-:Y:S01]  /*98a0*/  MOV R9, R125 ;  /* 0x0000007d00097202 */ /* 0x000fe20000000f00 */
[----:B------:R-:W-:Y:S01]  /*98b0*/  IMAD.MOV.U32 R11, RZ, RZ, R111 ;  /* 0x000000ffff0b7224 */ /* 0x000fe200078e006f */
[----:B---3--:R2:W3:Y:S01]  /*98c0*/  SHFL.IDX PT, R23, R18, 0x1, 0x181f ;  /* 0x00381f0012177f89 */ /* 0x0084e200000e0000 */
        /* <DEDUP_REMOVED lines=9> */
[----:B------:R2:W4:Y:S01]  /*9960*/  SHFL.IDX PT, R22, R14, 0x1, 0x181f ;  /* 0x00381f000e167f89 */ /* 0x00052200000e0000 */
        /* <DEDUP_REMOVED lines=23> */
[C---:B---3--:R-:W-:Y:S01]  /*9ae0*/  ISETP.GE.AND P0, PT, R16.reuse, c[0x0][0x27c], PT ;  /* 0x00009f0010007a0c */ /* 0x048fe20003f06270 */
[----:B------:R-:W-:Y:S01]  /*9af0*/  CS2R R98, SRZ ;  /* 0x0000000000627805 */ /* 0x000fe2000001ff00 */
[----:B------:R-:W-:Y:S01]  /*9b00*/  CS2R R94, SRZ ;  /* 0x00000000005e7805 */ /* 0x000fe2000001ff00 */
[----:B------:R-:W-:-:S10]  /*9b10*/  IADD3 R10, R16, 0x20, RZ ;  /* 0x00000020100a7810 */ /* 0x000fd40007ffe0ff */
[----:B------:R-:W-:-:S04]  /*9b20*/  @!P0 IMAD.WIDE R26, R16, 0x2, R22 ;  /* 0x00000002101a8825 */ /* 0x000fc800078e0216 */
        /* <DEDUP_REMOVED lines=21> */
[----:B---3--:R-:W-:-:S04]  /*9c80*/  @!P0 IMAD.WIDE R24, R9, 0x2, R22 ;  /* 0x0000000209188825 */ /* 0x008fc800078e0216 */
        /* <DEDUP_REMOVED lines=13> */
.L_x_1668:
[----:B---3--:R-:W-:Y:S05]  /*9d60*/  BSYNC B0 ;  /* 0x0000000000007941 */ /* 0x008fea0003800000 */
.L_x_1667:
        /* <DEDUP_REMOVED lines=18> */
[----:B-1--4-:R1:W3:Y:S01]  /*9e90*/  SHFL.IDX PT, R21, R18, 0x2, 0x181f ;  /* 0x00581f0012157f89 */ /* 0x0122e200000e0000 */
[----:B------:R-:W-:Y:S01]  /*9ea0*/  IMAD.MOV.U32 R13, RZ, RZ, R89 ;  /* 0x000000ffff0d7224 */ /* 0x000fe200078e0059 */
[----:B------:R-:W-:Y:S01]  /*9eb0*/  PRMT R63, R8, 0x5410, R9 ;  /* 0x00005410083f7816 */ /* 0x000fe20000000009 */
[----:B------:R-:W-:Y:S01]  /*9ec0*/  IMAD.MOV.U32 R9, RZ, RZ, R94 ;  /* 0x000000ffff097224 */ /* 0x000fe200078e005e */
[----:B------:R-:W-:Y:S01]  /*9ed0*/  PRMT R74, R10, 0x5410, R11 ;  /* 0x000054100a4a7816 */ /* 0x000fe2000000000b */
[----:B------:R1:W4:Y:S01]  /*9ee0*/  SHFL.IDX PT, R20, R14, 0x2, 0x181f ;  /* 0x00581f000e147f89 */ /* 0x00032200000e0000 */
        /* <DEDUP_REMOVED lines=56> */
.L_x_1670:
[----:B------:R-:W-:Y:S05]  /*a270*/  BSYNC B0 ;  /* 0x0000000000007941 */ /* 0x000fea0003800000 */
.L_x_1669:
        /* <DEDUP_REMOVED lines=77> */
.L_x_1672:
[----:B------:R-:W-:Y:S05]  /*a750*/  BSYNC B0 ;  /* 0x0000000000007941 */ /* 0x000fea0003800000 */
.L_x_1671:
        /* <DEDUP_REMOVED lines=56> */
[----:B------:R-:W-:Y:S01]  /*aae0*/  HADD2.F32 R10, -RZ, R10.H1_H1 ;  /* 0x3000000aff0a7230 */ /* 0x000fe20000004100 */
[-C--:B------:R-:W-:Y:S01]  /*aaf0*/  FMUL.FTZ R116, R107, R113.reuse ;  /* 0x000000716b747220 */ /* 0x080fe20000410000 */
[--C-:B------:R-:W-:Y:S01]  /*ab00*/  HADD2.F32 R112, -RZ, R9.reuse.H0_H0 ;  /* 0x20000009ff707230 */ /* 0x100fe20000004100 */
[-C--:B------:R-:W-:Y:S01]  /*ab10*/  FFMA.FTZ R102, R105, R114.reuse, -R102 ;  /* 0x0000007269667223 */ /* 0x080fe20000010866 */
[----:B------:R-:W-:Y:S01]  /*ab20*/  HADD2.F32 R9, -RZ, R9.H1_H1 ;  /* 0x30000009ff097230 */ /* 0x000fe20000004100 */
[----:B------:R-:W-:Y:S01]  /*ab30*/  FMUL.FTZ R122, R106, R113 ;  /* 0x000000716a7a7220 */ /* 0x000fe20000410000 */
[----:B------:R-:W-:Y:S01]  /*ab40*/  HADD2.F32 R105, -RZ, R100.H0_H0 ;  /* 0x20000064ff697230 */ /* 0x000fe20000004100 */
[----:B------:R-:W-:-:S02]  /*ab50*/  FFMA.FTZ R11, R11, R114, R104 ;  /* 0x000000720b0b7223 */ /* 0x000fc40000010068 */
[----:B------:R-:W-:Y:S02]  /*ab60*/  FFMA.FTZ R116, R106, R115, -R116 ;  /* 0x000000736a747223 */ /* 0x000fe40000010874 */
[-C--:B------:R-:W-:Y:S01]  /*ab70*/  FMUL.FTZ R100, R10, R97.reuse ;  /* 0x000000610a647220 */ /* 0x080fe20000410000 */
[----:B------:R-:W-:Y:S01]  /*ab80*/  F2FP.PACK_AB R11, R11, R102 ;  /* 0x000000660b0b723e */ /* 0x000fe200000000ff */
[----:B------:R-:W-:Y:S02]  /*ab90*/  FMUL.FTZ R97, R8, R97 ;  /* 0x0000006108617220 */ /* 0x000fe40000410000 */
[-C--:B------:R-:W-:Y:S02]  /*aba0*/  FMUL.FTZ R104, R9, R103.reuse ;  /* 0x0000006709687220 */ /* 0x080fe40000410000 */
[----:B------:R-:W-:Y:S02]  /*abb0*/  FMUL.FTZ R106, R112, R103 ;  /* 0x00000067706a7220 */ /* 0x000fe40000410000 */
        /* <DEDUP_REMOVED lines=9> */
.L_x_1676:
[----:B------:R-:W-:Y:S05]  /*ac50*/  BSYNC B0 ;  /* 0x0000000000007941 */ /* 0x000fea0003800000 */
.L_x_1675:
        /* <DEDUP_REMOVED lines=30> */
[----:B------:R-:W-:-:S02]  /*ae40*/  FFMA.FTZ R112, R102, R107, -R112 ;  /* 0x0000006b66707223 */ /* 0x000fc40000010870 */
[-C--:B------:R-:W-:Y:S02]  /*ae50*/  FMUL.FTZ R96, R10, R93.reuse ;  /* 0x0000005d0a607220 */ /* 0x080fe40000410000 */
[-C--:B------:R-:W-:Y:S02]  /*ae60*/  FMUL.FTZ R102, R9, R100.reuse ;  /* 0x0000006409667220 */ /* 0x080fe40000410000 */
[----:B------:R-:W-:Y:S02]  /*ae70*/  FMUL.FTZ R93, R8, R93 ;  /* 0x0000005d085d7220 */ /* 0x000fe40000410000 */
[----:B------:R-:W-:Y:S02]  /*ae80*/  FMUL.FTZ R100, R104, R100 ;  /* 0x0000006468647220 */ /* 0x000fe40000410000 */
[----:B------:R-:W-:Y:S02]  /*ae90*/  FFMA.FTZ R11, R11, R128, R126 ;  /* 0x000000800b0b7223 */ /* 0x000fe4000001007e */
[----:B------:R-:W-:-:S02]  /*aea0*/  FFMA.FTZ R103, R103, R107, R114 ;  /* 0x0000006b67677223 */ /* 0x000fc40000010072 */
[-C--:B------:R-:W-:Y:S01]  /*aeb0*/  FFMA.FTZ R96, R8, R101.reuse, -R96 ;  /* 0x0000006508607223 */ /* 0x080fe20000010860 */
[----:B------:R-:W-:Y:S01]  /*aec0*/  F2FP.PACK_AB R11, R11, R106 ;  /* 0x0000006a0b0b723e */ /* 0x000fe200000000ff */
[----:B------:R-:W-:Y:S01]  /*aed0*/  FFMA.FTZ R93, R10, R101, R93 ;  /* 0x000000650a5d7223 */ /* 0x000fe2000001005d */
[----:B------:R-:W-:Y:S01]  /*aee0*/  F2FP.PACK_AB R8, R103, R112 ;  /* 0x000000706708723e */ /* 0x000fe200000000ff */
[-C--:B------:R-:W-:Y:S02]  /*aef0*/  FFMA.FTZ R102, R104, R97.reuse, -R102 ;  /* 0x0000006168667223 */ /* 0x080fe40000010866 */
[----:B------:R-:W-:Y:S01]  /*af00*/  FFMA.FTZ R9, R9, R97, R100 ;  /* 0x0000006109097223 */ /* 0x000fe20000010064 */
[----:B------:R-:W-:-:S04]  /*af10*/  F2FP.PACK_AB R10, R93, R96 ;  /* 0x000000605d0a723e */ /* 0x000fc800000000ff */
[----:B------:R-:W-:-:S05]  /*af20*/  F2FP.PACK_AB R9, R9, R102 ;  /* 0x000000660909723e */ /* 0x000fca00000000ff */
[----:B------:R1:W-:Y:S02]  /*af30*/  STS.128 [R118+0x14080], R8 ;  /* 0x0140800876007388 */ /* 0x0003e40000000c00 */
.L_x_1678:
[----:B------:R-:W-:Y:S05]  /*af40*/  BSYNC B0 ;  /* 0x0000000000007941 */ /* 0x000fea0003800000 */
.L_x_1677:
        /* <DEDUP_REMOVED lines=46> */
.L_x_1680:
[----:B------:R-:W-:Y:S05]  /*b230*/  BSYNC B0 ;  /* 0x0000000000007941 */ /* 0x000fea0003800000 */
.L_x_1679:
[----:B-1----:R-:W-:-:S04]  /*b240*/  IADD3 R8, R16, 0x60, RZ ;  /* 0x0000006010087810 */ /* 0x002fc80007ffe0ff */
        /* <DEDUP_REMOVED lines=44> */
.L_x_1674:
[----:B------:R-:W-:Y:S05]  /*b510*/  BSYNC B1 ;  /* 0x0000000000017941 */ /* 0x000fea0003800000 */
.L_x_1673:
        /* <DEDUP_REMOVED lines=22> */
[----:B------:R-:W-:Y:S01]  /*b680*/  FMUL.FTZ R98, R11, R94 ;  /* 0x0000005e0b627220 */ /* 0x000fe20000410000 */
[--C-:B------:R-:W-:Y:S01]  /*b690*/  HADD2.F32 R8, -RZ, R10.reuse.H0_H0 ;  /* 0x2000000aff087230 */ /* 0x100fe20000004100 */
[----:B------:R-:W-:Y:S01]  /*b6a0*/  FMUL.FTZ R99, R93, R96 ;  /* 0x000000605d637220 */ /* 0x000fe20000410000 */
        /* <DEDUP_REMOVED lines=24> */
.L_x_1684:
[----:B------:R-:W-:Y:S05]  /*b830*/  BSYNC B0 ;  /* 0x0000000000007941 */ /* 0x000fea0003800000 */
.L_x_1683:
[----:B-1----:R-:W-:Y:S01]  /*b840*/  IADD3 R8, R16, 0x20, RZ ;  /* 0x0000002010087810 */ /* 0x002fe20007ffe0ff */
[----:B------:R-:W-:Y:S03]  /*b850*/  BSSY B0, `(.L_x_1685) ;  /* 0x000002d000007945 */ /* 0x000fe60003800000 */
[----:B------:R-:W-:-:S13]  /*b860*/  ISETP.GE.AND P0, PT, R8, c[0x0][0x27c], PT ;  /* 0x00009f0008007a0c */ /* 0x000fda0003f06270 */
[----:B------:R-:W-:Y:S05]  /*b870*/  @P0 BRA `(.L_x_1686) ;  /* 0x000002a000000947 */ /* 0x000fea0003800000 */
[----:B------:R-:W1:Y:S01]  /*b880*/  LDS.128 R8, [R118+0x15080] ;  /* 0x0150800076087984 */ /* 0x000e620000000c00 */
[--C-:B------:R-:W-:Y:S01]  /*b890*/  SHF.R.U64 R80, R88, 0x10, R89.reuse ;  /* 0x0000001058507819 */ /* 0x100fe20000001259 */
[----:B------:R-:W-:Y:S01]  /*b8a0*/  HADD2.F32 R93, -RZ, R74.H1_H1 ;  /* 0x3000004aff5d7230 */ /* 0x000fe20000004100 */
[----:B------:R-:W-:Y:S02]  /*b8b0*/  SHF.R.U32.HI R88, RZ, 0x10, R89 ;  /* 0x00000010ff587819 */ /* 0x000fe40000011659 */
        /* <DEDUP_REMOVED lines=38> */
.L_x_1686:
[----:B------:R-:W-:Y:S05]  /*bb20*/  BSYNC B0 ;  /* 0x0000000000007941 */ /* 0x000fea0003800000 */
.L_x_1685:
        /* <DEDUP_REMOVED lines=46> */
.L_x_1688:
[----:B------:R-:W-:Y:S05]  /*be10*/  BSYNC B0 ;  /* 0x0000000000007941 */ /* 0x000fea0003800000 */
.L_x_1687:
[----:B-1----:R-:W-:-:S04]  /*be20*/  IADD3 R8, R16, 0x60, RZ ;  /* 0x0000006010087810 */ /* 0x002fc80007ffe0ff */
        /* <DEDUP_REMOVED lines=44> */
.L_x_1682:
[----:B------:R-:W-:Y:S05]  /*c0f0*/  BSYNC B1 ;  /* 0x0000000000017941 */ /* 0x000fea0003800000 */
.L_x_1681:
        /* <DEDUP_REMOVED lines=49> */
.L_x_1692:
[----:B------:R-:W-:Y:S05]  /*c410*/  BSYNC B0 ;  /* 0x0000000000007941 */ /* 0x000fea0003800000 */
.L_x_1691:
        /* <DEDUP_REMOVED lines=46> */
.L_x_1694:
[----:B------:R-:W-:Y:S05]  /*c700*/  BSYNC B0 ;  /* 0x0000000000007941 */ /* 0x000fea0003800000 */
.L_x_1693:
        /* <DEDUP_REMOVED lines=46> */
.L_x_1696:
[----:B------:R-:W-:Y:S05]  /*c9f0*/  BSYNC B0 ;  /* 0x0000000000007941 */ /* 0x000fea0003800000 */
.L_x_1695:
        /* <DEDUP_REMOVED lines=45> */
.L_x_1690:
[----:B------:R-:W-:Y:S05]  /*ccd0*/  BSYNC B1 ;  /* 0x0000000000017941 */ /* 0x000fea0003800000 */
.L_x_1689:
        /* <DEDUP_REMOVED lines=48> */
.L_x_1699:
[----:B------:R-:W-:Y:S05]  /*cfe0*/  BSYNC B0 ;  /* 0x0000000000007941 */ /* 0x000fea0003800000 */
.L_x_1698:
        /* <DEDUP_REMOVED lines=46> */
.L_x_1701:
[----:B------:R-:W-:Y:S05]  /*d2d0*/  BSYNC B0 ;  /* 0x0000000000007941 */ /* 0x000fea0003800000 */
.L_x_1700:
        /* <DEDUP_REMOVED lines=46> */
.L_x_1703:
[----:B------:R-:W-:Y:S05]  /*d5c0*/  BSYNC B0 ;  /* 0x0000000000007941 */ /* 0x000fea0003800000 */
.L_x_1702:
        /* <DEDUP_REMOVED lines=46> */
.L_x_1664:
        /* <DEDUP_REMOVED lines=57> */
.L_x_1705:
[----:B--2---:R-:W-:Y:S05]  /*dc40*/  BSYNC B0 ;  /* 0x0000000000007941 */ /* 0x004fea0003800000 */
.L_x_1704:
        /* <DEDUP_REMOVED lines=59> */
.L_x_1707:
[----:B--2---:R-:W-:Y:S05]  /*e000*/  BSYNC B0 ;  /* 0x0000000000007941 */ /* 0x004fea0003800000 */
.L_x_1706:
        /* <DEDUP_REMOVED lines=61> */
.L_x_1709:
[----:B--23--:R-:W-:Y:S05]  /*e3e0*/  BSYNC B0 ;  /* 0x0000000000007941 */ /* 0x00cfea0003800000 */
.L_x_1708:
        /* <DEDUP_REMOVED lines=58> */
.L_x_1711:
[----:B------:R-:W-:Y:S05]  /*e790*/  BSYNC B0 ;  /* 0x0000000000007941 */ /* 0x000fea0003800000 */
.L_x_1710:
        /* <DEDUP_REMOVED lines=41> */
[----:B------:R-:W-:Y:S01]  /*ea30*/  SHF.R.U64 R96, R96, 0x10, R97 ;  /* 0x0000001060607819 */ /* 0x000fe20000001261 */
[----:B------:R-:W-:Y:S01]  /*ea40*/  HADD2.F32 R130, -RZ, R122.H0_H0 ;  /* 0x2000007aff827230 */ /* 0x000fe20000004100 */
[----:B------:R-:W-:Y:S01]  /*ea50*/  SHF.R.S32.HI R8, RZ, 0x1f, R9 ;  /* 0x0000001fff087819 */ /* 0x000fe20000011409 */
[----:B------:R-:W-:Y:S01]  /*ea60*/  HADD2.F32 R138, -RZ, R124.H0_H0 ;  /* 0x2000007cff8a7230 */ /* 0x000fe20000004100 */
[----:B------:R-:W-:Y:S01]  /*ea70*/  SHF.L.U32 R10, R9, 0x3, RZ ;  /* 0x00000003090a7819 */ /* 0x000fe200000006ff */
[----:B------:R-:W-:Y:S01]  /*ea80*/  HADD2.F32 R122, -RZ, R122.H1_H1 ;  /* 0x3000007aff7a7230 */ /* 0x000fe20000004100 */
[----:B------:R-:W-:Y:S01]  /*ea90*/  LEA.HI R8, R8, R9, RZ, 0x3 ;  /* 0x0000000908087211 */ /* 0x000fe200078f18ff */
[----:B------:R-:W-:Y:S01]  /*eaa0*/  HADD2.F32 R124, -RZ, R124.H1_H1 ;  /* 0x3000007cff7c7230 */ /* 0x000fe20000004100 */
[----:B------:R-:W-:Y:S01]  /*eab0*/  LOP3.LUT R10, R119, 0x38, R10, 0xf8, !PT ;  /* 0x00000038770a7812 */ /* 0x000fe200078ef80a */
[--C-:B------:R-:W-:Y:S01]  /*eac0*/  HADD2.F32 R135, -RZ, R125.reuse.H1_H1 ;  /* 0x3000007dff877230 */ /* 0x100fe20000004100 */
[----:B------:R-:W-:Y:S01]  /*ead0*/  SHF.L.U32 R8, R8, 0xa, RZ ;  /* 0x0000000a08087819 */ /* 0x000fe200000006ff */
[----:B------:R-:W-:Y:S01]  /*eae0*/  HADD2.F32 R125, -RZ, R125.H0_H0 ;  /* 0x2000007dff7d7230 */ /* 0x000fe20000004100 */
[----:B------:R-:W-:Y:S01]  /*eaf0*/  LOP3.LUT R9, R10, R117, RZ, 0x3c, !PT ;  /* 0x000000750a097212 */ /* 0x000fe200078e3cff */
[----:B------:R-:W-:Y:S01]  /*eb00*/  HADD2.F32 R96, -RZ, R96.H0_H0 ;  /* 0x20000060ff607230 */ /* 0x000fe20000004100 */
[----:B------:R-:W-:-:S02]  /*eb10*/  LOP3.LUT R8, R8, 0x7fffe000, RZ, 0xc0, !PT ;  /* 0x7fffe00008087812 */ /* 0x000fc400078ec0ff */
[----:B------:R-:W-:Y:S02]  /*eb20*/  SHF.R.U32.HI R126, RZ, 0x10, R97 ;  /* 0x00000010ff7e7819 */ /* 0x000fe40000011661 */
[----:B------:R-:W-:Y:S02]  /*eb30*/  IADD3 R8, R9, R8, R116 ;  /* 0x0000000809087210 */ /* 0x000fe40007ffe074 */
[--C-:B------:R-:W-:Y:S01]  /*eb40*/  SHF.R.U64 R97, R102, 0x10, R103.reuse ;  /* 0x0000001066617819 */ /* 0x100fe20000001267 */
[----:B------:R-:W-:Y:S01]  /*eb50*/  HADD2.F32 R126, -RZ, R126.H0_H0 ;  /* 0x2000007eff7e7230 */ /* 0x000fe20000004100 */
        /* <DEDUP_REMOVED lines=25> */
[--C-:B------:R-:W-:Y:S01]  /*ecf0*/  HADD2.F32 R132, -RZ, R8.reuse.H0_H0 ;  /* 0x20000008ff847230 */ /* 0x100fe20000004100 */
[C---:B------:R-:W-:Y:S01]  /*ed00*/  FMUL.FTZ R130, R131.reuse, R130 ;  /* 0x0000008283827220 */ /* 0x040fe20000410000 */
[----:B------:R-:W-:Y:S01]  /*ed10*/  HADD2.F32 R133, -RZ, R8.H1_H1 ;  /* 0x30000008ff857230 */ /* 0x000fe20000004100 */
[----:B------:R-:W-:Y:S01]  /*ed20*/  FFMA.FTZ R136, R131, R138, R136 ;  /* 0x0000008a83887223 */ /* 0x000fe20000010088 */
[--C-:B------:R-:W-:Y:S01]  /*ed30*/  HADD2.F32 R131, -RZ, R123.reuse.H1_H1 ;  /* 0x3000007bff837230 */ /* 0x100fe20000004100 */
[C---:B------:R-:W-:Y:S01]  /*ed40*/  FMUL.FTZ R126, R9.reuse, R126 ;  /* 0x0000007e097e7220 */ /* 0x040fe20000410000 */
[----:B------:R-:W-:Y:S01]  /*ed50*/  HADD2.F32 R123, -RZ, R123.H0_H0 ;  /* 0x2000007bff7b7230 */ /* 0x000fe20000004100 */
[----:B------:R-:W-:Y:S01]  /*ed60*/  FFMA.FTZ R9, R9, R142, R140 ;  /* 0x0000008e09097223 */ /* 0x000fe2000001008c */
[--C-:B------:R-:W-:Y:S01]  /*ed70*/  HADD2.F32 R8, -RZ, R10.reuse.H0_H0 ;  /* 0x2000000aff087230 */ /* 0x100fe20000004100 */
        /* <DEDUP_REMOVED lines=8> */
[C---:B------:R-:W-:Y:S01]  /*ee00*/  FMUL.FTZ R131, R8.reuse, R131 ;  /* 0x0000008308837220 */ /* 0x040fe20000410000 */
[----:B------:R-:W-:Y:S01]  /*ee10*/  F2FP.PACK_AB R9, R9, R136 ;  /* 0x000000880909723e */ /* 0x000fe200000000ff */
[----:B------:R-:W-:-:S02]  /*ee20*/  FFMA.FTZ R99, R8, R135, R137 ;  /* 0x0000008708637223 */ /* 0x000fc40000010089 */
[-C--:B------:R-:W-:Y:S02]  /*ee30*/  FMUL.FTZ R8, R15, R140.reuse ;  /* 0x0000008c0f087220 */ /* 0x080fe40000410000 */
[C---:B------:R-:W-:Y:S02]  /*ee40*/  FMUL.FTZ R123, R10.reuse, R123 ;  /* 0x0000007b0a7b7220 */ /* 0x040fe40000410000 */
[----:B------:R-:W-:Y:S02]  /*ee50*/  FFMA.FTZ R132, R10, R125, R132 ;  /* 0x0000007d0a847223 */ /* 0x000fe40000010084 */
[----:B------:R-:W-:Y:S02]  /*ee60*/  FMUL.FTZ R140, R11, R140 ;  /* 0x0000008c0b8c7220 */ /* 0x000fe40000410000 */
[----:B------:R-:W-:Y:S02]  /*ee70*/  FMUL.FTZ R10, R129, R98 ;  /* 0x00000062810a7220 */ /* 0x000fe40000410000 */
[----:B------:R-:W-:-:S02]  /*ee80*/  FFMA.FTZ R11, R11, R102, R8 ;  /* 0x000000660b0b7223 */ /* 0x000fc40000010008 */
[----:B------:R-:W-:Y:S02]  /*ee90*/  FMUL.FTZ R137, R133, R96 ;  /* 0x0000006085897220 */ /* 0x000fe40000410000 */
[----:B------:R-:W-:Y:S01]  /*eea0*/  FMUL.FTZ R98, R134, R98 ;  /* 0x0000006286627220 */ /* 0x000fe20000410000 */
[----:B------:R-:W-:Y:S01]  /*eeb0*/  F2FP.PACK_AB R11, R11, R132 ;  /* 0x000000840b0b723e */ /* 0x000fe200000000ff */
        /* <DEDUP_REMOVED lines=19> */
.L_x_1715:
[----:B------:R-:W-:Y:S05]  /*eff0*/  BSYNC B0 ;  /* 0x0000000000007941 */ /* 0x000fea0003800000 */
.L_x_1714:
[----:B------:R-:W-:-:S13]  /*f000*/  ISETP.GE.AND P0, PT, R221, c[0x0][0x27c], PT ;  /* 0x00009f00dd007a0c */ /* 0x000fda0003f06270 */
[----:B------:R-:W-:Y:S05]  /*f010*/  @P0 BRA `(.L_x_1713) ;  /* 0x0000067000000947 */ /* 0x000fea0003800000 */
[----:B-1----:R-:W-:Y:S01]  /*f020*/  SHF.R.S32.HI R8, RZ, 0x1f, R221 ;  /* 0x0000001fff087819 */ /* 0x002fe200000114dd */
[----:B------:R-:W-:Y:S01]  /*f030*/  HADD2.F32 R124, -RZ, R113.H0_H0 ;  /* 0x20000071ff7c7230 */ /* 0x000fe20000004100 */
[----:B------:R-:W-:Y:S01]  /*f040*/  SHF.R.U32.HI R98, RZ, 0x10, R81 ;  /* 0x00000010ff627819 */ /* 0x000fe20000011651 */
[----:B------:R-:W-:Y:S01]  /*f050*/  HADD2.F32 R102, -RZ, R112.H0_H0 ;  /* 0x20000070ff667230 */ /* 0x000fe20000004100 */
        /* <DEDUP_REMOVED lines=10> */
[----:B------:R-:W-:Y:S01]  /*f100*/  LOP3.LUT R9, R10, R117, RZ, 0x3c, !PT ;  /* 0x000000750a097212 */ /* 0x000fe200078e3cff */
[----:B------:R-:W-:Y:S01]  /*f110*/  HADD2.F32 R113, -RZ, R113.H1_H1 ;  /* 0x30000071ff717230 */ /* 0x000fe20000004100 */
[----:B------:R-:W-:Y:S01]  /*f120*/  SHF.L.U32 R11, R11, 0x7, RZ ;  /* 0x000000070b0b7819 */ /* 0x000fe200000006ff */
[----:B------:R-:W-:Y:S01]  /*f130*/  HADD2.F32 R115, -RZ, R115.H1_H1 ;  /* 0x30000073ff737230 */ /* 0x000fe20000004100 */
[----:B------:R-:W-:-:S02]  /*f140*/  SHF.L.U32 R10, R121, 0x3, RZ ;  /* 0x00000003790a7819 */ /* 0x000fc400000006ff */
[----:B------:R-:W-:Y:S02]  /*f150*/  LEA.HI R8, R8, R121, RZ, 0x3 ;  /* 0x0000007908087211 */ /* 0x000fe400078f18ff */
[----:B------:R-:W-:Y:S02]  /*f160*/  LOP3.LUT R11, R11, 0x7fffe000, RZ, 0xc0, !PT ;  /* 0x7fffe0000b0b7812 */ /* 0x000fe400078ec0ff */
[----:B------:R-:W-:Y:S02]  /*f170*/  LOP3.LUT R10, R119, 0x38, R10, 0xf8, !PT ;  /* 0x00000038770a7812 */ /* 0x000fe400078ef80a */
[----:B------:R-:W-:Y:S02]  /*f180*/  SHF.L.U32 R8, R8, 0xa, RZ ;  /* 0x0000000a08087819 */ /* 0x000fe400000006ff */
[----:B------:R-:W-:Y:S02]  /*f190*/  IADD3 R9, R9, R11, R116 ;  /* 0x0000000b09097210 */ /* 0x000fe40007ffe074 */
[----:B------:R-:W-:-:S02]  /*f1a0*/  LOP3.LUT R117, R10, R117, RZ, 0x3c, !PT ;  /* 0x000000750a757212 */ /* 0x000fc400078e3cff */
[----:B------:R-:W-:Y:S02]  /*f1b0*/  LOP3.LUT R8, R8, 0x7fffe000, RZ, 0xc0, !PT ;  /* 0x7fffe00008087812 */ /* 0x000fe400078ec0ff */
[----:B------:R-:W-:Y:S02]  /*f1c0*/  SHF.L.U32 R96, R9, 0x1, RZ ;  /* 0x0000000109607819 */ /* 0x000fe400000006ff */
[----:B------:R-:W-:Y:S02]  /*f1d0*/  IADD3 R8, R117, R8, R116 ;  /* 0x0000000875087210 */ /* 0x000fe40007ffe074 */
[--C-:B------:R-:W-:Y:S01]  /*f1e0*/  SHF.R.U64 R84, R84, 0x10, R85.reuse ;  /* 0x0000001054547819 */ /* 0x100fe20000001255 */
[----:B------:R-:W1:Y:S01]  /*f1f0*/  LDS.128 R12, [R96+0x10080] ;  /* 0x01008000600c7984 */ /* 0x000e620000000c00 */
[----:B------:R-:W-:Y:S02]  /*f200*/  SHF.L.U32 R97, R8, 0x1, RZ ;  /* 0x0000000108617819 */ /* 0x000fe400000006ff */
[----:B------:R-:W-:Y:S01]  /*f210*/  SHF.R.U32.HI R85, RZ, 0x10, R85 ;  /* 0x00000010ff557819 */ /* 0x000fe20000011655 */
[----:B------:R-:W-:Y:S01]  /*f220*/  HADD2.F32 R84, -RZ, R84.H0_H0 ;  /* 0x20000054ff547230 */ /* 0x000fe20000004100 */
[----:B------:R-:W-:Y:S01]  /*f230*/  SHF.R.U64 R80, R80, 0x10, R81 ;  /* 0x0000001050507819 */ /* 0x000fe20000001251 */
[----:B------:R-:W2:Y:S01]  /*f240*/  LDS.128 R8, [R97+0x10080] ;  /* 0x0100800061087984 */ /* 0x000ea20000000c00 */
[--C-:B------:R-:W-:Y:S01]  /*f250*/  SHF.R.U64 R81, R86, 0x10, R87.reuse ;  /* 0x0000001056517819 */ /* 0x100fe20000001257 */
[----:B------:R-:W-:Y:S01]  /*f260*/  HADD2.F32 R126, -RZ, R85.H0_H0 ;  /* 0x20000055ff7e7230 */ /* 0x000fe20000004100 */
[----:B------:R-:W-:-:S02]  /*f270*/  SHF.R.U32.HI R86, RZ, 0x10, R87 ;  /* 0x00000010ff567819 */ /* 0x000fc40000011657 */
[--C-:B------:R-:W-:Y:S02]  /*f280*/  SHF.R.U64 R82, R82, 0x10, R83.reuse ;  /* 0x0000001052527819 */ /* 0x100fe40000001253 */
        /* <DEDUP_REMOVED lines=28> */
[----:B------:R-:W-:Y:S01]  /*f450*/  HADD2.F32 R8, -RZ, R10.H0_H0 ;  /* 0x2000000aff087230 */ /* 0x000fe20000004100 */
[C---:B------:R-:W-:Y:S01]  /*f460*/  FMUL.FTZ R102, R103.reuse, R102 ;  /* 0x0000006667667220 */ /* 0x040fe20000410000 */
[----:B------:R-:W-:Y:S01]  /*f470*/  HADD2.F32 R14, -RZ, R14.H1_H1 ;  /* 0x3000000eff0e7230 */ /* 0x000fe20000004100 */
[----:B------:R-:W-:Y:S01]  /*f480*/  FFMA.FTZ R120, R103, R122, R120 ;  /* 0x0000007a67787223 */ /* 0x000fe20000010078 */
[----:B------:R-:W-:Y:S01]  /*f490*/  HADD2.F32 R103, -RZ, R82.H0_H0 ;  /* 0x20000052ff677230 */ /* 0x000fe20000004100 */
[----:B------:R-:W-:Y:S01]  /*f4a0*/  FFMA.FTZ R11, R11, R132, R86 ;  /* 0x000000840b0b7223 */ /* 0x000fe20000010056 */
[----:B------:R-:W-:Y:S01]  /*f4b0*/  HADD2.F32 R86, -RZ, R80.H0_H0 ;  /* 0x20000050ff567230 */ /* 0x000fe20000004100 */
[-C--:B------:R-:W-:Y:S01]  /*f4c0*/  FMUL.FTZ R9, R12, R113.reuse ;  /* 0x000000710c097220 */ /* 0x080fe20000410000 */
[----:B------:R-:W-:Y:S01]  /*f4d0*/  HADD2.F32 R10, -RZ, R10.H1_H1 ;  /* 0x3000000aff0a7230 */ /* 0x000fe20000004100 */
[C---:B------:R-:W-:Y:S01]  /*f4e0*/  FMUL.FTZ R113, R8.reuse, R113 ;  /* 0x0000007108717220 */ /* 0x040fe20000410000 */
[----:B------:R-:W-:Y:S01]  /*f4f0*/  F2FP.PACK_AB R11, R11, R128 ;  /* 0x000000800b0b723e */ /* 0x000fe200000000ff */
[----:B------:R-:W-:Y:S01]  /*f500*/  FFMA.FTZ R80, R8, R115, R9 ;  /* 0x0000007308507223 */ /* 0x000fe20000010009 */
[----:B------:R-:W-:Y:S01]  /*f510*/  HADD2.F32 R9, -RZ, R81.H0_H0 ;  /* 0x20000051ff097230 */ /* 0x000fe20000004100 */
[----:B------:R-:W-:-:S02]  /*f520*/  FMUL.FTZ R119, R101, R86 ;  /* 0x0000005665777220 */ /* 0x000fc40000410000 */
[-C--:B------:R-:W-:Y:S02]  /*f530*/  FMUL.FTZ R81, R14, R103.reuse ;  /* 0x000000670e517220 */ /* 0x080fe40000410000 */
        /* <DEDUP_REMOVED lines=18> */
[----:B------:R1:W-:Y:S01]  /*f660*/  STS.128 [R96+0x10080], R12 ;  /* 0x0100800c60007388 */ /* 0x0003e20000000c00 */
[----:B------:R-:W-:-:S05]  /*f670*/  F2FP.PACK_AB R10, R81, R80 ;  /* 0x00000050510a723e */ /* 0x000fca00000000ff */
[----:B------:R1:W-:Y:S02]  /*f680*/  STS.128 [R97+0x10080], R8 ;  /* 0x0100800861007388 */ /* 0x0003e40000000c00 */
.L_x_1713:
[----:B------:R-:W-:Y:S05]  /*f690*/  BSYNC B1 ;  /* 0x0000000000017941 */ /* 0x000fea0003800000 */
.L_x_1712:
        /* <DEDUP_REMOVED lines=22> */
[----:B------:R-:W-:Y:S01]  /*f800*/  LOP3.LUT R11, R8, R81, RZ, 0x3c, !PT ;  /* 0x00000051080b7212 */ /* 0x000fe200078e3cff */
[----:B------:R-:W-:Y:S01]  /*f810*/  HADD2.F32 R110, -RZ, R110.H1_H1 ;  /* 0x3000006eff6e7230 */ /* 0x000fe20000004100 */
[----:B------:R-:W-:Y:S01]  /*f820*/  SHF.L.U32 R8, R10, 0x3, RZ ;  /* 0x000000030a087819 */ /* 0x000fe200000006ff */
[--C-:B------:R-:W-:Y:S01]  /*f830*/  HADD2.F32 R103, -RZ, R111.reuse.H1_H1 ;  /* 0x3000006fff677230 */ /* 0x100fe20000004100 */
[----:B------:R-:W-:Y:S01]  /*f840*/  LEA.HI R9, R9, R10, RZ, 0x3 ;  /* 0x0000000a09097211 */ /* 0x000fe200078f18ff */
        /* <DEDUP_REMOVED lines=40> */
[----:B------:R-:W-:Y:S01]  /*fad0*/  HADD2.F32 R97, -RZ, R14.H1_H1 ;  /* 0x3000000eff617230 */ /* 0x000fe20000004100 */
[----:B------:R-:W-:Y:S01]  /*fae0*/  FFMA.FTZ R9, R9, R118, R116 ;  /* 0x0000007609097223 */ /* 0x000fe20000010074 */
[--C-:B------:R-:W-:Y:S01]  /*faf0*/  HADD2.F32 R100, -RZ, R8.reuse.H0_H0 ;  /* 0x20000008ff647230 */ /* 0x100fe20000004100 */
[----:B------:R-:W-:Y:S01]  /*fb00*/  FMUL.FTZ R113, R12, R99 ;  /* 0x000000630c717220 */ /* 0x000fe20000410000 */
[----:B------:R-:W-:Y:S01]  /*fb10*/  HADD2.F32 R14, -RZ, R15.H0_H0 ;  /* 0x2000000fff0e7230 */ /* 0x000fe20000004100 */
[----:B------:R-:W-:Y:S01]  /*fb20*/  FFMA.FTZ R98, R75, R114, -R98 ;  /* 0x000000724b627223 */ /* 0x000fe20000010862 */
        /* <DEDUP_REMOVED lines=17> */
[C---:B------:R-:W-:Y:S01]  /*fc40*/  FMUL.FTZ R109, R10.reuse, R109 ;  /* 0x0000006d0a6d7220 */ /* 0x040fe20000410000 */
[----:B------:R-:W-:Y:S01]  /*fc50*/  F2FP.PACK_AB R9, R9, R112 ;  /* 0x000000700909723e */ /* 0x000fe200000000ff */
[----:B------:R-:W-:-:S02]  /*fc60*/  FFMA.FTZ R100, R10, R111, R100 ;  /* 0x0000006f0a647223 */ /* 0x000fc40000010064 */
        /* <DEDUP_REMOVED lines=21> */
.L_x_1719:
[----:B------:R-:W-:Y:S05]  /*fdc0*/  BSYNC B0 ;  /* 0x0000000000007941 */ /* 0x000fea0003800000 */
.L_x_1718:
        /* <DEDUP_REMOVED lines=14> */
[----:B------:R-:W-:Y:S01]  /*feb0*/  LOP3.LUT R10, R83, 0x38, R10, 0xf8, !PT ;  /* 0x00000038530a7812 */ /* 0x000fe200078ef80a */
[----:B------:R-:W-:Y:S01]  /*fec0*/  HADD2.F32 R106, -RZ, R106.H1_H1 ;  /* 0x3000006aff6a7230 */ /* 0x000fe20000004100 */
[----:B------:R-:W-:Y:S01]  /*fed0*/  SHF.R.S32.HI R8, RZ, 0x1f, R85 ;  /* 0x0000001fff087819 */ /* 0x000fe20000011455 */
[----:B------:R-:W-:Y:S01]  /*fee0*/  HADD2.F32 R105, -RZ, R105.H1_H1 ;  /* 0x30000069ff697230 */ /* 0x000fe20000004100 */
[----:B------:R-:W-:Y:S01]  /*fef0*/  LOP3.LUT R9, R9, 0x7fffe000, RZ, 0xc0, !PT ;  /* 0x7fffe00009097812 */ /* 0x000fe200078ec0ff */
[----:B------:R-:W-:Y:S01]  /*ff00*/  HADD2.F32 R107, -RZ, R107.H1_H1 ;  /* 0x3000006bff6b7230 */ /* 0x000fe20000004100 */
[----:B------:R-:W-:-:S02]  /*ff10*/  LOP3.LUT R11, R10, R81, RZ, 0x3c, !PT ;  /* 0x000000510a0b7212 */ /* 0x000fc400078e3cff */
[----:B------:R-:W-:Y:S02]  /*ff20*/  SHF.L.U32 R10, R85, 0x3, RZ ;  /* 0x00000003550a7819 */ /* 0x000fe400000006ff */
[----:B------:R-:W-:Y:S02]  /*ff30*/  LEA.HI R8, R8, R85, RZ, 0x3 ;  /* 0x0000005508087211 */ /* 0x000fe400078f18ff */
[----:B------:R-:W-:Y:S02]  /*ff40*/  IADD3 R9, R11, R9, R80 ;  /* 0x000000090b097210 */ /* 0x000fe40007ffe050 */
[----:B------:R-:W-:Y:S02]  /*ff50*/  LOP3.LUT R10, R83, 0x38, R10, 0xf8, !PT ;  /* 0x00000038530a7812 */ /* 0x000fe400078ef80a */
[----:B------:R-:W-:Y:S02]  /*ff60*/  SHF.L.U32 R8, R8, 0xa, RZ ;  /* 0x0000000a08087819 */ /* 0x000fe400000006ff */
[----:B------:R-:W-:-:S02]  /*ff70*/  SHF.L.U32 R60, R9, 0x1, RZ ;  /* 0x00000001093c7819 */ /* 0x000fc400000006ff */
[----:B------:R-:W-:Y:S02]  /*ff80*/  LOP3.LUT R81, R10, R81, RZ, 0x3c, !PT ;  /* 0x000000510a517212 */ /* 0x000fe400078e3cff */
[----:B------:R-:W-:Y:S01]  /*ff90*/  LOP3.LUT R9, R8, 0x7fffe000, RZ, 0xc0, !PT ;  /* 0x7fffe00008097812 */ /* 0x000fe200078ec0ff */
[----:B------:R-:W1:Y:S01]  /*ffa0*/  LDS.128 R12, [R60+0x10080] ;  /* 0x010080003c0c7984 */ /* 0x000e620000000c00 */
[--C-:B------:R-:W-:Y:S02]  /*ffb0*/  SHF.R.U64 R52, R52, 0x10, R53.reuse ;  /* 0x0000001034347819 */ /* 0x100fe40000001235 */
[----:B------:R-:W-:Y:S02]  /*ffc0*/  IADD3 R9, R81, R9, R80 ;  /* 0x0000000951097210 */ /* 0x000fe40007ffe050 */
[----:B------:R-:W-:Y:S01]  /*ffd0*/  SHF.R.U32.HI R53, RZ, 0x10, R53 ;  /* 0x00000010ff357819 */ /* 0x000fe20000011635 */
[----:B------:R-:W-:Y:S01]  /*ffe0*/  HADD2.F32 R52, -RZ, R52.H0_H0 ;  /* 0x20000034ff347230 */ /* 0x000fe20000004100 */
[----:B------:R-:W-:-:S02]  /*fff0*/  SHF.L.U32 R61, R9, 0x1, RZ ;  /* 0x00000001093d7819 */ /* 0x000fc400000006ff */
[----:B------:R-:W-:Y:S01]  /*10000*/  SHF.R.U64 R48, R48, 0x10, R49 ;  /* 0x0000001030307819 */ /* 0x000fe20000001231 */
[----:B------:R-:W-:Y:S01]  /*10010*/  HADD2.F32 R98, -RZ, R53.H0_H0 ;  /* 0x20000035ff627230 */ /* 0x000fe20000004100 */
[--C-:B------:R-:W-:Y:S01]  /*10020*/  SHF.R.U64 R49, R54, 0x10, R55.reuse ;  /* 0x0000001036317819 */ /* 0x100fe20000001237 */
[----:B------:R-:W2:Y:S01]  /*10030*/  LDS.128 R8, [R61+0x10080] ;  /* 0x010080003d087984 */ /* 0x000ea20000000c00 */
[----:B------:R-:W-:Y:S02]  /*10040*/  SHF.R.U32.HI R54, RZ, 0x10, R55 ;  /* 0x00000010ff367819 */ /* 0x000fe40000011637 */
[--C-:B------:R-:W-:Y:S02]  /*10050*/  SHF.R.U64 R50, R50, 0x10, R51.reuse ;  /* 0x0000001032327819 */ /* 0x100fe40000001233 */
[----:B------:R-:W-:Y:S01]  /*10060*/  SHF.R.U32.HI R51, RZ, 0x10, R51 ;  /* 0x00000010ff337819 */ /* 0x000fe20000011633 */
[----:B------:R-:W-:Y:S02]  /*10070*/  HADD2.F32 R108, -RZ, R54.H0_H0 ;  /* 0x20000036ff6c7230 */ /* 0x000fe40000004100 */
[----:B-1----:R-:W-:-:S02]  /*10080*/  HADD2.F32 R63, -RZ, R13.H1_H1 ;  /* 0x3000000dff3f7230 */ /* 0x002fc40000004100 */
[----:B------:R-:W-:Y:S02]  /*10090*/  HADD2.F32 R55, -RZ, R13.H0_H0 ;  /* 0x2000000dff377230 */ /* 0x000fe40000004100 */
[--C-:B------:R-:W-:Y:S01]  /*100a0*/  HADD2.F32 R13, -RZ, R15.reuse.H0_H0 ;  /* 0x2000000fff0d7230 */ /* 0x100fe20000004100 */
[----:B------:R-:W-:Y:S01]  /*100b0*/  FMUL.FTZ R53, R63, R62 ;  /* 0x0000003e3f357220 */ /* 0x000fe20000410000 */
[--C-:B------:R-:W-:Y:S01]  /*100c0*/  HADD2.F32 R72, -RZ, R12.reuse.H0_H0 ;  /* 0x2000000cff487230 */ /* 0x100fe20000004100 */
[----:B------:R-:W-:Y:S01]  /*100d0*/  FMUL.FTZ R84, R55, R74 ;  /* 0x0000004a37547220 */ /* 0x000fe20000410000 */
[----:B------:R-:W-:Y:S01]  /*100e0*/  HADD2.F32 R15, -RZ, R15.H1_H1 ;  /* 0x3000000fff0f7230 */ /* 0x000fe20000004100 */
[----:B------:R-:W-:Y:S01]  /*100f0*/  FMUL.FTZ R100, R13, R96 ;  /* 0x000000600d647220 */ /* 0x000fe20000410000 */
[----:B------:R-:W-:Y:S02]  /*10100*/  HADD2.F32 R73, -RZ, R12.H1_H1 ;  /* 0x3000000cff497230 */ /* 0x000fe40000004100 */
[----:B--2---:R-:W-:-:S02]  /*10110*/  HADD2.F32 R80, -RZ, R9.H1_H1 ;  /* 0x30000009ff507230 */ /* 0x004fc40000004100 */
[----:B------:R-:W-:Y:S02]  /*10120*/  HADD2.F32 R75, -RZ, R9.H0_H0 ;  /* 0x20000009ff4b7230 */ /* 0x000fe40000004100 */
[----:B------:R-:W-:Y:S01]  /*10130*/  HADD2.F32 R9, -RZ, R11.H0_H0 ;  /* 0x2000000bff097230 */ /* 0x000fe20000004100 */
[C---:B------:R-:W-:Y:S01]  /*10140*/  FMUL.FTZ R62, R80.reuse, R62 ;  /* 0x0000003e503e7220 */ /* 0x040fe20000410000 */
[----:B------:R-:W-:Y:S01]  /*10150*/  HADD2.F32 R81, -RZ, R8.H0_H0 ;  /* 0x20000008ff517230 */ /* 0x000fe20000004100 */
[----:B------:R-:W-:Y:S01]  /*10160*/  FFMA.FTZ R53, R80, R98, R53 ;  /* 0x0000006250357223 */ /* 0x000fe20000010035 */
[----:B------:R-:W-:Y:S01]  /*10170*/  HADD2.F32 R80, -RZ, R51.H0_H0 ;  /* 0x20000033ff507230 */ /* 0x000fe20000004100 */
[C---:B------:R-:W-:Y:S01]  /*10180*/  FMUL.FTZ R96, R9.reuse, R96 ;  /* 0x0000006009607220 */ /* 0x040fe20000410000 */
[----:B------:R-:W-:Y:S01]  /*10190*/  HADD2.F32 R11, -RZ, R11.H1_H1 ;  /* 0x3000000bff0b7230 */ /* 0x000fe20000004100 */
[----:B------:R-:W-:Y:S01]  /*101a0*/  FFMA.FTZ R100, R9, R102, R100 ;  /* 0x0000006609647223 */ /* 0x000fe20000010064 */
[----:B------:R-:W-:Y:S01]  /*101b0*/  HADD2.F32 R12, -RZ, R14.H0_H0 ;  /* 0x2000000eff0c7230 */ /* 0x000fe20000004100 */
[----:B------:R-:W-:Y:S01]  /*101c0*/  FMUL.FTZ R9, R72, R104 ;  /* 0x0000006848097220 */ /* 0x000fe20000410000 */
[----:B------:R-:W-:Y:S01]  /*101d0*/  HADD2.F32 R82, -RZ, R8.H1_H1 ;  /* 0x30000008ff527230 */ /* 0x000fe20000004100 */
[----:B------:R-:W-:Y:S01]  /*101e0*/  FMUL.FTZ R54, R15, R80 ;  /* 0x000000500f367220 */ /* 0x000fe20000410000 */
[----:B------:R-:W-:Y:S01]  /*101f0*/  HADD2.F32 R8, -RZ, R10.H0_H0 ;  /* 0x2000000aff087230 */ /* 0x000fe20000004100 */
[----:B------:R-:W-:Y:S01]  /*10200*/  FMUL.FTZ R51, R81, R104 ;  /* 0x0000006851337220 */ /* 0x000fe20000410000 */
[----:B------:R-:W-:Y:S01]  /*10210*/  HADD2.F32 R14, -RZ, R14.H1_H1 ;  /* 0x3000000eff0e7230 */ /* 0x000fe20000004100 */
[----:B------:R-:W-:Y:S01]  /*10220*/  FMUL.FTZ R80, R11, R80 ;  /* 0x000000500b507220 */ /* 0x000fe20000410000 */
[----:B------:R-:W-:Y:S01]  /*10230*/  HADD2.F32 R10, -RZ, R10.H1_H1 ;  /* 0x3000000aff0a7230 */ /* 0x000fe20000004100 */
[----:B------:R-:W-:-:S02]  /*10240*/  FFMA.FTZ R81, R81, R106, R9 ;  /* 0x0000006a51517223 */ /* 0x000fc40000010009 */
[C---:B------:R-:W-:Y:S02]  /*10250*/  FMUL.FTZ R74, R75.reuse, R74 ;  /* 0x0000004a4b4a7220 */ /* 0x040fe40000410000 */
[----:B------:R-:W-:Y:S01]  /*10260*/  FFMA.FTZ R84, R75, R86, R84 ;  /* 0x000000564b547223 */ /* 0x000fe20000010054 */
[----:B------:R-:W-:Y:S01]  /*10270*/  HADD2.F32 R75, -RZ, R50.H0_H0 ;  /* 0x20000032ff4b7230 */ /* 0x000fe20000004100 */
[----:B------:R-:W-:Y:S01]  /*10280*/  FFMA.FTZ R11, R11, R108, R54 ;  /* 0x0000006c0b0b7223 */ /* 0x000fe20000010036 */
[----:B------:R-:W-:Y:S01]  /*10290*/  HADD2.F32 R54, -RZ, R48.H0_H0 ;  /* 0x20000030ff367230 */ /* 0x000fe20000004100 */
[-C--:B------:R-:W-:Y:S02]  /*102a0*/  FMUL.FTZ R9, R12, R105.reuse ;  /* 0x000000690c097220 */ /* 0x080fe40000410000 */
        /* <DEDUP_REMOVED lines=27> */
.L_x_1717:
[----:B------:R-:W-:Y:S05]  /*10460*/  BSYNC B1 ;  /* 0x0000000000017941 */ /* 0x000fea0003800000 */
.L_x_1716:
        /* <DEDUP_REMOVED lines=114> */
.L_x_1723:
[----:B------:R-:W-:Y:S05]  /*10b90*/  BSYNC B0 ;  /* 0x0000000000007941 */ /* 0x000fea0003800000 */
.L_x_1722:
[----:B------:R-:W-:-:S13]  /*10ba0*/  ISETP.GE.AND P0, PT, R221, c[0x0][0x27c], PT ;  /* 0x00009f00dd007a0c */ /* 0x000fda0003f06270 */
[----:B------:R-:W-:Y:S05]  /*10bb0*/  @P0 BRA `(.L_x_1721) ;  /* 0x0000067000000947 */ /* 0x000fea0003800000 */
[----:B-1----:R-:W-:Y:S01]  /*10bc0*/  SHF.R.S32.HI R10, RZ, 0x1f, R221 ;  /* 0x0000001fff0a7819 */ /* 0x002fe200000114dd */
[----:B------:R-:W-:Y:S01]  /*10bd0*/  HADD2.F32 R54, -RZ, R89.H0_H0 ;  /* 0x20000059ff367230 */ /* 0x000fe20000004100 */
[----:B------:R-:W-:Y:S01]  /*10be0*/  SHF.R.U64 R34, R44, 0x10, R45 ;  /* 0x000000102c227819 */ /* 0x000fe2000000122d */
[----:B------:R-:W-:Y:S01]  /*10bf0*/  HADD2.F32 R62, -RZ, R91.H0_H0 ;  /* 0x2000005bff3e7230 */ /* 0x000fe20000004100 */
[CC--:B------:R-:W-:Y:S01]  /*10c00*/  LEA.HI R8, R10.reuse, R221.reuse, RZ, 0x3 ;  /* 0x000000dd0a087211 */ /* 0x0c0fe200078f18ff */
[----:B------:R-:W-:Y:S01]  /*10c10*/  HADD2.F32 R89, -RZ, R89.H1_H1 ;  /* 0x30000059ff597230 */ /* 0x000fe20000004100 */
[----:B------:R-:W-:Y:S01]  /*10c20*/  LEA.HI R9, R10, R221, RZ, 0x6 ;  /* 0x000000dd0a097211 */ /* 0x000fe200078f30ff */
[----:B------:R-:W-:Y:S01]  /*10c30*/  HADD2.F32 R91, -RZ, R91.H1_H1 ;  /* 0x3000005bff5b7230 */ /* 0x000fe20000004100 */
[----:B------:R-:W-:Y:S01]  /*10c40*/  LEA.HI.SX32 R49, R8, R49, 0x1d ;  /* 0x0000003108317211 */ /* 0x000fe200078feaff */
[----:B------:R-:W-:Y:S01]  /*10c50*/  HADD2.F32 R34, -RZ, R34.H0_H0 ;  /* 0x20000022ff227230 */ /* 0x000fe20000004100 */
[----:B------:R-:W-:-:S02]  /*10c60*/  SHF.L.U32 R9, R9, 0x7, RZ ;  /* 0x0000000709097819 */ /* 0x000fc400000006ff */
[----:B------:R-:W-:Y:S02]  /*10c70*/  LOP3.LUT R11, R53, 0x38, R8, 0xf8, !PT ;  /* 0x00000038350b7812 */ /* 0x000fe400078ef808 */
[----:B------:R-:W-:Y:S02]  /*10c80*/  SHF.R.S32.HI R8, RZ, 0x1f, R49 ;  /* 0x0000001fff087819 */ /* 0x000fe40000011431 */
[----:B------:R-:W-:Y:S02]  /*10c90*/  LOP3.LUT R9, R9, 0x7fffe000, RZ, 0xc0, !PT ;  /* 0x7fffe00009097812 */ /* 0x000fe400078ec0ff */
[----:B------:R-:W-:Y:S02]  /*10ca0*/  LOP3.LUT R11, R11, R52, RZ, 0x3c, !PT ;  /* 0x000000340b0b7212 */ /* 0x000fe400078e3cff */
[----:B------:R-:W-:Y:S02]  /*10cb0*/  SHF.L.U32 R10, R49, 0x3, RZ ;  /* 0x00000003310a7819 */ /* 0x000fe400000006ff */
[----:B------:R-:W-:-:S02]  /*10cc0*/  LEA.HI R8, R8, R49, RZ, 0x3 ;  /* 0x0000003108087211 */ /* 0x000fc400078f18ff */
[----:B------:R-:W-:Y:S02]  /*10cd0*/  IADD3 R9, R11, R9, R48 ;  /* 0x000000090b097210 */ /* 0x000fe40007ffe030 */
[----:B------:R-:W-:Y:S02]  /*10ce0*/  LOP3.LUT R53, R53, 0x38, R10, 0xf8, !PT ;  /* 0x0000003835357812 */ /* 0x000fe400078ef80a */
[----:B------:R-:W-:Y:S02]  /*10cf0*/  SHF.L.U32 R8, R8, 0xa, RZ ;  /* 0x0000000a08087819 */ /* 0x000fe400000006ff */
[----:B------:R-:W-:Y:S02]  /*10d00*/  SHF.L.U32 R32, R9, 0x1, RZ ;  /* 0x0000000109207819 */ /* 0x000fe400000006ff */
[----:B------:R-:W-:Y:S01]  /*10d10*/  LOP3.LUT R52, R53, R52, RZ, 0x3c, !PT ;  /* 0x0000003435347212 */ /* 0x000fe200078e3cff */
[----:B------:R-:W-:Y:S01]  /*10d20*/  HADD2.F32 R53, -RZ, R90.H0_H0 ;  /* 0x2000005aff357230 */ /* 0x000fe20000004100 */
[----:B------:R-:W-:Y:S01]  /*10d30*/  LOP3.LUT R9, R8, 0x7fffe000, RZ, 0xc0, !PT ;  /* 0x7fffe00008097812 */ /* 0x000fe200078ec0ff */
[----:B------:R-:W1:Y:S01]  /*10d40*/  LDS.128 R12, [R32+0x10080] ;  /* 0x01008000200c7984 */ /* 0x000e620000000c00 */
[----:B------:R-:W-:Y:S01]  /*10d50*/  SHF.R.U32.HI R44, RZ, 0x10, R45 ;  /* 0x00000010ff2c7819 */ /* 0x000fe2000001162d */
[--C-:B------:R-:W-:Y:S01]  /*10d60*/  HADD2.F32 R45, -RZ, R88.reuse.H0_H0 ;  /* 0x20000058ff2d7230 */ /* 0x100fe20000004100 */
[----:B------:R-:W-:Y:S01]  /*10d70*/  IADD3 R9, R52, R9, R48 ;  /* 0x0000000934097210 */ /* 0x000fe20007ffe030 */
[----:B------:R-:W-:Y:S01]  /*10d80*/  HADD2.F32 R88, -RZ, R88.H1_H1 ;  /* 0x30000058ff587230 */ /* 0x000fe20000004100 */
[----:B------:R-:W-:Y:S01]  /*10d90*/  SHF.R.U64 R35, R36, 0x10, R37 ;  /* 0x0000001024237819 */ /* 0x000fe20000001225 */
[----:B------:R-:W-:Y:S01]  /*10da0*/  HADD2.F32 R90, -RZ, R90.H1_H1 ;  /* 0x3000005aff5a7230 */ /* 0x000fe20000004100 */
[----:B------:R-:W-:-:S02]  /*10db0*/  SHF.L.U32 R33, R9, 0x1, RZ ;  /* 0x0000000109217819 */ /* 0x000fc400000006ff */
[----:B------:R-:W-:Y:S02]  /*10dc0*/  SHF.R.U32.HI R37, RZ, 0x10, R37 ;  /* 0x00000010ff257819 */ /* 0x000fe40000011625 */
[--C-:B------:R-:W-:Y:S01]  /*10dd0*/  SHF.R.U64 R36, R46, 0x10, R47.reuse ;  /* 0x000000102e247819 */ /* 0x100fe2000000122f */
[----:B------:R-:W2:Y:S01]  /*10de0*/  LDS.128 R8, [R33+0x10080] ;  /* 0x0100800021087984 */ /* 0x000ea20000000c00 */
[----:B------:R-:W-:Y:S01]  /*10df0*/  SHF.R.U32.HI R46, RZ, 0x10, R47 ;  /* 0x00000010ff2e7819 */ /* 0x000fe2000001162f */
[----:B------:R-:W-:Y:S01]  /*10e00*/  HADD2.F32 R52, -RZ, R37.H0_H0 ;  /* 0x20000025ff347230 */ /* 0x000fe20000004100 */
[--C-:B------:R-:W-:Y:S02]  /*10e10*/  SHF.R.U64 R38, R38, 0x10, R39.reuse ;  /* 0x0000001026267819 */ /* 0x100fe40000001227 */
[----:B------:R-:W-:Y:S01]  /*10e20*/  SHF.R.U32.HI R39, RZ, 0x10, R39 ;  /* 0x00000010ff277819 */ /* 0x000fe20000011627 */
[----:B------:R-:W-:-:S04]  /*10e30*/  HADD2.F32 R74, -RZ, R46.H0_H0 ;  /* 0x2000002eff4a7230 */ /* 0x000fc80000004100 */
[----:B------:R-:W-:Y:S02]  /*10e40*/  HADD2.F32 R72, -RZ, R39.H0_H0 ;  /* 0x20000027ff487230 */ /* 0x000fe40000004100 */
[----:B------:R-:W-:Y:S02]  /*10e50*/  HADD2.F32 R39, -RZ, R35.H0_H0 ;  /* 0x20000023ff277230 */ /* 0x000fe40000004100 */
[--C-:B-1----:R-:W-:Y:S02]  /*10e60*/  HADD2.F32 R40, -RZ, R13.reuse.H0_H0 ;  /* 0x2000000dff287230 */ /* 0x102fe40000004100 */
[----:B------:R-:W-:Y:S02]  /*10e70*/  HADD2.F32 R41, -RZ, R13.H1_H1 ;  /* 0x3000000dff297230 */ /* 0x000fe40000004100 */
[----:B------:R-:W-:Y:S01]  /*10e80*/  HADD2.F32 R13, -RZ, R15.H0_H0 ;  /* 0x2000000fff0d7230 */ /* 0x000fe20000004100 */
[----:B------:R-:W-:Y:S01]  /*10e90*/  FMUL.FTZ R51, R40, R45 ;  /* 0x0000002d28337220 */ /* 0x000fe20000410000 */
[----:B------:R-:W-:-:S02]  /*10ea0*/  HADD2.F32 R42, -RZ, R12.H0_H0 ;  /* 0x2000000cff2a7230 */ /* 0x000fc40000004100 */
[----:B------:R-:W-:Y:S01]  /*10eb0*/  HADD2.F32 R43, -RZ, R12.H1_H1 ;  /* 0x3000000cff2b7230 */ /* 0x000fe20000004100 */
[-C--:B------:R-:W-:Y:S01]  /*10ec0*/  FMUL.FTZ R60, R13, R54.reuse ;  /* 0x000000360d3c7220 */ /* 0x080fe20000410000 */
[----:B------:R-:W-:Y:S02]  /*10ed0*/  HADD2.F32 R12, -RZ, R14.H0_H0 ;  /* 0x2000000eff0c7230 */ /* 0x000fe40000004100 */
[--C-:B--2---:R-:W-:Y:S01]  /*10ee0*/  HADD2.F32 R48, -RZ, R9.reuse.H0_H0 ;  /* 0x20000009ff307230 */ /* 0x104fe20000004100 */
[----:B------:R-:W-:Y:S01]  /*10ef0*/  FMUL.FTZ R55, R43, R39 ;  /* 0x000000272b377220 */ /* 0x000fe20000410000 */
[----:B------:R-:W-:Y:S02]  /*10f00*/  HADD2.F32 R47, -RZ, R9.H1_H1 ;  /* 0x30000009ff2f7230 */ /* 0x000fe40000004100 */
        /* <DEDUP_REMOVED lines=12> */
[----:B------:R-:W-:Y:S01]  /*10fd0*/  HADD2.F32 R14, -RZ, R14.H1_H1 ;  /* 0x3000000eff0e7230 */ /* 0x000fe20000004100 */
[C---:B------:R-:W-:Y:S01]  /*10fe0*/  FMUL.FTZ R37, R49.reuse, R88 ;  /* 0x0000005831257220 */ /* 0x040fe20000410000 */
[----:B------:R-:W-:Y:S01]  /*10ff0*/  HADD2.F32 R11, -RZ, R11.H1_H1 ;  /* 0x3000000bff0b7230 */ /* 0x000fe20000004100 */
[----:B------:R-:W-:Y:S01]  /*11000*/  FFMA.FTZ R49, R49, R90, R9 ;  /* 0x0000005a31317223 */ /* 0x000fe20000010009 */
[----:B------:R-:W-:Y:S01]  /*11010*/  HADD2.F32 R10, -RZ, R10.H1_H1 ;  /* 0x3000000aff0a7230 */ /* 0x000fe20000004100 */
[----:B------:R-:W-:-:S02]  /*11020*/  FMUL.FTZ R52, R47, R52 ;  /* 0x000000342f347220 */ /* 0x000fc40000410000 */
[----:B------:R-:W-:Y:S01]  /*11030*/  FFMA.FTZ R44, R47, R48, R44 ;  /* 0x000000302f2c7223 */ /* 0x000fe2000001002c */
[----:B------:R-:W-:Y:S01]  /*11040*/  HADD2.F32 R47, -RZ, R38.H0_H0 ;  /* 0x20000026ff2f7230 */ /* 0x000fe20000004100 */
[----:B------:R-:W-:Y:S02]  /*11050*/  FMUL.FTZ R9, R12, R89 ;  /* 0x000000590c097220 */ /* 0x000fe40000410000 */
[----:B------:R-:W-:Y:S02]  /*11060*/  FMUL.FTZ R46, R15, R72 ;  /* 0x000000480f2e7220 */ /* 0x000fe40000410000 */
[C---:B------:R-:W-:Y:S01]  /*11070*/  FFMA.FTZ R35, R8.reuse, R91, R9 ;  /* 0x0000005b08237223 */ /* 0x040fe20000010009 */
[----:B------:R-:W-:Y:S01]  /*11080*/  HADD2.F32 R9, -RZ, R36.H0_H0 ;  /* 0x20000024ff097230 */ /* 0x000fe20000004100 */
[----:B------:R-:W-:Y:S02]  /*11090*/  FMUL.FTZ R89, R8, R89 ;  /* 0x0000005908597220 */ /* 0x000fe40000410000 */
[----:B------:R-:W-:-:S02]  /*110a0*/  FMUL.FTZ R36, R14, R47 ;  /* 0x0000002f0e247220 */ /* 0x000fc40000410000 */
[----:B------:R-:W-:Y:S02]  /*110b0*/  FMUL.FTZ R72, R11, R72 ;  /* 0x000000480b487220 */ /* 0x000fe40000410000 */
        /* <DEDUP_REMOVED lines=20> */
[----:B------:R-:W-:Y:S02]  /*11200*/  F2FP.PACK_AB R8, R8, R49 ;  /* 0x000000310808723e */ /* 0x000fe400000000ff */
[----:B------:R-:W-:-:S05]  /*11210*/  F2FP.PACK_AB R10, R10, R35 ;  /* 0x000000230a0a723e */ /* 0x000fca00000000ff */
[----:B------:R1:W-:Y:S02]  /*11220*/  STS.128 [R33+0x10080], R8 ;  /* 0x0100800821007388 */ /* 0x0003e40000000c00 */
.L_x_1721:
[----:B------:R-:W-:Y:S05]  /*11230*/  BSYNC B1 ;  /* 0x0000000000017941 */ /* 0x000fea0003800000 */
.L_x_1720:
        /* <DEDUP_REMOVED lines=113> */
.L_x_1725:
[----:B------:R-:W-:Y:S05]  /*11950*/  BSYNC B0 ;  /* 0x0000000000007941 */ /* 0x000fea0003800000 */
.L_x_1724:
        /* <DEDUP_REMOVED lines=105> */
.L_x_1697:
[----:B------:R-:W-:Y:S05]  /*11ff0*/  BSYNC B2 ;  /* 0x0000000000027941 */ /* 0x000fea0003800000 */
.L_x_1663:
[----:B-1----:R-:W-:Y:S01]  /*12000*/  IMAD R9, R57, c[0x0][0x208], RZ ;  /* 0x0000820039097a24 */ /* 0x002fe200078e02ff */
[----:B------:R-:W-:Y:S01]  /*12010*/  SHF.R.S32.HI R8, RZ, 0x4, R59 ;  /* 0x00000004ff087819 */ /* 0x000fe2000001143b */
[----:B--2---:R-:W-:Y:S01]  /*12020*/  IMAD.WIDE.U32 R16, R220, c[0x0][0x208], RZ ;  /* 0x00008200dc107a25 */ /* 0x004fe200078e00ff */
[----:B------:R-:W-:-:S04]  /*12030*/  DEPBAR.LE SB0, 0x0 ;  /* 0x000080000000791a */ /* 0x000fc80000000000 */
[----:B------:R-:W-:Y:S01]  /*12040*/  IMAD R9, R220, c[0x0][0x20c], R9 ;  /* 0x00008300dc097a24 */ /* 0x000fe200078e0209 */
[----:B------:R-:W-:Y:S01]  /*12050*/  LEA.HI R11, R59, R8, RZ, 0x1 ;  /* 0x000000083b0b7211 */ /* 0x000fe200078f08ff */
[----:B------:R-:W-:Y:S01]  /*12060*/  IMAD R12, R56, c[0x0][0x218], RZ ;  /* 0x00008600380c7a24 */ /* 0x000fe200078e02ff */
[----:B------:R-:W-:Y:S01]  /*12070*/  ISETP.GE.AND P1, PT, R188, c[0x0][0x1d4], PT ;  /* 0x00007500bc007a0c */ /* 0x000fe20003f26270 */
[----:B------:R-:W-:Y:S01]  /*12080*/  IMAD.IADD R17, R17, 0x1, R9 ;  /* 0x0000000111117824 */ /* 0x000fe200078e0209 */
[----:B------:R-:W-:Y:S01]  /*12090*/  LOP3.LUT R11, R11, 0xfffffffe, RZ, 0xc0, !PT ;  /* 0xfffffffe0b0b7812 */ /* 0x000fe200078ec0ff */
[----:B------:R-:W-:Y:S01]  /*120a0*/  IMAD.SHL.U32 R9, R66, 0x40, RZ ;  /* 0x0000004042097824 */ /* 0x000fe200078e00ff */
[----:B------:R-:W-:Y:S01]  /*120b0*/  IADD3 R23, -R189, UR20, RZ ;  /* 0x00000014bd177c10 */ /* 0x000fe2000fffe1ff */
[----:B------:R-:W-:Y:S01]  /*120c0*/  IMAD.WIDE.U32 R16, R219, c[0x0][0x218], R16 ;  /* 0x00008600db107a25 */ /* 0x000fe200078e0010 */
[----:B------:R-:W-:Y:S01]  /*120d0*/  ISETP.GE.AND P2, PT, R221, c[0x0][0x1d4], PT ;  /* 0x00007500dd007a0c */ /* 0x000fe20003f46270 */
[----:B------:R-:W-:Y:S01]  /*120e0*/  BSSY B0, `(.L_x_1726) ;  /* 0x000006b000007945 */ /* 0x000fe20003800000 */
[----:B------:R-:W-:Y:S01]  /*120f0*/  LOP3.LUT R9, R9, 0x1c0, RZ, 0xc0, !PT ;  /* 0x000001c009097812 */ /* 0x000fe200078ec0ff */
[----:B------:R-:W-:Y:S01]  /*12100*/  IMAD R12, R219, c[0x0][0x21c], R12 ;  /* 0x00008700db0c7a24 */ /* 0x000fe200078e020c */
[----:B------:R-:W-:Y:S01]  /*12110*/  IADD3 R15, P0, R16, UR28, RZ ;  /* 0x0000001c100f7c10 */ /* 0x000fe2000ff1e0ff */
[----:B------:R-:W-:Y:S01]  /*12120*/  IMAD.SHL.U32 R10, R189, 0x8, RZ ;  /* 0x00000008bd0a7824 */ /* 0x000fe200078e00ff */
[----:B------:R-:W-:Y:S01]  /*12130*/  LOP3.LUT R67, R67, 0xfffffffb, RZ, 0xc0, !PT ;  /* 0xfffffffb43437812 */ /* 0x000fe200078ec0ff */
[----:B------:R-:W-:Y:S01]  /*12140*/  IMAD.IADD R11, R8, 0x1, -R11 ;  /* 0x00000001080b7824 */ /* 0x000fe200078e0a0b */
[----:B------:R-:W-:Y:S01]  /*12150*/  IADD3.X R12, R17, UR12, R12, P0, !PT ;  /* 0x0000000c110c7c10 */ /* 0x000fe200087fe40c */
[----:B------:R-:W-:Y:S01]  /*12160*/  IMAD.SHL.U32 R8, R58, 0x40, RZ ;  /* 0x000000403a087824 */ /* 0x000fe200078e00ff */
[----:B------:R-:W-:Y:S01]  /*12170*/  LEA R22, P0, R15, c[0x0][0x1f8], 0x1 ;  /* 0x00007e000f167a11 */ /* 0x000fe200078008ff */
[----:B------:R-:W-:Y:S01]  /*12180*/  IMAD.SHL.U32 R64, R6, 0x40, RZ ;  /* 0x0000004006407824 */ /* 0x000fe200078e00ff */
[----:B------:R-:W-:Y:S01]  /*12190*/  LOP3.LUT R10, R9, 0x8, R10, 0xf8, !PT ;  /* 0x00000008090a7812 */ /* 0x000fe200078ef80a */
[----:B------:R-:W-:Y:S01]  /*121a0*/  IMAD.SHL.U32 R222, R0, 0x2, RZ ;  /* 0x0000000200de7824 */ /* 0x000fe200078e00ff */
[----:B------:R-:W-:-:S02]  /*121b0*/  SHF.R.U32.HI R9, RZ, 0x3, R9 ;  /* 0x00000003ff097819 */ /* 0x000fc40000011609 */
[----:B------:R-:W-:Y:S02]  /*121c0*/  LEA.HI.X R15, R15, c[0x0][0x1fc], R12, 0x1, P0 ;  /* 0x00007f000f0f7a11 */ /* 0x000fe400000f0c0c */
[----:B------:R-:W-:Y:S01]  /*121d0*/  LOP3.LUT R10, R10, R9, RZ, 0x3c, !PT ;  /* 0x000000090a0a7212 */ /* 0x000fe200078e3cff */
[C---:B------:R-:W-:Y:S01]  /*121e0*/  IMAD.SHL.U32 R9, R11.reuse, 0x8, RZ ;  /* 0x000000080b097824 */ /* 0x040fe200078e00ff */
[----:B------:R-:W-:Y:S01]  /*121f0*/  LOP3.LUT R8, R8, 0x1c0, RZ, 0xc0, !PT ;  /* 0x000001c008087812 */ /* 0x000fe200078ec0ff */
[----:B------:R-:W-:Y:S01]  /*12200*/  SHFL.IDX PT, R12, R22, RZ, 0x181f ;  /* 0x00181fff160c7589 */ /* 0x000fe200000e0000 */
[----:B------:R-:W-:Y:S01]  /*12210*/  LOP3.LUT P0, RZ, R66, 0x2, RZ, 0xc0, !PT ;  /* 0x0000000242ff7812 */ /* 0x000fe2000780c0ff */
[----:B------:R-:W-:Y:S01]  /*12220*/  IMAD R213, R11, 0x200, R10 ;  /* 0x000002000bd57824 */ /* 0x000fe200078e020a */
[----:B------:R-:W-:Y:S01]  /*12230*/  LOP3.LUT R9, R8, 0x8, R9, 0xf8, !PT ;  /* 0x0000000808097812 */ /* 0x000fe200078ef809 */
[----:B------:R-:W1:Y:S01]  /*12240*/  SHFL.IDX PT, R13, R15, RZ, 0x181f ;  /* 0x00181fff0f0d7589 */ /* 0x000e6200000e0000 */
[----:B------:R-:W-:Y:S01]  /*12250*/  SHF.R.U32.HI R6, RZ, 0x3, R8 ;  /* 0x00000003ff067819 */ /* 0x000fe20000011608 */
[----:B------:R-:W-:Y:S01]  /*12260*/  IMAD.SHL.U32 R213, R213, 0x2, RZ ;  /* 0x00000002d5d57824 */ /* 0x000fe200078e00ff */
[----:B------:R-:W-:Y:S01]  /*12270*/  LOP3.LUT R64, R64, 0xfffffe00, RZ, 0xc0, !PT ;  /* 0xfffffe0040407812 */ /* 0x000fe200078ec0ff */
[----:B------:R-:W-:Y:S01]  /*12280*/  BAR.SYNC.DEFER_BLOCKING 0x0 ;  /* 0x0000000000007b1d */ /* 0x000fe20000010000 */
[----:B------:R-:W-:-:S02]  /*12290*/  LOP3.LUT R6, R9, R6, RZ, 0x3c, !PT ;  /* 0x0000000609067212 */ /* 0x000fc400078e3cff */
[----:B------:R-:W-:Y:S01]  /*122a0*/  IADD3 R8, R213, 0xa080, RZ ;  /* 0x0000a080d5087810 */ /* 0x000fe20007ffe0ff */
[----:B------:R-:W-:Y:S01]  /*122b0*/  IMAD R9, R3, 0x400, R64 ;  /* 0x0000040003097824 */ /* 0x000fe200078e0240 */
[----:B------:R-:W-:Y:S02]  /*122c0*/  IADD3 R211, R213, 0xa0a0, RZ ;  /* 0x0000a0a0d5d37810 */ /* 0x000fe40007ffe0ff */
[----:B------:R-:W-:Y:S01]  /*122d0*/  @P0 IADD3 R211, R8, -0x20, RZ ;  /* 0xffffffe008d30810 */ /* 0x000fe20007ffe0ff */
[----:B------:R-:W-:Y:S01]  /*122e0*/  IMAD.IADD R0, R6, 0x1, R9 ;  /* 0x0000000106007824 */ /* 0x000fe200078e0209 */
[----:B------:R-:W-:Y:S02]  /*122f0*/  ISETP.LT.OR P0, PT, R23, 0x1, P1 ;  /* 0x000000011700780c */ /* 0x000fe40000f01670 */
[----:B------:R-:W-:Y:S01]  /*12300*/  @P2 LOP3.LUT R67, R67, 0x4, RZ, 0xfc, !PT ;  /* 0x0000000443432812 */ /* 0x000fe200078efcff */
[C---:B------:R-:W-:Y:S01]  /*12310*/  IMAD.SHL.U32 R60, R0.reuse, 0x2, RZ ;  /* 0x00000002003c7824 */ /* 0x040fe200078e00ff */
[----:B------:R-:W-:-:S02]  /*12320*/  LEA R214, R0, 0x10080, 0x1 ;  /* 0x0001008000d67811 */ /* 0x000fc400078e08ff */
[----:B------:R-:W-:Y:S02]  /*12330*/  SHF.R.S32.HI R0, RZ, 0x1f, R221 ;  /* 0x0000001fff007819 */ /* 0x000fe400000114dd */
[----:B------:R-:W-:Y:S01]  /*12340*/  SHF.R.S32.HI R226, RZ, 0x1f, R65 ;  /* 0x0000001fffe27819 */ /* 0x000fe20000011441 */
[----:B------:R-:W-:Y:S01]  /*12350*/  IMAD R212, R7, 0x2, R214 ;  /* 0x0000000207d47824 */ /* 0x000fe200078e02d6 */
[----:B------:R-:W-:Y:S01]  /*12360*/  LEA.HI R227, R0, R221, RZ, 0x3 ;  /* 0x000000dd00e37211 */ /* 0x000fe200078f18ff */
[----:B-1----:R-:W-:Y:S01]  /*12370*/  IMAD.WIDE R20, R188, 0x2, R12 ;  /* 0x00000002bc147825 */ /* 0x002fe200078e020c */
[----:B------:R-:W-:Y:S02]  /*12380*/  LEA.HI R226, R226, R65, RZ, 0x3 ;  /* 0x00000041e2e27211 */ /* 0x000fe400078f18ff */
[----:B------:R-:W-:Y:S01]  /*12390*/  LOP3.LUT R227, R227, 0xfffffff8, RZ, 0xc0, !PT ;  /* 0xfffffff8e3e37812 */ /* 0x000fe200078ec0ff */
[----:B------:R1:W2:Y:S01]  /*123a0*/  LDSM.16.M88.4 R16, [R213+0xa080] ;  /* 0x00a08000d510783b */ /* 0x0002a20000000200 */
[----:B------:R-:W-:-:S02]  /*123b0*/  LOP3.LUT R226, R226, 0xfffffff8, RZ, 0xc0, !PT ;  /* 0xfffffff8e2e27812 */ /* 0x000fc400078ec0ff */
[----:B------:R-:W-:Y:S01]  /*123c0*/  LOP3.LUT R67, R67, 0xfffffffd, RZ, 0xc0, !PT ;  /* 0xfffffffd43437812 */ /* 0x000fe200078ec0ff */
[----:B------:R1:W3:Y:S01]  /*123d0*/  LDSM.16.M88.4 R8, [R213+0xa880] ;  /* 0x00a88000d508783b */ /* 0x0002e20000000200 */
[----:B------:R-:W-:Y:S01]  /*123e0*/  IMAD.WIDE R26, R227, 0x2, R12 ;  /* 0x00000002e31a7825 */ /* 0x000fe200078e020c */
[----:B------:R-:W-:Y:S02]  /*123f0*/  SHF.R.S32.HI R191, RZ, 0x1f, R188 ;  /* 0x0000001fffbf7819 */ /* 0x000fe400000114bc */
[----:B------:R1:W4:Y:S01]  /*12400*/  LDSM.16.M88.4 R28, [R213+0xb080] ;  /* 0x00b08000d51c783b */ /* 0x0003220000000200 */
[----:B------:R-:W-:Y:S01]  /*12410*/  IMAD.WIDE R24, R226, 0x2, R12 ;  /* 0x00000002e2187825 */ /* 0x000fe200078e020c */
[----:B------:R-:W-:Y:S02]  /*12420*/  SHF.R.S32.HI R228, RZ, 0x1f, R227 ;  /* 0x0000001fffe47819 */ /* 0x000fe400000114e3 */
[----:B------:R1:W1:Y:S01]  /*12430*/  LDSM.16.M88.4 R56, [R211] ;  /* 0x00000000d338783b */ /* 0x0002620000000200 */
[----:B------:R-:W-:-:S02]  /*12440*/  SHF.R.S32.HI R225, RZ, 0x1f, R226 ;  /* 0x0000001fffe17819 */ /* 0x000fc400000114e2 */
[C---:B------:R-:W-:Y:S01]  /*12450*/  IADD3 R203, R211.reuse, 0x800, RZ ;  /* 0x00000800d3cb7810 */ /* 0x040fe20007ffe0ff */
[----:B------:R1:W1:Y:S01]  /*12460*/  LDSM.16.M88.4 R52, [R211+0x800] ;  /* 0x00080000d334783b */ /* 0x0002620000000200 */
[----:B------:R-:W-:-:S03]  /*12470*/  IADD3 R202, R211, 0x1000, RZ ;  /* 0x00001000d3ca7810 */ /* 0x000fc60007ffe0ff */
[----:B------:R1:W1:Y:S04]  /*12480*/  LDSM.16.M88.4 R48, [R211+0x1000] ;  /* 0x00100000d330783b */ /* 0x0002680000000200 */
[----:B------:R-:W1:Y:S04]  /*12490*/  LDSM.16.M88.4 R60, [R60+0x10080] ;  /* 0x010080003c3c783b */ /* 0x000e680000000200 */
[----:B------:R1:W1:Y:S04]  /*124a0*/  LDSM.16.M88.4 R44, [R212] ;  /* 0x00000000d42c783b */ /* 0x0002680000000200 */
        /* <DEDUP_REMOVED lines=8> */
[----:B------:R-:W-:Y:S02]  /*12530*/  @P2 LOP3.LUT R67, R67, 0x2, RZ, 0xfc, !PT ;  /* 0x0000000243432812 */ /* 0x000fe400078efcff */
[----:B------:R-:W-:Y:S02]  /*12540*/  ISETP.GE.AND P2, PT, R68, c[0x0][0x1d4], PT ;  /* 0x0000750044007a0c */ /* 0x000fe40003f46270 */
[----:B------:R-:W-:Y:S02]  /*12550*/  LOP3.LUT R67, R67, 0xffffffef, RZ, 0xc0, !PT ;  /* 0xffffffef43437812 */ /* 0x000fe400078ec0ff */
[----:B-----5:R-:W-:-:S05]  /*12560*/  SHF.R.S32.HI R21, RZ, 0x1f, R68 ;  /* 0x0000001fff157819 */ /* 0x020fca0000011444 */
[----:B------:R1:W-:Y:S01]  /*12570*/  LDGSTS.E.BYPASS.LTC128B.128 [R222+0x7080], [R24.64], !P0 ;  /* 0x0708000018de7fae */ /* 0x0003e2000c101d5a */
[----:B------:R-:W-:Y:S02]  /*12580*/  ISETP.LT.OR P0, PT, R23, 0x1, P2 ;  /* 0x000000011700780c */ /* 0x000fe40001701670 */
[----:B------:R-:W-:-:S04]  /*12590*/  LEA.HI R224, R21, R68, RZ, 0x3 ;  /* 0x0000004415e07211 */ /* 0x000fc800078f18ff */
[----:B------:R-:W-:-:S04]  /*125a0*/  LOP3.LUT R224, R224, 0xfffffff8, RZ, 0xc0, !PT ;  /* 0xfffffff8e0e07812 */ /* 0x000fc800078ec0ff */
[----:B------:R-:W-:Y:S01]  /*125b0*/  SHF.R.S32.HI R223, RZ, 0x1f, R224 ;  /* 0x0000001fffdf7819 */ /* 0x000fe200000114e0 */
[----:B------:R-:W-:-:S05]  /*125c0*/  IMAD.WIDE R12, R224, 0x2, R12 ;  /* 0x00000002e00c7825 */ /* 0x000fca00078e020c */
[----:B------:R1:W-:Y:S01]  /*125d0*/  LDGSTS.E.BYPASS.LTC128B.128 [R222+0x8880], [R12.64], !P0 ;  /* 0x088800000cde7fae */ /* 0x0003e2000c101d5a */
[----:B------:R-:W-:-:S13]  /*125e0*/  ISETP.GT.AND P0, PT, R215, 0x7f, PT ;  /* 0x0000007fd700780c */ /* 0x000fda0003f04270 */
[----:B------:R-:W-:Y:S01]  /*125f0*/  @P0 LOP3.LUT R67, R67, 0x10, RZ, 0xfc, !PT ;  /* 0x0000001043430812 */ /* 0x000fe200078efcff */
[----:B------:R-:W-:Y:S05]  /*12600*/  @P0 BRA `(.L_x_1727) ;  /* 0x0000018000000947 */ /* 0x000fea0003800000 */
[----:B--234-:R-:W-:Y:S05]  /*12610*/  BRA.DIV ~URZ, `(.L_x_1728) ;  /* 0x0000b7b27f007947 */ /* 0x01cfea000b800000 */
[----:B------:R2:W3:Y:S04]  /*12620*/  SHFL.IDX PT, R0, R15, 0x1, 0x181f ;  /* 0x00381f000f007f89 */ /* 0x0004e800000e0000 */
[----:B-1----:R2:W1:Y:S02]  /*12630*/  SHFL.IDX PT, R13, R22, 0x1, 0x181f ;  /* 0x00381f00160d7f89 */ /* 0x00246400000e0000 */
.L_x_1762:
[----:B-1----:R-:W-:-:S04]  /*12640*/  LEA R20, P0, R227, R13, 0x1 ;  /* 0x0000000de3147211 */ /* 0x002fc800078008ff */
[----:B---3--:R-:W-:Y:S02]  /*12650*/  LEA.HI.X R21, R227, R0, R228, 0x1, P0 ;  /* 0x00000000e3157211 */ /* 0x008fe400000f0ce4 */
[----:B------:R-:W-:-:S04]  /*12660*/  LEA R14, P0, R226, R13, 0x1 ;  /* 0x0000000de20e7211 */ /* 0x000fc800078008ff */
[----:B--2---:R-:W-:Y:S02]  /*12670*/  LEA.HI.X R15, R226, R0, R225, 0x1, P0 ;  /* 0x00000000e20f7211 */ /* 0x004fe400000f0ce1 */
        /* <DEDUP_REMOVED lines=17> */
.L_x_1727:
[----:B--234-:R-:W-:Y:S05]  /*12790*/  BSYNC B0 ;  /* 0x0000000000007941 */ /* 0x01cfea0003800000 */
.L_x_1726:
[----:B------:R-:W-:Y:S01]  /*127a0*/  IMAD.MOV.U32 R0, RZ, RZ, 0x40 ;  /* 0x00000040ff007424 */ /* 0x000fe200078e00ff */
[----:B------:R-:W-:Y:S01]  /*127b0*/  LOP3.LUT P0, RZ, R66, 0x4, RZ, 0xc0, !PT ;  /* 0x0000000442ff7812 */ /* 0x000fe2000780c0ff */
[----:B------:R-:W0:Y:S01]  /*127c0*/  LDGDEPBAR ;  /* 0x00000000000079af */ /* 0x000e220000000000 */
[----:B------:R-:W-:Y:S01]  /*127d0*/  WARPSYNC 0xffffffff ;  /* 0xffffffff00007948 */ /* 0x000fe20003800000 */
[C---:B-1----:R-:W-:Y:S01]  /*127e0*/  HMMA.16816.F32 R24, R60.reuse, R16, RZ ;  /* 0x000000103c18723c */ /* 0x042fe200000018ff */
[----:B------:R-:W-:Y:S01]  /*127f0*/  SEL R0, R0, 0xffffffc0, !P0 ;  /* 0xffffffc000007807 */ /* 0x000fe20004000000 */
[C---:B------:R-:W-:Y:S01]  /*12800*/  IMAD R210, R5.reuse, 0x2, R214 ;  /* 0x0000000205d27824 */ /* 0x040fe200078e02d6 */
[----:B------:R-:W-:Y:S01]  /*12810*/  UISETP.GE.AND UP0, UPT, UR13, 0x2, UPT ;  /* 0x000000020d00788c */ /* 0x000fe2000bf06270 */
[----:B------:R-:W-:Y:S01]  /*12820*/  IMAD R209, R5, 0x2, R212 ;  /* 0x0000000205d17824 */ /* 0x000fe200078e02d4 */
[----:B------:R-:W-:Y:S01]  /*12830*/  IADD3 R200, R211, 0x1800, RZ ;  /* 0x00001800d3c87810 */ /* 0x000fe20007ffe0ff */
[--C-:B------:R-:W-:Y:S01]  /*12840*/  IMAD.IADD R207, R213, 0x1, R0.reuse ;  /* 0x00000001d5cf7824 */ /* 0x100fe200078e0200 */
[----:B------:R-:W-:Y:S01]  /*12850*/  LDSM.16.M88.4 R40, [R210] ;  /* 0x00000000d228783b */ /* 0x000fe20000000200 */
[----:B------:R-:W-:Y:S01]  /*12860*/  HMMA.16816.F32 R20, R60, R18, RZ ;  /* 0x000000123c14723c */ /* 0x000fe200000018ff */
[C---:B------:R-:W-:Y:S01]  /*12870*/  IMAD.IADD R201, R211.reuse, 0x1, R0 ;  /* 0x00000001d3c97824 */ /* 0x040fe200078e0200 */
[----:B------:R-:W-:Y:S01]  /*12880*/  PLOP3.LUT P0, PT, PT, PT, UP0, 0x40, 0x0 ;  /* 0x000000000000781c */ /* 0x000fe20003f0e808 */
[----:B------:R-:W1:Y:S01]  /*12890*/  LDSM.16.M88.4 R36, [R207+0xa080] ;  /* 0x00a08000cf24783b */ /* 0x000e620000000200 */
[----:B------:R-:W-:Y:S01]  /*128a0*/  IMAD.IADD R0, R64, 0x1, R6 ;  /* 0x0000000140007824 */ /* 0x000fe200078e0206 */
[----:B------:R-:W-:-:S02]  /*128b0*/  IADD3 R199, R211, 0x2000, RZ ;  /* 0x00002000d3c77810 */ /* 0x000fc40007ffe0ff */
[----:B------:R-:W2:Y:S01]  /*128c0*/  LDSM.16.M88.4 R32, [R207+0xa880] ;  /* 0x00a88000cf20783b */ /* 0x000ea20000000200 */
[C---:B------:R-:W-:Y:S01]  /*128d0*/  HMMA.16816.F32 R16, R60.reuse, R8, RZ ;  /* 0x000000083c10723c */ /* 0x040fe200000018ff */
[C---:B------:R-:W-:Y:S02]  /*128e0*/  IADD3 R198, R211.reuse, 0x2800, RZ ;  /* 0x00002800d3c67810 */ /* 0x040fe40007ffe0ff */
[C---:B------:R-:W-:Y:S02]  /*128f0*/  IADD3 R197, R211.reuse, 0x3000, RZ ;  /* 0x00003000d3c57810 */ /* 0x040fe40007ffe0ff */
[C---:B------:R-:W-:Y:S02]  /*12900*/  IADD3 R196, R211.reuse, 0x3800, RZ ;  /* 0x00003800d3c47810 */ /* 0x040fe40007ffe0ff */
[C---:B------:R-:W-:Y:S01]  /*12910*/  IADD3 R195, R211.reuse, 0x4000, RZ ;  /* 0x00004000d3c37810 */ /* 0x040fe20007ffe0ff */
[----:B------:R-:W-:Y:S01]  /*12920*/  HMMA.16816.F32 R12, R60, R10, RZ ;  /* 0x0000000a3c0c723c */ /* 0x000fe200000018ff */
[----:B------:R-:W-:-:S02]  /*12930*/  IADD3 R194, R211, 0x4800, RZ ;  /* 0x00004800d3c27810 */ /* 0x000fc40007ffe0ff */
[C---:B------:R-:W-:Y:S02]  /*12940*/  IADD3 R193, R211.reuse, 0x5000, RZ ;  /* 0x00005000d3c17810 */ /* 0x040fe40007ffe0ff */
[----:B------:R-:W-:-:S03]  /*12950*/  IADD3 R192, R211, 0x5800, RZ ;  /* 0x00005800d3c07810 */ /* 0x000fc60007ffe0ff */
[C---:B------:R-:W-:Y:S08]  /*12960*/  HMMA.16816.F32 R8, R60.reuse, R28, RZ ;  /* 0x0000001c3c08723c */ /* 0x040ff000000018ff */
[----:B------:R-:W-:Y:S01]  /*12970*/  HMMA.16816.F32 R60, R60, R30, RZ ;  /* 0x0000001e3c3c723c */ /* 0x000fe200000018ff */
[----:B------:R-:W3:Y:S07]  /*12980*/  LDSM.16.M88.4 R28, [R207+0xb080] ;  /* 0x00b08000cf1c783b */ /* 0x000eee0000000200 */
[C---:B------:R-:W-:Y:S08]  /*12990*/  HMMA.16816.F32 R24, R44.reuse, R56, R24 ;  /* 0x000000382c18723c */ /* 0x040ff00000001818 */
[C---:B------:R-:W-:Y:S01]  /*129a0*/  HMMA.16816.F32 R20, R44.reuse, R58, R20 ;  /* 0x0000003a2c14723c */ /* 0x040fe20000001814 */
[----:B------:R-:W-:Y:S07]  /*129b0*/  LDSM.16.M88.4 R56, [R209] ;  /* 0x00000000d138783b */ /* 0x000fee0000000200 */
[C---:B------:R-:W-:Y:S08]  /*129c0*/  HMMA.16816.F32 R16, R44.reuse, R52, R16 ;  /* 0x000000342c10723c */ /* 0x040ff00000001810 */
[C---:B------:R-:W-:Y:S01]  /*129d0*/  HMMA.16816.F32 R12, R44.reuse, R54, R12 ;  /* 0x000000362c0c723c */ /* 0x040fe2000000180c */
[----:B------:R-:W4:Y:S07]  /*129e0*/  LDSM.16.M88.4 R52, [R201] ;  /* 0x00000000c934783b */ /* 0x000f2e0000000200 */
[C---:B------:R-:W-:Y:S08]  /*129f0*/  HMMA.16816.F32 R8, R44.reuse, R48, R8 ;  /* 0x000000302c08723c */ /* 0x040ff00000001808 */
[----:B------:R-:W-:Y:S01]  /*12a00*/  HMMA.16816.F32 R60, R44, R50, R60 ;  /* 0x000000322c3c723c */ /* 0x000fe2000000183c */
[----:B------:R-:W5:Y:S04]  /*12a10*/  LDSM.16.M88.4 R48, [R201+0x800] ;  /* 0x00080000c930783b */ /* 0x000f680000000200 */
[----:B------:R-:W4:Y:S03]  /*12a20*/  LDSM.16.M88.4 R44, [R201+0x1000] ;  /* 0x00100000c92c783b */ /* 0x000f260000000200 */
[C---:B-1----:R-:W-:Y:S08]  /*12a30*/  HMMA.16816.F32 R24, R40.reuse, R36, R24 ;  /* 0x000000242818723c */ /* 0x042ff00000001818 */
[C---:B------:R-:W-:Y:S01]  /*12a40*/  HMMA.16816.F32 R20, R40.reuse, R38, R20 ;  /* 0x000000262814723c */ /* 0x040fe20000001814 */
[----:B------:R-:W-:Y:S07]  /*12a50*/  LDSM.16.M88.4 R36, [R213+0xb880] ;  /* 0x00b88000d524783b */ /* 0x000fee0000000200 */
[C---:B--2---:R-:W-:Y:S08]  /*12a60*/  HMMA.16816.F32 R16, R40.reuse, R32, R16 ;  /* 0x000000202810723c */ /* 0x044ff00000001810 */
[C---:B------:R-:W-:Y:S01]  /*12a70*/  HMMA.16816.F32 R12, R40.reuse, R34, R12 ;  /* 0x00000022280c723c */ /* 0x040fe2000000180c */
[----:B------:R-:W-:Y:S07]  /*12a80*/  LDSM.16.M88.4 R32, [R213+0xc080] ;  /* 0x00c08000d520783b */ /* 0x000fee0000000200 */
[C---:B---3--:R-:W-:Y:S08]  /*12a90*/  HMMA.16816.F32 R8, R40.reuse, R28, R8 ;  /* 0x0000001c2808723c */ /* 0x048ff00000001808 */
[----:B------:R-:W-:Y:S01]  /*12aa0*/  HMMA.16816.F32 R60, R40, R30, R60 ;  /* 0x0000001e283c723c */ /* 0x000fe2000000183c */
[----:B------:R-:W1:Y:S04]  /*12ab0*/  LDSM.16.M88.4 R40, [R214+0x4000] ;  /* 0x00400000d628783b */ /* 0x000e680000000200 */
[----:B------:R-:W2:Y:S03]  /*12ac0*/  LDSM.16.M88.4 R28, [R213+0xc880] ;  /* 0x00c88000d51c783b */ /* 0x000ea60000000200 */
[C---:B----4-:R-:W-:Y:S08]  /*12ad0*/  HMMA.16816.F32 R24, R56.reuse, R52, R24 ;  /* 0x000000343818723c */ /* 0x050ff00000001818 */
[C---:B------:R-:W-:Y:S01]  /*12ae0*/  HMMA.16816.F32 R20, R56.reuse, R54, R20 ;  /* 0x000000363814723c */ /* 0x040fe20000001814 */
[----:B------:R-:W-:Y:S07]  /*12af0*/  LDSM.16.M88.4 R52, [R211+0x1800] ;  /* 0x00180000d334783b */ /* 0x000fee0000000200 */
[C---:B-----5:R-:W-:Y:S08]  /*12b00*/  HMMA.16816.F32 R16, R56.reuse, R48, R16 ;  /* 0x000000303810723c */ /* 0x060ff00000001810 */
[C---:B------:R-:W-:Y:S01]  /*12b10*/  HMMA.16816.F32 R12, R56.reuse, R50, R12 ;  /* 0x00000032380c723c */ /* 0x040fe2000000180c */
[----:B------:R-:W-:Y:S07]  /*12b20*/  LDSM.16.M88.4 R48, [R211+0x2000] ;  /* 0x00200000d330783b */ /* 0x000fee0000000200 */
[C---:B------:R-:W-:Y:S08]  /*12b30*/  HMMA.16816.F32 R8, R56.reuse, R44, R8 ;  /* 0x0000002c3808723c */ /* 0x040ff00000001808 */
        /* <DEDUP_REMOVED lines=9> */
[C---:B--2---:R-:W-:Y:S08]  /*12bd0*/  HMMA.16816.F32 R8, R40.reuse, R28, R8 ;  /* 0x0000001c2808723c */ /* 0x044ff00000001808 */
[----:B------:R-:W-:Y:S01]  /*12be0*/  HMMA.16816.F32 R60, R40, R30, R60 ;  /* 0x0000001e283c723c */ /* 0x000fe2000000183c */
[----:B------:R-:W1:Y:S04]  /*12bf0*/  LDSM.16.M88.4 R40, [R210+0x4000] ;  /* 0x00400000d228783b */ /* 0x000e680000000200 */
[----:B------:R-:W2:Y:S03]  /*12c00*/  LDSM.16.M88.4 R28, [R207+0xc880] ;  /* 0x00c88000cf1c783b */ /* 0x000ea60000000200 */
[C---:B---3--:R-:W-:Y:S08]  /*12c10*/  HMMA.16816.F32 R24, R56.reuse, R52, R24 ;  /* 0x000000343818723c */ /* 0x048ff00000001818 */
[C---:B------:R-:W-:Y:S01]  /*12c20*/  HMMA.16816.F32 R20, R56.reuse, R54, R20 ;  /* 0x000000363814723c */ /* 0x040fe20000001814 */
[----:B------:R-:W-:Y:S07]  /*12c30*/  LDSM.16.M88.4 R52, [R201+0x1800] ;  /* 0x00180000c934783b */ /* 0x000fee0000000200 */
[C---:B------:R-:W-:Y:S08]  /*12c40*/  HMMA.16816.F32 R16, R56.reuse, R48, R16 ;  /* 0x000000303810723c */ /* 0x040ff00000001810 */
[C---:B------:R-:W-:Y:S01]  /*12c50*/  HMMA.16816.F32 R12, R56.reuse, R50, R12 ;  /* 0x00000032380c723c */ /* 0x040fe2000000180c */
[----:B------:R-:W-:Y:S07]  /*12c60*/  LDSM.16.M88.4 R48, [R201+0x2000] ;  /* 0x00200000c930783b */ /* 0x000fee0000000200 */
        /* <DEDUP_REMOVED lines=82> */
[----:B------:R-:W-:Y:S04]  /*13190*/  LDSM.16.M88.4 R44, [R209+0xc000] ;  /* 0x00c00000d12c783b */ /* 0x000fe80000000200 */
[----:B------:R-:W3:Y:S01]  /*131a0*/  LDSM.16.M88.4 R56, [R201+0x4800] ;  /* 0x00480000c938783b */ /* 0x000ee20000000200 */
[----:B------:R-:W-:-:S04]  /*131b0*/  DEPBAR.LE SB0, 0x0 ;  /* 0x000080000000791a */ /* 0x000fc80000000000 */
        /* <DEDUP_REMOVED lines=28> */
[----:B------:R-:W-:Y:S01]  /*13380*/  BSSY B0, `(.L_x_1730) ;  /* 0x0000022000007945 */ /* 0x000fe20003800000 */
[----:B------:R-:W-:Y:S02]  /*13390*/  ISETP.GE.AND P1, PT, R221, c[0x0][0x1d4], PT ;  /* 0x00007500dd007a0c */ /* 0x000fe40003f26270 */
        /* <DEDUP_REMOVED lines=12> */
[C---:B------:R-:W-:Y:S02]  /*13460*/  LEA R29, P0, R28.reuse, c[0x0][0x1c8], 0x1 ;  /* 0x000072001c1d7a11 */ /* 0x040fe400078008ff */
[----:B------:R-:W-:Y:S02]  /*13470*/  IADD3 R6, -R189, 0x30, RZ ;  /* 0x00000030bd067810 */ /* 0x000fe40007ffe1ff */
[----:B------:R-:W-:Y:S02]  /*13480*/  LEA.HI.X R28, R28, c[0x0][0x1cc], R31, 0x1, P0 ;  /* 0x000073001c1c7a11 */ /* 0x000fe400000f0c1f */
        /* <DEDUP_REMOVED lines=17> */
.L_x_1731:
[----:B------:R-:W-:Y:S05]  /*135a0*/  BSYNC B0 ;  /* 0x0000000000007941 */ /* 0x000fea0003800000 */
.L_x_1730:
[----:B------:R-:W-:Y:S01]  /*135b0*/  ISETP.GE.AND P0, PT, R6, 0x21, PT ;  /* 0x000000210600780c */ /* 0x000fe20003f06270 */
[----:B-1----:R-:W1:Y:S01]  /*135c0*/  SHFL.IDX PT, R28, R28, 0x1, 0x181f ;  /* 0x00381f001c1c7f89 */ /* 0x002e6200000e0000 */
[----:B------:R-:W-:Y:S03]  /*135d0*/  BSSY B0, `(.L_x_1729) ;  /* 0x0000010000007945 */ /* 0x000fe60003800000 */
[----:B------:R-:W4:Y:S08]  /*135e0*/  SHFL.IDX PT, R29, R29, 0x1, 0x181f ;  /* 0x00381f001d1d7f89 */ /* 0x000f3000000e0000 */
[----:B------:R-:W-:Y:S05]  /*135f0*/  @!P0 BRA `(.L_x_1732) ;  /* 0x000000d000008947 */ /* 0x000fea0003800000 */
[----:B--2-4-:R-:W-:-:S04]  /*13600*/  LEA R34, P0, R188, R29, 0x1 ;  /* 0x0000001dbc227211 */ /* 0x014fc800078008ff */
[----:B-1----:R-:W-:Y:S02]  /*13610*/  LEA.HI.X R35, R188, R28, R191, 0x1, P0 ;  /* 0x0000001cbc237211 */ /* 0x002fe400000f0cbf */
[----:B------:R-:W-:-:S03]  /*13620*/  LEA R32, P0, R227, R29, 0x1 ;  /* 0x0000001de3207211 */ /* 0x000fc600078008ff */
[----:B------:R-:W-:Y:S01]  /*13630*/  @!PT LDS RZ, [RZ] ;  /* 0x00000000fffff984 */ /* 0x000fe20000000800 */
[----:B------:R1:W-:Y:S01]  /*13640*/  LDGSTS.E.BYPASS.LTC128B.128 [R222+0xb080], [R34.64], !P6 ;  /* 0x0b08000022de7fae */ /* 0x0003e2000f101d5a */
[----:B------:R-:W-:Y:S02]  /*13650*/  LEA.HI.X R33, R227, R28, R228, 0x1, P0 ;  /* 0x0000001ce3217211 */ /* 0x000fe400000f0ce4 */
[----:B---3--:R-:W-:-:S03]  /*13660*/  LEA R30, P0, R226, R29, 0x1 ;  /* 0x0000001de21e7211 */ /* 0x008fc600078008ff */
[----:B------:R1:W-:Y:S01]  /*13670*/  LDGSTS.E.BYPASS.LTC128B.128 [R222+0xc880], [R32.64], !P1 ;  /* 0x0c88000020de7fae */ /* 0x0003e2000c901d5a */
[----:B------:R-:W-:Y:S02]  /*13680*/  LEA.HI.X R31, R226, R28, R225, 0x1, P0 ;  /* 0x0000001ce21f7211 */ /* 0x000fe400000f0ce1 */
[----:B------:R-:W-:-:S03]  /*13690*/  LEA R36, P0, R224, R29, 0x1 ;  /* 0x0000001de0247211 */ /* 0x000fc600078008ff */
[----:B------:R1:W-:Y:S01]  /*136a0*/  LDGSTS.E.BYPASS.LTC128B.128 [R222+0xe080], [R30.64], !P5 ;  /* 0x0e0800001ede7fae */ /* 0x0003e2000e901d5a */
[----:B------:R-:W-:-:S05]  /*136b0*/  LEA.HI.X R37, R224, R28, R223, 0x1, P0 ;  /* 0x0000001ce0257211 */ /* 0x000fca00000f0cdf */
[----:B------:R1:W-:Y:S04]  /*136c0*/  LDGSTS.E.BYPASS.LTC128B.128 [R222+0xf880], [R36.64], !P4 ;  /* 0x0f88000024de7fae */ /* 0x0003e8000e101d5a */
.L_x_1732:
[----:B------:R-:W-:Y:S05]  /*136d0*/  BSYNC B0 ;  /* 0x0000000000007941 */ /* 0x000fea0003800000 */
.L_x_1729:
[----:B-1----:R-:W-:Y:S01]  /*136e0*/  LOP3.LUT R28, R4, 0xffffffe0, RZ, 0xc0, !PT ;  /* 0xffffffe0041c7812 */ /* 0x002fe200078ec0ff */
[----:B------:R-:W-:Y:S01]  /*136f0*/  IMAD.SHL.U32 R208, R0, 0x2, RZ ;  /* 0x0000000200d07824 */ /* 0x000fe200078e00ff */
[----:B------:R-:W-:Y:S01]  /*13700*/  LEA.HI R6, R2, R215, RZ, 0x2 ;  /* 0x000000d702067211 */ /* 0x000fe200078f10ff */
[----:B------:R-:W-:Y:S01]  /*13710*/  @UP2 USHF.L.U32 UR17, UR17, 0x7, URZ ;  /* 0x0000000711112899 */ /* 0x000fe2000800063f */
[----:B---3--:R-:W-:Y:S01]  /*13720*/  SHF.R.S32.HI R30, RZ, 0x1f, R3 ;  /* 0x0000001fff1e7819 */ /* 0x008fe20000011403 */
[----:B------:R-:W-:Y:S01]  /*13730*/  IMAD.IADD R28, R215, 0x1, -R28 ;  /* 0x00000001d71c7824 */ /* 0x000fe200078e0a1c */
[----:B------:R-:W-:Y:S01]  /*13740*/  LOP3.LUT R6, R6, 0xfffffffc, RZ, 0xc0, !PT ;  /* 0xfffffffc06067812 */ /* 0x000fe200078ec0ff */
[--C-:B------:R-:W-:Y:S01]  /*13750*/  IMAD R206, R7, 0x2, R208.reuse ;  /* 0x0000000207ce7824 */ /* 0x100fe200078e02d0 */
[----:B------:R-:W-:Y:S01]  /*13760*/  LEA.HI R30, R30, R3, RZ, 0x3 ;  /* 0x000000031e1e7211 */ /* 0x000fe200078f18ff */
[----:B------:R-:W-:Y:S01]  /*13770*/  IMAD R205, R5, 0x2, R208 ;  /* 0x0000000205cd7824 */ /* 0x000fe200078e02d0 */
[----:B----4-:R-:W-:Y:S01]  /*13780*/  SHF.R.S32.HI R29, RZ, 0x1f, R28 ;  /* 0x0000001fff1d7819 */ /* 0x010fe2000001141c */
[----:B------:R-:W-:Y:S01]  /*13790*/  IMAD.IADD R6, R215, 0x1, -R6 ;  /* 0x00000001d7067824 */ /* 0x000fe200078e0a06 */
[----:B------:R-:W-:Y:S01]  /*137a0*/  LOP3.LUT R30, R30, 0xffffff8, RZ, 0xc0, !PT ;  /* 0x0ffffff81e1e7812 */ /* 0x000fe200078ec0ff */
[----:B------:R-:W-:Y:S01]  /*137b0*/  LDSM.16.MT88.4 R140, [R206+0x4080] ;  /* 0x00408000ce8c783b */ /* 0x000fe20000004200 */
[----:B------:R-:W-:Y:S01]  /*137c0*/  LEA.HI R4, R29, R28, RZ, 0x2 ;  /* 0x0000001c1d047211 */ /* 0x000fe200078f10ff */
[----:B------:R-:W-:Y:S01]  /*137d0*/  IMAD R204, R5, 0x2, R206 ;  /* 0x0000000205cc7824 */ /* 0x000fe200078e02ce */
[----:B------:R-:W-:Y:S01]  /*137e0*/  LEA.HI R2, R6, R6, RZ, 0x1 ;  /* 0x0000000606027211 */ /* 0x000fe200078f08ff */
[----:B------:R-:W-:Y:S01]  /*137f0*/  IMAD.IADD R30, R3, 0x1, -R30 ;  /* 0x00000001031e7824 */ /* 0x000fe200078e0a1e */
[----:B------:R-:W-:Y:S01]  /*13800*/  LEA.HI.SX32 R3, R4, UR18, 0x1e ;  /* 0x0000001204037c11 */ /* 0x000fe2000f8ff2ff */
[----:B------:R-:W-:Y:S01]  /*13810*/  LDSM.16.MT88.4 R132, [R208+0x4080] ;  /* 0x00408000d084783b */ /* 0x000fe20000004200 */
[----:B------:R-:W-:Y:S01]  /*13820*/  LOP3.LUT R29, R2, 0x1ffffffe, RZ, 0xc0, !PT ;  /* 0x1ffffffe021d7812 */ /* 0x000fe200078ec0ff */
[----:B------:R-:W-:Y:S01]  /*13830*/  ULDC.64 UR4, c[0x0][0x2c8] ;  /* 0x0000b20000047ab9 */ /* 0x000fe20000000a00 */
[----:B------:R-:W-:Y:S01]  /*13840*/  PLOP3.LUT P0, PT, PT, PT, UP2, 0x80, 0x0 ;  /* 0x000000000000781c */ /* 0x000fe20003f0f028 */
[----:B------:R-:W-:Y:S01]  /*13850*/  IMAD R3, R30, 0x10, R3 ;  /* 0x000000101e037824 */ /* 0x000fe200078e0203 */
[----:B------:R-:W-:Y:S01]  /*13860*/  LDSM.16.MT88.4 R148, [R205+0x4080] ;  /* 0x00408000cd94783b */ /* 0x000fe20000004200 */
[----:B------:R-:W-:Y:S01]  /*13870*/  IMAD.IADD R190, R6, 0x1, -R29 ;  /* 0x0000000106be7824 */ /* 0x000fe200078e0a1d */
[----:B------:R-:W-:-:S02]  /*13880*/  UIMAD.WIDE.U32 UR30, UR17, UR4, URZ ;  /* 0x00000004111e72a5 */ /* 0x000fc4000f8e003f */
[----:B--2---:R-:W-:Y:S01]  /*13890*/  LDSM.16.MT88.4 R32, [R204+0x4080] ;  /* 0x00408000cc20783b */ /* 0x004fe20000004200 */
[----:B------:R-:W-:Y:S01]  /*138a0*/  IMAD R190, R190, 0x8, R3 ;  /* 0x00000008bebe7824 */ /* 0x000fe200078e0203 */
[----:B------:R-:W-:Y:S01]  /*138b0*/  LOP3.LUT R3, R4, 0x7ffffffc, RZ, 0xc0, !PT ;  /* 0x7ffffffc04037812 */ /* 0x000fe200078ec0ff */
[----:B------:R-:W-:Y:S01]  /*138c0*/  UIADD3 UR13, UR13, -0x2, URZ ;  /* 0xfffffffe0d0d7890 */ /* 0x000fe2000fffe03f */
[----:B------:R-:W-:Y:S01]  /*138d0*/  LDSM.16.MT88.4 R40, [R208+0x5880] ;  /* 0x00588000d028783b */ /* 0x000fe20000004200 */
[----:B------:R-:W-:Y:S01]  /*138e0*/  IMAD.MOV.U32 R6, RZ, RZ, R190 ;  /* 0x000000ffff067224 */ /* 0x000fe200078e00be */
[----:B------:R-:W-:Y:S01]  /*138f0*/  @UP2 UMOV UR17, UR31 ;  /* 0x0000001f00112c82 */ /* 0x000fe20008000000 */
[----:B------:R-:W-:Y:S01]  /*13900*/  @P0 IMAD.HI.U32 R2, R190, c[0x0][0x2c8], RZ ;  /* 0x0000b200be020a27 */ /* 0x000fe200078e00ff */
[----:B------:R-:W-:Y:S01]  /*13910*/  PLOP3.LUT P0, PT, PT, PT, UP2, 0x80, 0x0 ;  /* 0x000000000000781c */ /* 0x000fe20003f0f028 */
[----:B------:R-:W-:Y:S01]  /*13920*/  LDSM.16.MT88.4 R48, [R206+0x5880] ;  /* 0x00588000ce30783b */ /* 0x000fe20000004200 */
[----:B------:R-:W-:Y:S01]  /*13930*/  @UP2 USHF.R.U32.HI UR18, URZ, UR5, UR17 ;  /* 0x000000053f122299 */ /* 0x000fe20008011611 */
[----:B------:R-:W-:-:S02]  /*13940*/  IMAD.IADD R230, R28, 0x1, -R3 ;  /* 0x000000011ce67824 */ /* 0x000fc400078e0a03 */
[----:B------:R-:W-:Y:S01]  /*13950*/  IMAD.U32 R3, RZ, RZ, UR20 ;  /* 0x00000014ff037e24 */ /* 0x000fe2000f8e00ff */
[----:B------:R-:W-:Y:S01]  /*13960*/  LDSM.16.MT88.4 R56, [R205+0x5880] ;  /* 0x00588000cd38783b */ /* 0x000fe20000004200 */
[----:B------:R-:W-:Y:S01]  /*13970*/  IMAD.SHL.U32 R230, R230, 0x2, RZ ;  /* 0x00000002e6e67824 */ /* 0x000fe200078e00ff */
[----:B------:R-:W-:Y:S02]  /*13980*/  UIADD3 UR18, UR18, UR14, -UR21 ;  /* 0x0000000e12127290 */ /* 0x000fe4000fffe815 */
[----:B------:R-:W-:Y:S02]  /*13990*/  LDSM.16.MT88.4 R64, [R204+0x5880] ;  /* 0x00588000cc40783b */ /* 0x000fe40000004200 */
[C---:B------:R-:W-:Y:S01]  /*139a0*/  IADD3 R3, -R230.reuse, 0x1, R3 ;  /* 0x00000001e6037810 */ /* 0x040fe20007ffe103 */
[----:B------:R-:W-:Y:S01]  /*139b0*/  UIMAD.WIDE UR4, UR18, 0x2aaaaaab, URZ ;  /* 0x2aaaaaab120478a5 */ /* 0x000fe2000f8e023f */
[----:B------:R-:W-:Y:S01]  /*139c0*/  @P0 SHF.R.U32.HI R6, RZ, c[0x0][0x2cc], R2 ;  /* 0x0000b300ff060a19 */ /* 0x000fe20000011602 */
[----:B------:R-:W-:Y:S01]  /*139d0*/  LDSM.16.MT88.4 R72, [R208+0x7080] ;  /* 0x00708000d048783b */ /* 0x000fe20000004200 */
[----:B------:R-:W-:Y:S01]  /*139e0*/  IADD3 R3, R3, -UR21, RZ ;  /* 0x8000001503037c10 */ /* 0x000fe2000fffe0ff */
[----:B------:R-:W-:Y:S01]  /*139f0*/  USHF.R.U32.HI UR4, URZ, 0x1f, UR5 ;  /* 0x0000001f3f047899 */ /* 0x000fe20008011605 */
[----:B------:R-:W-:Y:S01]  /*13a00*/  IADD3 R4, -R230, UR20, RZ ;  /* 0x00000014e6047c10 */ /* 0x000fe2000fffe1ff */
[----:B------:R-:W1:Y:S02]  /*13a10*/  SHFL.IDX PT, R2, R6, RZ, 0x1c1f ;  /* 0x001c1fff06027589 */ /* 0x000e6400000e0000 */
[----:B------:R-:W-:-:S02]  /*13a20*/  ULEA.HI.SX32 UR4, UR5, UR4, 0x1d ;  /* 0x0000000405047291 */ /* 0x000fc4000f8fea3f */
[----:B------:R-:W2:Y:S04]  /*13a30*/  SHFL.IDX PT, R6, R6, 0x1, 0x1c1f ;  /* 0x003c1f0006067f89 */ /* 0x000ea800000e0000 */
[----:B------:R-:W-:Y:S04]  /*13a40*/  LDSM.16.MT88.4 R80, [R206+0x7080] ;  /* 0x00708000ce50783b */ /* 0x000fe80000004200 */
[----:B------:R-:W-:Y:S04]  /*13a50*/  LDSM.16.MT88.4 R88, [R205+0x7080] ;  /* 0x00708000cd58783b */ /* 0x000fe80000004200 */
[----:B------:R-:W-:Y:S04]  /*13a60*/  LDSM.16.MT88.4 R96, [R204+0x7080] ;  /* 0x00708000cc60783b */ /* 0x000fe80000004200 */
[----:B------:R-:W-:Y:S01]  /*13a70*/  LDSM.16.MT88.4 R104, [R208+0x8880] ;  /* 0x00888000d068783b */ /* 0x000fe20000004200 */
[----:B-1----:R-:W-:-:S03]  /*13a80*/  IMAD.IADD R29, R3, 0x1, R2 ;  /* 0x00000001031d7824 */ /* 0x002fc600078e0202 */
[----:B------:R-:W-:Y:S01]  /*13a90*/  LDSM.16.MT88.4 R112, [R206+0x8880] ;  /* 0x00888000ce70783b */ /* 0x000fe20000004200 */
[----:B--2---:R-:W-:Y:S01]  /*13aa0*/  IMAD.IADD R3, R3, 0x1, R6 ;  /* 0x0000000103037824 */ /* 0x004fe200078e0206 */
[C---:B------:R-:W-:Y:S02]  /*13ab0*/  IMNMX R29, R4.reuse, R29, PT ;  /* 0x0000001d041d7217 */ /* 0x040fe40003800200 */
[----:B------:R-:W-:Y:S02]  /*13ac0*/  LDSM.16.MT88.4 R120, [R205+0x8880] ;  /* 0x00888000cd78783b */ /* 0x000fe40000004200 */
[C---:B------:R-:W-:Y:S02]  /*13ad0*/  ISETP.GT.AND P0, PT, R29.reuse, RZ, PT ;  /* 0x000000ff1d00720c */ /* 0x040fe40003f04270 */
[----:B------:R-:W-:Y:S01]  /*13ae0*/  LDSM.16.MT88.4 R164, [R205+0x6080] ;  /* 0x00608000cda4783b */ /* 0x000fe20000004200 */
[----:B------:R-:W-:Y:S02]  /*13af0*/  IMNMX R3, R4, R3, PT ;  /* 0x0000000304037217 */ /* 0x000fe40003800200 */
[----:B------:R-:W-:Y:S01]  /*13b00*/  FSEL R24, R24, -INF , P0 ;  /* 0xff80000018187808 */ /* 0x000fe20000000000 */
[----:B------:R-:W-:Y:S01]  /*13b10*/  LDSM.16.MT88.4 R172, [R208+0x6080] ;  /* 0x00608000d0ac783b */ /* 0x000fe20000004200 */
[----:B------:R-:W-:-:S03]  /*13b20*/  ISETP.GT.AND P0, PT, R29, 0x1, PT ;  /* 0x000000011d00780c */ /* 0x000fc60003f04270 */
[----:B------:R-:W-:Y:S01]  /*13b30*/  LDSM.16.MT88.4 R168, [R206+0x6080] ;  /* 0x00608000cea8783b */ /* 0x000fe20000004200 */
[----:B------:R-:W-:Y:S02]  /*13b40*/  FSEL R2, R25, -INF , P0 ;  /* 0xff80000019027808 */ /* 0x000fe40000000000 */
[C---:B------:R-:W-:Y:S01]  /*13b50*/  ISETP.GT.AND P0, PT, R3.reuse, RZ, PT ;  /* 0x000000ff0300720c */ /* 0x040fe20003f04270 */
[----:B------:R-:W-:Y:S03]  /*13b60*/  LDSM.16.MT88.4 R160, [R204+0x6080] ;  /* 0x00608000cca0783b */ /* 0x000fe60000004200 */
[----:B------:R-:W-:Y:S01]  /*13b70*/  FSEL R26, R26, -INF , P0 ;  /* 0xff8000001a1a7808 */ /* 0x000fe20000000000 */
[----:B------:R-:W0:Y:S01]  /*13b80*/  LDGDEPBAR ;  /* 0x00000000000079af */ /* 0x000e220000000000 */
        /* <DEDUP_REMOVED lines=35> */
[----:B------:R-:W-:Y:S02]  /*13dc0*/  FMNMX.FTZ R9, R20, R9, !PT ;  /* 0x0000000914097209 */ /* 0x000fe40007810000 */
[----:B------:R-:W-:Y:S02]  /*13dd0*/  ISETP.GT.AND P0, PT, R3, 0x21, PT ;  /* 0x000000210300780c */ /* 0x000fe40003f04270 */
[----:B------:R-:W-:Y:S02]  /*13de0*/  FMNMX.FTZ R9, R16, R9, !PT ;  /* 0x0000000910097209 */ /* 0x000fe40007810000 */
[----:B------:R-:W-:-:S02]  /*13df0*/  FSEL R235, R11, -INF , P0 ;  /* 0xff8000000beb7808 */ /* 0x000fc40000000000 */
[----:B------:R-:W-:Y:S02]  /*13e00*/  FMNMX.FTZ R9, R6, R9, !PT ;  /* 0x0000000906097209 */ /* 0x000fe40007810000 */
[C---:B------:R-:W-:Y:S02]  /*13e10*/  ISETP.GT.AND P0, PT, R29.reuse, 0x28, PT ;  /* 0x000000281d00780c */ /* 0x040fe40003f04270 */
[----:B------:R-:W-:Y:S02]  /*13e20*/  FMNMX.FTZ R9, R4, R9, !PT ;  /* 0x0000000904097209 */ /* 0x000fe40007810000 */
[----:B------:R-:W-:Y:S02]  /*13e30*/  FSEL R234, R60, -INF , P0 ;  /* 0xff8000003cea7808 */ /* 0x000fe40000000000 */
[----:B------:R-:W-:Y:S02]  /*13e40*/  FMNMX.FTZ R9, R12, R9, !PT ;  /* 0x000000090c097209 */ /* 0x000fe40007810000 */
[----:B------:R-:W-:-:S02]  /*13e50*/  ISETP.GT.AND P0, PT, R29, 0x29, PT ;  /* 0x000000291d00780c */ /* 0x000fc40003f04270 */
[----:B------:R-:W-:Y:S02]  /*13e60*/  FMNMX.FTZ R9, R186, R9, !PT ;  /* 0x00000009ba097209 */ /* 0x000fe40007810000 */
[----:B------:R-:W-:Y:S02]  /*13e70*/  FMNMX.FTZ R8, R21, R8, !PT ;  /* 0x0000000815087209 */ /* 0x000fe40007810000 */
[----:B------:R-:W-:Y:S02]  /*13e80*/  FMNMX.FTZ R9, R236, R9, !PT ;  /* 0x00000009ec097209 */ /* 0x000fe40007810000 */
[----:B------:R-:W-:Y:S02]  /*13e90*/  FSEL R232, R61, -INF , P0 ;  /* 0xff8000003de87808 */ /* 0x000fe40000000000 */
[----:B------:R-:W-:Y:S02]  /*13ea0*/  FMNMX.FTZ R9, R234, R9, !PT ;  /* 0x00000009ea097209 */ /* 0x000fe40007810000 */
[----:B------:R-:W-:-:S02]  /*13eb0*/  FMNMX.FTZ R8, R23, R8, !PT ;  /* 0x0000000817087209 */ /* 0x000fc40007810000 */
[----:B------:R-:W-:Y:S02]  /*13ec0*/  FMNMX.FTZ R9, R232, R9, !PT ;  /* 0x00000009e8097209 */ /* 0x000fe40007810000 */
[----:B------:R-:W-:Y:S02]  /*13ed0*/  FMNMX.FTZ R8, R17, R8, !PT ;  /* 0x0000000811087209 */ /* 0x000fe40007810000 */
[----:B------:R-:W-:Y:S01]  /*13ee0*/  ISETP.GT.AND P0, PT, R3, 0x28, PT ;  /* 0x000000280300780c */ /* 0x000fe20003f04270 */
[----:B------:R-:W1:Y:S01]  /*13ef0*/  SHFL.BFLY PT, R10, R9, 0x2, 0x1f ;  /* 0x0c401f00090a7f89 */ /* 0x000e6200000e0000 */
[----:B------:R-:W-:Y:S02]  /*13f00*/  FMNMX.FTZ R8, R19, R8, !PT ;  /* 0x0000000813087209 */ /* 0x000fe40007810000 */
[----:B------:R-:W-:Y:S02]  /*13f10*/  FSEL R233, R62, -INF , P0 ;  /* 0xff8000003ee97808 */ /* 0x000fe40000000000 */
[----:B------:R-:W-:-:S02]  /*13f20*/  FMNMX.FTZ R8, R13, R8, !PT ;  /* 0x000000080d087209 */ /* 0x000fc40007810000 */
[----:B------:R-:W-:Y:S02]  /*13f30*/  ISETP.GT.AND P0, PT, R3, 0x29, PT ;  /* 0x000000290300780c */ /* 0x000fe40003f04270 */
[----:B------:R-:W-:Y:S02]  /*13f40*/  FMNMX.FTZ R8, R15, R8, !PT ;  /* 0x000000080f087209 */ /* 0x000fe40007810000 */
[----:B------:R-:W-:Y:S02]  /*13f50*/  FSEL R231, R63, -INF , P0 ;  /* 0xff8000003fe77808 */ /* 0x000fe40000000000 */
        /* <DEDUP_REMOVED lines=20> */
[----:B------:R-:W2:Y:S01]  /*140a0*/  LDSM.16.MT88.4 R4, [R204+0x8880] ;  /* 0x00888000cc04783b */ /* 0x000ea20000004200 */
[--C-:B------:R-:W-:Y:S02]  /*140b0*/  FFMA.FTZ R2, R16, c[0x0][0x2d0], -R241.reuse ;  /* 0x0000b40010027a23 */ /* 0x100fe400000108f1 */
[----:B------:R-:W3:Y:S01]  /*140c0*/  MUFU.EX2 R178, R178 ;  /* 0x000000b200b27308 */ /* 0x000ee20000000800 */
[--C-:B------:R-:W-:Y:S01]  /*140d0*/  FFMA.FTZ R177, R12, c[0x0][0x2d0], -R241.reuse ;  /* 0x0000b4000cb17a23 */ /* 0x100fe200000108f1 */
[----:B-1----:R-:W-:Y:S01]  /*140e0*/  FMNMX.FTZ R157, R157, R8, !PT ;  /* 0x000000089d9d7209 */ /* 0x002fe20007810000 */
[--C-:B------:R-:W-:Y:S01]  /*140f0*/  FFMA.FTZ R186, R186, c[0x0][0x2d0], -R241.reuse ;  /* 0x0000b400baba7a23 */ /* 0x100fe200000108f1 */
[----:B------:R-:W1:Y:S01]  /*14100*/  LDSM.16.MT88.4 R8, [R206+0x4880] ;  /* 0x00488000ce08783b */ /* 0x000e620000004200 */
[--C-:B------:R-:W-:Y:S01]  /*14110*/  FFMA.FTZ R239, R236, c[0x0][0x2d0], -R241.reuse ;  /* 0x0000b400ecef7a23 */ /* 0x100fe200000108f1 */
[C---:B------:R-:W-:Y:S01]  /*14120*/  FSETP.NEU.FTZ.AND P0, PT, R157.reuse, -INF , PT ;  /* 0xff8000009d00780b */ /* 0x040fe20003f1d000 */
[----:B------:R-:W-:Y:S01]  /*14130*/  FMUL.FTZ R184, R157, c[0x0][0x2d0] ;  /* 0x0000b4009db87a20 */ /* 0x000fe20000410000 */
[----:B------:R-:W-:Y:S01]  /*14140*/  MUFU.EX2 R181, R181 ;  /* 0x000000b500b57308 */ /* 0x000fe20000000800 */
[----:B------:R-:W-:-:S02]  /*14150*/  FFMA.FTZ R234, R234, c[0x0][0x2d0], -R241 ;  /* 0x0000b400eaea7a23 */ /* 0x000fc400000108f1 */
[----:B------:R-:W-:Y:S01]  /*14160*/  FFMA.FTZ R241, R232, c[0x0][0x2d0], -R241 ;  /* 0x0000b400e8f17a23 */ /* 0x000fe200000108f1 */
[----:B------:R-:W-:Y:S02]  /*14170*/  FSEL R184, R184, RZ, P0 ;  /* 0x000000ffb8b87208 */ /* 0x000fe40000000000 */
[----:B---3--:R-:W-:Y:S02]  /*14180*/  F2FP.PACK_AB R128, R178, R183 ;  /* 0x000000b7b280723e */ /* 0x008fe400000000ff */
[----:B------:R-:W3:Y:S01]  /*14190*/  MUFU.EX2 R156, R156 ;  /* 0x0000009c009c7308 */ /* 0x000ee20000000800 */
[--C-:B------:R-:W-:Y:S02]  /*141a0*/  FFMA.FTZ R176, R26, c[0x0][0x2d0], -R184.reuse ;  /* 0x0000b4001ab07a23 */ /* 0x100fe400000108b8 */
[--C-:B------:R-:W-:Y:S02]  /*141b0*/  FFMA.FTZ R185, R27, c[0x0][0x2d0], -R184.reuse ;  /* 0x0000b4001bb97a23 */ /* 0x100fe400000108b8 */
[--C-:B------:R-:W-:Y:S01]  /*141c0*/  FFMA.FTZ R159, R21, c[0x0][0x2d0], -R184.reuse ;  /* 0x0000b400159f7a23 */ /* 0x100fe200000108b8 */
[----:B------:R-:W-:Y:S01]  /*141d0*/  LDSM.16.MT88.4 R24, [R206+0x7880] ;  /* 0x00788000ce18783b */ /* 0x000fe20000004200 */
[--C-:B------:R-:W-:Y:S01]  /*141e0*/  FFMA.FTZ R158, R23, c[0x0][0x2d0], -R184.reuse ;  /* 0x0000b400179e7a23 */ /* 0x100fe200000108b8 */
[----:B------:R-:W-:Y:S01]  /*141f0*/  MUFU.EX2 R176, R176 ;  /* 0x000000b000b07308 */ /* 0x000fe20000000800 */
[--C-:B------:R-:W-:Y:S01]  /*14200*/  FFMA.FTZ R229, R17, c[0x0][0x2d0], -R184.reuse ;  /* 0x0000b40011e57a23 */ /* 0x100fe200000108b8 */
[----:B------:R-:W-:Y:S01]  /*14210*/  LDSM.16.MT88.4 R20, [R208+0x4880] ;  /* 0x00488000d014783b */ /* 0x000fe20000004200 */
[----:B------:R-:W-:-:S02]  /*14220*/  FFMA.FTZ R182, R19, c[0x0][0x2d0], -R184 ;  /* 0x0000b40013b67a23 */ /* 0x000fc400000108b8 */
[--C-:B------:R-:W-:Y:S01]  /*14230*/  FFMA.FTZ R187, R13, c[0x0][0x2d0], -R184.reuse ;  /* 0x0000b4000dbb7a23 */ /* 0x100fe200000108b8 */
[----:B------:R-:W-:Y:S01]  /*14240*/  LDSM.16.MT88.4 R16, [R205+0x4880] ;  /* 0x00488000cd10783b */ /* 0x000fe20000004200 */
[--C-:B------:R-:W-:Y:S01]  /*14250*/  FFMA.FTZ R180, R15, c[0x0][0x2d0], -R184.reuse ;  /* 0x0000b4000fb47a23 */ /* 0x100fe200000108b8 */
[----:B------:R-:W4:Y:S01]  /*14260*/  MUFU.EX2 R185, R185 ;  /* 0x000000b900b97308 */ /* 0x000f220000000800 */
[----:B---3--:R-:W-:Y:S01]  /*14270*/  F2FP.PACK_AB R130, R156, R181 ;  /* 0x000000b59c82723e */ /* 0x008fe200000000ff */
[----:B------:R-:W3:Y:S01]  /*14280*/  LDSM.16.MT88.4 R12, [R204+0x4880] ;  /* 0x00488000cc0c783b */ /* 0x000ee20000004200 */
[--C-:B------:R-:W-:Y:S02]  /*14290*/  FFMA.FTZ R232, R237, c[0x0][0x2d0], -R184.reuse ;  /* 0x0000b400ede87a23 */ /* 0x100fe400000108b8 */
[--C-:B------:R-:W-:Y:S02]  /*142a0*/  FFMA.FTZ R235, R235, c[0x0][0x2d0], -R184.reuse ;  /* 0x0000b400ebeb7a23 */ /* 0x100fe400000108b8 */
[--C-:B------:R-:W-:Y:S01]  /*142b0*/  FFMA.FTZ R233, R233, c[0x0][0x2d0], -R184.reuse ;  /* 0x0000b400e9e97a23 */ /* 0x100fe200000108b8 */
[----:B------:R-:W-:Y:S01]  /*142c0*/  MUFU.EX2 R159, R159 ;  /* 0x0000009f009f7308 */ /* 0x000fe20000000800 */
[----:B------:R-:W-:-:S02]  /*142d0*/  FFMA.FTZ R184, R231, c[0x0][0x2d0], -R184 ;  /* 0x0000b400e7b87a23 */ /* 0x000fc400000108b8 */
[----:B------:R-:W-:-:S04]  /*142e0*/  FADD.FTZ R178, R183, R178 ;  /* 0x000000b2b7b27221 */ /* 0x000fc80000010000 */
[----:B------:R-:W-:Y:S01]  /*142f0*/  FADD.FTZ R181, R181, R178 ;  /* 0x000000b2b5b57221 */ /* 0x000fe20000010000 */
[----:B------:R-:W5:Y:S01]  /*14300*/  MUFU.EX2 R158, R158 ;  /* 0x0000009e009e7308 */ /* 0x000f620000000800 */
[----:B----4-:R-:W-:Y:S01]  /*14310*/  F2FP.PACK_AB R129, R185, R176 ;  /* 0x000000b0b981723e */ /* 0x010fe200000000ff */
[----:B------:R-:W-:Y:S02]  /*14320*/  FADD.FTZ R176, R176, R185 ;  /* 0x000000b9b0b07221 */ /* 0x000fe40000010000 */
[----:B------:R-:W-:-:S04]  /*14330*/  FADD.FTZ R181, R156, R181 ;  /* 0x000000b59cb57221 */ /* 0x000fc80000010000 */
[----:B------:R-:W-:Y:S01]  /*14340*/  MUFU.EX2 R2, R2 ;  /* 0x0000000200027308 */ /* 0x000fe20000000800 */
[----:B-----5:R-:W-:-:S07]  /*14350*/  F2FP.PACK_AB R131, R158, R159 ;  /* 0x0000009f9e83723e */ /* 0x020fce00000000ff */
[----:B------:R-:W4:Y:S01]  /*14360*/  MUFU.EX2 R179, R179 ;  /* 0x000000b300b37308 */ /* 0x000f220000000800 */
        /* <DEDUP_REMOVED lines=47> */
[----:B----4-:R-:W-:Y:S01]  /*14660*/  F2FP.PACK_AB R4, R179, R2 ;  /* 0x00000002b304723e */ /* 0x010fe200000000ff */
        /* <DEDUP_REMOVED lines=15> */
[C---:B---3--:R-:W-:Y:S08]  /*14760*/  HMMA.16816.F32 R28, R4.reuse, R12, R28 ;  /* 0x0000000c041c723c */ /* 0x048ff0000000181c */
        /* <DEDUP_REMOVED lines=9> */
[C---:B------:R-:W-:Y:S01]  /*14800*/  HMMA.16816.F32 R148, R4.reuse, R18, R148 ;  /* 0x000000120494723c */ /* 0x040fe20000001894 */
[----:B------:R-:W3:Y:S07]  /*14810*/  LDSM.16.MT88.4 R16, [R208+0x9080] ;  /* 0x00908000d010783b */ /* 0x000eee0000004200 */
        /* <DEDUP_REMOVED lines=17> */
[----:B------:R-:W4:Y:S07]  /*14930*/  LDSM.16.MT88.4 R160, [R208+0x5080] ;  /* 0x00508000d0a0783b */ /* 0x000f2e0000004200 */
        /* <DEDUP_REMOVED lines=13> */
[----:B------:R-:W-:Y:S01]  /*14a10*/  HMMA.16816.F32 R128, R4, R166, R128 ;  /* 0x000000a60480723c */ /* 0x000fe20000001880 */
[----:B------:R-:W-:Y:S06]  /*14a20*/  LDSM.16.MT88.4 R164, [R206+0x8080] ;  /* 0x00808000cea4783b */ /* 0x000fec0000004200 */
[----:B------:R-:W-:Y:S01]  /*14a30*/  F2FP.PACK_AB R4, R239, R186 ;  /* 0x000000baef04723e */ /* 0x000fe200000000ff */
[----:B------:R-:W-:Y:S01]  /*14a40*/  FADD.FTZ R186, R186, R177 ;  /* 0x000000b1baba7221 */ /* 0x000fe20000010000 */
[----:B------:R-:W-:Y:S01]  /*14a50*/  F2FP.PACK_AB R5, R235, R232 ;  /* 0x000000e8eb05723e */ /* 0x000fe200000000ff */
[----:B------:R-:W-:Y:S01]  /*14a60*/  FADD.FTZ R232, R232, R187 ;  /* 0x000000bbe8e87221 */ /* 0x000fe20000010000 */
[----:B------:R-:W-:Y:S01]  /*14a70*/  F2FP.PACK_AB R6, R241, R234 ;  /* 0x000000eaf106723e */ /* 0x000fe200000000ff */
[----:B------:R-:W-:Y:S01]  /*14a80*/  FADD.FTZ R239, R239, R186 ;  /* 0x000000baefef7221 */ /* 0x000fe20000010000 */
[----:B------:R-:W-:Y:S01]  /*14a90*/  F2FP.PACK_AB R7, R184, R233 ;  /* 0x000000e9b807723e */ /* 0x000fe200000000ff */
[----:B------:R-:W-:-:S02]  /*14aa0*/  FADD.FTZ R232, R235, R232 ;  /* 0x000000e8ebe87221 */ /* 0x000fc40000010000 */
[----:B------:R-:W-:Y:S02]  /*14ab0*/  FADD.FTZ R234, R234, R239 ;  /* 0x000000efeaea7221 */ /* 0x000fe40000010000 */
[----:B------:R-:W-:Y:S01]  /*14ac0*/  FADD.FTZ R229, R233, R232 ;  /* 0x000000e8e9e57221 */ /* 0x000fe20000010000 */
[----:B------:R-:W-:Y:S01]  /*14ad0*/  IMNMX R232, RZ, UR4, !PT ;  /* 0x00000004ffe87c17 */ /* 0x000fe2000f800200 */
[----:B-1----:R-:W-:Y:S01]  /*14ae0*/  HMMA.16816.F32 R144, R4, R8, R144 ;  /* 0x000000080490723c */ /* 0x002fe20000001890 */
[----:B------:R-:W-:Y:S02]  /*14af0*/  FADD.FTZ R231, R241, R234 ;  /* 0x000000eaf1e77221 */ /* 0x000fe40000010000 */
[----:B------:R-:W-:Y:S01]  /*14b00*/  ISETP.LE.AND P0, PT, R232, UR13, PT ;  /* 0x0000000de8007c0c */ /* 0x000fe2000bf03270 */
[----:B------:R-:W-:-:S04]  /*14b10*/  FADD.FTZ R229, R184, R229 ;  /* 0x000000e5b8e57221 */ /* 0x000fc80000010000 */
        /* <DEDUP_REMOVED lines=29> */
[C---:B------:R-:W-:Y:S08]  /*14cf0*/  HMMA.16816.F32 R96, R4.reuse, R26, R96 ;  /* 0x0000001a0460723c */ /* 0x040ff00000001860 */
[C---:B------:R-:W-:Y:S08]  /*14d00*/  HMMA.16816.F32 R100, R4.reuse, R20, R100 ;  /* 0x000000140464723c */ /* 0x040ff00000001864 */
[C---:B------:R-:W-:Y:S08]  /*14d10*/  HMMA.16816.F32 R104, R4.reuse, R22, R104 ;  /* 0x000000160468723c */ /* 0x040ff00000001868 */
[C---:B---3--:R-:W-:Y:S08]  /*14d20*/  HMMA.16816.F32 R108, R4.reuse, R16, R108 ;  /* 0x00000010046c723c */ /* 0x048ff0000000186c */
[C---:B------:R-:W-:Y:S08]  /*14d30*/  HMMA.16816.F32 R112, R4.reuse, R18, R112 ;  /* 0x000000120470723c */ /* 0x040ff00000001870 */
[C---:B--2---:R-:W-:Y:S08]  /*14d40*/  HMMA.16816.F32 R116, R4.reuse, R12, R116 ;  /* 0x0000000c0474723c */ /* 0x044ff00000001874 */
[C---:B------:R-:W-:Y:S08]  /*14d50*/  HMMA.16816.F32 R120, R4.reuse, R14, R120 ;  /* 0x0000000e0478723c */ /* 0x040ff00000001878 */
[C---:B-1----:R-:W-:Y:S08]  /*14d60*/  HMMA.16816.F32 R124, R4.reuse, R8, R124 ;  /* 0x00000008047c723c */ /* 0x042ff0000000187c */
[----:B------:R-:W-:Y:S01]  /*14d70*/  HMMA.16816.F32 R128, R4, R10, R128 ;  /* 0x0000000a0480723c */ /* 0x000fe20000001880 */
[----:B------:R-:W-:Y:S07]  /*14d80*/  @!P0 BRA `(.L_x_1733) ;  /* 0x0000303000008947 */ /* 0x000fee0003800000 */
[----:B------:R-:W-:Y:S01]  /*14d90*/  IMAD.MOV.U32 R0, RZ, RZ, R157 ;  /* 0x000000ffff007224 */ /* 0x000fe200078e009d */
[C---:B------:R-:W-:Y:S01]  /*14da0*/  SHF.L.U64.HI R233, R188.reuse, 0x1, R191 ;  /* 0x00000001bce97819 */ /* 0x040fe200000102bf */
[----:B------:R-:W-:Y:S01]  /*14db0*/  IMAD.MOV.U32 R2, RZ, RZ, R3 ;  /* 0x000000ffff027224 */ /* 0x000fe200078e0003 */
[----:B------:R-:W-:Y:S01]  /*14dc0*/  SHF.L.U32 R234, R188, 0x1, RZ ;  /* 0x00000001bcea7819 */ /* 0x000fe200000006ff */
[C---:B------:R-:W-:Y:S01]  /*14dd0*/  IMAD.SHL.U32 R236, R227.reuse, 0x2, RZ ;  /* 0x00000002e3ec7824 */ /* 0x040fe200078e00ff */
[----:B------:R-:W-:Y:S01]  /*14de0*/  SHF.L.U64.HI R235, R227, 0x1, R228 ;  /* 0x00000001e3eb7819 */ /* 0x000fe200000102e4 */
[----:B------:R-:W-:Y:S01]  /*14df0*/  UMOV UR4, UR13 ;  /* 0x0000000d00047c82 */ /* 0x000fe20008000000 */
[----:B------:R-:W-:-:S02]  /*14e00*/  SHF.L.U64.HI R237, R226, 0x1, R225 ;  /* 0x00000001e2ed7819 */ /* 0x000fc400000102e1 */
[----:B------:R-:W-:-:S07]  /*14e10*/  SHF.L.U32 R238, R226, 0x1, RZ ;  /* 0x00000001e2ee7819 */ /* 0x000fce00000006ff */
.L_x_1738:
[----:B------:R-:W-:Y:S04]  /*14e20*/  DEPBAR.LE SB0, 0x0 ;  /* 0x000080000000791a */ /* 0x000fe80000000000 */
[----:B------:R-:W-:Y:S01]  /*14e30*/  BAR.SYNC.DEFER_BLOCKING 0x0 ;  /* 0x0000000000007b1d */ /* 0x000fe20000010000 */
[----:B------:R-:W-:Y:S05]  /*14e40*/  ISETP.LE.AND P0, PT, RZ, UR4, PT ;  /* 0x00000004ff007c0c */ /* 0x000fea000bf03270 */
[----:B------:R1:W2:Y:S04]  /*14e50*/  LDSM.16.M88.4 R156, [R214] ;  /* 0x00000000d69c783b */ /* 0x0002a80000000200 */
[----:B------:R1:W3:Y:S04]  /*14e60*/  LDSM.16.M88.4 R160, [R213+0xa080] ;  /* 0x00a08000d5a0783b */ /* 0x0002e80000000200 */
[----:B------:R1:W4:Y:S04]  /*14e70*/  LDSM.16.M88.4 R164, [R213+0xa880] ;  /* 0x00a88000d5a4783b */ /* 0x0003280000000200 */
[----:B------:R1:W1:Y:S04]  /*14e80*/  LDSM.16.M88.4 R168, [R213+0xb080] ;  /* 0x00b08000d5a8783b */ /* 0x0002680000000200 */
[----:B------:R1:W1:Y:S04]  /*14e90*/  LDSM.16.M88.4 R172, [R212] ;  /* 0x00000000d4ac783b */ /* 0x0002680000000200 */
[----:B------:R1:W1:Y:S04]  /*14ea0*/  LDSM.16.M88.4 R176, [R211] ;  /* 0x00000000d3b0783b */ /* 0x0002680000000200 */
[----:B------:R1:W1:Y:S04]  /*14eb0*/  LDSM.16.M88.4 R180, [R203] ;  /* 0x00000000cbb4783b */ /* 0x0002680000000200 */
[----:B------:R1:W1:Y:S01]  /*14ec0*/  LDSM.16.M88.4 R184, [R202] ;  /* 0x00000000cab8783b */ /* 0x0002620000000200 */
[----:B------:R-:W-:-:S05]  /*14ed0*/  @!P0 BRA `(.L_x_1734) ;  /* 0x0000036000008947 */ /* 0x000fca0003800000 */
[C---:B------:R-:W-:Y:S01]  /*14ee0*/  IMAD.WIDE.U32 R6, R220.reuse, c[0x0][0x208], RZ ;  /* 0x00008200dc067a25 */ /* 0x040fe200078e00ff */
[----:B------:R-:W-:Y:S01]  /*14ef0*/  SHF.R.S32.HI R3, RZ, 0x1f, R220 ;  /* 0x0000001fff037819 */ /* 0x000fe200000114dc */
[----:B------:R-:W-:Y:S01]  /*14f00*/  BSSY B0, `(.L_x_1734) ;  /* 0x0000033000007945 */ /* 0x000fe20003800000 */
[----:B------:R-:W-:Y:S02]  /*14f10*/  SHF.R.S32.HI R5, RZ, 0x1f, R219 ;  /* 0x0000001fff057819 */ /* 0x000fe400000114db */
        /* <DEDUP_REMOVED lines=8> */
[----:B------:R-:W-:Y:S03]  /*14fa0*/  IMAD.SHL.U32 R6, R224, 0x2, RZ ;  /* 0x00000002e0067824 */ /* 0x000fe600078e00ff */
[----:B------:R-:W-:Y:S02]  /*14fb0*/  IADD3.X R5, R7, UR12, R5, P0, !PT ;  /* 0x0000000c07057c10 */ /* 0x000fe400087fe405 */
[C---:B------:R-:W-:Y:S04]  /*14fc0*/  LEA R3, P0, R4.reuse, c[0x0][0x1f8], 0x1 ;  /* 0x00007e0004037a11 */ /* 0x040fe800078008ff */
[----:B------:R-:W-:Y:S02]  /*14fd0*/  LEA.HI.X R15, R4, c[0x0][0x1fc], R5, 0x1, P0 ;  /* 0x00007f00040f7a11 */ /* 0x000fe400000f0c05 */
[----:B------:R-:W5:Y:S01]  /*14fe0*/  SHFL.IDX PT, R5, R3, RZ, 0x181f ;  /* 0x00181fff03057589 */ /* 0x000f6200000e0000 */
[----:B------:R-:W-:Y:S03]  /*14ff0*/  SHF.L.U64.HI R4, R224, 0x1, R223 ;  /* 0x00000001e0047819 */ /* 0x000fe600000102df */
[----:B------:R-:W4:Y:S01]  /*15000*/  SHFL.IDX PT, R8, R15, RZ, 0x181f ;  /* 0x00181fff0f087589 */ /* 0x000f2200000e0000 */
[C---:B-----5:R-:W-:Y:S05]  /*15010*/  IADD3 R16, P0, R5.reuse, R234, RZ ;  /* 0x000000ea05107210 */ /* 0x060fea0007f1e0ff */
[C---:B----4-:R-:W-:Y:S01]  /*15020*/  IMAD.X R17, R8.reuse, 0x1, R233, P0 ;  /* 0x0000000108117824 */ /* 0x050fe200000e06e9 */
[C---:B------:R-:W-:Y:S04]  /*15030*/  IADD3 R12, P0, R5.reuse, R236, RZ ;  /* 0x000000ec050c7210 */ /* 0x040fe80007f1e0ff */
[----:B------:R-:W-:Y:S01]  /*15040*/  @!PT LDS RZ, [RZ] ;  /* 0x00000000fffff984 */ /* 0x000fe20000000800 */
[----:B------:R4:W-:Y:S01]  /*15050*/  LDGSTS.E.BYPASS.LTC128B.128 [R222+0x4080], [R16.64], !P6 ;  /* 0x0408000010de7fae */ /* 0x0009e2000f101d5a */
[C---:B------:R-:W-:Y:S01]  /*15060*/  IMAD.X R13, R8.reuse, 0x1, R235, P0 ;  /* 0x00000001080d7824 */ /* 0x040fe200000e06eb */
[C---:B------:R-:W-:Y:S04]  /*15070*/  IADD3 R10, P0, R5.reuse, R238, RZ ;  /* 0x000000ee050a7210 */ /* 0x040fe80007f1e0ff */
[----:B------:R4:W-:Y:S01]  /*15080*/  LDGSTS.E.BYPASS.LTC128B.128 [R222+0x5880], [R12.64], !P1 ;  /* 0x058800000cde7fae */ /* 0x0009e2000c901d5a */
[C---:B------:R-:W-:Y:S01]  /*15090*/  IMAD.X R11, R8.reuse, 0x1, R237, P0 ;  /* 0x00000001080b7824 */ /* 0x040fe200000e06ed */
[----:B------:R-:W-:Y:S02]  /*150a0*/  IADD3 R18, P0, R5, R6, RZ ;  /* 0x0000000605127210 */ /* 0x000fe40007f1e0ff */
[----:B------:R-:W-:Y:S02]  /*150b0*/  ISETP.GT.AND P1, PT, R215, 0x7f, PT ;  /* 0x0000007fd700780c */ /* 0x000fe40003f24270 */
[----:B------:R4:W-:Y:S01]  /*150c0*/  LDGSTS.E.BYPASS.LTC128B.128 [R222+0x7080], [R10.64], !P5 ;  /* 0x070800000ade7fae */ /* 0x0009e2000e901d5a */
[----:B------:R-:W-:Y:S05]  /*150d0*/  IMAD.X R19, R8, 0x1, R4, P0 ;  /* 0x0000000108137824 */ /* 0x000fea00000e0604 */
[----:B------:R4:W-:Y:S05]  /*150e0*/  LDGSTS.E.BYPASS.LTC128B.128 [R222+0x8880], [R18.64], !P4 ;  /* 0x0888000012de7fae */ /* 0x0009ea000e101d5a */
[----:B------:R-:W-:-:S05]  /*150f0*/  @P1 BRA `(.L_x_1735) ;  /* 0x0000013000001947 */ /* 0x000fca0003800000 */
[----:B------:R-:W-:-:S05]  /*15100*/  BRA.DIV ~URZ, `(.L_x_1736) ;  /* 0x00008d727f007947 */ /* 0x000fca000b800000 */
[----:B------:R4:W3:Y:S04]  /*15110*/  SHFL.IDX PT, R8, R15, 0x1, 0x181f ;  /* 0x00381f000f087f89 */ /* 0x0008e800000e0000 */
[----:B----4-:R4:W2:Y:S02]  /*15120*/  SHFL.IDX PT, R13, R3, 0x1, 0x181f ;  /* 0x00381f00030d7f89 */ /* 0x0108a400000e0000 */
.L_x_1763:
[----:B--2---:R-:W-:Y:S02]  /*15130*/  IADD3 R16, P0, R13, R234, RZ ;  /* 0x000000ea0d107210 */ /* 0x004fe40007f1e0ff */
[----:B------:R-:W-:Y:S03]  /*15140*/  ISETP.GE.AND P1, PT, R221, c[0x0][0x1d4], PT ;  /* 0x00007500dd007a0c */ /* 0x000fe60003f26270 */
[C---:B---3--:R-:W-:Y:S01]  /*15150*/  IMAD.X R17, R8.reuse, 0x1, R233, P0 ;  /* 0x0000000108117824 */ /* 0x048fe200000e06e9 */
[C---:B------:R-:W-:Y:S04]  /*15160*/  IADD3 R14, P0, R13.reuse, R236, RZ ;  /* 0x000000ec0d0e7210 */ /* 0x040fe80007f1e0ff */
[----:B------:R-:W-:Y:S01]  /*15170*/  @!PT LDS RZ, [RZ] ;  /* 0x00000000fffff984 */ /* 0x000fe20000000800 */
[----:B------:R-:W-:Y:S01]  /*15180*/  @!PT LDS RZ, [RZ] ;  /* 0x00000000fffff984 */ /* 0x000fe20000000800 */
        /* <DEDUP_REMOVED lines=9> */
[----:B------:R2:W-:Y:S03]  /*15220*/  LDGSTS.E.BYPASS.LTC128B.128 [R222+0x9880], [R6.64], !P4 ;  /* 0x0988000006de7fae */ /* 0x0005e6000e101d5a */
.L_x_1735:
[----:B------:R-:W-:Y:S05]  /*15230*/  BSYNC B0 ;  /* 0x0000000000007941 */ /* 0x000fea0003800000 */
.L_x_1734:
[----:B------:R-:W0:Y:S01]  /*15240*/  LDGDEPBAR ;  /* 0x00000000000079af */ /* 0x000e220000000000 */
[----:B------:R-:W-:Y:S01]  /*15250*/  WARPSYNC 0xffffffff ;  /* 0xffffffff00007948 */ /* 0x000fe20003800000 */
[C---:B--23--:R-:W-:Y:S01]  /*15260*/  HMMA.16816.F32 R4, R156.reuse, R160, RZ ;  /* 0x000000a09c04723c */ /* 0x04cfe200000018ff */
[----:B------:R-:W-:Y:S06]  /*15270*/  UISETP.GE.AND UP0, UPT, UR4, 0x1, UPT ;  /* 0x000000010400788c */ /* 0x000fec000bf06270 */
[----:B------:R-:W-:Y:S01]  /*15280*/  PLOP3.LUT P0, PT, PT, PT, UP0, 0x40, 0x0 ;  /* 0x000000000000781c */ /* 0x000fe20003f0e808 */
[C---:B----4-:R-:W-:Y:S01]  /*15290*/  HMMA.16816.F32 R8, R156.reuse, R162, RZ ;  /* 0x000000a29c08723c */ /* 0x050fe200000018ff */
[----:B------:R-:W-:Y:S07]  /*152a0*/  LDSM.16.M88.4 R160, [R210] ;  /* 0x00000000d2a0783b */ /* 0x000fee0000000200 */
[C---:B------:R-:W-:Y:S08]  /*152b0*/  HMMA.16816.F32 R12, R156.reuse, R164, RZ ;  /* 0x000000a49c0c723c */ /* 0x040ff000000018ff */
[C---:B------:R-:W-:Y:S01]  /*152c0*/  HMMA.16816.F32 R16, R156.reuse, R166, RZ ;  /* 0x000000a69c10723c */ /* 0x040fe200000018ff */
[----:B------:R-:W2:Y:S07]  /*152d0*/  LDSM.16.M88.4 R164, [R207+0xa080] ;  /* 0x00a08000cfa4783b */ /* 0x000eae0000000200 */
[C---:B-1----:R-:W-:Y:S08]  /*152e0*/  HMMA.16816.F32 R20, R156.reuse, R168, RZ ;  /* 0x000000a89c14723c */ /* 0x042ff000000018ff */
[----:B------:R-:W-:Y:S01]  /*152f0*/  HMMA.16816.F32 R24, R156, R170, RZ ;  /* 0x000000aa9c18723c */ /* 0x000fe200000018ff */
[----:B------:R-:W1:Y:S05]  /*15300*/  LDSM.16.M88.4 R156, [R207+0xa880] ;  /* 0x00a88000cf9c783b */ /* 0x000e6a0000000200 */
[----:B------:R-:W3:Y:S02]  /*15310*/  LDSM.16.M88.4 R168, [R207+0xb080] ;  /* 0x00b08000cfa8783b */ /* 0x000ee40000000200 */
        /* <DEDUP_REMOVED lines=8> */
[----:B------:R-:W5:Y:S05]  /*153a0*/  LDSM.16.M88.4 R172, [R201+0x800] ;  /* 0x00080000c9ac783b */ /* 0x000f6a0000000200 */
[----:B------:R-:W4:Y:S02]  /*153b0*/  LDSM.16.M88.4 R184, [R201+0x1000] ;  /* 0x00100000c9b8783b */ /* 0x000f240000000200 */
[C---:B--2---:R-:W-:Y:S08]  /*153c0*/  HMMA.16816.F32 R4, R160.reuse, R164, R4 ;  /* 0x000000a4a004723c */ /* 0x044ff00000001804 */
[C---:B------:R-:W-:Y:S01]  /*153d0*/  HMMA.16816.F32 R8, R160.reuse, R166, R8 ;  /* 0x000000a6a008723c */ /* 0x040fe20000001808 */
[----:B------:R-:W-:Y:S07]  /*153e0*/  LDSM.16.M88.4 R164, [R213+0xb880] ;  /* 0x00b88000d5a4783b */ /* 0x000fee0000000200 */
[C---:B-1----:R-:W-:Y:S08]  /*153f0*/  HMMA.16816.F32 R12, R160.reuse, R156, R12 ;  /* 0x0000009ca00c723c */ /* 0x042ff0000000180c */
[C---:B------:R-:W-:Y:S01]  /*15400*/  HMMA.16816.F32 R16, R160.reuse, R158, R16 ;  /* 0x0000009ea010723c */ /* 0x040fe20000001810 */
[----:B------:R-:W1:Y:S07]  /*15410*/  LDSM.16.M88.4 R156, [R214+0x4000] ;  /* 0x00400000d69c783b */ /* 0x000e6e0000000200 */
[C---:B---3--:R-:W-:Y:S08]  /*15420*/  HMMA.16816.F32 R20, R160.reuse, R168, R20 ;  /* 0x000000a8a014723c */ /* 0x048ff00000001814 */
[----:B------:R-:W-:Y:S01]  /*15430*/  HMMA.16816.F32 R24, R160, R170, R24 ;  /* 0x000000aaa018723c */ /* 0x000fe20000001818 */
[----:B------:R-:W2:Y:S05]  /*15440*/  LDSM.16.M88.4 R160, [R213+0xc080] ;  /* 0x00c08000d5a0783b */ /* 0x000eaa0000000200 */
[----:B------:R-:W3:Y:S02]  /*15450*/  LDSM.16.M88.4 R168, [R213+0xc880] ;  /* 0x00c88000d5a8783b */ /* 0x000ee40000000200 */
[C---:B----4-:R-:W-:Y:S08]  /*15460*/  HMMA.16816.F32 R4, R176.reuse, R180, R4 ;  /* 0x000000b4b004723c */ /* 0x050ff00000001804 */
[C---:B------:R-:W-:Y:S01]  /*15470*/  HMMA.16816.F32 R8, R176.reuse, R182, R8 ;  /* 0x000000b6b008723c */ /* 0x040fe20000001808 */
[----:B------:R-:W-:Y:S07]  /*15480*/  LDSM.16.M88.4 R180, [R200] ;  /* 0x00000000c8b4783b */ /* 0x000fee0000000200 */
[C---:B-----5:R-:W-:Y:S08]  /*15490*/  HMMA.16816.F32 R12, R176.reuse, R172, R12 ;  /* 0x000000acb00c723c */ /* 0x060ff0000000180c */
[C---:B------:R-:W-:Y:S01]  /*154a0*/  HMMA.16816.F32 R16, R176.reuse, R174, R16 ;  /* 0x000000aeb010723c */ /* 0x040fe20000001810 */
[----:B------:R-:W4:Y:S07]  /*154b0*/  LDSM.16.M88.4 R172, [R212+0x4000] ;  /* 0x00400000d4ac783b */ /* 0x000f2e0000000200 */
[C---:B------:R-:W-:Y:S08]  /*154c0*/  HMMA.16816.F32 R20, R176.reuse, R184, R20 ;  /* 0x000000b8b014723c */ /* 0x040ff00000001814 */
[----:B------:R-:W-:Y:S01]  /*154d0*/  HMMA.16816.F32 R24, R176, R186, R24 ;  /* 0x000000bab018723c */ /* 0x000fe20000001818 */
[----:B------:R-:W5:Y:S05]  /*154e0*/  LDSM.16.M88.4 R176, [R199] ;  /* 0x00000000c7b0783b */ /* 0x000f6a0000000200 */
[----:B------:R-:W4:Y:S02]  /*154f0*/  LDSM.16.M88.4 R184, [R198] ;  /* 0x00000000c6b8783b */ /* 0x000f240000000200 */
[C---:B-1----:R-:W-:Y:S08]  /*15500*/  HMMA.16816.F32 R4, R156.reuse, R164, R4 ;  /* 0x000000a49c04723c */ /* 0x042ff00000001804 */
[C---:B------:R-:W-:Y:S01]  /*15510*/  HMMA.16816.F32 R8, R156.reuse, R166, R8 ;  /* 0x000000a69c08723c */ /* 0x040fe20000001808 */
[----:B------:R-:W-:Y:S07]  /*15520*/  LDSM.16.M88.4 R164, [R207+0xb880] ;  /* 0x00b88000cfa4783b */ /* 0x000fee0000000200 */
[C---:B--2---:R-:W-:Y:S08]  /*15530*/  HMMA.16816.F32 R12, R156.reuse, R160, R12 ;  /* 0x000000a09c0c723c */ /* 0x044ff0000000180c */
        /* <DEDUP_REMOVED lines=14> */
[----:B------:R-:W5:Y:S05]  /*15620*/  LDSM.16.M88.4 R172, [R201+0x2000] ;  /* 0x00200000c9ac783b */ /* 0x000f6a0000000200 */
[----:B------:R-:W4:Y:S02]  /*15630*/  LDSM.16.M88.4 R184, [R201+0x2800] ;  /* 0x00280000c9b8783b */ /* 0x000f240000000200 */
        /* <DEDUP_REMOVED lines=80> */
[C---:B-1----:R-:W-:Y:S01]  /*15b40*/  HMMA.16816.F32 R4, R160.reuse, R164, R4 ;  /* 0x000000a4a004723c */ /* 0x042fe20000001804 */
[----:B------:R-:W-:Y:S04]  /*15b50*/  DEPBAR.LE SB0, 0x0 ;  /* 0x000080000000791a */ /* 0x000fe80000000000 */
[----:B------:R-:W-:Y:S03]  /*15b60*/  BAR.SYNC.DEFER_BLOCKING 0x0 ;  /* 0x0000000000007b1d */ /* 0x000fe60000010000 */
[C---:B------:R-:W-:Y:S08]  /*15b70*/  HMMA.16816.F32 R8, R160.reuse, R166, R8 ;  /* 0x000000a6a008723c */ /* 0x040ff00000001808 */
[C---:B--2---:R-:W-:Y:S08]  /*15b80*/  HMMA.16816.F32 R12, R160.reuse, R156, R12 ;  /* 0x0000009ca00c723c */ /* 0x044ff0000000180c */
[C---:B------:R-:W-:Y:S08]  /*15b90*/  HMMA.16816.F32 R16, R160.reuse, R158, R16 ;  /* 0x0000009ea010723c */ /* 0x040ff00000001810 */
[C---:B---3--:R-:W-:Y:S08]  /*15ba0*/  HMMA.16816.F32 R20, R160.reuse, R168, R20 ;  /* 0x000000a8a014723c */ /* 0x048ff00000001814 */
[----:B------:R-:W-:Y:S08]  /*15bb0*/  HMMA.16816.F32 R24, R160, R170, R24 ;  /* 0x000000aaa018723c */ /* 0x000ff00000001818 */
[C---:B----4-:R-:W-:Y:S08]  /*15bc0*/  HMMA.16816.F32 R4, R176.reuse, R180, R4 ;  /* 0x000000b4b004723c */ /* 0x050ff00000001804 */
[C---:B------:R-:W-:Y:S08]  /*15bd0*/  HMMA.16816.F32 R8, R176.reuse, R182, R8 ;  /* 0x000000b6b008723c */ /* 0x040ff00000001808 */
[C---:B-----5:R-:W-:Y:S08]  /*15be0*/  HMMA.16816.F32 R12, R176.reuse, R172, R12 ;  /* 0x000000acb00c723c */ /* 0x060ff0000000180c */
[C---:B------:R-:W-:Y:S08]  /*15bf0*/  HMMA.16816.F32 R16, R176.reuse, R174, R16 ;  /* 0x000000aeb010723c */ /* 0x040ff00000001810 */
[C---:B------:R-:W-:Y:S08]  /*15c00*/  HMMA.16816.F32 R20, R176.reuse, R184, R20 ;  /* 0x000000b8b014723c */ /* 0x040ff00000001814 */
[----:B------:R-:W-:Y:S01]  /*15c10*/  HMMA.16816.F32 R24, R176, R186, R24 ;  /* 0x000000bab018723c */ /* 0x000fe20000001818 */
[----:B------:R-:W-:-:S07]  /*15c20*/  @P0 BRA `(.L_x_1737) ;  /* 0x0000040000000947 */ /* 0x000fce0003800000 */
[----:B------:R-:W-:Y:S01]  /*15c30*/  ISETP.NE.AND P1, PT, R216, 0x1, PT ;  /* 0x00000001d800780c */ /* 0x000fe20003f25270 */
[----:B------:R-:W-:Y:S01]  /*15c40*/  UIMAD UR5, UR4, 0x30, UR19 ;  /* 0x00000030040578a4 */ /* 0x000fe2000f8e0213 */
        /* <DEDUP_REMOVED lines=26> */
[----:B------:R-:W1:Y:S01]  /*15df0*/  SHFL.IDX PT, R159, R156, RZ, 0x181f ;  /* 0x00181fff9c9f7589 */ /* 0x000e6200000e0000 */
[----:B------:R-:W-:Y:S03]  /*15e00*/  IADD3 R157, -R189, 0x30, RZ ;  /* 0x00000030bd9d7810 */ /* 0x000fe60007ffe1ff */
[----:B------:R-:W2:Y:S01]  /*15e10*/  SHFL.IDX PT, R158, R3, RZ, 0x181f ;  /* 0x00181fff039e7589 */ /* 0x000ea200000e0000 */
[----:B------:R-:W-:Y:S11]  /*15e20*/  ISETP.GE.AND P1, PT, R157, 0x1, PT ;  /* 0x000000019d00780c */ /* 0x000ff60003f26270 */
[----:B------:R-:W-:Y:S02]  /*15e30*/  @!UPT UIADD3 URZ, URZ, URZ, URZ ;  /* 0x0000003f3f3ff290 */ /* 0x000fe4000fffe03f */
[C---:B-1----:R-:W-:Y:S05]  /*15e40*/  @P1 IADD3 R164, P0, R159.reuse, R234, RZ ;  /* 0x000000ea9fa41210 */ /* 0x042fea0007f1e0ff */
[C---:B--2---:R-:W-:Y:S01]  /*15e50*/  @P1 IMAD.X R165, R158.reuse, 0x1, R233, P0 ;  /* 0x000000019ea51824 */ /* 0x044fe200000e06e9 */
[C---:B------:R-:W-:Y:S04]  /*15e60*/  @P1 IADD3 R162, P0, R159.reuse, R236, RZ ;  /* 0x000000ec9fa21210 */ /* 0x040fe80007f1e0ff */
[----:B------:R-:W-:Y:S01]  /*15e70*/  @!PT LDS RZ, [RZ] ;  /* 0x00000000fffff984 */ /* 0x000fe20000000800 */
[----:B------:R1:W-:Y:S01]  /*15e80*/  @P1 LDGSTS.E.BYPASS.LTC128B.128 [R222+0xa080], [R164.64], !P6 ;  /* 0x0a080000a4de1fae */ /* 0x0003e2000f101d5a */
[C---:B------:R-:W-:Y:S01]  /*15e90*/  @P1 IMAD.X R163, R158.reuse, 0x1, R235, P0 ;  /* 0x000000019ea31824 */ /* 0x040fe200000e06eb */
[----:B------:R-:W-:Y:S05]  /*15ea0*/  @P1 IADD3 R160, P0, R159, R238, RZ ;  /* 0x000000ee9fa01210 */ /* 0x000fea0007f1e0ff */
[----:B------:R-:W-:Y:S01]  /*15eb0*/  @P1 IMAD.X R161, R158, 0x1, R237, P0 ;  /* 0x000000019ea11824 */ /* 0x000fe200000e06ed */
[C---:B------:R-:W-:Y:S02]  /*15ec0*/  @P1 LEA R166, P0, R224.reuse, R159, 0x1 ;  /* 0x0000009fe0a61211 */ /* 0x040fe400078008ff */
[----:B------:R-:W2:Y:S02]  /*15ed0*/  SHFL.IDX PT, R159, R156, 0x1, 0x181f ;  /* 0x00381f009c9f7f89 */ /* 0x000ea400000e0000 */
[----:B------:R-:W-:Y:S02]  /*15ee0*/  @P1 LEA.HI.X R167, R224, R158, R223, 0x1, P0 ;  /* 0x0000009ee0a71211 */ /* 0x000fe400000f0cdf */
[----:B------:R-:W3:Y:S01]  /*15ef0*/  SHFL.IDX PT, R158, R3, 0x1, 0x181f ;  /* 0x00381f00039e7f89 */ /* 0x000ee200000e0000 */
[----:B------:R-:W-:Y:S11]  /*15f00*/  ISETP.GE.AND P0, PT, R157, 0x21, PT ;  /* 0x000000219d00780c */ /* 0x000ff60003f06270 */
[----:B------:R-:W-:Y:S02]  /*15f10*/  @!UPT UIADD3 URZ, URZ, URZ, URZ ;  /* 0x0000003f3f3ff290 */ /* 0x000fe4000fffe03f */
[C---:B--2---:R-:W-:Y:S05]  /*15f20*/  @P0 IADD3 R170, P2, R159.reuse, R234, RZ ;  /* 0x000000ea9faa0210 */ /* 0x044fea0007f5e0ff */
[C---:B---3--:R-:W-:Y:S01]  /*15f30*/  @P0 IMAD.X R171, R158.reuse, 0x1, R233, P2 ;  /* 0x000000019eab0824 */ /* 0x048fe200010e06e9 */
[----:B------:R-:W-:Y:S05]  /*15f40*/  @P0 IADD3 R168, P2, R159, R236, RZ ;  /* 0x000000ec9fa80210 */ /* 0x000fea0007f5e0ff */
[C---:B------:R-:W-:Y:S01]  /*15f50*/  @P0 IMAD.X R169, R158.reuse, 0x1, R235, P2 ;  /* 0x000000019ea90824 */ /* 0x040fe200010e06eb */
[----:B------:R-:W-:Y:S11]  /*15f60*/  ISETP.GE.AND P2, PT, R221, c[0x0][0x1d4], PT ;  /* 0x00007500dd007a0c */ /* 0x000ff60003f46270 */
[----:B------:R-:W-:Y:S02]  /*15f70*/  @!UPT UIADD3 URZ, URZ, URZ, URZ ;  /* 0x0000003f3f3ff290 */ /* 0x000fe4000fffe03f */
[----:B------:R1:W-:Y:S04]  /*15f80*/  @P1 LDGSTS.E.BYPASS.LTC128B.128 [R222+0xb880], [R162.64], !P2 ;  /* 0x0b880000a2de1fae */ /* 0x0003e8000d101d5a */
[----:B------:R1:W-:Y:S04]  /*15f90*/  @P1 LDGSTS.E.BYPASS.LTC128B.128 [R222+0xd080], [R160.64], !P5 ;  /* 0x0d080000a0de1fae */ /* 0x0003e8000e901d5a */
[----:B------:R1:W-:Y:S01]  /*15fa0*/  @P1 LDGSTS.E.BYPASS.LTC128B.128 [R222+0xe880], [R166.64], !P4 ;  /* 0x0e880000a6de1fae */ /* 0x0003e2000e101d5a */
[----:B------:R-:W-:Y:S03]  /*15fb0*/  @P0 IADD3 R156, P1, R159, R238, RZ ;  /* 0x000000ee9f9c0210 */ /* 0x000fe60007f3e0ff */
[----:B------:R1:W-:Y:S02]  /*15fc0*/  @P0 LDGSTS.E.BYPASS.LTC128B.128 [R222+0xb080], [R170.64], !P6 ;  /* 0x0b080000aade0fae */ /* 0x0003e4000f101d5a */
[----:B------:R-:W-:Y:S01]  /*15fd0*/  @P0 IMAD.X R157, R158, 0x1, R237, P1 ;  /* 0x000000019e9d0824 */ /* 0x000fe200008e06ed */
[C---:B------:R-:W-:Y:S01]  /*15fe0*/  @P0 LEA R172, P1, R224.reuse, R159, 0x1 ;  /* 0x0000009fe0ac0211 */ /* 0x040fe200078208ff */
[----:B------:R1:W-:Y:S03]  /*15ff0*/  @P0 LDGSTS.E.BYPASS.LTC128B.128 [R222+0xc880], [R168.64], !P2 ;  /* 0x0c880000a8de0fae */ /* 0x0003e6000d101d5a */
[----:B------:R-:W-:Y:S01]  /*16000*/  @P0 LEA.HI.X R173, R224, R158, R223, 0x1, P1 ;  /* 0x0000009ee0ad0211 */ /* 0x000fe200008f0cdf */
[----:B------:R1:W-:Y:S04]  /*16010*/  @P0 LDGSTS.E.BYPASS.LTC128B.128 [R222+0xe080], [R156.64], !P5 ;  /* 0x0e0800009cde0fae */ /* 0x0003e8000e901d5a */
[----:B------:R1:W-:Y:S04]  /*16020*/  @P0 LDGSTS.E.BYPASS.LTC128B.128 [R222+0xf880], [R172.64], !P4 ;  /* 0x0f880000acde0fae */ /* 0x0003e8000e101d5a */
.L_x_1737:
[----:B------:R-:W-:Y:S01]  /*16030*/  PLOP3.LUT P0, PT, PT, PT, UP2, 0x80, 0x0 ;  /* 0x000000000000781c */ /* 0x000fe20003f0f028 */
[----:B------:R-:W-:Y:S01]  /*16040*/  UIMAD UR5, UR4, -0x30, URZ ;  /* 0xffffffd0040578a4 */ /* 0x000fe2000f8e023f */
[----:B-1----:R-:W-:Y:S01]  /*16050*/  MOV R157, R190 ;  /* 0x000000be009d7202 */ /* 0x002fe20000000f00 */
[----:B------:R-:W0:Y:S01]  /*16060*/  LDGDEPBAR ;  /* 0x00000000000079af */ /* 0x000e220000000000 */
[----:B------:R-:W-:Y:S03]  /*16070*/  UIADD3 UR13, UR4, -0x1, URZ ;  /* 0xffffffff040d7890 */ /* 0x000fe6000fffe03f */
[----:B------:R-:W-:Y:S04]  /*16080*/  MOV R159, UR5 ;  /* 0x00000005009f7c02 */ /* 0x000fe80008000f00 */
[----:B------:R-:W-:Y:S02]  /*16090*/  IADD3 R158, -R230, 0x1, R159 ;  /* 0x00000001e69e7810 */ /* 0x000fe40007ffe19f */
[----:B------:R-:W-:Y:S01]  /*160a0*/  @P0 IMAD.HI.U32 R3, R190, c[0x0][0x2c8], RZ ;  /* 0x0000b200be030a27 */ /* 0x000fe200078e00ff */
[----:B------:R-:W-:Y:S11]  /*160b0*/  PLOP3.LUT P0, PT, PT, PT, UP2, 0x80, 0x0 ;  /* 0x000000000000781c */ /* 0x000ff60003f0f028 */
[----:B------:R-:W-:Y:S02]  /*160c0*/  @!UPT UIADD3 URZ, URZ, URZ, URZ ;  /* 0x0000003f3f3ff290 */ /* 0x000fe4000fffe03f */
[----:B------:R-:W-:Y:S02]  /*160d0*/  @P0 SHF.R.U32.HI R157, RZ, c[0x0][0x2cc], R3 ;  /* 0x0000b300ff9d0a19 */ /* 0x000fe40000011603 */
[----:B------:R-:W-:Y:S03]  /*160e0*/  MOV R3, UR21 ;  /* 0x0000001500037c02 */ /* 0x000fe60008000f00 */
[----:B------:R-:W1:Y:S01]  /*160f0*/  SHFL.IDX PT, R156, R157, RZ, 0x1c1f ;  /* 0x001c1fff9d9c7589 */ /* 0x000e6200000e0000 */
[----:B------:R-:W-:Y:S04]  /*16100*/  IADD3 R3, -R3, UR14, R158 ;  /* 0x0000000e03037c10 */ /* 0x000fe8000fffe19e */
[----:B-1----:R-:W-:Y:S04]  /*16110*/  IADD3 R156, R3, R156, RZ ;  /* 0x0000009c039c7210 */ /* 0x002fe80007ffe0ff */
[----:B------:R-:W-:Y:S04]  /*16120*/  ISETP.GT.AND P0, PT, R156, RZ, PT ;  /* 0x000000ff9c00720c */ /* 0x000fe80003f04270 */
[----:B------:R-:W-:Y:S02]  /*16130*/  FSEL R160, R4, -INF , P0 ;  /* 0xff80000004a07808 */ /* 0x000fe40000000000 */
[----:B------:R-:W1:Y:S01]  /*16140*/  SHFL.IDX PT, R4, R157, 0x1, 0x1c1f ;  /* 0x003c1f009d047f89 */ /* 0x000e6200000e0000 */
[----:B------:R-:W-:Y:S04]  /*16150*/  ISETP.GT.AND P0, PT, R156, 0x1, PT ;  /* 0x000000019c00780c */ /* 0x000fe80003f04270 */
[----:B------:R-:W-:Y:S02]  /*16160*/  FSEL R158, R5, -INF , P0 ;  /* 0xff800000059e7808 */ /* 0x000fe40000000000 */
[----:B-1----:R-:W-:Y:S04]  /*16170*/  IADD3 R3, R3, R4, RZ ;  /* 0x0000000403037210 */ /* 0x002fe80007ffe0ff */
[C---:B------:R-:W-:Y:S04]  /*16180*/  ISETP.GT.AND P0, PT, R3.reuse, RZ, PT ;  /* 0x000000ff0300720c */ /* 0x040fe80003f04270 */
[----:B------:R-:W-:Y:S02]  /*16190*/  FSEL R161, R6, -INF , P0 ;  /* 0xff80000006a17808 */ /* 0x000fe40000000000 */
[----:B------:R-:W-:Y:S04]  /*161a0*/  ISETP.GT.AND P0, PT, R3, 0x1, PT ;  /* 0x000000010300780c */ /* 0x000fe80003f04270 */
[----:B------:R-:W-:Y:S02]  /*161b0*/  FSEL R159, R7, -INF , P0 ;  /* 0xff800000079f7808 */ /* 0x000fe40000000000 */
[----:B------:R-:W-:Y:S04]  /*161c0*/  ISETP.GT.AND P0, PT, R156, 0x8, PT ;  /* 0x000000089c00780c */ /* 0x000fe80003f04270 */
[----:B------:R-:W-:Y:S02]  /*161d0*/  FSEL R8, R8, -INF , P0 ;  /* 0xff80000008087808 */ /* 0x000fe40000000000 */
[----:B------:R-:W-:Y:S04]  /*161e0*/  ISETP.GT.AND P0, PT, R156, 0x9, PT ;  /* 0x000000099c00780c */ /* 0x000fe80003f04270 */
[----:B------:R-:W-:Y:S02]  /*161f0*/  FSEL R6, R9, -INF , P0 ;  /* 0xff80000009067808 */ /* 0x000fe40000000000 */
[C---:B------:R-:W-:Y:S04]  /*16200*/  ISETP.GT.AND P0, PT, R3.reuse, 0x8, PT ;  /* 0x000000080300780c */ /* 0x040fe80003f04270 */
        /* <DEDUP_REMOVED lines=11> */
[----:B------:R-:W-:Y:S01]  /*162c0*/  ISETP.GT.AND P0, PT, R156, 0x18, PT ;  /* 0x000000189c00780c */ /* 0x000fe20003f04270 */
[----:B------:R-:W-:Y:S03]  /*162d0*/  LDSM.16.MT88.4 R12, [R208+0x4080] ;  /* 0x00408000d00c783b */ /* 0x000fe60000004200 */
        /* <DEDUP_REMOVED lines=22> */
[----:B------:R-:W-:Y:S02]  /*16440*/  ISETP.GT.AND P0, PT, R3, 0x29, PT ;  /* 0x000000290300780c */ /* 0x000fe40003f04270 */
        /* <DEDUP_REMOVED lines=14> */
[----:B-1----:R-:W-:Y:S02]  /*16530*/  FMNMX.FTZ R10, R4, R5, !PT ;  /* 0x00000005040a7209 */ /* 0x002fe40007810000 */
[----:B------:R-:W-:Y:S04]  /*16540*/  FMNMX.FTZ R4, R161, R0, !PT ;  /* 0x00000000a1047209 */ /* 0x000fe80007810000 */
[----:B------:R-:W1:Y:S01]  /*16550*/  SHFL.BFLY PT, R3, R10, 0x1, 0x1f ;  /* 0x0c201f000a037f89 */ /* 0x000e6200000e0000 */
[----:B------:R-:W-:Y:S04]  /*16560*/  FMNMX.FTZ R4, R159, R4, !PT ;  /* 0x000000049f047209 */ /* 0x000fe80007810000 */
[----:B------:R-:W-:Y:S04]  /*16570*/  FMNMX.FTZ R4, R173, R4, !PT ;  /* 0x00000004ad047209 */ /* 0x000fe80007810000 */
[----:B------:R-:W-:Y:S04]  /*16580*/  FMNMX.FTZ R4, R163, R4, !PT ;  /* 0x00000004a3047209 */ /* 0x000fe80007810000 */
[----:B------:R-:W-:Y:S04]  /*16590*/  FMNMX.FTZ R4, R171, R4, !PT ;  /* 0x00000004ab047209 */ /* 0x000fe80007810000 */
[----:B------:R-:W-:Y:S04]  /*165a0*/  FMNMX.FTZ R4, R169, R4, !PT ;  /* 0x00000004a9047209 */ /* 0x000fe80007810000 */
[----:B------:R-:W-:Y:S02]  /*165b0*/  FMNMX.FTZ R4, R167, R4, !PT ;  /* 0x00000004a7047209 */ /* 0x000fe40007810000 */
[----:B-1----:R-:W-:Y:S02]  /*165c0*/  FMNMX.FTZ R3, R10, R3, !PT ;  /* 0x000000030a037209 */ /* 0x002fe40007810000 */
[----:B------:R-:W-:Y:S02]  /*165d0*/  FMNMX.FTZ R4, R165, R4, !PT ;  /* 0x00000004a5047209 */ /* 0x000fe40007810000 */
[C---:B------:R-:W-:Y:S01]  /*165e0*/  FSETP.NEU.FTZ.AND P0, PT, R3.reuse, -INF , PT ;  /* 0xff8000000300780b */ /* 0x040fe20003f1d000 */
[----:B------:R-:W-:Y:S01]  /*165f0*/  FMUL.FTZ R185, R3, c[0x0][0x2d0] ;  /* 0x0000b40003b97a20 */ /* 0x000fe20000410000 */
[----:B------:R-:W-:Y:S02]  /*16600*/  FMNMX.FTZ R4, R239, R4, !PT ;  /* 0x00000004ef047209 */ /* 0x000fe40007810000 */
[----:B------:R-:W-:Y:S02]  /*16610*/  FSEL R7, R3, RZ, P0 ;  /* 0x000000ff03077208 */ /* 0x000fe40000000000 */
[----:B------:R-:W-:Y:S02]  /*16620*/  FMNMX.FTZ R4, R187, R4, !PT ;  /* 0x00000004bb047209 */ /* 0x000fe40007810000 */
[----:B------:R-:W-:Y:S01]  /*16630*/  FSEL R185, R185, RZ, P0 ;  /* 0x000000ffb9b97208 */ /* 0x000fe20000000000 */
[----:B------:R-:W-:Y:S01]  /*16640*/  FADD.FTZ R7, -R7, R2 ;  /* 0x0000000207077221 */ /* 0x000fe20000010100 */
[----:B------:R-:W-:Y:S03]  /*16650*/  FMNMX.FTZ R4, R183, R4, !PT ;  /* 0x00000004b7047209 */ /* 0x000fe60007810000 */
[--C-:B------:R-:W-:Y:S01]  /*16660*/  FFMA.FTZ R181, R160, c[0x0][0x2d0], -R185.reuse ;  /* 0x0000b400a0b57a23 */ /* 0x100fe200000108b9 */
[----:B------:R-:W-:Y:S01]  /*16670*/  FMNMX.FTZ R11, R157, R4, !PT ;  /* 0x000000049d0b7209 */ /* 0x000fe20007810000 */
[--C-:B------:R-:W-:Y:S02]  /*16680*/  FFMA.FTZ R179, R8, c[0x0][0x2d0], -R185.reuse ;  /* 0x0000b40008b37a23 */ /* 0x100fe400000108b9 */
[--C-:B------:R-:W-:Y:S02]  /*16690*/  FFMA.FTZ R178, R6, c[0x0][0x2d0], -R185.reuse ;  /* 0x0000b40006b27a23 */ /* 0x100fe400000108b9 */
[----:B------:R-:W1:Y:S01]  /*166a0*/  SHFL.BFLY PT, R4, R11, 0x2, 0x1f ;  /* 0x0c401f000b047f89 */ /* 0x000e6200000e0000 */
[----:B------:R-:W-:Y:S01]  /*166b0*/  FMUL.FTZ R2, R7, c[0x0][0x2d0] ;  /* 0x0000b40007027a20 */ /* 0x000fe20000410000 */
        /* <DEDUP_REMOVED lines=10> */
[----:B------:R-:W-:Y:S03]  /*16760*/  FFMA.FTZ R185, R184, c[0x0][0x2d0], -R185 ;  /* 0x0000b400b8b97a23 */ /* 0x000fe600000108b9 */
[----:B------:R-:W-:Y:S01]  /*16770*/  MUFU.EX2 R179, R179 ;  /* 0x000000b300b37308 */ /* 0x000fe20000000800 */
[----:B-1----:R-:W-:Y:S05]  /*16780*/  FMNMX.FTZ R9, R11, R4, !PT ;  /* 0x000000040b097209 */ /* 0x002fea0007810000 */
[----:B------:R-:W1:Y:S04]  /*16790*/  SHFL.BFLY PT, R156, R9, 0x1, 0x1f ;  /* 0x0c201f00099c7f89 */ /* 0x000e6800000e0000 */
[----:B------:R-:W3:Y:S01]  /*167a0*/  MUFU.EX2 R178, R178 ;  /* 0x000000b200b27308 */ /* 0x000ee20000000800 */
[----:B--2---:R-:W-:Y:S09]  /*167b0*/  F2FP.PACK_AB R160, R180, R181 ;  /* 0x000000b5b4a0723e */ /* 0x004ff200000000ff */
[----:B------:R-:W2:Y:S10]  /*167c0*/  MUFU.EX2 R2, R2 ;  /* 0x0000000200027308 */ /* 0x000eb40000000800 */
[----:B------:R-:W-:Y:S01]  /*167d0*/  MUFU.EX2 R241, R241 ;  /* 0x000000f100f17308 */ /* 0x000fe20000000800 */
[----:B-1----:R-:W-:Y:S02]  /*167e0*/  FMNMX.FTZ R156, R156, R9, !PT ;  /* 0x000000099c9c7209 */ /* 0x002fe40007810000 */
[----:B---3--:R-:W-:Y:S02]  /*167f0*/  F2FP.PACK_AB R162, R178, R179 ;  /* 0x000000b3b2a2723e */ /* 0x008fe400000000ff */
[C---:B------:R-:W-:Y:S01]  /*16800*/  FSETP.NEU.FTZ.AND P0, PT, R156.reuse, -INF , PT ;  /* 0xff8000009c00780b */ /* 0x040fe20003f1d000 */
[C---:B------:R-:W-:Y:S03]  /*16810*/  FMUL.FTZ R182, R156.reuse, c[0x0][0x2d0] ;  /* 0x0000b4009cb67a20 */ /* 0x040fe60000410000 */
[----:B------:R-:W-:Y:S01]  /*16820*/  FSEL R5, R156, RZ, P0 ;  /* 0x000000ff9c057208 */ /* 0x000fe20000000000 */
[----:B------:R-:W-:Y:S01]  /*16830*/  MUFU.EX2 R244, R244 ;  /* 0x000000f400f47308 */ /* 0x000fe20000000800 */
[----:B------:R-:W-:Y:S01]  /*16840*/  FSEL R182, R182, RZ, P0 ;  /* 0x000000ffb6b67208 */ /* 0x000fe20000000000 */
[----:B--2---:R-:W-:Y:S01]  /*16850*/  FMUL.FTZ R4, R2, R152 ;  /* 0x0000009802047220 */ /* 0x004fe20000410000 */
[----:B------:R-:W-:Y:S01]  /*16860*/  ISETP.LT.AND P0, PT, R232, UR4, PT ;  /* 0x00000004e8007c0c */ /* 0x000fe2000bf01270 */
[----:B------:R-:W-:Y:S01]  /*16870*/  FADD.FTZ R5, -R5, R0 ;  /* 0x0000000005057221 */ /* 0x000fe20000010100 */
[----:B------:R-:W-:Y:S01]  /*16880*/  UMOV UR4, UR13 ;  /* 0x0000000d00047c82 */ /* 0x000fe20008000000 */
[--C-:B------:R-:W-:Y:S02]  /*16890*/  FFMA.FTZ R177, R161, c[0x0][0x2d0], -R182.reuse ;  /* 0x0000b400a1b17a23 */ /* 0x100fe400000108b6 */
[--C-:B------:R-:W-:Y:S02]  /*168a0*/  FFMA.FTZ R176, R159, c[0x0][0x2d0], -R182.reuse ;  /* 0x0000b4009fb07a23 */ /* 0x100fe400000108b6 */
[----:B------:R-:W-:Y:S01]  /*168b0*/  MUFU.EX2 R248, R248 ;  /* 0x000000f800f87308 */ /* 0x000fe20000000800 */
[--C-:B------:R-:W-:Y:S02]  /*168c0*/  FFMA.FTZ R159, R173, c[0x0][0x2d0], -R182.reuse ;  /* 0x0000b400ad9f7a23 */ /* 0x100fe400000108b6 */
[--C-:B------:R-:W-:Y:S01]  /*168d0*/  FFMA.FTZ R158, R163, c[0x0][0x2d0], -R182.reuse ;  /* 0x0000b400a39e7a23 */ /* 0x100fe200000108b6 */
[----:B------:R-:W-:Y:S01]  /*168e0*/  LDSM.16.MT88.4 R172, [R208+0x7880] ;  /* 0x00788000d0ac783b */ /* 0x000fe20000004200 */
[----:B------:R-:W-:Y:S02]  /*168f0*/  FMUL.FTZ R0, R5, c[0x0][0x2d0] ;  /* 0x0000b40005007a20 */ /* 0x000fe40000410000 */
        /* <DEDUP_REMOVED lines=9> */
[--C-:B------:R-:W-:Y:S02]  /*16990*/  FFMA.FTZ R243, R171, c[0x0][0x2d0], -R182.reuse ;  /* 0x0000b400abf37a23 */ /* 0x100fe400000108b6 */
[--C-:B------:R-:W-:Y:S02]  /*169a0*/  FFMA.FTZ R246, R169, c[0x0][0x2d0], -R182.reuse ;  /* 0x0000b400a9f67a23 */ /* 0x100fe400000108b6 */
[----:B------:R-:W-:Y:S01]  /*169b0*/  LDSM.16.MT88.4 R168, [R204+0x6080] ;  /* 0x00608000cca8783b */ /* 0x000fe20000004200 */
[--C-:B------:R-:W-:Y:S02]  /*169c0*/  FFMA.FTZ R247, R167, c[0x0][0x2d0], -R182.reuse ;  /* 0x0000b400a7f77a23 */ /* 0x100fe400000108b6 */
[--C-:B------:R-:W-:Y:S02]  /*169d0*/  FFMA.FTZ R250, R165, c[0x0][0x2d0], -R182.reuse ;  /* 0x0000b400a5fa7a23 */ /* 0x100fe400000108b6 */
[----:B------:R-:W-:Y:S01]  /*169e0*/  MUFU.EX2 R159, R159 ;  /* 0x0000009f009f7308 */ /* 0x000fe20000000800 */
[C---:B------:R-:W-:Y:S02]  /*169f0*/  FMUL.FTZ R28, R2.reuse, R28 ;  /* 0x0000001c021c7220 */ /* 0x040fe40000410000 */
[----:B------:R-:W-:Y:S01]  /*16a00*/  LDSM.16.MT88.4 R164, [R205+0x6080] ;  /* 0x00608000cda4783b */ /* 0x000fe20000004200 */
[C---:B------:R-:W-:Y:S02]  /*16a10*/  FMUL.FTZ R29, R2.reuse, R29 ;  /* 0x0000001d021d7220 */ /* 0x040fe40000410000 */
[C---:B------:R-:W-:Y:S02]  /*16a20*/  FMUL.FTZ R32, R2.reuse, R32 ;  /* 0x0000002002207220 */ /* 0x040fe40000410000 */
[C---:B------:R-:W-:Y:S02]  /*16a30*/  FMUL.FTZ R33, R2.reuse, R33 ;  /* 0x0000002102217220 */ /* 0x040fe40000410000 */
[----:B------:R-:W2:Y:S01]  /*16a40*/  MUFU.EX2 R158, R158 ;  /* 0x0000009e009e7308 */ /* 0x000ea20000000800 */
[C---:B------:R-:W-:Y:S02]  /*16a50*/  FMUL.FTZ R36, R2.reuse, R36 ;  /* 0x0000002402247220 */ /* 0x040fe40000410000 */
[----:B------:R-:W-:Y:S01]  /*16a60*/  FMUL.FTZ R37, R2, R37 ;  /* 0x0000002502257220 */ /* 0x000fe20000410000 */
[----:B-1----:R-:W-:Y:S01]  /*16a70*/  F2FP.PACK_AB R161, R176, R177 ;  /* 0x000000b1b0a1723e */ /* 0x002fe200000000ff */
        /* <DEDUP_REMOVED lines=19> */
[C---:B-1----:R-:W-:Y:S02]  /*16bb0*/  FMUL.FTZ R6, R0.reuse, R154 ;  /* 0x0000009a00067220 */ /* 0x042fe40000410000 */
[C---:B------:R-:W-:Y:S02]  /*16bc0*/  FMUL.FTZ R7, R0.reuse, R155 ;  /* 0x0000009b00077220 */ /* 0x040fe40000410000 */
[----:B------:R-:W1:Y:S01]  /*16bd0*/  LDSM.16.MT88.4 R152, [R205+0x4080] ;  /* 0x00408000cd98783b */ /* 0x000e620000004200 */
[C---:B------:R-:W-:Y:S01]  /*16be0*/  FMUL.FTZ R10, R0.reuse, R134 ;  /* 0x00000086000a7220 */ /* 0x040fe20000410000 */
[----:B------:R-:W3:Y:S01]  /*16bf0*/  MUFU.EX2 R245, R245 ;  /* 0x000000f500f57308 */ /* 0x000ee20000000800 */
[C---:B------:R-:W-:Y:S02]  /*16c00*/  FMUL.FTZ R11, R0.reuse, R135 ;  /* 0x00000087000b7220 */ /* 0x040fe40000410000 */
[C---:B------:R-:W-:Y:S03]  /*16c10*/  HMMA.16816.F32 R4, R160.reuse, R12, R4 ;  /* 0x0000000ca004723c */ /* 0x040fe60000001804 */
[----:B------:R-:W4:Y:S02]  /*16c20*/  LDSM.16.MT88.4 R132, [R204+0x4080] ;  /* 0x00408000cc84783b */ /* 0x000f240000004200 */
[----:B------:R-:W-:Y:S02]  /*16c30*/  FMUL.FTZ R18, R0, R142 ;  /* 0x0000008e00127220 */ /* 0x000fe40000410000 */
[C---:B------:R-:W-:Y:S01]  /*16c40*/  FMUL.FTZ R12, R2.reuse, R136 ;  /* 0x00000088020c7220 */ /* 0x040fe20000410000 */
[C---:B------:R-:W-:Y:S01]  /*16c50*/  HMMA.16816.F32 R8, R160.reuse, R14, R8 ;  /* 0x0000000ea008723c */ /* 0x040fe20000001808 */
[----:B------:R-:W-:Y:S03]  /*16c60*/  MUFU.EX2 R247, R247 ;  /* 0x000000f700f77308 */ /* 0x000fe60000000800 */
[----:B------:R-:W-:Y:S02]  /*16c70*/  FMUL.FTZ R13, R2, R137 ;  /* 0x00000089020d7220 */ /* 0x000fe40000410000 */
[C---:B------:R-:W-:Y:S02]  /*16c80*/  FMUL.FTZ R19, R0.reuse, R143 ;  /* 0x0000008f00137220 */ /* 0x040fe40000410000 */
[C---:B------:R-:W-:Y:S01]  /*16c90*/  FMUL.FTZ R14, R0.reuse, R138 ;  /* 0x0000008a000e7220 */ /* 0x040fe20000410000 */
[----:B------:R-:W-:Y:S02]  /*16ca0*/  LDSM.16.MT88.4 R140, [R206+0x5880] ;  /* 0x00588000ce8c783b */ /* 0x000fe40000004200 */
[----:B------:R-:W5:Y:S01]  /*16cb0*/  MUFU.EX2 R250, R250 ;  /* 0x000000fa00fa7308 */ /* 0x000f620000000800 */
[C---:B------:R-:W-:Y:S02]  /*16cc0*/  FMUL.FTZ R15, R0.reuse, R139 ;  /* 0x0000008b000f7220 */ /* 0x040fe40000410000 */
[C---:B------:R-:W-:Y:S02]  /*16cd0*/  FMUL.FTZ R26, R0.reuse, R150 ;  /* 0x00000096001a7220 */ /* 0x040fe40000410000 */
[C---:B------:R-:W-:Y:S01]  /*16ce0*/  FMUL.FTZ R27, R0.reuse, R151 ;  /* 0x00000097001b7220 */ /* 0x040fe20000410000 */
[----:B------:R-:W2:Y:S01]  /*16cf0*/  LDSM.16.MT88.4 R136, [R208+0x5880] ;  /* 0x00588000d088783b */ /* 0x000ea20000004200 */
[C---:B------:R-:W-:Y:S01]  /*16d00*/  FMUL.FTZ R30, R0.reuse, R30 ;  /* 0x0000001e001e7220 */ /* 0x040fe20000410000 */
[C---:B------:R-:W-:Y:S02]  /*16d10*/  HMMA.16816.F32 R12, R160.reuse, R20, R12 ;  /* 0x00000014a00c723c */ /* 0x040fe4000000180c */
[----:B------:R-:W-:Y:S01]  /*16d20*/  MUFU.EX2 R242, R242 ;  /* 0x000000f200f27308 */ /* 0x000fe20000000800 */
[C---:B------:R-:W-:Y:S02]  /*16d30*/  FMUL.FTZ R31, R0.reuse, R31 ;  /* 0x0000001f001f7220 */ /* 0x040fe40000410000 */
[----:B------:R-:W-:Y:S01]  /*16d40*/  FMUL.FTZ R34, R0, R34 ;  /* 0x0000002200227220 */ /* 0x000fe20000410000 */
[----:B------:R-:W-:Y:S01]  /*16d50*/  LDSM.16.MT88.4 R148, [R204+0x4880] ;  /* 0x00488000cc94783b */ /* 0x000fe20000004200 */
[C---:B------:R-:W-:Y:S01]  /*16d60*/  FMUL.FTZ R20, R2.reuse, R144 ;  /* 0x0000009002147220 */ /* 0x040fe20000410000 */
[C---:B------:R-:W-:Y:S04]  /*16d70*/  HMMA.16816.F32 R16, R160.reuse, R22, R16 ;  /* 0x00000016a010723c */ /* 0x040fe80000001810 */
[----:B------:R-:W-:Y:S01]  /*16d80*/  FMUL.FTZ R21, R2, R145 ;  /* 0x0000009102157220 */ /* 0x000fe20000410000 */
[----:B------:R-:W2:Y:S01]  /*16d90*/  MUFU.EX2 R249, R249 ;  /* 0x000000f900f97308 */ /* 0x000ea20000000800 */
[C---:B------:R-:W-:Y:S02]  /*16da0*/  FMUL.FTZ R35, R0.reuse, R35 ;  /* 0x0000002300237220 */ /* 0x040fe40000410000 */
[C---:B------:R-:W-:Y:S04]  /*16db0*/  FMUL.FTZ R22, R0.reuse, R146 ;  /* 0x0000009200167220 */ /* 0x040fe80000410000 */
[C---:B------:R-:W-:Y:S02]  /*16dc0*/  FMUL.FTZ R23, R0.reuse, R147 ;  /* 0x0000009300177220 */ /* 0x040fe40000410000 */
[----:B------:R-:W-:Y:S01]  /*16dd0*/  LDSM.16.MT88.4 R144, [R205+0x4880] ;  /* 0x00488000cd90783b */ /* 0x000fe20000004200 */
[C---:B------:R-:W-:Y:S01]  /*16de0*/  FMUL.FTZ R38, R0.reuse, R38 ;  /* 0x0000002600267220 */ /* 0x040fe20000410000 */
[----:B------:R-:W-:Y:S01]  /*16df0*/  MUFU.EX2 R186, R186 ;  /* 0x000000ba00ba7308 */ /* 0x000fe20000000800 */
[C---:B------:R-:W-:Y:S02]  /*16e00*/  FMUL.FTZ R39, R0.reuse, R39 ;  /* 0x0000002700277220 */ /* 0x040fe40000410000 */
[C---:B-1----:R-:W-:Y:S03]  /*16e10*/  HMMA.16816.F32 R20, R160.reuse, R152, R20 ;  /* 0x00000098a014723c */ /* 0x042fe60000001814 */
[C---:B------:R-:W-:Y:S02]  /*16e20*/  FMUL.FTZ R42, R0.reuse, R42 ;  /* 0x0000002a002a7220 */ /* 0x040fe40000410000 */
[C---:B------:R-:W-:Y:S02]  /*16e30*/  FMUL.FTZ R43, R0.reuse, R43 ;  /* 0x0000002b002b7220 */ /* 0x040fe40000410000 */
[C---:B------:R-:W-:Y:S01]  /*16e40*/  FMUL.FTZ R46, R0.reuse, R46 ;  /* 0x0000002e002e7220 */ /* 0x040fe20000410000 */
[C---:B------:R-:W-:Y:S01]  /*16e50*/  HMMA.16816.F32 R24, R160.reuse, R154, R24 ;  /* 0x0000009aa018723c */ /* 0x040fe20000001818 */
[----:B------:R-:W-:Y:S01]  /*16e60*/  LDSM.16.MT88.4 R152, [R208+0x6080] ;  /* 0x00608000d098783b */ /* 0x000fe20000004200 */
[----:B------:R-:W-:Y:S02]  /*16e70*/  MUFU.EX2 R185, R185 ;  /* 0x000000b900b97308 */ /* 0x000fe40000000800 */
[C---:B------:R-:W-:Y:S02]  /*16e80*/  FMUL.FTZ R47, R0.reuse, R47 ;  /* 0x0000002f002f7220 */ /* 0x040fe40000410000 */
[C---:B------:R-:W-:Y:S02]  /*16e90*/  FMUL.FTZ R50, R0.reuse, R50 ;  /* 0x0000003200327220 */ /* 0x040fe40000410000 */
[C---:B----4-:R-:W-:Y:S04]  /*16ea0*/  HMMA.16816.F32 R28, R160.reuse, R132, R28 ;  /* 0x00000084a01c723c */ /* 0x050fe8000000181c */
[C---:B------:R-:W-:Y:S02]  /*16eb0*/  FMUL.FTZ R51, R0.reuse, R51 ;  /* 0x0000003300337220 */ /* 0x040fe40000410000 */
[C---:B------:R-:W-:Y:S02]  /*16ec0*/  FMUL.FTZ R54, R0.reuse, R54 ;  /* 0x0000003600367220 */ /* 0x040fe40000410000 */
        /* <DEDUP_REMOVED lines=11> */
[C---:B------:R-:W-:Y:S04]  /*16f80*/  HMMA.16816.F32 R44, R160.reuse, R140, R44 ;  /* 0x0000008ca02c723c */ /* 0x040fe8000000182c */
[----:B------:R-:W-:Y:S02]  /*16f90*/  FMUL.FTZ R67, R0, R67 ;  /* 0x0000004300437220 */ /* 0x000fe40000410000 */
        /* <DEDUP_REMOVED lines=14> */
[C---:B--2---:R-:W-:Y:S04]  /*17080*/  HMMA.16816.F32 R60, R160.reuse, R136, R60 ;  /* 0x00000088a03c723c */ /* 0x044fe8000000183c */
[C---:B------:R-:W-:Y:S02]  /*17090*/  FMUL.FTZ R78, R0.reuse, R78 ;  /* 0x0000004e004e7220 */ /* 0x040fe40000410000 */
[----:B------:R-:W-:Y:S02]  /*170a0*/  FMUL.FTZ R79, R0, R79 ;  /* 0x0000004f004f7220 */ /* 0x000fe40000410000 */
[C---:B------:R-:W-:Y:S01]  /*170b0*/  HMMA.16816.F32 R64, R160.reuse, R138, R64 ;  /* 0x0000008aa040723c */ /* 0x040fe20000001840 */
[----:B------:R-:W2:Y:S03]  /*170c0*/  LDSM.16.MT88.4 R136, [R205+0x7080] ;  /* 0x00708000cd88783b */ /* 0x000ea60000004200 */
        /* <DEDUP_REMOVED lines=25> */
[C---:B------:R-:W-:Y:S04]  /*17260*/  FMUL.FTZ R96, R2.reuse, R96 ;  /* 0x0000006002607220 */ /* 0x040fe80000410000 */
[----:B------:R-:W-:Y:S01]  /*17270*/  FMUL.FTZ R97, R2, R97 ;  /* 0x0000006102617220 */ /* 0x000fe20000410000 */
        /* <DEDUP_REMOVED lines=47> */
[----:B------:R-:W-:Y:S01]  /*17570*/  F2FP.PACK_AB R132, R244, R241 ;  /* 0x000000f1f484723e */ /* 0x000fe200000000ff */
[--C-:B------:R-:W-:Y:S01]  /*17580*/  FFMA.FTZ R239, R239, c[0x0][0x2d0], -R182.reuse ;  /* 0x0000b400efef7a23 */ /* 0x100fe200000108b6 */
[----:B------:R-:W-:Y:S03]  /*17590*/  F2FP.PACK_AB R133, R246, R243 ;  /* 0x000000f3f685723e */ /* 0x000fe600000000ff */
[----:B------:R-:W-:Y:S01]  /*175a0*/  HMMA.16816.F32 R128, R160, R134, R128 ;  /* 0x00000086a080723c */ /* 0x000fe20000001880 */
[----:B------:R-:W1:Y:S01]  /*175b0*/  LDSM.16.MT88.4 R160, [R206+0x6080] ;  /* 0x00608000cea0783b */ /* 0x000e620000004200 */
[----:B------:R-:W-:Y:S01]  /*175c0*/  MUFU.EX2 R239, R239 ;  /* 0x000000ef00ef7308 */ /* 0x000fe20000000800 */
[--C-:B------:R-:W-:Y:S02]  /*175d0*/  FFMA.FTZ R240, R187, c[0x0][0x2d0], -R182.reuse ;  /* 0x0000b400bbf07a23 */ /* 0x100fe400000108b6 */
[--C-:B------:R-:W-:Y:S02]  /*175e0*/  FFMA.FTZ R183, R183, c[0x0][0x2d0], -R182.reuse ;  /* 0x0000b400b7b77a23 */ /* 0x100fe400000108b6 */
[----:B---3--:R-:W-:Y:S01]  /*175f0*/  F2FP.PACK_AB R134, R245, R248 ;  /* 0x000000f8f586723e */ /* 0x008fe200000000ff */
[----:B------:R-:W-:Y:S01]  /*17600*/  FFMA.FTZ R182, R157, c[0x0][0x2d0], -R182 ;  /* 0x0000b4009db67a23 */ /* 0x000fe200000108b6 */
[----:B-----5:R-:W-:Y:S03]  /*17610*/  F2FP.PACK_AB R135, R250, R247 ;  /* 0x000000f7fa87723e */ /* 0x020fe600000000ff */
[----:B------:R-:W3:Y:S01]  /*17620*/  MUFU.EX2 R240, R240 ;  /* 0x000000f000f07308 */ /* 0x000ee20000000800 */
[----:B------:R-:W-:Y:S01]  /*17630*/  FFMA.FTZ R181, R2, R231, R181 ;  /* 0x000000e702b57223 */ /* 0x000fe200000100b5 */
[-C--:B------:R-:W-:Y:S01]  /*17640*/  MOV R157, R156.reuse ;  /* 0x0000009c009d7202 */ /* 0x080fe20000000f00 */
[----:B------:R-:W-:Y:S01]  /*17650*/  FFMA.FTZ R177, R0, R229, R177 ;  /* 0x000000e500b17223 */ /* 0x000fe200000100b1 */
[C---:B--2---:R-:W-:Y:S05]  /*17660*/  HMMA.16816.F32 R4, R132.reuse, R136, R4 ;  /* 0x000000888404723c */ /* 0x044fea0000001804 */
[----:B------:R-:W-:Y:S01]  /*17670*/  FADD.FTZ R180, R180, R181 ;  /* 0x000000b5b4b47221 */ /* 0x000fe20000010000 */
[----:B------:R-:W-:Y:S01]  /*17680*/  MUFU.EX2 R183, R183 ;  /* 0x000000b700b77308 */ /* 0x000fe20000000800 */
[----:B------:R-:W-:Y:S01]  /*17690*/  FADD.FTZ R176, R176, R177 ;  /* 0x000000b1b0b07221 */ /* 0x000fe20000010000 */
[C---:B------:R-:W-:Y:S01]  /*176a0*/  HMMA.16816.F32 R8, R132.reuse, R138, R8 ;  /* 0x0000008a8408723c */ /* 0x040fe20000001808 */
[----:B------:R-:W2:Y:S03]  /*176b0*/  LDSM.16.MT88.4 R136, [R206+0x7880] ;  /* 0x00788000ce88783b */ /* 0x000ea60000004200 */
[----:B------:R-:W-:Y:S01]  /*176c0*/  FADD.FTZ R179, R179, R180 ;  /* 0x000000b4b3b37221 */ /* 0x000fe20000010000 */
[----:B------:R-:W-:Y:S01]  /*176d0*/  MOV R0, R156 ;  /* 0x0000009c00007202 */ /* 0x000fe20000000f00 */
[----:B------:R-:W-:Y:S01]  /*176e0*/  FADD.FTZ R159, R159, R176 ;  /* 0x000000b09f9f7221 */ /* 0x000fe20000010000 */
[----:B------:R-:W-:Y:S01]  /*176f0*/  MOV R2, R3 ;  /* 0x0000000300027202 */ /* 0x000fe20000000f00 */
[C---:B----4-:R-:W-:Y:S01]  /*17700*/  HMMA.16816.F32 R12, R132.reuse, R140, R12 ;  /* 0x0000008c840c723c */ /* 0x050fe2000000180c */
[----:B------:R-:W4:Y:S03]  /*17710*/  MUFU.EX2 R182, R182 ;  /* 0x000000b600b67308 */ /* 0x000f260000000800 */
[----:B------:R-:W-:Y:S02]  /*17720*/  FADD.FTZ R178, R178, R179 ;  /* 0x000000b3b2b27221 */ /* 0x000fe40000010000 */
[----:B------:R-:W-:Y:S02]  /*17730*/  FADD.FTZ R158, R158, R159 ;  /* 0x0000009f9e9e7221 */ /* 0x000fe40000010000 */
[C---:B------:R-:W-:Y:S01]  /*17740*/  HMMA.16816.F32 R16, R132.reuse, R142, R16 ;  /* 0x0000008e8410723c */ /* 0x040fe20000001810 */
[----:B------:R-:W5:Y:S03]  /*17750*/  LDSM.16.MT88.4 R140, [R205+0x7880] ;  /* 0x00788000cd8c783b */ /* 0x000f660000004200 */
[----:B------:R-:W-:Y:S04]  /*17760*/  FADD.FTZ R243, R243, R158 ;  /* 0x0000009ef3f37221 */ /* 0x000fe80000010000 */
[C---:B------:R-:W-:Y:S04]  /*17770*/  HMMA.16816.F32 R20, R132.reuse, R144, R20 ;  /* 0x000000908414723c */ /* 0x040fe80000001814 */
[----:B------:R-:W-:Y:S04]  /*17780*/  FADD.FTZ R246, R246, R243 ;  /* 0x000000f3f6f67221 */ /* 0x000fe80000010000 */
[C---:B------:R-:W-:Y:S01]  /*17790*/  HMMA.16816.F32 R24, R132.reuse, R146, R24 ;  /* 0x000000928418723c */ /* 0x040fe20000001818 */
[----:B------:R-:W2:Y:S03]  /*177a0*/  LDSM.16.MT88.4 R144, [R204+0x7880] ;  /* 0x00788000cc90783b */ /* 0x000ea60000004200 */
[----:B------:R-:W-:Y:S04]  /*177b0*/  FADD.FTZ R247, R247, R246 ;  /* 0x000000f6f7f77221 */ /* 0x000fe80000010000 */
[C---:B------:R-:W-:Y:S04]  /*177c0*/  HMMA.16816.F32 R28, R132.reuse, R148, R28 ;  /* 0x00000094841c723c */ /* 0x040fe8000000181c */
[----:B------:R-:W-:Y:S04]  /*177d0*/  FADD.FTZ R250, R250, R247 ;  /* 0x000000f7fafa7221 */ /* 0x000fe80000010000 */
[C---:B------:R-:W-:Y:S01]  /*177e0*/  HMMA.16816.F32 R32, R132.reuse, R150, R32 ;  /* 0x000000968420723c */ /* 0x040fe20000001820 */
[----:B------:R-:W2:Y:S07]  /*177f0*/  LDSM.16.MT88.4 R148, [R208+0x9080] ;  /* 0x00908000d094783b */ /* 0x000eae0000004200 */
[C---:B------:R-:W-:Y:S08]  /*17800*/  HMMA.16816.F32 R36, R132.reuse, R152, R36 ;  /* 0x000000988424723c */ /* 0x040ff00000001824 */
[C---:B------:R-:W-:Y:S08]  /*17810*/  HMMA.16816.F32 R40, R132.reuse, R154, R40 ;  /* 0x0000009a8428723c */ /* 0x040ff00000001828 */
[C---:B-1----:R-:W-:Y:S07]  /*17820*/  HMMA.16816.F32 R44, R132.reuse, R160, R44 ;  /* 0x000000a0842c723c */ /* 0x042fee000000182c */
[----:B------:R-:W-:Y:S01]  /*17830*/  F2FP.PACK_AB R160, R249, R242 ;  /* 0x000000f2f9a0723e */ /* 0x000fe200000000ff */
[C---:B------:R-:W-:Y:S04]  /*17840*/  HMMA.16816.F32 R48, R132.reuse, R162, R48 ;  /* 0x000000a28430723c */ /* 0x040fe80000001830 */
[----:B---3--:R-:W-:Y:S01]  /*17850*/  F2FP.PACK_AB R161, R240, R239 ;  /* 0x000000eff0a1723e */ /* 0x008fe200000000ff */
[----:B------:R-:W-:Y:S02]  /*17860*/  FADD.FTZ R239, R239, R250 ;  /* 0x000000faefef7221 */ /* 0x000fe40000010000 */
[----:B------:R-:W-:Y:S01]  /*17870*/  F2FP.PACK_AB R162, R185, R186 ;  /* 0x000000bab9a2723e */ /* 0x000fe200000000ff */
[C---:B------:R-:W-:Y:S04]  /*17880*/  HMMA.16816.F32 R52, R132.reuse, R164, R52 ;  /* 0x000000a48434723c */ /* 0x040fe80000001834 */
[----:B----4-:R-:W-:Y:S01]  /*17890*/  F2FP.PACK_AB R163, R182, R183 ;  /* 0x000000b7b6a3723e */ /* 0x010fe200000000ff */
[----:B------:R-:W-:Y:S03]  /*178a0*/  FADD.FTZ R240, R240, R239 ;  /* 0x000000eff0f07221 */ /* 0x000fe60000010000 */
[C---:B------:R-:W-:Y:S01]  /*178b0*/  HMMA.16816.F32 R56, R132.reuse, R166, R56 ;  /* 0x000000a68438723c */ /* 0x040fe20000001838 */
[----:B------:R-:W-:Y:S03]  /*178c0*/  LDSM.16.MT88.4 R164, [R206+0x5080] ;  /* 0x00508000cea4783b */ /* 0x000fe60000004200 */
        /* <DEDUP_REMOVED lines=8> */
[C---:B--2---:R-:W-:Y:S08]  /*17950*/  HMMA.16816.F32 R76, R132.reuse, R136, R76 ;  /* 0x00000088844c723c */ /* 0x044ff0000000184c */
        /* <DEDUP_REMOVED lines=12> */
[C---:B------:R-:W-:Y:S08]  /*17a20*/  HMMA.16816.F32 R112, R132.reuse, R138, R112 ;  /* 0x0000008a8470723c */ /* 0x040ff00000001870 */
[C---:B--2---:R-:W-:Y:S08]  /*17a30*/  HMMA.16816.F32 R116, R132.reuse, R140, R116 ;  /* 0x0000008c8474723c */ /* 0x044ff00000001874 */
[C---:B------:R-:W-:Y:S08]  /*17a40*/  HMMA.16816.F32 R120, R132.reuse, R142, R120 ;  /* 0x0000008e8478723c */ /* 0x040ff00000001878 */
[C---:B---3--:R-:W-:Y:S08]  /*17a50*/  HMMA.16816.F32 R124, R132.reuse, R144, R124 ;  /* 0x00000090847c723c */ /* 0x048ff0000000187c */
[----:B------:R-:W-:Y:S08]  /*17a60*/  HMMA.16816.F32 R128, R132, R146, R128 ;  /* 0x000000928480723c */ /* 0x000ff00000001880 */
[C---:B----4-:R-:W-:Y:S01]  /*17a70*/  HMMA.16816.F32 R152, R160.reuse, R148, R4 ;  /* 0x00000094a098723c */ /* 0x050fe20000001804 */
[----:B------:R-:W1:Y:S07]  /*17a80*/  LDSM.16.MT88.4 R4, [R208+0x6880] ;  /* 0x00688000d004783b */ /* 0x000e6e0000004200 */
[C---:B------:R-:W-:Y:S01]  /*17a90*/  HMMA.16816.F32 R132, R160.reuse, R150, R8 ;  /* 0x00000096a084723c */ /* 0x040fe20000001808 */
[----:B------:R-:W2:Y:S07]  /*17aa0*/  LDSM.16.MT88.4 R8, [R206+0x6880] ;  /* 0x00688000ce08783b */ /* 0x000eae0000004200 */
[C---:B------:R-:W-:Y:S01]  /*17ab0*/  HMMA.16816.F32 R136, R160.reuse, R164, R12 ;  /* 0x000000a4a088723c */ /* 0x040fe2000000180c */
[----:B------:R-:W3:Y:S07]  /*17ac0*/  LDSM.16.MT88.4 R12, [R205+0x6880] ;  /* 0x00688000cd0c783b */ /* 0x000eee0000004200 */
[C---:B------:R-:W-:Y:S01]  /*17ad0*/  HMMA.16816.F32 R140, R160.reuse, R166, R16 ;  /* 0x000000a6a08c723c */ /* 0x040fe20000001810 */
[----:B------:R-:W4:Y:S07]  /*17ae0*/  LDSM.16.MT88.4 R16, [R204+0x6880] ;  /* 0x00688000cc10783b */ /* 0x000f2e0000004200 */
[C---:B------:R-:W-:Y:S01]  /*17af0*/  HMMA.16816.F32 R144, R160.reuse, R168, R20 ;  /* 0x000000a8a090723c */ /* 0x040fe20000001814 */
[----:B------:R-:W5:Y:S07]  /*17b00*/  LDSM.16.MT88.4 R20, [R208+0x8080] ;  /* 0x00808000d014783b */ /* 0x000f6e0000004200 */
[C---:B------:R-:W-:Y:S01]  /*17b10*/  HMMA.16816.F32 R148, R160.reuse, R170, R24 ;  /* 0x000000aaa094723c */ /* 0x040fe20000001818 */
[----:B------:R-:W3:Y:S07]  /*17b20*/  LDSM.16.MT88.4 R24, [R206+0x8080] ;  /* 0x00808000ce18783b */ /* 0x000eee0000004200 */
[C---:B------:R-:W-:Y:S01]  /*17b30*/  HMMA.16816.F32 R28, R160.reuse, R172, R28 ;  /* 0x000000aca01c723c */ /* 0x040fe2000000181c */
[----:B------:R-:W3:Y:S07]  /*17b40*/  LDSM.16.MT88.4 R164, [R205+0x8080] ;  /* 0x00808000cda4783b */ /* 0x000eee0000004200 */
[C---:B------:R-:W-:Y:S01]  /*17b50*/  HMMA.16816.F32 R32, R160.reuse, R174, R32 ;  /* 0x000000aea020723c */ /* 0x040fe20000001820 */
[----:B------:R-:W4:Y:S07]  /*17b60*/  LDSM.16.MT88.4 R168, [R204+0x8080] ;  /* 0x00808000cca8783b */ /* 0x000f2e0000004200 */
[C---:B-1----:R-:W-:Y:S01]  /*17b70*/  HMMA.16816.F32 R36, R160.reuse, R4, R36 ;  /* 0x00000004a024723c */ /* 0x042fe20000001824 */
[----:B------:R-:W1:Y:S07]  /*17b80*/  LDSM.16.MT88.4 R172, [R208+0x9880] ;  /* 0x00988000d0ac783b */ /* 0x000e6e0000004200 */
        /* <DEDUP_REMOVED lines=20> */
[C---:B------:R-:W-:Y:S07]  /*17cd0*/  HMMA.16816.F32 R108, R160.reuse, R4, R108 ;  /* 0x00000004a06c723c */ /* 0x040fee000000186c */
[----:B------:R-:W-:Y:S01]  /*17ce0*/  FADD.FTZ R5, R241, R178 ;  /* 0x000000b2f1057221 */ /* 0x000fe20000010000 */
[C---:B------:R-:W-:Y:S04]  /*17cf0*/  HMMA.16816.F32 R112, R160.reuse, R6, R112 ;  /* 0x00000006a070723c */ /* 0x040fe80000001870 */
[----:B------:R-:W-:Y:S04]  /*17d00*/  FADD.FTZ R5, R244, R5 ;  /* 0x00000005f4057221 */ /* 0x000fe80000010000 */
[C---:B--2---:R-:W-:Y:S04]  /*17d10*/  HMMA.16816.F32 R116, R160.reuse, R8, R116 ;  /* 0x00000008a074723c */ /* 0x044fe80000001874 */
[----:B------:R-:W-:Y:S04]  /*17d20*/  FADD.FTZ R248, R248, R5 ;  /* 0x00000005f8f87221 */ /* 0x000fe80000010000 */
[C---:B------:R-:W-:Y:S04]  /*17d30*/  HMMA.16816.F32 R120, R160.reuse, R10, R120 ;  /* 0x0000000aa078723c */ /* 0x040fe80000001878 */
[----:B------:R-:W-:Y:S04]  /*17d40*/  FADD.FTZ R245, R245, R248 ;  /* 0x000000f8f5f57221 */ /* 0x000fe80000010000 */
[C---:B---3--:R-:W-:Y:S04]  /*17d50*/  HMMA.16816.F32 R124, R160.reuse, R12, R124 ;  /* 0x0000000ca07c723c */ /* 0x048fe8000000187c */
[----:B------:R-:W-:Y:S04]  /*17d60*/  FADD.FTZ R242, R242, R245 ;  /* 0x000000f5f2f27221 */ /* 0x000fe80000010000 */
[----:B------:R-:W-:Y:S04]  /*17d70*/  HMMA.16816.F32 R128, R160, R14, R128 ;  /* 0x0000000ea080723c */ /* 0x000fe80000001880 */
[----:B------:R-:W-:Y:S04]  /*17d80*/  FADD.FTZ R249, R249, R242 ;  /* 0x000000f2f9f97221 */ /* 0x000fe80000010000 */
[----:B------:R-:W-:Y:S04]  /*17d90*/  FADD.FTZ R186, R186, R249 ;  /* 0x000000f9baba7221 */ /* 0x000fe80000010000 */
[----:B------:R-:W-:Y:S01]  /*17da0*/  FADD.FTZ R231, R185, R186 ;  /* 0x000000bab9e77221 */ /* 0x000fe20000010000 */
[----:B------:R-:W-:-:S05]  /*17db0*/  @P0 BRA `(.L_x_1738) ;  /* 0xffffd06000000947 */ /* 0x000fca000383ffff */
.L_x_1733:
[----:B------:R-:W-:-:S13]  /*17dc0*/  ISETP.LE.AND P0, PT, RZ, UR13, PT ;  /* 0x0000000dff007c0c */ /* 0x000fda000bf03270 */
[----:B------:R-:W-:Y:S05]  /*17dd0*/  @!P0 BRA `(.L_x_1739) ;  /* 0x00002b8000008947 */ /* 0x000fea0003800000 */
[----:B------:R-:W-:Y:S01]  /*17de0*/  IADD3 R230, -R189, 0x30, RZ ;  /* 0x00000030bde67810 */ /* 0x000fe20007ffe1ff */
[C---:B------:R-:W-:Y:S01]  /*17df0*/  IMAD.SHL.U32 R233, R188.reuse, 0x2, RZ ;  /* 0x00000002bce97824 */ /* 0x040fe200078e00ff */
[----:B------:R-:W-:Y:S02]  /*17e00*/  SHF.L.U64.HI R232, R188, 0x1, R191 ;  /* 0x00000001bce87819 */ /* 0x000fe400000102bf */
.L_x_1744:
[----:B------:R-:W-:Y:S01]  /*17e10*/  SHF.R.S32.HI R5, RZ, 0x1f, R220 ;  /* 0x0000001fff057819 */ /* 0x000fe200000114dc */
[----:B------:R-:W-:Y:S01]  /*17e20*/  IMAD.WIDE.U32 R6, R220, c[0x0][0x208], RZ ;  /* 0x00008200dc067a25 */ /* 0x000fe200078e00ff */
[----:B------:R-:W-:Y:S01]  /*17e30*/  SHF.R.S32.HI R2, RZ, 0x1f, R219 ;  /* 0x0000001fff027819 */ /* 0x000fe200000114db */
[----:B------:R-:W-:Y:S04]  /*17e40*/  DEPBAR.LE SB0, 0x0 ;  /* 0x000080000000791a */ /* 0x000fe80000000000 */
[----:B------:R-:W-:Y:S01]  /*17e50*/  BAR.SYNC.DEFER_BLOCKING 0x0 ;  /* 0x0000000000007b1d */ /* 0x000fe20000010000 */
[----:B------:R-:W-:Y:S01]  /*17e60*/  IMAD R5, R5, c[0x0][0x208], RZ ;  /* 0x0000820005057a24 */ /* 0x000fe200078e02ff */
[----:B------:R-:W-:Y:S01]  /*17e70*/  ISETP.GE.AND P1, PT, R221, c[0x0][0x1d4], PT ;  /* 0x00007500dd007a0c */ /* 0x000fe20003f26270 */
[----:B------:R-:W-:Y:S01]  /*17e80*/  IMAD R2, R2, c[0x0][0x218], RZ ;  /* 0x0000860002027a24 */ /* 0x000fe200078e02ff */
[----:B------:R-:W-:Y:S01]  /*17e90*/  SHF.L.U64.HI R235, R227, 0x1, R228 ;  /* 0x00000001e3eb7819 */ /* 0x000fe200000102e4 */
[----:B------:R-:W-:Y:S01]  /*17ea0*/  IMAD R5, R220, c[0x0][0x20c], R5 ;  /* 0x00008300dc057a24 */ /* 0x000fe200078e0205 */
[----:B------:R-:W-:Y:S01]  /*17eb0*/  SHF.L.U64.HI R159, R226, 0x1, R225 ;  /* 0x00000001e29f7819 */ /* 0x000fe200000102e1 */
[----:B------:R-:W-:Y:S01]  /*17ec0*/  IMAD R2, R219, c[0x0][0x21c], R2 ;  /* 0x00008700db027a24 */ /* 0x000fe200078e0202 */
[----:B------:R-:W-:Y:S01]  /*17ed0*/  SHF.L.U64.HI R156, R224, 0x1, R223 ;  /* 0x00000001e09c7819 */ /* 0x000fe200000102df */
[----:B------:R-:W-:Y:S02]  /*17ee0*/  IMAD.IADD R7, R7, 0x1, R5 ;  /* 0x0000000107077824 */ /* 0x000fe400078e0205 */
[----:B------:R-:W-:Y:S02]  /*17ef0*/  IMAD.SHL.U32 R234, R227, 0x2, RZ ;  /* 0x00000002e3ea7824 */ /* 0x000fe400078e00ff */
[----:B------:R-:W-:Y:S04]  /*17f00*/  IMAD.WIDE.U32 R6, R219, c[0x0][0x218], R6 ;  /* 0x00008600db067a25 */ /* 0x000fe800078e0006 */
[----:B------:R-:W-:Y:S01]  /*17f10*/  IMAD.SHL.U32 R158, R226, 0x2, RZ ;  /* 0x00000002e29e7824 */ /* 0x000fe200078e00ff */
[----:B------:R-:W-:Y:S04]  /*17f20*/  IADD3 R0, P0, R6, UR28, RZ ;  /* 0x0000001c06007c10 */ /* 0x000fe8000ff1e0ff */
[----:B------:R-:W-:Y:S01]  /*17f30*/  IADD3.X R7, R7, UR12, R2, P0, !PT ;  /* 0x0000000c07077c10 */ /* 0x000fe200087fe402 */
[----:B------:R-:W-:Y:S01]  /*17f40*/  IMAD.SHL.U32 R2, R224, 0x2, RZ ;  /* 0x00000002e0027824 */ /* 0x000fe200078e00ff */
[----:B------:R-:W-:Y:S01]  /*17f50*/  LDSM.16.M88.4 R24, [R214] ;  /* 0x00000000d618783b */ /* 0x000fe20000000200 */
[C---:B------:R-:W-:Y:S01]  /*17f60*/  LEA R4, P0, R0.reuse, c[0x0][0x1f8], 0x1 ;  /* 0x00007e0000047a11 */ /* 0x040fe200078008ff */
[----:B------:R-:W-:Y:S02]  /*17f70*/  BSSY B0, `(.L_x_1740) ;  /* 0x0000030000007945 */ /* 0x000fe40003800000 */
[----:B------:R-:W-:Y:S01]  /*17f80*/  LDSM.16.M88.4 R8, [R213+0xa080] ;  /* 0x00a08000d508783b */ /* 0x000fe20000000200 */
[----:B------:R-:W-:Y:S03]  /*17f90*/  LEA.HI.X R15, R0, c[0x0][0x1fc], R7, 0x1, P0 ;  /* 0x00007f00000f7a11 */ /* 0x000fe600000f0c07 */
[----:B------:R-:W1:Y:S04]  /*17fa0*/  SHFL.IDX PT, R7, R4, RZ, 0x181f ;  /* 0x00181fff04077589 */ /* 0x000e6800000e0000 */
[----:B------:R-:W-:Y:S04]  /*17fb0*/  LDSM.16.M88.4 R16, [R213+0xa880] ;  /* 0x00a88000d510783b */ /* 0x000fe80000000200 */
[----:B------:R-:W2:Y:S04]  /*17fc0*/  SHFL.IDX PT, R0, R15, RZ, 0x181f ;  /* 0x00181fff0f007589 */ /* 0x000ea800000e0000 */
[----:B------:R3:W4:Y:S04]  /*17fd0*/  LDSM.16.M88.4 R160, [R213+0xb080] ;  /* 0x00b08000d5a0783b */ /* 0x0007280000000200 */
[----:B------:R3:W3:Y:S04]  /*17fe0*/  LDSM.16.M88.4 R164, [R212] ;  /* 0x00000000d4a4783b */ /* 0x0006e80000000200 */
[----:B------:R3:W3:Y:S04]  /*17ff0*/  LDSM.16.M88.4 R168, [R211] ;  /* 0x00000000d3a8783b */ /* 0x0006e80000000200 */
        /* <DEDUP_REMOVED lines=16> */
[----:B------:R-:W-:Y:S02]  /*18100*/  IMAD.X R7, R0, 0x1, R156, P0 ;  /* 0x0000000100077824 */ /* 0x000fe400000e069c */
[----:B------:R-:W-:Y:S03]  /*18110*/  IMAD.MOV.U32 R0, RZ, RZ, R3 ;  /* 0x000000ffff007224 */ /* 0x000fe600078e0003 */
[----:B------:R1:W-:Y:S05]  /*18120*/  LDGSTS.E.BYPASS.LTC128B.128 [R222+0x8880], [R6.64], !P4 ;  /* 0x0888000006de7fae */ /* 0x0003ea000e101d5a */
[----:B------:R-:W-:-:S05]  /*18130*/  @P1 BRA `(.L_x_1741) ;  /* 0x0000013000001947 */ /* 0x000fca0003800000 */
[----:B----4-:R-:W-:-:S05]  /*18140*/  BRA.DIV ~URZ, `(.L_x_1742) ;  /* 0x00005de27f007947 */ /* 0x010fca000b800000 */
[----:B------:R2:W4:Y:S04]  /*18150*/  SHFL.IDX PT, R5, R15, 0x1, 0x181f ;  /* 0x00381f000f057f89 */ /* 0x00052800000e0000 */
[----:B-1----:R2:W1:Y:S02]  /*18160*/  SHFL.IDX PT, R13, R4, 0x1, 0x181f ;  /* 0x00381f00040d7f89 */ /* 0x00246400000e0000 */
.L_x_1764:
[----:B-1----:R-:W-:Y:S02]  /*18170*/  IADD3 R20, P0, R13, R233, RZ ;  /* 0x000000e90d147210 */ /* 0x002fe40007f1e0ff */
[----:B------:R-:W-:Y:S03]  /*18180*/  ISETP.GE.AND P1, PT, R221, c[0x0][0x1d4], PT ;  /* 0x00007500dd007a0c */ /* 0x000fe60003f26270 */
[----:B----4-:R-:W-:Y:S01]  /*18190*/  IMAD.X R21, R5, 0x1, R232, P0 ;  /* 0x0000000105157824 */ /* 0x010fe200000e06e8 */
[----:B------:R-:W-:Y:S04]  /*181a0*/  IADD3 R14, P0, R13, R234, RZ ;  /* 0x000000ea0d0e7210 */ /* 0x000fe80007f1e0ff */
[----:B------:R-:W-:Y:S01]  /*181b0*/  @!PT LDS RZ, [RZ] ;  /* 0x00000000fffff984 */ /* 0x000fe20000000800 */
[----:B------:R-:W-:Y:S01]  /*181c0*/  @!PT LDS RZ, [RZ] ;  /* 0x00000000fffff984 */ /* 0x000fe20000000800 */
[----:B------:R-:W-:Y:S01]  /*181d0*/  @!PT LDS RZ, [RZ] ;  /* 0x00000000fffff984 */ /* 0x000fe20000000800 */
[----:B------:R1:W-:Y:S01]  /*181e0*/  LDGSTS.E.BYPASS.LTC128B.128 [R222+0x5080], [R20.64], !P6 ;  /* 0x0508000014de7fae */ /* 0x0003e2000f101d5a */
[----:B--2---:R-:W-:Y:S01]  /*181f0*/  IMAD.X R15, R5, 0x1, R235, P0 ;  /* 0x00000001050f7824 */ /* 0x004fe200000e06eb */
[----:B------:R-:W-:Y:S04]  /*18200*/  IADD3 R6, P0, R13, R158, RZ ;  /* 0x0000009e0d067210 */ /* 0x000fe80007f1e0ff */
[----:B------:R1:W-:Y:S01]  /*18210*/  LDGSTS.E.BYPASS.LTC128B.128 [R222+0x6880], [R14.64], !P1 ;  /* 0x068800000ede7fae */ /* 0x0003e2000c901d5a */
[----:B------:R-:W-:Y:S01]  /*18220*/  IMAD.X R7, R5, 0x1, R159, P0 ;  /* 0x0000000105077824 */ /* 0x000fe200000e069f */
[----:B------:R-:W-:Y:S04]  /*18230*/  IADD3 R4, P0, R13, R2, RZ ;  /* 0x000000020d047210 */ /* 0x000fe80007f1e0ff */
[----:B------:R1:W-:Y:S01]  /*18240*/  LDGSTS.E.BYPASS.LTC128B.128 [R222+0x8080], [R6.64], !P5 ;  /* 0x0808000006de7fae */ /* 0x0003e2000e901d5a */
[----:B------:R-:W-:Y:S05]  /*18250*/  IMAD.X R5, R5, 0x1, R156, P0 ;  /* 0x0000000105057824 */ /* 0x000fea00000e069c */
[----:B------:R1:W-:Y:S03]  /*18260*/  LDGSTS.E.BYPASS.LTC128B.128 [R222+0x9880], [R4.64], !P4 ;  /* 0x0988000004de7fae */ /* 0x0003e6000e101d5a */
.L_x_1741:
[----:B----4-:R-:W-:Y:S05]  /*18270*/  BSYNC B0 ;  /* 0x0000000000007941 */ /* 0x010fea0003800000 */
.L_x_1740:
[----:B------:R-:W0:Y:S01]  /*18280*/  LDGDEPBAR ;  /* 0x00000000000079af */ /* 0x000e220000000000 */
[----:B------:R-:W-:Y:S01]  /*18290*/  WARPSYNC 0xffffffff ;  /* 0xffffffff00007948 */ /* 0x000fe20003800000 */
[C---:B-1----:R-:W-:Y:S01]  /*182a0*/  HMMA.16816.F32 R4, R24.reuse, R8, RZ ;  /* 0x000000081804723c */ /* 0x042fe200000018ff */
[----:B------:R-:W-:Y:S02]  /*182b0*/  UISETP.GE.AND UP0, UPT, UR13, 0x1, UPT ;  /* 0x000000010d00788c */ /* 0x000fe4000bf06270 */
[----:B------:R-:W-:Y:S04]  /*182c0*/  LDSM.16.M88.4 R180, [R210] ;  /* 0x00000000d2b4783b */ /* 0x000fe80000000200 */
[----:B------:R-:W-:Y:S01]  /*182d0*/  PLOP3.LUT P0, PT, PT, PT, UP0, 0x40, 0x0 ;  /* 0x000000000000781c */ /* 0x000fe20003f0e808 */
[C---:B------:R-:W-:Y:S01]  /*182e0*/  HMMA.16816.F32 R8, R24.reuse, R10, RZ ;  /* 0x0000000a1808723c */ /* 0x040fe200000018ff */
[----:B------:R-:W1:Y:S05]  /*182f0*/  LDSM.16.M88.4 R184, [R207+0xa080] ;  /* 0x00a08000cfb8783b */ /* 0x000e6a0000000200 */
[----:B------:R-:W-:Y:S02]  /*18300*/  LDSM.16.M88.4 R188, [R207+0xb080] ;  /* 0x00b08000cfbc783b */ /* 0x000fe40000000200 */
[C---:B------:R-:W-:Y:S08]  /*18310*/  HMMA.16816.F32 R12, R24.reuse, R16, RZ ;  /* 0x00000010180c723c */ /* 0x040ff000000018ff */
[C---:B------:R-:W-:Y:S08]  /*18320*/  HMMA.16816.F32 R16, R24.reuse, R18, RZ ;  /* 0x000000121810723c */ /* 0x040ff000000018ff */
[C---:B------:R-:W-:Y:S08]  /*18330*/  HMMA.16816.F32 R20, R24.reuse, R160, RZ ;  /* 0x000000a01814723c */ /* 0x040ff000000018ff */
[----:B------:R-:W-:Y:S01]  /*18340*/  HMMA.16816.F32 R24, R24, R162, RZ ;  /* 0x000000a21818723c */ /* 0x000fe200000018ff */
[----:B------:R-:W2:Y:S07]  /*18350*/  LDSM.16.M88.4 R160, [R207+0xa880] ;  /* 0x00a88000cfa0783b */ /* 0x000eae0000000200 */
[C---:B---3--:R-:W-:Y:S08]  /*18360*/  HMMA.16816.F32 R4, R164.reuse, R168, R4 ;  /* 0x000000a8a404723c */ /* 0x048ff00000001804 */
        /* <DEDUP_REMOVED lines=21> */
[----:B------:R-:W-:Y:S07]  /*184c0*/  LDSM.16.M88.4 R172, [R200] ;  /* 0x00000000c8ac783b */ /* 0x000fee0000000200 */
[C---:B----4-:R-:W-:Y:S08]  /*184d0*/  HMMA.16816.F32 R12, R168.reuse, R164, R12 ;  /* 0x000000a4a80c723c */ /* 0x050ff0000000180c */
[C---:B------:R-:W-:Y:S01]  /*184e0*/  HMMA.16816.F32 R16, R168.reuse, R166, R16 ;  /* 0x000000a6a810723c */ /* 0x040fe20000001810 */
[----:B------:R-:W3:Y:S07]  /*184f0*/  LDSM.16.M88.4 R164, [R212+0x4000] ;  /* 0x00400000d4a4783b */ /* 0x000eee0000000200 */
[C---:B-----5:R-:W-:Y:S08]  /*18500*/  HMMA.16816.F32 R20, R168.reuse, R176, R20 ;  /* 0x000000b0a814723c */ /* 0x060ff00000001814 */
[----:B------:R-:W-:Y:S01]  /*18510*/  HMMA.16816.F32 R24, R168, R178, R24 ;  /* 0x000000b2a818723c */ /* 0x000fe20000001818 */
[----:B------:R-:W4:Y:S05]  /*18520*/  LDSM.16.M88.4 R168, [R199] ;  /* 0x00000000c7a8783b */ /* 0x000f2a0000000200 */
[----:B------:R-:W5:Y:S02]  /*18530*/  LDSM.16.M88.4 R176, [R198] ;  /* 0x00000000c6b0783b */ /* 0x000f640000000200 */
        /* <DEDUP_REMOVED lines=114> */
[----:B------:R-:W-:-:S07]  /*18c60*/  @P0 BRA `(.L_x_1743) ;  /* 0x000003d000000947 */ /* 0x000fce0003800000 */
[----:B------:R-:W-:Y:S01]  /*18c70*/  UIMAD UR4, UR13, 0x30, UR19 ;  /* 0x000000300d0478a4 */ /* 0x000fe2000f8e0213 */
[----:B------:R-:W-:Y:S01]  /*18c80*/  ISETP.NE.AND P1, PT, R216, 0x1, PT ;  /* 0x00000001d800780c */ /* 0x000fe20003f25270 */
[----:B------:R-:W-:Y:S04]  /*18c90*/  IMAD.MOV.U32 R219, RZ, RZ, RZ ;  /* 0x000000ffffdb7224 */ /* 0x000fe800078e00ff */
[----:B------:R-:W-:Y:S05]  /*18ca0*/  IMAD.U32 R220, RZ, RZ, UR4 ;  /* 0x00000004ffdc7e24 */ /* 0x000fea000f8e00ff */
[----:B------:R-:W-:Y:S05]  /*18cb0*/  IADD3 R220, R220, -0x30, R217 ;  /* 0xffffffd0dcdc7810 */ /* 0x000fea0007ffe0d9 */
[----:B------:R-:W-:Y:S04]  /*18cc0*/  @P1 IMAD.HI.U32 R161, R220, c[0x0][0x2bc], RZ ;  /* 0x0000af00dca11a27 */ /* 0x000fe800078e00ff */
[----:B------:R-:W-:Y:S01]  /*18cd0*/  IMAD.MOV.U32 R160, RZ, RZ, R220 ;  /* 0x000000ffffa07224 */ /* 0x000fe200078e00dc */
[----:B------:R-:W-:Y:S02]  /*18ce0*/  @P1 SHF.R.U32.HI R160, RZ, c[0x0][0x2c0], R161 ;  /* 0x0000b000ffa01a19 */ /* 0x000fe400000116a1 */
[----:B------:R-:W-:Y:S02]  /*18cf0*/  ISETP.GE.AND P1, PT, R230, 0x1, PT ;  /* 0x00000001e600780c */ /* 0x000fe40003f26270 */
        /* <DEDUP_REMOVED lines=24> */
[CC--:B-1----:R-:W-:Y:S05]  /*18e80*/  @P1 IADD3 R168, P0, R163.reuse, R233.reuse, RZ ;  /* 0x000000e9a3a81210 */ /* 0x0c2fea0007f1e0ff */
[C---:B--2---:R-:W-:Y:S01]  /*18e90*/  @P1 IMAD.X R169, R162.reuse, 0x1, R232, P0 ;  /* 0x00000001a2a91824 */ /* 0x044fe200000e06e8 */
[C---:B------:R-:W-:Y:S04]  /*18ea0*/  @P1 IADD3 R166, P0, R163.reuse, R234, RZ ;  /* 0x000000eaa3a61210 */ /* 0x040fe80007f1e0ff */
[----:B------:R1:W-:Y:S01]  /*18eb0*/  @P1 LDGSTS.E.BYPASS.LTC128B.128 [R222+0xa080], [R168.64], !P6 ;  /* 0x0a080000a8de1fae */ /* 0x0003e2000f101d5a */
[C---:B------:R-:W-:Y:S01]  /*18ec0*/  @P1 IMAD.X R167, R162.reuse, 0x1, R235, P0 ;  /* 0x00000001a2a71824 */ /* 0x040fe200000e06eb */
[C---:B------:R-:W-:Y:S05]  /*18ed0*/  @P1 IADD3 R164, P0, R163.reuse, R158, RZ ;  /* 0x0000009ea3a41210 */ /* 0x040fea0007f1e0ff */
[C---:B------:R-:W-:Y:S01]  /*18ee0*/  @P1 IMAD.X R165, R162.reuse, 0x1, R159, P0 ;  /* 0x00000001a2a51824 */ /* 0x040fe200000e069f */
[----:B------:R-:W-:Y:S05]  /*18ef0*/  @P1 IADD3 R170, P0, R163, R2, RZ ;  /* 0x00000002a3aa1210 */ /* 0x000fea0007f1e0ff */
[--C-:B------:R-:W-:Y:S01]  /*18f00*/  @P1 IMAD.X R171, R162, 0x1, R156.reuse, P0 ;  /* 0x00000001a2ab1824 */ /* 0x100fe200000e069c */
[----:B------:R-:W-:Y:S11]  /*18f10*/  ISETP.GE.AND P0, PT, R230, 0x21, PT ;  /* 0x00000021e600780c */ /* 0x000ff60003f06270 */
[----:B------:R-:W-:Y:S02]  /*18f20*/  @!UPT UIADD3 URZ, URZ, URZ, URZ ;  /* 0x0000003f3f3ff290 */ /* 0x000fe4000fffe03f */
[C---:B---3--:R-:W-:Y:S05]  /*18f30*/  @P0 IADD3 R234, P2, R161.reuse, R234, RZ ;  /* 0x000000eaa1ea0210 */ /* 0x048fea0007f5e0ff */
[C---:B----4-:R-:W-:Y:S01]  /*18f40*/  @P0 IMAD.X R235, R160.reuse, 0x1, R235, P2 ;  /* 0x00000001a0eb0824 */ /* 0x050fe200010e06eb */
        /* <DEDUP_REMOVED lines=15> */
.L_x_1743:
[----:B------:R-:W-:Y:S01]  /*19040*/  FMNMX.FTZ R2, R4, R3, !PT ;  /* 0x0000000304027209 */ /* 0x000fe20007810000 */
[----:B-1----:R-:W-:Y:S01]  /*19050*/  LDSM.16.MT88.4 R164, [R206+0x4080] ;  /* 0x00408000cea4783b */ /* 0x002fe20000004200 */
[----:B------:R-:W-:Y:S01]  /*19060*/  FMNMX.FTZ R156, R6, R157, !PT ;  /* 0x0000009d069c7209 */ /* 0x000fe20007810000 */
[----:B------:R-:W-:Y:S01]  /*19070*/  UIADD3 UR4, UR13, -0x1, URZ ;  /* 0xffffffff0d047890 */ /* 0x000fe2000fffe03f */
        /* <DEDUP_REMOVED lines=23> */
[----:B------:R-:W-:Y:S01]  /*191f0*/  UMOV UR13, UR4 ;  /* 0x00000004000d7c82 */ /* 0x000fe20008000000 */
        /* <DEDUP_REMOVED lines=29> */
[----:B------:R2:W3:Y:S01]  /*193d0*/  MUFU.EX2 R0, R157 ;  /* 0x0000009d00007308 */ /* 0x0004e20000000800 */
        /* <DEDUP_REMOVED lines=14> */
[--C-:B--2---:R-:W-:Y:S01]  /*194c0*/  FFMA.FTZ R157, R10, c[0x0][0x2d0], -R176.reuse ;  /* 0x0000b4000a9d7a23 */ /* 0x104fe200000108b0 */
[----:B------:R-:W-:Y:S01]  /*194d0*/  LDSM.16.MT88.4 R20, [R205+0x9080] ;  /* 0x00908000cd14783b */ /* 0x000fe20000004200 */
[C---:B---3--:R-:W-:Y:S02]  /*194e0*/  FMUL.FTZ R10, R0.reuse, R154 ;  /* 0x0000009a000a7220 */ /* 0x048fe40000410000 */
        /* <DEDUP_REMOVED lines=10> */
[----:B------:R-:W-:Y:S02]  /*19590*/  FMUL.FTZ R147, R0, R147 ;  /* 0x0000009300937220 */ /* 0x000fe40000410000 */
[--C-:B------:R-:W-:Y:S02]  /*195a0*/  FFMA.FTZ R235, R24, c[0x0][0x2d0], -R177.reuse ;  /* 0x0000b40018eb7a23 */ /* 0x100fe400000108b1 */
[--C-:B------:R-:W-:Y:S01]  /*195b0*/  FFMA.FTZ R237, R26, c[0x0][0x2d0], -R176.reuse ;  /* 0x0000b4001aed7a23 */ /* 0x100fe200000108b0 */
[----:B------:R-:W-:Y:S01]  /*195c0*/  MUFU.EX2 R157, R157 ;  /* 0x0000009d009d7308 */ /* 0x000fe20000000800 */
[----:B------:R-:W-:Y:S02]  /*195d0*/  FFMA.FTZ R177, R25, c[0x0][0x2d0], -R177 ;  /* 0x0000b40019b17a23 */ /* 0x000fe400000108b1 */
[----:B------:R-:W-:Y:S02]  /*195e0*/  FFMA.FTZ R176, R27, c[0x0][0x2d0], -R176 ;  /* 0x0000b4001bb07a23 */ /* 0x000fe400000108b0 */
[----:B------:R-:W-:Y:S01]  /*195f0*/  LDSM.16.MT88.4 R24, [R206+0x5080] ;  /* 0x00508000ce18783b */ /* 0x000fe20000004200 */
[C---:B------:R-:W-:Y:S02]  /*19600*/  FMUL.FTZ R150, R0.reuse, R150 ;  /* 0x0000009600967220 */ /* 0x040fe40000410000 */
[C---:B------:R-:W-:Y:S02]  /*19610*/  FMUL.FTZ R151, R0.reuse, R151 ;  /* 0x0000009700977220 */ /* 0x040fe40000410000 */
[----:B------:R-:W3:Y:S01]  /*19620*/  MUFU.EX2 R182, R182 ;  /* 0x000000b600b67308 */ /* 0x000ee20000000800 */
        /* <DEDUP_REMOVED lines=19> */
[----:B------:R3:W-:Y:S01]  /*19760*/  MUFU.EX2 R240, R176 ;  /* 0x000000b000f07308 */ /* 0x0007e20000000800 */
[C---:B------:R-:W-:Y:S02]  /*19770*/  FMUL.FTZ R59, R0.reuse, R59 ;  /* 0x0000003b003b7220 */ /* 0x040fe40000410000 */
[----:B------:R-:W-:Y:S02]  /*19780*/  FMUL.FTZ R62, R0, R62 ;  /* 0x0000003e003e7220 */ /* 0x000fe40000410000 */
[C---:B--2---:R-:W-:Y:S01]  /*19790*/  FMUL.FTZ R8, R2.reuse, R152 ;  /* 0x0000009802087220 */ /* 0x044fe20000410000 */
[----:B------:R-:W-:Y:S01]  /*197a0*/  F2FP.PACK_AB R152, R5, R158 ;  /* 0x0000009e0598723e */ /* 0x000fe200000000ff */
[C---:B------:R-:W-:Y:S01]  /*197b0*/  FMUL.FTZ R9, R2.reuse, R153 ;  /* 0x0000009902097220 */ /* 0x040fe20000410000 */
[----:B------:R-:W-:Y:S01]  /*197c0*/  F2FP.PACK_AB R153, R7, R6 ;  /* 0x000000060799723e */ /* 0x000fe200000000ff */
[C---:B------:R-:W-:Y:S01]  /*197d0*/  FMUL.FTZ R132, R2.reuse, R132 ;  /* 0x0000008402847220 */ /* 0x040fe20000410000 */
[----:B------:R-:W-:Y:S01]  /*197e0*/  MUFU.EX2 R181, R181 ;  /* 0x000000b500b57308 */ /* 0x000fe20000000800 */
[C---:B------:R-:W-:Y:S02]  /*197f0*/  FMUL.FTZ R133, R2.reuse, R133 ;  /* 0x0000008502857220 */ /* 0x040fe40000410000 */
[C---:B------:R-:W-:Y:S02]  /*19800*/  FMUL.FTZ R136, R2.reuse, R136 ;  /* 0x0000008802887220 */ /* 0x040fe40000410000 */
[C---:B-1----:R-:W-:Y:S05]  /*19810*/  HMMA.16816.F32 R8, R152.reuse, R160, R8 ;  /* 0x000000a09808723c */ /* 0x042fea0000001808 */
[C---:B------:R-:W-:Y:S01]  /*19820*/  FMUL.FTZ R137, R2.reuse, R137 ;  /* 0x0000008902897220 */ /* 0x040fe20000410000 */
[----:B------:R-:W1:Y:S01]  /*19830*/  MUFU.EX2 R184, R184 ;  /* 0x000000b800b87308 */ /* 0x000e620000000800 */
[C---:B------:R-:W-:Y:S01]  /*19840*/  FMUL.FTZ R140, R2.reuse, R140 ;  /* 0x0000008c028c7220 */ /* 0x040fe20000410000 */
[C---:B------:R-:W-:Y:S01]  /*19850*/  HMMA.16816.F32 R132, R152.reuse, R162, R132 ;  /* 0x000000a29884723c */ /* 0x040fe20000001884 */
[----:B------:R-:W2:Y:S03]  /*19860*/  LDSM.16.MT88.4 R160, [R204+0x4080] ;  /* 0x00408000cca0783b */ /* 0x000ea60000004200 */
[C---:B------:R-:W-:Y:S02]  /*19870*/  FMUL.FTZ R141, R2.reuse, R141 ;  /* 0x0000008d028d7220 */ /* 0x040fe40000410000 */
[C---:B------:R-:W-:Y:S02]  /*19880*/  FMUL.FTZ R144, R2.reuse, R144 ;  /* 0x0000009002907220 */ /* 0x040fe40000410000 */
[C---:B------:R-:W-:Y:S01]  /*19890*/  HMMA.16816.F32 R136, R152.reuse, R164, R136 ;  /* 0x000000a49888723c */ /* 0x040fe20000001888 */
[----:B---3--:R-:W-:Y:S01]  /*198a0*/  LDSM.16.MT88.4 R176, [R204+0x8080] ;  /* 0x00808000ccb0783b */ /* 0x008fe20000004200 */
[----:B------:R-:W-:Y:S02]  /*198b0*/  MUFU.EX2 R183, R183 ;  /* 0x000000b700b77308 */ /* 0x000fe40000000800 */
[C---:B------:R-:W-:Y:S02]  /*198c0*/  FMUL.FTZ R145, R2.reuse, R145 ;  /* 0x0000009102917220 */ /* 0x040fe40000410000 */
[C---:B------:R-:W-:Y:S02]  /*198d0*/  FMUL.FTZ R148, R2.reuse, R148 ;  /* 0x0000009402947220 */ /* 0x040fe40000410000 */
[C---:B------:R-:W-:Y:S01]  /*198e0*/  HMMA.16816.F32 R140, R152.reuse, R166, R140 ;  /* 0x000000a6988c723c */ /* 0x040fe2000000188c */
[----:B------:R-:W3:Y:S03]  /*198f0*/  LDSM.16.MT88.4 R164, [R208+0x5880] ;  /* 0x00588000d0a4783b */ /* 0x000ee60000004200 */
[C---:B------:R-:W-:Y:S01]  /*19900*/  FMUL.FTZ R149, R2.reuse, R149 ;  /* 0x0000009502957220 */ /* 0x040fe20000410000 */
[----:B------:R-:W4:Y:S01]  /*19910*/  MUFU.EX2 R186, R186 ;  /* 0x000000ba00ba7308 */ /* 0x000f220000000800 */
[C---:B------:R-:W-:Y:S02]  /*19920*/  FMUL.FTZ R28, R2.reuse, R28 ;  /* 0x0000001c021c7220 */ /* 0x040fe40000410000 */
[C---:B------:R-:W-:Y:S04]  /*19930*/  HMMA.16816.F32 R144, R152.reuse, R168, R144 ;  /* 0x000000a89890723c */ /* 0x040fe80000001890 */
[C---:B------:R-:W-:Y:S02]  /*19940*/  FMUL.FTZ R29, R2.reuse, R29 ;  /* 0x0000001d021d7220 */ /* 0x040fe40000410000 */
[C---:B------:R-:W-:Y:S01]  /*19950*/  FMUL.FTZ R32, R2.reuse, R32 ;  /* 0x0000002002207220 */ /* 0x040fe20000410000 */
[----:B------:R-:W-:Y:S01]  /*19960*/  MUFU.EX2 R185, R185 ;  /* 0x000000b900b97308 */ /* 0x000fe20000000800 */
[C---:B------:R-:W-:Y:S01]  /*19970*/  HMMA.16816.F32 R148, R152.reuse, R170, R148 ;  /* 0x000000aa9894723c */ /* 0x040fe20000001894 */
[----:B------:R-:W5:Y:S03]  /*19980*/  LDSM.16.MT88.4 R168, [R206+0x5880] ;  /* 0x00588000cea8783b */ /* 0x000f660000004200 */
[C---:B------:R-:W-:Y:S02]  /*19990*/  FMUL.FTZ R33, R2.reuse, R33 ;  /* 0x0000002102217220 */ /* 0x040fe40000410000 */
[C---:B------:R-:W-:Y:S02]  /*199a0*/  FMUL.FTZ R36, R2.reuse, R36 ;  /* 0x0000002402247220 */ /* 0x040fe40000410000 */
[C---:B------:R-:W-:Y:S01]  /*199b0*/  FMUL.FTZ R37, R2.reuse, R37 ;  /* 0x0000002502257220 */ /* 0x040fe20000410000 */
[C---:B--2---:R-:W-:Y:S01]  /*199c0*/  HMMA.16816.F32 R28, R152.reuse, R160, R28 ;  /* 0x000000a0981c723c */ /* 0x044fe2000000181c */
[----:B------:R-:W2:Y:S02]  /*199d0*/  MUFU.EX2 R188, R188 ;  /* 0x000000bc00bc7308 */ /* 0x000ea40000000800 */
[C---:B------:R-:W-:Y:S02]  /*199e0*/  FMUL.FTZ R40, R2.reuse, R40 ;  /* 0x0000002802287220 */ /* 0x040fe40000410000 */
[C---:B------:R-:W-:Y:S02]  /*199f0*/  FMUL.FTZ R41, R2.reuse, R41 ;  /* 0x0000002902297220 */ /* 0x040fe40000410000 */
[C---:B------:R-:W-:Y:S01]  /*19a00*/  FMUL.FTZ R44, R2.reuse, R44 ;  /* 0x0000002c022c7220 */ /* 0x040fe20000410000 */
[C---:B------:R-:W-:Y:S01]  /*19a10*/  HMMA.16816.F32 R32, R152.reuse, R162, R32 ;  /* 0x000000a29820723c */ /* 0x040fe20000001820 */
[----:B------:R-:W1:Y:S02]  /*19a20*/  LDSM.16.MT88.4 R160, [R205+0x5880] ;  /* 0x00588000cda0783b */ /* 0x000e640000004200 */
[----:B------:R-:W-:Y:S01]  /*19a30*/  MUFU.EX2 R187, R187 ;  /* 0x000000bb00bb7308 */ /* 0x000fe20000000800 */
[C---:B------:R-:W-:Y:S02]  /*19a40*/  FMUL.FTZ R45, R2.reuse, R45 ;  /* 0x0000002d022d7220 */ /* 0x040fe40000410000 */
[C---:B------:R-:W-:Y:S02]  /*19a50*/  FMUL.FTZ R48, R2.reuse, R48 ;  /* 0x0000003002307220 */ /* 0x040fe40000410000 */
[C---:B---3--:R-:W-:Y:S04]  /*19a60*/  HMMA.16816.F32 R36, R152.reuse, R164, R36 ;  /* 0x000000a49824723c */ /* 0x048fe80000001824 */
[C---:B------:R-:W-:Y:S01]  /*19a70*/  FMUL.FTZ R49, R2.reuse, R49 ;  /* 0x0000003102317220 */ /* 0x040fe20000410000 */
[----:B------:R-:W3:Y:S01]  /*19a80*/  MUFU.EX2 R190, R190 ;  /* 0x000000be00be7308 */ /* 0x000ee20000000800 */
[C---:B------:R-:W-:Y:S02]  /*19a90*/  FMUL.FTZ R52, R2.reuse, R52 ;  /* 0x0000003402347220 */ /* 0x040fe40000410000 */
[C---:B------:R-:W-:Y:S01]  /*19aa0*/  HMMA.16816.F32 R40, R152.reuse, R166, R40 ;  /* 0x000000a69828723c */ /* 0x040fe20000001828 */
[----:B------:R-:W2:Y:S03]  /*19ab0*/  LDSM.16.MT88.4 R164, [R204+0x5880] ;  /* 0x00588000cca4783b */ /* 0x000ea60000004200 */
[C---:B------:R-:W-:Y:S02]  /*19ac0*/  FMUL.FTZ R53, R2.reuse, R53 ;  /* 0x0000003502357220 */ /* 0x040fe40000410000 */
[C---:B------:R-:W-:Y:S01]  /*19ad0*/  FMUL.FTZ R56, R2.reuse, R56 ;  /* 0x0000003802387220 */ /* 0x040fe20000410000 */
[----:B------:R-:W-:Y:S01]  /*19ae0*/  MUFU.EX2 R189, R189 ;  /* 0x000000bd00bd7308 */ /* 0x000fe20000000800 */
[C---:B-----5:R-:W-:Y:S04]  /*19af0*/  HMMA.16816.F32 R44, R152.reuse, R168, R44 ;  /* 0x000000a8982c723c */ /* 0x060fe8000000182c */
[C---:B------:R-:W-:Y:S02]  /*19b00*/  FMUL.FTZ R57, R2.reuse, R57 ;  /* 0x0000003902397220 */ /* 0x040fe40000410000 */
[C---:B------:R-:W-:Y:S02]  /*19b10*/  FMUL.FTZ R60, R2.reuse, R60 ;  /* 0x0000003c023c7220 */ /* 0x040fe40000410000 */
[C---:B------:R-:W-:Y:S01]  /*19b20*/  HMMA.16816.F32 R48, R152.reuse, R170, R48 ;  /* 0x000000aa9830723c */ /* 0x040fe20000001830 */
[----:B------:R-:W5:Y:S01]  /*19b30*/  LDSM.16.MT88.4 R168, [R208+0x7080] ;  /* 0x00708000d0a8783b */ /* 0x000f620000004200 */
[----:B------:R-:W3:Y:S02]  /*19b40*/  MUFU.EX2 R234, R234 ;  /* 0x000000ea00ea7308 */ /* 0x000ee40000000800 */
[----:B------:R-:W-:Y:S02]  /*19b50*/  FMUL.FTZ R61, R2, R61 ;  /* 0x0000003d023d7220 */ /* 0x000fe40000410000 */
        /* <DEDUP_REMOVED lines=10> */
[----:B------:R-:W-:Y:S01]  /*19c00*/  FMUL.FTZ R69, R2, R69 ;  /* 0x0000004502457220 */ /* 0x000fe20000410000 */
[----:B------:R-:W1:Y:S01]  /*19c10*/  MUFU.EX2 R236, R236 ;  /* 0x000000ec00ec7308 */ /* 0x000e620000000800 */
[C---:B--2---:R-:W-:Y:S04]  /*19c20*/  HMMA.16816.F32 R60, R152.reuse, R164, R60 ;  /* 0x000000a4983c723c */ /* 0x044fe8000000183c */
[C---:B------:R-:W-:Y:S02]  /*19c30*/  FMUL.FTZ R70, R0.reuse, R70 ;  /* 0x0000004600467220 */ /* 0x040fe40000410000 */
[----:B------:R-:W-:Y:S02]  /*19c40*/  FMUL.FTZ R71, R0, R71 ;  /* 0x0000004700477220 */ /* 0x000fe40000410000 */
[C---:B------:R-:W-:Y:S01]  /*19c50*/  HMMA.16816.F32 R64, R152.reuse, R166, R64 ;  /* 0x000000a69840723c */ /* 0x040fe20000001840 */
[----:B------:R-:W2:Y:S01]  /*19c60*/  LDSM.16.MT88.4 R164, [R205+0x7080] ;  /* 0x00708000cda4783b */ /* 0x000ea20000004200 */
[----:B------:R-:W1:Y:S02]  /*19c70*/  MUFU.EX2 R235, R235 ;  /* 0x000000eb00eb7308 */ /* 0x000e640000000800 */
[C---:B------:R-:W-:Y:S02]  /*19c80*/  FMUL.FTZ R72, R2.reuse, R72 ;  /* 0x0000004802487220 */ /* 0x040fe40000410000 */
[----:B------:R-:W-:Y:S02]  /*19c90*/  FMUL.FTZ R73, R2, R73 ;  /* 0x0000004902497220 */ /* 0x000fe40000410000 */
[C---:B-----5:R-:W-:Y:S04]  /*19ca0*/  HMMA.16816.F32 R68, R152.reuse, R168, R68 ;  /* 0x000000a89844723c */ /* 0x060fe80000001844 */
[C---:B------:R-:W-:Y:S01]  /*19cb0*/  FMUL.FTZ R74, R0.reuse, R74 ;  /* 0x0000004a004a7220 */ /* 0x040fe20000410000 */
[----:B------:R-:W5:Y:S01]  /*19cc0*/  MUFU.EX2 R237, R237 ;  /* 0x000000ed00ed7308 */ /* 0x000f620000000800 */
        /* <DEDUP_REMOVED lines=75> */
[C---:B------:R-:W-:Y:S03]  /*1a180*/  HMMA.16816.F32 R124, R152.reuse, R12, R124 ;  /* 0x0000000c987c723c */ /* 0x040fe6000000187c */
[C---:B------:R-:W-:Y:S02]  /*1a190*/  FMUL.FTZ R130, R0.reuse, R130 ;  /* 0x0000008200827220 */ /* 0x040fe40000410000 */
[----:B------:R-:W-:Y:S02]  /*1a1a0*/  FMUL.FTZ R131, R0, R131 ;  /* 0x0000008300837220 */ /* 0x000fe40000410000 */
[----:B------:R-:W-:Y:S01]  /*1a1b0*/  F2FP.PACK_AB R12, R184, R181 ;  /* 0x000000b5b80c723e */ /* 0x000fe200000000ff */
[----:B------:R-:W-:Y:S01]  /*1a1c0*/  FFMA.FTZ R158, R2, R231, R158 ;  /* 0x000000e7029e7223 */ /* 0x000fe2000001009e */
[----:B----4-:R-:W-:Y:S03]  /*1a1d0*/  F2FP.PACK_AB R13, R186, R183 ;  /* 0x000000b7ba0d723e */ /* 0x010fe600000000ff */
[----:B------:R-:W-:Y:S01]  /*1a1e0*/  HMMA.16816.F32 R128, R152, R14, R128 ;  /* 0x0000000e9880723c */ /* 0x000fe20000001880 */
[----:B------:R-:W4:Y:S02]  /*1a1f0*/  LDSM.16.MT88.4 R152, [R208+0x6080] ;  /* 0x00608000d098783b */ /* 0x000f240000004200 */
[----:B------:R-:W-:Y:S02]  /*1a200*/  FFMA.FTZ R6, R0, R229, R6 ;  /* 0x000000e500067223 */ /* 0x000fe40000010006 */
[----:B------:R-:W-:Y:S02]  /*1a210*/  FADD.FTZ R158, R5, R158 ;  /* 0x0000009e059e7221 */ /* 0x000fe40000010000 */
[----:B------:R-:W-:Y:S01]  /*1a220*/  F2FP.PACK_AB R14, R188, R185 ;  /* 0x000000b9bc0e723e */ /* 0x000fe200000000ff */
[----:B------:R-:W-:Y:S01]  /*1a230*/  FADD.FTZ R6, R7, R6 ;  /* 0x0000000607067221 */ /* 0x000fe20000010000 */
[----:B------:R-:W-:Y:S03]  /*1a240*/  F2FP.PACK_AB R15, R190, R187 ;  /* 0x000000bbbe0f723e */ /* 0x000fe600000000ff */
[----:B------:R-:W-:Y:S02]  /*1a250*/  FADD.FTZ R159, R159, R158 ;  /* 0x0000009e9f9f7221 */ /* 0x000fe40000010000 */
[----:B------:R-:W-:Y:S02]  /*1a260*/  FADD.FTZ R157, R157, R6 ;  /* 0x000000069d9d7221 */ /* 0x000fe40000010000 */
[C---:B-1----:R-:W-:Y:S05]  /*1a270*/  HMMA.16816.F32 R8, R12.reuse, R160, R8 ;  /* 0x000000a00c08723c */ /* 0x042fea0000001808 */
[----:B------:R-:W-:Y:S02]  /*1a280*/  FADD.FTZ R180, R180, R159 ;  /* 0x0000009fb4b47221 */ /* 0x000fe40000010000 */
[----:B------:R-:W-:Y:S01]  /*1a290*/  FADD.FTZ R182, R182, R157 ;  /* 0x0000009db6b67221 */ /* 0x000fe20000010000 */
[C---:B------:R-:W-:Y:S01]  /*1a2a0*/  HMMA.16816.F32 R132, R12.reuse, R162, R132 ;  /* 0x000000a20c84723c */ /* 0x040fe20000001884 */
[----:B------:R-:W1:Y:S03]  /*1a2b0*/  LDSM.16.MT88.4 R160, [R206+0x6080] ;  /* 0x00608000cea0783b */ /* 0x000e660000004200 */
[----:B------:R-:W-:Y:S01]  /*1a2c0*/  MOV R157, R156 ;  /* 0x0000009c009d7202 */ /* 0x000fe20000000f00 */
[----:B------:R-:W-:Y:S02]  /*1a2d0*/  FADD.FTZ R181, R181, R180 ;  /* 0x000000b4b5b57221 */ /* 0x000fe40000010000 */
[----:B------:R-:W-:Y:S01]  /*1a2e0*/  FADD.FTZ R183, R183, R182 ;  /* 0x000000b6b7b77221 */ /* 0x000fe20000010000 */
[C---:B------:R-:W-:Y:S04]  /*1a2f0*/  HMMA.16816.F32 R136, R12.reuse, R16, R136 ;  /* 0x000000100c88723c */ /* 0x040fe80000001888 */
        /* <DEDUP_REMOVED lines=36> */
[C---:B------:R-:W-:Y:S01]  /*1a540*/  HMMA.16816.F32 R96, R12.reuse, R162, R96 ;  /* 0x000000a20c60723c */ /* 0x040fe20000001860 */
[----:B------:R-:W-:Y:S07]  /*1a550*/  LDSM.16.MT88.4 R160, [R205+0x5080] ;  /* 0x00508000cda0783b */ /* 0x000fee0000004200 */
[C---:B------:R-:W-:Y:S08]  /*1a560*/  HMMA.16816.F32 R100, R12.reuse, R16, R100 ;  /* 0x000000100c64723c */ /* 0x040ff00000001864 */
[C---:B------:R-:W-:Y:S01]  /*1a570*/  HMMA.16816.F32 R104, R12.reuse, R18, R104 ;  /* 0x000000120c68723c */ /* 0x040fe20000001868 */
[----:B------:R-:W1:Y:S07]  /*1a580*/  LDSM.16.MT88.4 R16, [R208+0x5080] ;  /* 0x00508000d010783b */ /* 0x000e6e0000004200 */
[C---:B--2---:R-:W-:Y:S08]  /*1a590*/  HMMA.16816.F32 R108, R12.reuse, R164, R108 ;  /* 0x000000a40c6c723c */ /* 0x044ff0000000186c */
[C---:B------:R-:W-:Y:S01]  /*1a5a0*/  HMMA.16816.F32 R112, R12.reuse, R166, R112 ;  /* 0x000000a60c70723c */ /* 0x040fe20000001870 */
[----:B------:R-:W-:Y:S07]  /*1a5b0*/  LDSM.16.MT88.4 R164, [R204+0x6880] ;  /* 0x00688000cca4783b */ /* 0x000fee0000004200 */
[C---:B------:R-:W-:Y:S08]  /*1a5c0*/  HMMA.16816.F32 R116, R12.reuse, R20, R116 ;  /* 0x000000140c74723c */ /* 0x040ff00000001874 */
[C---:B------:R-:W-:Y:S01]  /*1a5d0*/  HMMA.16816.F32 R120, R12.reuse, R22, R120 ;  /* 0x000000160c78723c */ /* 0x040fe20000001878 */
[----:B------:R-:W2:Y:S07]  /*1a5e0*/  LDSM.16.MT88.4 R20, [R204+0x5080] ;  /* 0x00508000cc14783b */ /* 0x000eae0000004200 */
[C---:B---3--:R-:W-:Y:S08]  /*1a5f0*/  HMMA.16816.F32 R124, R12.reuse, R152, R124 ;  /* 0x000000980c7c723c */ /* 0x048ff0000000187c */
[----:B------:R-:W-:Y:S07]  /*1a600*/  HMMA.16816.F32 R128, R12, R154, R128 ;  /* 0x0000009a0c80723c */ /* 0x000fee0000001880 */
[----:B------:R-:W-:Y:S01]  /*1a610*/  F2FP.PACK_AB R12, R234, R189 ;  /* 0x000000bdea0c723e */ /* 0x000fe200000000ff */
[----:B------:R-:W-:Y:S01]  /*1a620*/  FADD.FTZ R189, R189, R188 ;  /* 0x000000bcbdbd7221 */ /* 0x000fe20000010000 */
[----:B------:R-:W-:Y:S03]  /*1a630*/  F2FP.PACK_AB R13, R236, R191 ;  /* 0x000000bfec0d723e */ /* 0x000fe600000000ff */
[----:B------:R-:W-:Y:S01]  /*1a640*/  F2FP.PACK_AB R14, R238, R235 ;  /* 0x000000ebee0e723e */ /* 0x000fe200000000ff */
[----:B------:R-:W-:Y:S01]  /*1a650*/  FADD.FTZ R191, R191, R190 ;  /* 0x000000bebfbf7221 */ /* 0x000fe20000010000 */
[----:B-----5:R-:W-:Y:S01]  /*1a660*/  F2FP.PACK_AB R15, R240, R237 ;  /* 0x000000edf00f723e */ /* 0x020fe200000000ff */
[----:B------:R-:W-:Y:S02]  /*1a670*/  FADD.FTZ R234, R234, R189 ;  /* 0x000000bdeaea7221 */ /* 0x000fe40000010000 */
[----:B------:R-:W-:Y:S02]  /*1a680*/  FADD.FTZ R236, R236, R191 ;  /* 0x000000bfecec7221 */ /* 0x000fe40000010000 */
[----:B------:R-:W-:Y:S02]  /*1a690*/  FADD.FTZ R231, R235, R234 ;  /* 0x000000eaebe77221 */ /* 0x000fe40000010000 */
[C---:B-1----:R-:W-:Y:S01]  /*1a6a0*/  HMMA.16816.F32 R152, R12.reuse, R16, R8 ;  /* 0x000000100c98723c */ /* 0x042fe20000001808 */
[----:B------:R-:W1:Y:S02]  /*1a6b0*/  LDSM.16.MT88.4 R8, [R208+0x6880] ;  /* 0x00688000d008783b */ /* 0x000e640000004200 */
[----:B------:R-:W-:Y:S02]  /*1a6c0*/  FADD.FTZ R229, R237, R236 ;  /* 0x000000ecede57221 */ /* 0x000fe40000010000 */
[----:B------:R-:W-:Y:S02]  /*1a6d0*/  FADD.FTZ R231, R238, R231 ;  /* 0x000000e7eee77221 */ /* 0x000fe40000010000 */
[----:B------:R-:W-:Y:S01]  /*1a6e0*/  FADD.FTZ R229, R240, R229 ;  /* 0x000000e5f0e57221 */ /* 0x000fe20000010000 */
[C---:B------:R-:W-:Y:S01]  /*1a6f0*/  HMMA.16816.F32 R132, R12.reuse, R18, R132 ;  /* 0x000000120c84723c */ /* 0x040fe20000001884 */
[----:B------:R-:W3:Y:S07]  /*1a700*/  LDSM.16.MT88.4 R16, [R206+0x6880] ;  /* 0x00688000ce10783b */ /* 0x000eee0000004200 */
[C---:B------:R-:W-:Y:S08]  /*1a710*/  HMMA.16816.F32 R136, R12.reuse, R24, R136 ;  /* 0x000000180c88723c */ /* 0x040ff00000001888 */
        /* <DEDUP_REMOVED lines=15> */
[C---:B------:R-:W-:Y:S08]  /*1a810*/  HMMA.16816.F32 R56, R12.reuse, R26, R56 ;  /* 0x0000001a0c38723c */ /* 0x040ff00000001838 */
[C---:B------:R-:W-:Y:S08]  /*1a820*/  HMMA.16816.F32 R60, R12.reuse, R164, R60 ;  /* 0x000000a40c3c723c */ /* 0x040ff0000000183c */
[C---:B------:R-:W-:Y:S08]  /*1a830*/  HMMA.16816.F32 R64, R12.reuse, R166, R64 ;  /* 0x000000a60c40723c */ /* 0x040ff00000001840 */
        /* <DEDUP_REMOVED lines=13> */
[C---:B---3--:R-:W-:Y:S08]  /*1a910*/  HMMA.16816.F32 R116, R12.reuse, R16, R116 ;  /* 0x000000100c74723c */ /* 0x048ff00000001874 */
[C---:B------:R-:W-:Y:S08]  /*1a920*/  HMMA.16816.F32 R120, R12.reuse, R18, R120 ;  /* 0x000000120c78723c */ /* 0x040ff00000001878 */
[C---:B--2---:R-:W-:Y:S08]  /*1a930*/  HMMA.16816.F32 R124, R12.reuse, R20, R124 ;  /* 0x000000140c7c723c */ /* 0x044ff0000000187c */
[----:B------:R-:W-:Y:S01]  /*1a940*/  HMMA.16816.F32 R128, R12, R22, R128 ;  /* 0x000000160c80723c */ /* 0x000fe20000001880 */
[----:B------:R-:W-:-:S07]  /*1a950*/  @P0 BRA `(.L_x_1744) ;  /* 0xffffd4b000000947 */ /* 0x000fce000383ffff */
.L_x_1739:
[----:B------:R-:W1:Y:S01]  /*1a960*/  SHFL.BFLY PT, R6, R231, 0x2, 0x1f ;  /* 0x0c401f00e7067f89 */ /* 0x000e6200000e0000 */
[----:B------:R-:W-:-:S02]  /*1a970*/  MOV R4, RZ ;  /* 0x000000ff00047202 */ /* 0x000fc40000000f00 */
[----:B------:R-:W-:Y:S01]  /*1a980*/  MOV R2, RZ ;  /* 0x000000ff00027202 */ /* 0x000fe20000000f00 */
[----:B------:R-:W2:Y:S01]  /*1a990*/  SHFL.BFLY PT, R0, R229, 0x2, 0x1f ;  /* 0x0c401f00e5007f89 */ /* 0x000ea200000e0000 */
        /* <DEDUP_REMOVED lines=8> */
[----:B------:R-:W-:Y:S02]  /*1aa20*/  MOV R7, 0xff800000 ;  /* 0xff80000000077802 */ /* 0x000fe40000000f00 */
[----:B------:R-:W-:-:S09]  /*1aa30*/  FSETP.NE.FTZ.AND P0, PT, R0, RZ, PT ;  /* 0x000000ff0000720b */ /* 0x000fd20003f15000 */
[----:B------:R-:W1:Y:S01]  /*1aa40*/  @P1 MUFU.RCP R4, R5 ;  /* 0x0000000500041308 */ /* 0x000e620000001000 */
[----:B------:R-:W-:-:S03]  /*1aa50*/  @P1 MOV R9, 0x3f317218 ;  /* 0x3f31721800091802 */ /* 0x000fc60000000f00 */
[----:B------:R-:W-:-:S04]  /*1aa60*/  @P0 MOV R8, 0x3f317218 ;  /* 0x3f31721800080802 */ /* 0x000fc80000000f00 */
        /* <DEDUP_REMOVED lines=13> */
[----:B------:R-:W-:Y:S02]  /*1ab40*/  @P1 FMUL.FTZ R5, R9, c[0x0][0x2d0] ;  /* 0x0000b40009051a20 */ /* 0x000fe40000410000 */
        /* <DEDUP_REMOVED lines=124> */
.L_x_1655:
        /* <DEDUP_REMOVED lines=20> */
[----:B-1-3--:R-:W-:Y:S02]  /*1b450*/  SHF.R.S32.HI R3, RZ, 0x1f, R0 ;  /* 0x0000001fff037819 */ /* 0x00afe40000011400 */
[----:B------:R-:W-:-:S02]  /*1b460*/  F2FP.PACK_AB R28, R29, R28 ;  /* 0x0000001c1d1c723e */ /* 0x000fc400000000ff */
[----:B------:R-:W-:Y:S02]  /*1b470*/  LEA.HI R2, R3, R0, RZ, 0x2 ;  /* 0x0000000003027211 */ /* 0x000fe400078f10ff */
[----:B------:R-:W-:Y:S02]  /*1b480*/  F2FP.PACK_AB R30, R31, R30 ;  /* 0x0000001e1f1e723e */ /* 0x000fe400000000ff */
[--C-:B------:R-:W-:Y:S02]  /*1b490*/  SHF.R.S32.HI R8, RZ, 0x2, R2.reuse ;  /* 0x00000002ff087819 */ /* 0x100fe40000011402 */
[----:B--2---:R-:W-:Y:S02]  /*1b4a0*/  SHF.R.S32.HI R5, RZ, 0x1f, R2 ;  /* 0x0000001fff057819 */ /* 0x004fe40000011402 */
[----:B------:R-:W-:Y:S02]  /*1b4b0*/  LOP3.LUT R9, R2, 0xfffffffc, RZ, 0xc0, !PT ;  /* 0xfffffffc02097812 */ /* 0x000fe400078ec0ff */
[----:B------:R-:W-:-:S02]  /*1b4c0*/  LEA.HI R5, R5, R8, RZ, 0x3 ;  /* 0x0000000805057211 */ /* 0x000fc400078f18ff */
[----:B------:R-:W-:Y:S01]  /*1b4d0*/  F2FP.PACK_AB R32, R33, R32 ;  /* 0x000000202120723e */ /* 0x000fe200000000ff */
[----:B------:R-:W-:Y:S01]  /*1b4e0*/  IMAD.IADD R9, R0, 0x1, -R9 ;  /* 0x0000000100097824 */ /* 0x000fe200078e0a09 */
[----:B------:R-:W-:Y:S02]  /*1b4f0*/  LOP3.LUT R5, R5, 0xfffffff8, RZ, 0xc0, !PT ;  /* 0xfffffff805057812 */ /* 0x000fe400078ec0ff */
[----:B------:R-:W-:Y:S02]  /*1b500*/  F2FP.PACK_AB R34, R35, R34 ;  /* 0x000000222322723e */ /* 0x000fe400000000ff */
[----:B------:R-:W-:Y:S01]  /*1b510*/  F2FP.PACK_AB R36, R37, R36 ;  /* 0x000000242524723e */ /* 0x000fe200000000ff */
[----:B------:R-:W-:Y:S01]  /*1b520*/  IMAD.IADD R8, R8, 0x1, -R5 ;  /* 0x0000000108087824 */ /* 0x000fe200078e0a05 */
[----:B------:R-:W-:Y:S02]  /*1b530*/  LEA.HI R5, R3, R0, RZ, 0x5 ;  /* 0x0000000003057211 */ /* 0x000fe400078f28ff */
[----:B------:R-:W-:Y:S01]  /*1b540*/  F2FP.PACK_AB R38, R39, R38 ;  /* 0x000000262726723e */ /* 0x000fe200000000ff */
[----:B------:R-:W-:Y:S01]  /*1b550*/  IMAD.SHL.U32 R10, R8, 0x40, RZ ;  /* 0x00000040080a7824 */ /* 0x000fe200078e00ff */
[----:B------:R-:W-:-:S02]  /*1b560*/  SHF.R.S32.HI R2, RZ, 0x5, R5 ;  /* 0x00000005ff027819 */ /* 0x000fc40000011405 */
[----:B------:R-:W-:Y:S02]  /*1b570*/  LOP3.LUT R12, R8, 0x1, RZ, 0xc0, !PT ;  /* 0x00000001080c7812 */ /* 0x000fe400078ec0ff */
        /* <DEDUP_REMOVED lines=13> */
[C---:B------:R-:W-:Y:S01]  /*1b650*/  IMAD.IADD R15, R11.reuse, 0x1, R8 ;  /* 0x000000010b0f7824 */ /* 0x040fe200078e0208 */
[C---:B------:R-:W-:Y:S02]  /*1b660*/  IADD3 R10, R11.reuse, 0x80, RZ ;  /* 0x000000800b0a7810 */ /* 0x040fe40007ffe0ff */
[----:B------:R-:W-:Y:S02]  /*1b670*/  IADD3 R13, R11, 0x70, RZ ;  /* 0x000000700b0d7810 */ /* 0x000fe40007ffe0ff */
[----:B------:R-:W-:Y:S01]  /*1b680*/  @P0 IADD3 R13, R10, 0x10, RZ ;  /* 0x000000100a0d0810 */ /* 0x000fe20007ffe0ff */
[----:B------:R-:W-:Y:S01]  /*1b690*/  IMAD.MOV.U32 R10, RZ, RZ, 0x40 ;  /* 0x00000040ff0a7424 */ /* 0x000fe200078e00ff */
[----:B------:R-:W-:-:S02]  /*1b6a0*/  F2FP.PACK_AB R46, R47, R46 ;  /* 0x0000002e2f2e723e */ /* 0x000fc400000000ff */
[----:B------:R-:W-:Y:S01]  /*1b6b0*/  F2FP.PACK_AB R48, R49, R48 ;  /* 0x000000303130723e */ /* 0x000fe200000000ff */
[--C-:B------:R-:W-:Y:S01]  /*1b6c0*/  IMAD.IADD R17, R8, 0x1, R13.reuse ;  /* 0x0000000108117824 */ /* 0x100fe200078e020d */
[----:B------:R-:W-:Y:S02]  /*1b6d0*/  SEL R10, R10, 0xffffffc0, !P2 ;  /* 0xffffffc00a0a7807 */ /* 0x000fe40005000000 */
        /* <DEDUP_REMOVED lines=9> */
[----:B------:R-:W-:Y:S01]  /*1b770*/  F2FP.PACK_AB R58, R59, R58 ;  /* 0x0000003a3b3a723e */ /* 0x000fe200000000ff */
[----:B------:R-:W-:Y:S01]  /*1b780*/  IMAD.U32 R10, RZ, RZ, UR4 ;  /* 0x00000004ff0a7e24 */ /* 0x000fe2000f8e00ff */
        /* <DEDUP_REMOVED lines=124> */
.L_x_1746:
[----:B---3--:R-:W-:Y:S01]  /*1bf50*/  SHF.R.S32.HI R11, RZ, 0x1f, R2 ;  /* 0x0000001fff0b7819 */ /* 0x008fe20000011402 */
        /* <DEDUP_REMOVED lines=11> */
[----:B------:R-:W-:Y:S01]  /*1c010*/  SHF.R.S32.HI R10, RZ, 0x1f, R5 ;  /* 0x0000001fff0a7819 */ /* 0x000fe20000011405 */
[----:B------:R-:W-:Y:S01]  /*1c020*/  IMAD.IADD R2, R2, 0x1, -R11 ;  /* 0x0000000102027824 */ /* 0x000fe200078e0a0b */
[----:B------:R-:W-:Y:S01]  /*1c030*/  LEA.HI R8, R9, R9, RZ, 0x1 ;  /* 0x0000000909087211 */ /* 0x000fe200078f08ff */
[----:B------:R-:W-:Y:S01]  /*1c040*/  UMOV UR10, UR20 ;  /* 0x00000014000a7c82 */ /* 0x000fe20008000000 */
[----:B------:R-:W-:Y:S01]  /*1c050*/  LEA.HI R11, R10, R5, RZ, 0x2 ;  /* 0x000000050a0b7211 */ /* 0x000fe200078f10ff */
[----:B------:R-:W-:Y:S01]  /*1c060*/  UMOV UR11, UR21 ;  /* 0x00000015000b7c82 */ /* 0x000fe20008000000 */
[----:B------:R-:W-:Y:S01]  /*1c070*/  LOP3.LUT R8, R8, 0x1ffffffe, RZ, 0xc0, !PT ;  /* 0x1ffffffe08087812 */ /* 0x000fe200078ec0ff */
[----:B------:R-:W-:Y:S01]  /*1c080*/  USEL UR9, UR9, URZ, !UP1 ;  /* 0x0000003f09097287 */ /* 0x000fe2000c800000 */
[----:B------:R-:W-:Y:S01]  /*1c090*/  SHF.R.S32.HI R11, RZ, 0x2, R11 ;  /* 0x00000002ff0b7819 */ /* 0x000fe2000001140b */
[----:B------:R-:W-:Y:S01]  /*1c0a0*/  UIMAD.WIDE.U32 UR10, UR16, UR6, UR10 ;  /* 0x00000006100a72a5 */ /* 0x000fe2000f8e000a */
[----:B------:R-:W-:Y:S01]  /*1c0b0*/  LOP3.LUT P2, RZ, R5, 0x3, RZ, 0xc0, !PT ;  /* 0x0000000305ff7812 */ /* 0x000fe2000784c0ff */
[----:B------:R-:W-:Y:S01]  /*1c0c0*/  IMAD.IADD R9, R9, 0x1, -R8 ;  /* 0x0000000109097824 */ /* 0x000fe200078e0a08 */
[----:B------:R-:W-:Y:S01]  /*1c0d0*/  UIMAD UR8, UR16, UR7, UR8 ;  /* 0x00000007100872a4 */ /* 0x000fe2000f8e0208 */
[----:B------:R-:W-:Y:S01]  /*1c0e0*/  IMAD R2, R2, 0x10, R11 ;  /* 0x0000001002027824 */ /* 0x000fe200078e020b */
[----:B------:R-:W-:Y:S01]  /*1c0f0*/  USEL UR22, UR22, URZ, !UP1 ;  /* 0x0000003f16167287 */ /* 0x000fe2000c800000 */
[----:B------:R-:W-:Y:S01]  /*1c100*/  LEA.HI R3, R3, R0, RZ, 0x6 ;  /* 0x0000000003037211 */ /* 0x000fe200078f30ff */
[----:B------:R-:W-:Y:S01]  /*1c110*/  ULDC.64 UR6, c[0x0][0x498] ;  /* 0x0001260000067ab9 */ /* 0x000fe20000000a00 */
[----:B------:R-:W-:Y:S01]  /*1c120*/  IMAD R8, R9, 0x8, R2 ;  /* 0x0000000809087824 */ /* 0x000fe200078e0202 */
[----:B------:R-:W-:Y:S01]  /*1c130*/  UIMAD UR13, UR9, UR6, URZ ;  /* 0x00000006090d72a4 */ /* 0x000fe2000f8e023f */
[----:B------:R-:W-:Y:S01]  /*1c140*/  BSSY B0, `(.L_x_1747) ;  /* 0x000007e000007945 */ /* 0x000fe20003800000 */
[----:B------:R-:W-:-:S02]  /*1c150*/  UIADD3 UR11, UR11, UR8, URZ ;  /* 0x000000080b0b7290 */ /* 0x000fc4000fffe03f */
[----:B-1----:R-:W-:Y:S01]  /*1c160*/  LEA R8, R75, R8, 0x7 ;  /* 0x000000084b087211 */ /* 0x002fe200078e38ff */
[----:B------:R-:W-:Y:S02]  /*1c170*/  UIMAD UR7, UR22, UR7, UR13 ;  /* 0x00000007160772a4 */ /* 0x000fe4000f8e020d */
[----:B------:R-:W-:Y:S02]  /*1c180*/  UIMAD.WIDE.U32 UR10, UR22, UR6, UR10 ;  /* 0x00000006160a72a5 */ /* 0x000fe4000f8e000a */
[----:B------:R-:W-:Y:S01]  /*1c190*/  @P1 IMAD.HI.U32 R5, R8, c[0x0][0x4ec], RZ ;  /* 0x00013b0008051a27 */ /* 0x000fe200078e00ff */
[----:B------:R-:W-:Y:S02]  /*1c1a0*/  ULDC.64 UR4, c[0x0][0x3a0] ;  /* 0x0000e80000047ab9 */ /* 0x000fe40000000a00 */
[----:B------:R-:W-:Y:S01]  /*1c1b0*/  UIMAD UR12, UR21, UR4, URZ ;  /* 0x00000004150c72a4 */ /* 0x000fe2000f8e023f */
[----:B------:R-:W-:Y:S01]  /*1c1c0*/  IMAD.MOV.U32 R10, RZ, RZ, R8 ;  /* 0x000000ffff0a7224 */ /* 0x000fe200078e0008 */
[----:B------:R-:W-:Y:S01]  /*1c1d0*/  @P1 SHF.R.U32.HI R10, RZ, c[0x0][0x4f0], R5 ;  /* 0x00013c00ff0a1a19 */ /* 0x000fe20000011605 */
[----:B------:R-:W-:Y:S01]  /*1c1e0*/  UIMAD.WIDE.U32 UR18, UR20, UR4, URZ ;  /* 0x00000004141272a5 */ /* 0x000fe2000f8e003f */
[----:B------:R-:W-:Y:S01]  /*1c1f0*/  LOP3.LUT R5, R16, 0xfffffff8, RZ, 0xc0, !PT ;  /* 0xfffffff810057812 */ /* 0x000fe200078ec0ff */
[----:B------:R-:W-:Y:S01]  /*1c200*/  UIMAD UR12, UR20, UR5, UR12 ;  /* 0x00000005140c72a4 */ /* 0x000fe2000f8e020c */
[----:B------:R-:W-:Y:S01]  /*1c210*/  SHF.R.S32.HI R16, RZ, 0x3, R16 ;  /* 0x00000003ff107819 */ /* 0x000fe20000011410 */
[----:B------:R-:W-:Y:S01]  /*1c220*/  IMAD.MOV R9, RZ, RZ, -R10 ;  /* 0x000000ffff097224 */ /* 0x000fe200078e0a0a */
        /* <DEDUP_REMOVED lines=33> */
[----:B------:R-:W-:Y:S01]  /*1c440*/  UIADD3 UR7, UR17, UR7, URZ ;  /* 0x0000000711077290 */ /* 0x000fe2000fffe03f */
[----:B------:R-:W-:Y:S01]  /*1c450*/  LOP3.LUT R5, R8, R5, RZ, 0x3c, !PT ;  /* 0x0000000508057212 */ /* 0x000fe200078e3cff */
[--C-:B------:R-:W-:Y:S01]  /*1c460*/  IMAD.MOV R18, RZ, RZ, -R12.reuse ;  /* 0x000000ffff127224 */ /* 0x100fe200078e0a0c */
[----:B------:R-:W-:Y:S01]  /*1c470*/  SHFL.IDX PT, R10, R17, RZ, 0x1c1f ;  /* 0x001c1fff110a7589 */ /* 0x000fe200000e0000 */
[----:B------:R-:W-:Y:S01]  /*1c480*/  SHF.R.S32.HI R13, RZ, 0x1f, R12 ;  /* 0x0000001fff0d7819 */ /* 0x000fe2000001140c */
[----:B------:R-:W-:Y:S01]  /*1c490*/  IMAD.U32 R21, RZ, RZ, UR17 ;  /* 0x00000011ff157e24 */ /* 0x000fe2000f8e00ff */
[----:B------:R-:W-:Y:S01]  /*1c4a0*/  MOV R20, UR16 ;  /* 0x0000001000147c02 */ /* 0x000fe20008000f00 */
[----:B------:R-:W1:Y:S01]  /*1c4b0*/  SHFL.IDX PT, R11, R14, RZ, 0x1c1f ;  /* 0x001c1fff0e0b7589 */ /* 0x000e6200000e0000 */
[----:B------:R-:W-:Y:S02]  /*1c4c0*/  IMAD R18, R18, c[0x0][0x4e8], R15 ;  /* 0x00013a0012127a24 */ /* 0x000fe400078e020f */
[----:B------:R-:W-:Y:S01]  /*1c4d0*/  IMAD R15, R75, 0x80, R2 ;  /* 0x000000804b0f7824 */ /* 0x000fe200078e0202 */
[----:B------:R-:W-:Y:S01]  /*1c4e0*/  SHFL.IDX PT, R8, R17, 0x1, 0x1c1f ;  /* 0x003c1f0011087f89 */ /* 0x000fe200000e0000 */
[----:B------:R-:W-:-:S02]  /*1c4f0*/  IMAD.U32 R21, RZ, RZ, UR7 ;  /* 0x00000007ff157e24 */ /* 0x000fc4000f8e00ff */
[----:B------:R-:W-:Y:S01]  /*1c500*/  IMAD R13, R13, c[0x0][0x3e0], RZ ;  /* 0x0000f8000d0d7a24 */ /* 0x000fe200078e02ff */
[----:B------:R-:W2:Y:S01]  /*1c510*/  SHFL.IDX PT, R9, R14, 0x1, 0x1c1f ;  /* 0x003c1f000e097f89 */ /* 0x000ea200000e0000 */
[----:B-----5:R-:W-:Y:S01]  /*1c520*/  IMAD R2, R6, c[0x0][0x4e8], RZ ;  /* 0x00013a0006027a24 */ /* 0x020fe200078e02ff */
[C---:B------:R-:W-:Y:S01]  /*1c530*/  IADD3 R19, R15.reuse, 0x8, RZ ;  /* 0x000000080f137810 */ /* 0x040fe20007ffe0ff */
[C---:B------:R-:W-:Y:S01]  /*1c540*/  IMAD R13, R12.reuse, c[0x0][0x3e4], R13 ;  /* 0x0000f9000c0d7a24 */ /* 0x040fe200078e020d */
[----:B------:R-:W-:Y:S01]  /*1c550*/  SHF.R.S32.HI R6, RZ, 0x1f, R18 ;  /* 0x0000001fff067819 */ /* 0x000fe20000011412 */
[----:B------:R-:W-:Y:S01]  /*1c560*/  IMAD.WIDE.U32 R20, R12, c[0x0][0x3e0], R20 ;  /* 0x0000f8000c147a25 */ /* 0x000fe200078e0014 */
[-C--:B------:R-:W-:Y:S02]  /*1c570*/  ISETP.GE.OR P1, PT, R15, R2.reuse, P2 ;  /* 0x000000020f00720c */ /* 0x080fe40001726670 */
[----:B------:R-:W-:Y:S01]  /*1c580*/  ISETP.GE.OR P0, PT, R19, R2, P2 ;  /* 0x000000021300720c */ /* 0x000fe20001706670 */
[----:B------:R-:W-:Y:S01]  /*1c590*/  IMAD.SHL.U32 R12, R3, 0x8, RZ ;  /* 0x00000008030c7824 */ /* 0x000fe200078e00ff */
[----:B------:R-:W-:Y:S01]  /*1c5a0*/  IADD3 R21, R21, R13, RZ ;  /* 0x0000000d15157210 */ /* 0x000fe20007ffe0ff */
[----:B------:R-:W-:-:S02]  /*1c5b0*/  IMAD R3, R6, c[0x0][0x3d8], RZ ;  /* 0x0000f60006037a24 */ /* 0x000fc400078e02ff */
[----:B------:R-:W-:Y:S01]  /*1c5c0*/  IMAD R75, R75, 0x80, R16 ;  /* 0x000000804b4b7824 */ /* 0x000fe200078e0210 */
[----:B------:R-:W-:Y:S01]  /*1c5d0*/  LOP3.LUT R5, R5, 0x7ffffe00, R12, 0xf8, !PT ;  /* 0x7ffffe0005057812 */ /* 0x000fe200078ef80c */
[C---:B------:R-:W-:Y:S02]  /*1c5e0*/  IMAD R3, R18.reuse, c[0x0][0x3dc], R3 ;  /* 0x0000f70012037a24 */ /* 0x040fe400078e0203 */
[----:B------:R-:W-:Y:S02]  /*1c5f0*/  IMAD.WIDE.U32 R18, R18, c[0x0][0x3d8], R20 ;  /* 0x0000f60012127a25 */ /* 0x000fe400078e0014 */
[----:B-1----:R1:W-:Y:S02]  /*1c600*/  @!P1 ST.E [R10.64], R4 ;  /* 0x000000040a009985 */ /* 0x0023e4000c10191a */
[----:B------:R-:W-:Y:S02]  /*1c610*/  IMAD.SHL.U32 R76, R5, 0x2, RZ ;  /* 0x00000002054c7824 */ /* 0x000fe400078e00ff */
        /* <DEDUP_REMOVED lines=48> */
.L_x_1748:
[----:B--234-:R-:W-:Y:S05]  /*1c920*/  BSYNC B0 ;  /* 0x0000000000007941 */ /* 0x01cfea0003800000 */
.L_x_1747:
        /* <DEDUP_REMOVED lines=30> */
.L_x_1750:
[----:B------:R-:W-:Y:S05]  /*1cb10*/  BSYNC B0 ;  /* 0x0000000000007941 */ /* 0x000fea0003800000 */
.L_x_1749:
        /* <DEDUP_REMOVED lines=30> */
.L_x_1752:
[----:B------:R-:W-:Y:S05]  /*1cd00*/  BSYNC B0 ;  /* 0x0000000000007941 */ /* 0x000fea0003800000 */
.L_x_1751:
        /* <DEDUP_REMOVED lines=31> */
.L_x_1745:
        /* <DEDUP_REMOVED lines=10> */
[----:B------:R-:W4:Y:S01]  /*1cfa0*/  @P0 LDG.E R0, [R6.64] ;  /* 0x0000001a06000981 */ /* 0x000f22000c1e1900 */
[----:B------:R-:W-:Y:S01]  /*1cfb0*/  UISETP.NE.U32.AND UP0, UPT, URZ, UR4, UPT ;  /* 0x000000043f00728c */ /* 0x000fe2000bf05070 */
[----:B------:R-:W-:-:S03]  /*1cfc0*/  IMAD.MOV.U32 R4, RZ, RZ, c[0x0][0x388] ;  /* 0x0000e200ff047624 */ /* 0x000fc600078e00ff */
[----:B------:R-:W-:-:S03]  /*1cfd0*/  UISETP.NE.AND.EX UP0, UPT, URZ, UR5, UPT, UP0 ;  /* 0x000000053f00728c */ /* 0x000fc6000bf05300 */
[----:B------:R-:W-:-:S03]  /*1cfe0*/  ULDC.64 UR4, c[0x0][0x508] ;  /* 0x0001420000047ab9 */ /* 0x000fc60000000a00 */
[----:B------:R-:W-:-:S05]  /*1cff0*/  PLOP3.LUT P1, PT, PT, PT, UP0, 0x80, 0x0 ;  /* 0x000000000000781c */ /* 0x000fca0003f2f008 */
[----:B------:R-:W-:-:S06]  /*1d000*/  @UP0 UIMAD.WIDE UR4, UR22, UR6, UR4 ;  /* 0x00000006160402a5 */ /* 0x000fcc000f8e0204 */
[----:B------:R-:W-:Y:S01]  /*1d010*/  MOV R2, UR4 ;  /* 0x0000000400027c02 */ /* 0x000fe20008000f00 */
[----:B---3--:R-:W-:-:S05]  /*1d020*/  IMAD.U32 R3, RZ, RZ, UR5 ;  /* 0x00000005ff037e24 */ /* 0x008fca000f8e00ff */
[----:B------:R1:W5:Y:S01]  /*1d030*/  @P1 LDG.E R4, [R2.64] ;  /* 0x0000001a02041981 */ /* 0x000362000c1e1900 */
[----:B------:R-:W-:Y:S02]  /*1d040*/  UMOV UR8, URZ ;  /* 0x0000003f00087c82 */ /* 0x000fe40008000000 */
[----:B------:R-:W-:Y:S01]  /*1d050*/  UMOV UR9, URZ ;  /* 0x0000003f00097c82 */ /* 0x000fe20008000000 */
[----:B----4-:R-:W3:Y:S02]  /*1d060*/  @P0 R2UR UR5, R0 ;  /* 0x00000000000503c2 */ /* 0x010ee400000e0000 */
        /* <DEDUP_REMOVED lines=8> */
.L_x_1753:
        /* <DEDUP_REMOVED lines=28> */
[C---:B--2---:R-:W-:Y:S02]  /*1d2b0*/  IADD3 R5, -R6.reuse, RZ, RZ ;  /* 0x000000ff06057210 */ /* 0x044fe40007ffe1ff */
        /* <DEDUP_REMOVED lines=14> */
.L_x_1755:
[----:B------:R-:W-:Y:S05]  /*1d3a0*/  BSYNC B0 ;  /* 0x0000000000007941 */ /* 0x000fea0003800000 */
.L_x_1754:
[----:B-12---:R-:W1:Y:S01]  /*1d3b0*/  S2R R5, SR_CTAID.X ;  /* 0x0000000000057919 */ /* 0x006e620000002500 */
        /* <DEDUP_REMOVED lines=76> */
.L_x_1757:
[----:B------:R-:W-:Y:S05]  /*1d880*/  BSYNC B0 ;  /* 0x0000000000007941 */ /* 0x000fea0003800000 */
.L_x_1756:
        /* <DEDUP_REMOVED lines=27> */
.L_x_1759:
[----:B------:R-:W-:Y:S05]  /*1da40*/  BSYNC B0 ;  /* 0x0000000000007941 */ /* 0x000fea0003800000 */
.L_x_1758:
        /* <DEDUP_REMOVED lines=27> */
.L_x_1761:
[----:B------:R-:W-:Y:S05]  /*1dc00*/  BSYNC B0 ;  /* 0x0000000000007941 */ /* 0x000fea0003800000 */
.L_x_1760:
        /* <DEDUP_REMOVED lines=28> */
.L_x_1728:
[----:B------:R-:W-:Y:S01]  /*1ddd0*/  IMAD.MOV.U32 R14, RZ, RZ, 0x1 ;  /* 0x00000001ff0e7424 */ /* 0x000fe200078e00ff */
[----:B-1----:R-:W-:Y:S02]  /*1dde0*/  MOV R13, 0x181f ;  /* 0x0000181f000d7802 */ /* 0x002fe40000000f00 */
[----:B------:R-:W-:Y:S02]  /*1ddf0*/  MOV R12, 0x1de10 ;  /* 0x0001de10000c7802 */ /* 0x000fe40000000f00 */
[----:B------:R-:W-:Y:S05]  /*1de00*/  CALL.REL.NOINC `($__internal_9_$__cuda_sm70_shflsync_idx_p) ;  /* 0x000001d000007944 */ /* 0x000fea0003c00000 */
[----:B--2---:R-:W-:Y:S01]  /*1de10*/  IMAD.MOV.U32 R0, RZ, RZ, R13 ;  /* 0x000000ffff007224 */ /* 0x004fe200078e000d */
[----:B-1----:R-:W-:Y:S01]  /*1de20*/  MOV R14, 0x1 ;  /* 0x00000001000e7802 */ /* 0x002fe20000000f00 */
[----:B------:R-:W-:Y:S01]  /*1de30*/  IMAD.MOV.U32 R15, RZ, RZ, R22 ;  /* 0x000000ffff0f7224 */ /* 0x000fe200078e0016 */
[----:B------:R-:W-:Y:S02]  /*1de40*/  MOV R13, 0x181f ;  /* 0x0000181f000d7802 */ /* 0x000fe40000000f00 */
[----:B------:R-:W-:Y:S02]  /*1de50*/  MOV R12, 0x1de70 ;  /* 0x0001de70000c7802 */ /* 0x000fe40000000f00 */
[----:B------:R-:W-:Y:S05]  /*1de60*/  CALL.REL.NOINC `($__internal_9_$__cuda_sm70_shflsync_idx_p) ;  /* 0x0000017000007944 */ /* 0x000fea0003c00000 */
[----:B-12---:R-:W-:Y:S05]  /*1de70*/  BRA `(.L_x_1762) ;  /* 0xffff47c000007947 */ /* 0x006fea000383ffff */
.L_x_1736:
[----:B----4-:R-:W-:Y:S01]  /*1de80*/  MOV R13, 0x181f ;  /* 0x0000181f000d7802 */ /* 0x010fe20000000f00 */
[----:B------:R-:W-:Y:S01]  /*1de90*/  IMAD.MOV.U32 R14, RZ, RZ, 0x1 ;  /* 0x00000001ff0e7424 */ /* 0x000fe200078e00ff */
[----:B------:R-:W-:Y:S02]  /*1dea0*/  MOV R12, 0x1dec0 ;  /* 0x0001dec0000c7802 */ /* 0x000fe40000000f00 */
[----:B-123--:R-:W-:Y:S05]  /*1deb0*/  CALL.REL.NOINC `($__internal_9_$__cuda_sm70_shflsync_idx_p) ;  /* 0x0000012000007944 */ /* 0x00efea0003c00000 */
[----:B-1----:R-:W-:Y:S01]  /*1dec0*/  MOV R14, 0x1 ;  /* 0x00000001000e7802 */ /* 0x002fe20000000f00 */
[----:B--2---:R-:W-:Y:S01]  /*1ded0*/  IMAD.MOV.U32 R8, RZ, RZ, R13 ;  /* 0x000000ffff087224 */ /* 0x004fe200078e000d */
[----:B------:R-:W-:Y:S01]  /*1dee0*/  MOV R13, 0x181f ;  /* 0x0000181f000d7802 */ /* 0x000fe20000000f00 */
[----:B------:R-:W-:Y:S01]  /*1def0*/  IMAD.MOV.U32 R15, RZ, RZ, R3 ;  /* 0x000000ffff0f7224 */ /* 0x000fe200078e0003 */
[----:B------:R-:W-:Y:S02]  /*1df00*/  MOV R12, 0x1df20 ;  /* 0x0001df20000c7802 */ /* 0x000fe40000000f00 */
[----:B------:R-:W-:Y:S05]  /*1df10*/  CALL.REL.NOINC `($__internal_9_$__cuda_sm70_shflsync_idx_p) ;  /* 0x000000c000007944 */ /* 0x000fea0003c00000 */
[----:B-12---:R-:W-:-:S05]  /*1df20*/  BRA `(.L_x_1763) ;  /* 0xffff720000007947 */ /* 0x006fca000383ffff */
.L_x_1742:
[----:B-1----:R-:W-:Y:S01]  /*1df30*/  MOV R13, 0x181f ;  /* 0x0000181f000d7802 */ /* 0x002fe20000000f00 */
[----:B------:R-:W-:Y:S01]  /*1df40*/  IMAD.MOV.U32 R14, RZ, RZ, 0x1 ;  /* 0x00000001ff0e7424 */ /* 0x000fe200078e00ff */
[----:B------:R-:W-:Y:S02]  /*1df50*/  MOV R12, 0x1df70 ;  /* 0x0001df70000c7802 */ /* 0x000fe40000000f00 */
[----:B---3--:R-:W-:Y:S05]  /*1df60*/  CALL.REL.NOINC `($__internal_9_$__cuda_sm70_shflsync_idx_p) ;  /* 0x0000007000007944 */ /* 0x008fea0003c00000 */
[----:B-1----:R-:W-:Y:S01]  /*1df70*/  MOV R14, 0x1 ;  /* 0x00000001000e7802 */ /* 0x002fe20000000f00 */
[----:B--2---:R-:W-:Y:S01]  /*1df80*/  IMAD.MOV.U32 R5, RZ, RZ, R13 ;  /* 0x000000ffff057224 */ /* 0x004fe200078e000d */
[----:B------:R-:W-:Y:S01]  /*1df90*/  MOV R13, 0x181f ;  /* 0x0000181f000d7802 */ /* 0x000fe20000000f00 */
[----:B------:R-:W-:Y:S01]  /*1dfa0*/  IMAD.MOV.U32 R15, RZ, RZ, R4 ;  /* 0x000000ffff0f7224 */ /* 0x000fe200078e0004 */
[----:B------:R-:W-:Y:S02]  /*1dfb0*/  MOV R12, 0x1dfd0 ;  /* 0x0001dfd0000c7802 */ /* 0x000fe40000000f00 */
[----:B------:R-:W-:Y:S05]  /*1dfc0*/  CALL.REL.NOINC `($__internal_9_$__cuda_sm70_shflsync_idx_p) ;  /* 0x0000001000007944 */ /* 0x000fea0003c00000 */
[----:B-12---:R-:W-:-:S05]  /*1dfd0*/  BRA `(.L_x_1764) ;  /* 0xffffa19000007947 */ /* 0x006fca000383ffff */
        .weak           $__internal_9_$__cuda_sm70_shflsync_idx_p
        .type           $__internal_9_$__cuda_sm70_shflsync_idx_p,@function
        .size           $__internal_9_$__cuda_sm70_shflsync_idx_p,(.L_x_1793 - $__internal_9_$__cuda_sm70_shflsync_idx_p)
$__internal_9_$__cuda_sm70_shflsync_idx_p:
[----:B------:R-:W-:Y:S01]  /*1dfe0*/  MOV R20, R12 ;  /* 0x0000000c00147202 */ /* 0x000fe20000000f00 */
[----:B------:R-:W-:Y:S04]  /*1dff0*/  WARPSYNC R218 ;  /* 0x000000da00007348 */ /* 0x000fe80003800000 */
[----:B------:R-:W-:Y:S01]  /*1e000*/  MOV R21, 0x0 ;  /* 0x0000000000157802 */ /* 0x000fe20000000f00 */
[----:B------:R1:W2:Y:S03]  /*1e010*/  SHFL.IDX PT, R13, R15, R14, R13 ;  /* 0x0000000e0f0d7389 */ /* 0x0002a600000e000d */
[----:B------:R-:W-:Y:S05]  /*1e020*/  RET.REL.NODEC R20 `(_ZN7cutlass13device_kernelIN5flash19enable_sm80_to_sm89INS1_16FlashAttnFwdSm80INS1_25CollectiveMainloopFwdSm80ILi8ELi1ELb0EN4cute5tupleIJNS5_1CILi128EEENS7_ILi48EEENS7_ILi256EEEEEELi256ENS_6half_tEfNS_4arch4Sm80ELb1ELb0ELb0ELb1ELb1ELb1ELb1ELb0EEENS1_21CollectiveEpilogueFwdINS6_IJS8_SA_S9_EEENS6_IJNS7_ILi1EEESI_SI_EEESC_SE_Li256ELb1ELb1ELb0ELb0EEENS1_19SingleTileSchedulerILb1ELb0ELb1ELi128EEEEEEEEEvNT_6ParamsE) ;  /* 0xfffe1fd014007950 */ /* 0x000fea0003c3ffff */
.L_x_1765:
        /* <DEDUP_REMOVED lines=13> */
.L_x_1793:


//--------------------- .nv.shared._ZN7cutlass13device_kernelIN5flash19enable_sm80_to_sm89INS1_16FlashAttnFwdSm80INS1_25CollectiveMainloopFwdSm80ILi8ELi1ELb1EN4cute5tupleIJNS5_1CILi128EEENS7_ILi64EEENS7_ILi256EEEEEELi256ENS_6half_tEfNS_4arch4Sm80ELb0ELb0ELb0ELb0ELb1ELb0ELb1ELb0EEENS1_21CollectiveEpilogueFwdINS6_IJS8_SA_S9_EEENS6_IJNS7_ILi1EEESI_SI_EEESC_SE_Li256ELb0ELb1ELb0ELb0EEENS1_19SingleTileSchedulerILb0ELb0ELb1ELi128EEEEEEEEEvNT_6ParamsE --------------------------
	.section	.nv.shared._ZN7cutlass13device_kernelIN5flash19enable_sm80_to_sm89INS1_16FlashAttnFwdSm80INS1_25CollectiveMainloopFwdSm80ILi8ELi1ELb1EN4cute5tupleIJNS5_1CILi128EEENS7_ILi64EEENS7_ILi256EEEEEELi256ENS_6half_tEfNS_4arch4Sm80ELb0ELb0ELb0ELb0ELb1ELb0ELb1ELb0EEENS1_21CollectiveEpilogueFwdINS6_IJS8_SA_S9_EEENS6_IJNS7_ILi1EEESI_SI_EEESC_SE_Li256ELb0ELb1ELb0ELb0EEENS1_19SingleTileSchedulerILb0ELb0ELb1ELi128EEEEEEEEEvNT_6ParamsE,"aw",@nobits
	.sectionflags	@""
	.align	16


//--------------------- .nv.global                --------------------------
	.section	.nv.global,"aw",@nobits
.nv.global:
	.type		_ZN72_INTERNAL_412d4e01_36_flash_fwd_hdim256_fp16_paged_sm80_cu_ee213261_35724cute1_E,@object
	.size		_ZN72_INTERNAL_412d4e01_36_flash_fwd_hdim256_fp16_paged_sm80_cu_ee213261_35724cute1_E,(_ZN72_INTERNAL_412d4e01_36_flash_fwd_hdim256_fp16_paged_sm80_cu_ee213261_35724cuda3std3__45__cpo6cbeginE - _ZN72_INTERNAL_412d4e01_36_flash_fwd_hdim256_fp16_paged_sm80_cu_ee213261_35724cute1_E)
_ZN72_INTERNAL_412d4e01_36_flash_fwd_hdim256_fp16_paged_sm80_cu_ee213261_35724cute1_E:
	.zero		1
	.type		_ZN72_INTERNAL_412d4e01_36_flash_fwd_hdim256_fp16_paged_sm80_cu_ee213261_35724cuda3std3__45__cpo6cbeginE,@object
	.size		_ZN72_INTERNAL_412d4e01_36_flash_fwd_hdim256_fp16_paged_sm80_cu_ee213261_35724cuda3std3__45__cpo6cbeginE,(_ZN72_INTERNAL_412d4e01_36_flash_fwd_hdim256_fp16_paged_sm80_cu_ee213261_35724cuda3std3__48in_placeE - _ZN72_INTERNAL_412d4e01_36_flash_fwd_hdim256_fp16_paged_sm80_cu_ee213261_35724cuda3std3__45__cpo6cbeginE)
_ZN72_INTERNAL_412d4e01_36_flash_fwd_hdim256_fp16_paged_sm80_cu_ee213261_35724cuda3std3__45__cpo6cbeginE:
	.zero		1
	.type		_ZN72_INTERNAL_412d4e01_36_flash_fwd_hdim256_fp16_paged_sm80_cu_ee213261_35724cuda3std3__48in_placeE,@object
	.size		_ZN72_INTERNAL_412d4e01_36_flash_fwd_hdim256_fp16_paged_sm80_cu_ee213261_35724cuda3std3__48in_placeE,(_ZN72_INTERNAL_412d4e01_36_flash_fwd_hdim256_fp16_paged_sm80_cu_ee213261_35724cuda3std6ranges3__45__cpo9iter_moveE - _ZN72_INTERNAL_412d4e01_36_flash_fwd_hdim256_fp16_paged_sm80_cu_ee213261_35724cuda3std3__48in_placeE)
_ZN72_INTERNAL_412d4e01_36_flash_fwd_hdim256_fp16_paged_sm80_cu_ee213261_35724cuda3std3__48in_placeE:
	.zero		1
	.type		_ZN72_INTERNAL_412d4e01_36_flash_fwd_hdim256_fp16_paged_sm80_cu_ee213261_35724cuda3std6ranges3__45__cpo9iter_moveE,@object
	.size		_ZN72_INTERNAL_412d4e01_36_flash_fwd_hdim256_fp16_paged_sm80_cu_ee213261_35724cuda3std6ranges3__45__cpo9iter_moveE,(_ZN72_INTERNAL_412d4e01_36_flash_fwd_hdim256_fp16_paged_sm80_cu_ee213261_35724cuda3std3__45__cpo5beginE - _ZN72_INTERNAL_412d4e01_36_flash_fwd_hdim256_fp16_paged_sm80_cu_ee213261_35724cuda3std6ranges3__45__cpo9iter_moveE)
_ZN72_INTERNAL_412d4e01_36_flash_fwd_hdim256_fp16_paged_sm80_cu_ee213261_35724cuda3std6ranges3__45__cpo9iter_moveE:
	.zero		1
	.type		_ZN72_INTERNAL_412d4e01_36_flash_fwd_hdim256_fp16_paged_sm80_cu_ee213261_35724cuda3std3__45__cpo5beginE,@object
	.size		_ZN72_INTERNAL_412d4e01_36_flash_fwd_hdim256_fp16_paged_sm80_cu_ee213261_35724cuda3std3__45__cpo5beginE,(_ZN72_INTERNAL_412d4e01_36_flash_fwd_hdim256_fp16_paged_sm80_cu_ee213261_35724cuda3std3__474_GLOBAL__N__412d4e01_36_flash_fwd_hdim256_fp16_paged_sm80_cu_ee213261_35726ignoreE - _ZN72_INTERNAL_412d4e01_36_flash_fwd_hdim256_fp16_paged_sm80_cu_ee213261_35724cuda3std3__45__cpo5beginE)
_ZN72_INTERNAL_412d4e01_36_flash_fwd_hdim256_fp16_paged_sm80_cu_ee213261_35724cuda3std3__45__cpo5beginE:
	.zero		1
	.type		_ZN72_INTERNAL_412d4e01_36_flash_fwd_hdim256_fp16_paged_sm80_cu_ee213261_35724cuda3std3__474_GLOBAL__N__412d4e01_36_flash_fwd_hdim256_fp16_paged_sm80_cu_ee213261_35726ignoreE,@object
	.size		_ZN72_INTERNAL_412d4e01_36_flash_fwd_hdim256_fp16_paged_sm80_cu_ee213261_35724cuda3std3__474_GLOBAL__N__412d4e01_36_flash_fwd_hdim256_fp16_paged_sm80_cu_ee213261_35726ignoreE,(_ZN72_INTERNAL_412d4e01_36_flash_fwd_hdim256_fp16_paged_sm80_cu_ee213261_35724cute7productE - _ZN72_INTERNAL_412d4e01_36_flash_fwd_hdim256_fp16_paged_sm80_cu_ee213261_35724cuda3std3__474_GLOBAL__N__412d4e01_36_flash_fwd_hdim256_fp16_paged_sm80_cu_ee213261_35726ignoreE)
_ZN72_INTERNAL_412d4e01_36_flash_fwd_hdim256_fp16_paged_sm80_cu_ee213261_35724cuda3std3__474_GLOBAL__N__412d4e01_36_flash_fwd_hdim256_fp16_paged_sm80_cu_ee213261_35726ignoreE:
	.zero		1
	.type		_ZN72_INTERNAL_412d4e01_36_flash_fwd_hdim256_fp16_paged_sm80_cu_ee213261_35724cute7productE,@object
	.size		_ZN72_INTERNAL_412d4e01_36_flash_fwd_hdim256_fp16_paged_sm80_cu_ee213261_35724cute7productE,(_ZN72_INTERNAL_412d4e01_36_flash_fwd_hdim256_fp16_paged_sm80_cu_ee213261_35724cuda3std3__45__cpo3endE - _ZN72_INTERNAL_412d4e01_36_flash_fwd_hdim256_fp16_paged_sm80_cu_ee213261_35724cute7productE)
_ZN72_INTERNAL_412d4e01_36_flash_fwd_hdim256_fp16_paged_sm80_cu_ee213261_35724cute7productE:
	.zero		1
	.type		_ZN72_INTERNAL_412d4e01_36_flash_fwd_hdim256_fp16_paged_sm80_cu_ee213261_35724cuda3std3__45__cpo3endE,@object
	.size		_ZN72_INTERNAL_412d4e01_36_flash_fwd_hdim256_fp16_paged_sm80_cu_ee213261_35724cuda3std3__45__cpo3endE,(_ZN72_INTERNAL_412d4e01_36_flash_fwd_hdim256_fp16_paged_sm80_cu_ee213261_35724cuda3std3__419piecewise_constructE - _ZN72_INTERNAL_412d4e01_36_flash_fwd_hdim256_fp16_paged_sm80_cu_ee213261_35724cuda3std3__45__cpo3endE)
_ZN72_INTERNAL_412d4e01_36_flash_fwd_hdim256_fp16_paged_sm80_cu_ee213261_35724cuda3std3__45__cpo3endE:
	.zero		1
	.type		_ZN72_INTERNAL_412d4e01_36_flash_fwd_hdim256_fp16_paged_sm80_cu_ee213261_35724cuda3std3__419piecewise_constructE,@object
	.size		_ZN72_INTERNAL_412d4e01_36_flash_fwd_hdim256_fp16_paged_sm80_cu_ee213261_35724cuda3std3__419piecewise_constructE,(_ZN72_INTERNAL_412d4e01_36_flash_fwd_hdim256_fp16_paged_sm80_cu_ee213261_35724cuda3std3__45__cpo4cendE - _ZN72_INTERNAL_412d4e01_36_flash_fwd_hdim256_fp16_paged_sm80_cu_ee213261_35724cuda3std3__419piecewise_constructE)
_ZN72_INTERNAL_412d4e01_36_flash_fwd_hdim256_fp16_paged_sm80_cu_ee213261_35724cuda3std3__419piecewise_constructE:
	.zero		1
	.type		_ZN72_INTERNAL_412d4e01_36_flash_fwd_hdim256_fp16_paged_sm80_cu_ee213261_35724cuda3std3__45__cpo4cendE,@object
	.size		_ZN72_INTERNAL_412d4e01_36_flash_fwd_hdim256_fp16_paged_sm80_cu_ee213261_35724cuda3std3__45__cpo4cendE,(_ZN72_INTERNAL_412d4e01_36_flash_fwd_hdim256_fp16_paged_sm80_cu_ee213261_35724cuda3std6ranges3__45__cpo4swapE - _ZN72_INTERNAL_412d4e01_36_flash_fwd_hdim256_fp16_paged_sm80_cu_ee213261_35724cuda3std3__45__cpo4cendE)
_ZN72_INTERNAL_412d4e01_36_flash_fwd_hdim256_fp16_paged_sm80_cu_ee213261_35724cuda3std3__45__cpo4cendE:
	.zero		1
	.type		_ZN72_INTERNAL_412d4e01_36_flash_fwd_hdim256_fp16_paged_sm80_cu_ee213261_35724cuda3std6ranges3__45__cpo4swapE,@object
	.size		_ZN72_INTERNAL_412d4e01_36_flash_fwd_hdim256_fp16_paged_sm80_cu_ee213261_35724cuda3std6ranges3__45__cpo4swapE,(.L_7 - _ZN72_INTERNAL_412d4e01_36_flash_fwd_hdim256_fp16_paged_sm80_cu_ee213261_35724cuda3std6ranges3__45__cpo4swapE)
_ZN72_INTERNAL_412d4e01_36_flash_fwd_hdim256_fp16_paged_sm80_cu_ee213261_35724cuda3std6ranges3__45__cpo4swapE:
	.zero		1
.L_7:


//--------------------- .nv.shared._ZN7cutlass13device_kernelIN5flash19enable_sm80_to_sm89INS1_16FlashAttnFwdSm80INS1_25CollectiveMainloopFwdSm80ILi8ELi1ELb1EN4cute5tupleIJNS5_1CILi128EEENS7_ILi64EEENS7_ILi256EEEEEELi256ENS_6half_tEfNS_4arch4Sm80ELb0ELb0ELb0ELb1ELb1ELb0ELb1ELb0EEENS1_21CollectiveEpilogueFwdINS6_IJS8_SA_S9_EEENS6_IJNS7_ILi1EEESI_SI_EEESC_SE_Li256ELb1ELb1ELb0ELb0EEENS1_19SingleTileSchedulerILb1ELb0ELb1ELi128EEEEEEEEEvNT_6ParamsE --------------------------
	.section	.nv.shared._ZN7cutlass13device_kernelIN5flash19enable_sm80_to_sm89INS1_16FlashAttnFwdSm80INS1_25CollectiveMainloopFwdSm80ILi8ELi1ELb1EN4cute5tupleIJNS5_1CILi128EEENS7_ILi64EEENS7_ILi256EEEEEELi256ENS_6half_tEfNS_4arch4Sm80ELb0ELb0ELb0ELb1ELb1ELb0ELb1ELb0EEENS1_21CollectiveEpilogueFwdINS6_IJS8_SA_S9_EEENS6_IJNS7_ILi1EEESI_SI_EEESC_SE_Li256ELb1ELb1ELb0ELb0EEENS1_19SingleTileSchedulerILb1ELb0ELb1ELi128EEEEEEEEEvNT_6ParamsE,"aw",@nobits
	.sectionflags	@""
	.align	16


//--------------------- .nv.shared._ZN7cutlass13device_kernelIN5flash19enable_sm80_to_sm89INS1_16FlashAttnFwdSm80INS1_25CollectiveMainloopFwdSm80ILi8ELi1ELb0EN4cute5tupleIJNS5_1CILi128EEENS7_ILi32EEENS7_ILi256EEEEEELi256ENS_6half_tEfNS_4arch4Sm80ELb0ELb0ELb0ELb1ELb1ELb1ELb1ELb0EEENS1_21CollectiveEpilogueFwdINS6_IJS8_SA_S9_EEENS6_IJNS7_ILi1EEESI_SI_EEESC_SE_Li256ELb1ELb1ELb0ELb0EEENS1_19SingleTileSchedulerILb1ELb0ELb1ELi128EEEEEEEEEvNT_6ParamsE --------------------------
	.section	.nv.shared._ZN7cutlass13device_kernelIN5flash19enable_sm80_to_sm89INS1_16FlashAttnFwdSm80INS1_25CollectiveMainloopFwdSm80ILi8ELi1ELb0EN4cute5tupleIJNS5_1CILi128EEENS7_ILi32EEENS7_ILi256EEEEEELi256ENS_6half_tEfNS_4arch4Sm80ELb0ELb0ELb0ELb1ELb1ELb1ELb1ELb0EEENS1_21CollectiveEpilogueFwdINS6_IJS8_SA_S9_EEENS6_IJNS7_ILi1EEESI_SI_EEESC_SE_Li256ELb1ELb1ELb0ELb0EEENS1_19SingleTileSchedulerILb1ELb0ELb1ELi128EEEEEEEEEvNT_6ParamsE,"aw",@nobits
	.sectionflags	@""
	.align	16


//--------------------- .nv.shared._ZN7cutlass13device_kernelIN5flash19enable_sm80_to_sm89INS1_16FlashAttnFwdSm80INS1_25CollectiveMainloopFwdSm80ILi8ELi1ELb1EN4cute5tupleIJNS5_1CILi128EEENS7_ILi48EEENS7_ILi256EEEEEELi256ENS_6half_tEfNS_4arch4Sm80ELb0ELb1ELb0ELb0ELb1ELb0ELb1ELb0EEENS1_21CollectiveEpilogueFwdINS6_IJS8_SA_S9_EEENS6_IJNS7_ILi1EEESI_SI_EEESC_SE_Li256ELb0ELb1ELb0ELb0EEENS1_19SingleTileSchedulerILb0ELb0ELb1ELi128EEEEEEEEEvNT_6ParamsE --------------------------
	.section	.nv.shared._ZN7cutlass13device_kernelIN5flash19enable_sm80_to_sm89INS1_16FlashAttnFwdSm80INS1_25CollectiveMainloopFwdSm80ILi8ELi1ELb1EN4cute5tupleIJNS5_1CILi128EEENS7_ILi48EEENS7_ILi256EEEEEELi256ENS_6half_tEfNS_4arch4Sm80ELb0ELb1ELb0ELb0ELb1ELb0ELb1ELb0EEENS1_21CollectiveEpilogueFwdINS6_IJS8_SA_S9_EEENS6_IJNS7_ILi1EEESI_SI_EEESC_SE_Li256ELb0ELb1ELb0ELb0EEENS1_19SingleTileSchedulerILb0ELb0ELb1ELi128EEEEEEEEEvNT_6ParamsE,"aw",@nobits
	.sectionflags	@""
	.align	16


//--------------------- .nv.shared._ZN7cutlass13device_kernelIN5flash19enable_sm80_to_sm89INS1_16FlashAttnFwdSm80INS1_25CollectiveMainloopFwdSm80ILi8ELi1ELb1EN4cute5tupleIJNS5_1CILi128EEENS7_ILi48EEENS7_ILi256EEEEEELi256ENS_6half_tEfNS_4arch4Sm80ELb0ELb1ELb0ELb1ELb1ELb0ELb1ELb0EEENS1_21CollectiveEpilogueFwdINS6_IJS8_SA_S9_EEENS6_IJNS7_ILi1EEESI_SI_EEESC_SE_Li256ELb1ELb1ELb0ELb0EEENS1_19SingleTileSchedulerILb1ELb0ELb1ELi128EEEEEEEEEvNT_6ParamsE --------------------------
	.section	.nv.shared._ZN7cutlass13device_kernelIN5flash19enable_sm80_to_sm89INS1_16FlashAttnFwdSm80INS1_25CollectiveMainloopFwdSm80ILi8ELi1ELb1EN4cute5tupleIJNS5_1CILi128EEENS7_ILi48EEENS7_ILi256EEEEEELi256ENS_6half_tEfNS_4arch4Sm80ELb0ELb1ELb0ELb1ELb1ELb0ELb1ELb0EEENS1_21CollectiveEpilogueFwdINS6_IJS8_SA_S9_EEENS6_IJNS7_ILi1EEESI_SI_EEESC_SE_Li256ELb1ELb1ELb0ELb0EEENS1_19SingleTileSchedulerILb1ELb0ELb1ELi128EEEEEEEEEvNT_6ParamsE,"aw",@nobits
	.sectionflags	@""
	.align	16


//--------------------- .nv.shared._ZN7cutlass13device_kernelIN5flash19enable_sm80_to_sm89INS1_16FlashAttnFwdSm80INS1_25CollectiveMainloopFwdSm80ILi8ELi1ELb0EN4cute5tupleIJNS5_1CILi128EEENS7_ILi32EEENS7_ILi256EEEEEELi256ENS_6half_tEfNS_4arch4Sm80ELb0ELb1ELb0ELb1ELb1ELb1ELb1ELb0EEENS1_21CollectiveEpilogueFwdINS6_IJS8_SA_S9_EEENS6_IJNS7_ILi1EEESI_SI_EEESC_SE_Li256ELb1ELb1ELb0ELb0EEENS1_19SingleTileSchedulerILb1ELb0ELb1ELi128EEEEEEEEEvNT_6ParamsE --------------------------
	.section	.nv.shared._ZN7cutlass13device_kernelIN5flash19enable_sm80_to_sm89INS1_16FlashAttnFwdSm80INS1_25CollectiveMainloopFwdSm80ILi8ELi1ELb0EN4cute5tupleIJNS5_1CILi128EEENS7_ILi32EEENS7_ILi256EEEEEELi256ENS_6half_tEfNS_4arch4Sm80ELb0ELb1ELb0ELb1ELb1ELb1ELb1ELb0EEENS1_21CollectiveEpilogueFwdINS6_IJS8_SA_S9_EEENS6_IJNS7_ILi1EEESI_SI_EEESC_SE_Li256ELb1ELb1ELb0ELb0EEENS1_19SingleTileSchedulerILb1ELb0ELb1ELi128EEEEEEEEEvNT_6ParamsE,"aw",@nobits
	.sectionflags	@""
	.align	16


//--------------------- .nv.shared._ZN7cutlass13device_kernelIN5flash19enable_sm80_to_sm89INS1_16FlashAttnFwdSm80INS1_25CollectiveMainloopFwdSm80ILi8ELi1ELb1EN4cute5tupleIJNS5_1CILi128EEENS7_ILi64EEENS7_ILi256EEEEEELi256ENS_6half_tEfNS_4arch4Sm80ELb1ELb0ELb0ELb0ELb1ELb0ELb1ELb0EEENS1_21CollectiveEpilogueFwdINS6_IJS8_SA_S9_EEENS6_IJNS7_ILi1EEESI_SI_EEESC_SE_Li256ELb0ELb1ELb0ELb0EEENS1_30DynamicPersistentTileSchedulerILi256ELi256ELb0ELb1ELb0EEEEEEEEEvNT_6ParamsE --------------------------
	.section	.nv.shared._ZN7cutlass13device_kernelIN5flash19enable_sm80_to_sm89INS1_16FlashAttnFwdSm80INS1_25CollectiveMainloopFwdSm80ILi8ELi1ELb1EN4cute5tupleIJNS5_1CILi128EEENS7_ILi64EEENS7_ILi256EEEEEELi256ENS_6half_tEfNS_4arch4Sm80ELb1ELb0ELb0ELb0ELb1ELb0ELb1ELb0EEENS1_21CollectiveEpilogueFwdINS6_IJS8_SA_S9_EEENS6_IJNS7_ILi1EEESI_SI_EEESC_SE_Li256ELb0ELb1ELb0ELb0EEENS1_30DynamicPersistentTileSchedulerILi256ELi256ELb0ELb1ELb0EEEEEEEEEvNT_6ParamsE,"aw",@nobits
	.sectionflags	@""
	.align	16


//--------------------- .nv.shared._ZN7cutlass13device_kernelIN5flash19enable_sm80_to_sm89INS1_16FlashAttnFwdSm80INS1_25CollectiveMainloopFwdSm80ILi8ELi1ELb1EN4cute5tupleIJNS5_1CILi128EEENS7_ILi64EEENS7_ILi256EEEEEELi256ENS_6half_tEfNS_4arch4Sm80ELb1ELb0ELb0ELb1ELb1ELb0ELb1ELb0EEENS1_21CollectiveEpilogueFwdINS6_IJS8_SA_S9_EEENS6_IJNS7_ILi1EEESI_SI_EEESC_SE_Li256ELb1ELb1ELb0ELb0EEENS1_19SingleTileSchedulerILb1ELb0ELb1ELi128EEEEEEEEEvNT_6ParamsE --------------------------
	.section	.nv.shared._ZN7cutlass13device_kernelIN5flash19enable_sm80_to_sm89INS1_16FlashAttnFwdSm80INS1_25CollectiveMainloopFwdSm80ILi8ELi1ELb1EN4cute5tupleIJNS5_1CILi128EEENS7_ILi64EEENS7_ILi256EEEEEELi256ENS_6half_tEfNS_4arch4Sm80ELb1ELb0ELb0ELb1ELb1ELb0ELb1ELb0EEENS1_21CollectiveEpilogueFwdINS6_IJS8_SA_S9_EEENS6_IJNS7_ILi1EEESI_SI_EEESC_SE_Li256ELb1ELb1ELb0ELb0EEENS1_19SingleTileSchedulerILb1ELb0ELb1ELi128EEEEEEEEEvNT_6ParamsE,"aw",@nobits
	.sectionflags	@""
	.align	16


//--------------------- .nv.shared._ZN7cutlass13device_kernelIN5flash19enable_sm80_to_sm89INS1_16FlashAttnFwdSm80INS1_25CollectiveMainloopFwdSm80ILi8ELi1ELb0EN4cute5tupleIJNS5_1CILi128EEENS7_ILi32EEENS7_ILi256EEEEEELi256ENS_6half_tEfNS_4arch4Sm80ELb1ELb0ELb0ELb1ELb1ELb1ELb1ELb0EEENS1_21CollectiveEpilogueFwdINS6_IJS8_SA_S9_EEENS6_IJNS7_ILi1EEESI_SI_EEESC_SE_Li256ELb1ELb1ELb0ELb0EEENS1_19SingleTileSchedulerILb1ELb0ELb1ELi128EEEEEEEEEvNT_6ParamsE --------------------------
	.section	.nv.shared._ZN7cutlass13device_kernelIN5flash19enable_sm80_to_sm89INS1_16FlashAttnFwdSm80INS1_25CollectiveMainloopFwdSm80ILi8ELi1ELb0EN4cute5tupleIJNS5_1CILi128EEENS7_ILi32EEENS7_ILi256EEEEEELi256ENS_6half_tEfNS_4arch4Sm80ELb1ELb0ELb0ELb1ELb1ELb1ELb1ELb0EEENS1_21CollectiveEpilogueFwdINS6_IJS8_SA_S9_EEENS6_IJNS7_ILi1EEESI_SI_EEESC_SE_Li256ELb1ELb1ELb0ELb0EEENS1_19SingleTileSchedulerILb1ELb0ELb1ELi128EEEEEEEEEvNT_6ParamsE,"aw",@nobits
	.sectionflags	@""
	.align	16


//--------------------- .nv.shared._ZN7cutlass13device_kernelIN5flash19enable_sm80_to_sm89INS1_16FlashAttnFwdSm80INS1_25CollectiveMainloopFwdSm80ILi8ELi1ELb0EN4cute5tupleIJNS5_1CILi128EEENS7_ILi96EEENS7_ILi256EEEEEELi256ENS_6half_tEfNS_4arch4Sm80ELb0ELb0ELb0ELb0ELb1ELb0ELb1ELb0EEENS1_21CollectiveEpilogueFwdINS6_IJS8_SA_S9_EEENS6_IJNS7_ILi1EEESI_SI_EEESC_SE_Li256ELb0ELb1ELb0ELb0EEENS1_19SingleTileSchedulerILb0ELb0ELb1ELi128EEEEEEEEEvNT_6ParamsE --------------------------
	.section	.nv.shared._ZN7cutlass13device_kernelIN5flash19enable_sm80_to_sm89INS1_16FlashAttnFwdSm80INS1_25CollectiveMainloopFwdSm80ILi8ELi1ELb0EN4cute5tupleIJNS5_1CILi128EEENS7_ILi96EEENS7_ILi256EEEEEELi256ENS_6half_tEfNS_4arch4Sm80ELb0ELb0ELb0ELb0ELb1ELb0ELb1ELb0EEENS1_21CollectiveEpilogueFwdINS6_IJS8_SA_S9_EEENS6_IJNS7_ILi1EEESI_SI_EEESC_SE_Li256ELb0ELb1ELb0ELb0EEENS1_19SingleTileSchedulerILb0ELb0ELb1ELi128EEEEEEEEEvNT_6ParamsE,"aw",@nobits
	.sectionflags	@""
	.align	16


//--------------------- .nv.shared._ZN7cutlass13device_kernelIN5flash19enable_sm80_to_sm89INS1_16FlashAttnFwdSm80INS1_25CollectiveMainloopFwdSm80ILi8ELi1ELb0EN4cute5tupleIJNS5_1CILi128EEENS7_ILi96EEENS7_ILi256EEEEEELi256ENS_6half_tEfNS_4arch4Sm80ELb0ELb0ELb0ELb1ELb1ELb0ELb1ELb0EEENS1_21CollectiveEpilogueFwdINS6_IJS8_SA_S9_EEENS6_IJNS7_ILi1EEESI_SI_EEESC_SE_Li256ELb1ELb1ELb0ELb0EEENS1_19SingleTileSchedulerILb1ELb0ELb1ELi128EEEEEEEEEvNT_6ParamsE --------------------------
	.section	.nv.shared._ZN7cutlass13device_kernelIN5flash19enable_sm80_to_sm89INS1_16FlashAttnFwdSm80INS1_25CollectiveMainloopFwdSm80ILi8ELi1ELb0EN4cute5tupleIJNS5_1CILi128EEENS7_ILi96EEENS7_ILi256EEEEEELi256ENS_6half_tEfNS_4arch4Sm80ELb0ELb0ELb0ELb1ELb1ELb0ELb1ELb0EEENS1_21CollectiveEpilogueFwdINS6_IJS8_SA_S9_EEENS6_IJNS7_ILi1EEESI_SI_EEESC_SE_Li256ELb1ELb1ELb0ELb0EEENS1_19SingleTileSchedulerILb1ELb0ELb1ELi128EEEEEEEEEvNT_6ParamsE,"aw",@nobits
	.sectionflags	@""
	.align	16


//--------------------- .nv.shared._ZN7cutlass13device_kernelIN5flash19enable_sm80_to_sm89INS1_16FlashAttnFwdSm80INS1_25CollectiveMainloopFwdSm80ILi8ELi1ELb0EN4cute5tupleIJNS5_1CILi128EEENS7_ILi48EEENS7_ILi256EEEEEELi256ENS_6half_tEfNS_4arch4Sm80ELb0ELb0ELb0ELb1ELb1ELb1ELb1ELb0EEENS1_21CollectiveEpilogueFwdINS6_IJS8_SA_S9_EEENS6_IJNS7_ILi1EEESI_SI_EEESC_SE_Li256ELb1ELb1ELb0ELb0EEENS1_19SingleTileSchedulerILb1ELb0ELb1ELi128EEEEEEEEEvNT_6ParamsE --------------------------
	.section	.nv.shared._ZN7cutlass13device_kernelIN5flash19enable_sm80_to_sm89INS1_16FlashAttnFwdSm80INS1_25CollectiveMainloopFwdSm80ILi8ELi1ELb0EN4cute5tupleIJNS5_1CILi128EEENS7_ILi48EEENS7_ILi256EEEEEELi256ENS_6half_tEfNS_4arch4Sm80ELb0ELb0ELb0ELb1ELb1ELb1ELb1ELb0EEENS1_21CollectiveEpilogueFwdINS6_IJS8_SA_S9_EEENS6_IJNS7_ILi1EEESI_SI_EEESC_SE_Li256ELb1ELb1ELb0ELb0EEENS1_19SingleTileSchedulerILb1ELb0ELb1ELi128EEEEEEEEEvNT_6ParamsE,"aw",@nobits
	.sectionflags	@""
	.align	16


//--------------------- .nv.shared._ZN7cutlass13device_kernelIN5flash19enable_sm80_to_sm89INS1_16FlashAttnFwdSm80INS1_25CollectiveMainloopFwdSm80ILi8ELi1ELb0EN4cute5tupleIJNS5_1CILi128EEENS7_ILi64EEENS7_ILi256EEEEEELi256ENS_6half_tEfNS_4arch4Sm80ELb0ELb1ELb0ELb0ELb1ELb0ELb1ELb0EEENS1_21CollectiveEpilogueFwdINS6_IJS8_SA_S9_EEENS6_IJNS7_ILi1EEESI_SI_EEESC_SE_Li256ELb0ELb1ELb0ELb0EEENS1_19SingleTileSchedulerILb0ELb0ELb1ELi128EEEEEEEEEvNT_6ParamsE --------------------------
	.section	.nv.shared._ZN7cutlass13device_kernelIN5flash19enable_sm80_to_sm89INS1_16FlashAttnFwdSm80INS1_25CollectiveMainloopFwdSm80ILi8ELi1ELb0EN4cute5tupleIJNS5_1CILi128EEENS7_ILi64EEENS7_ILi256EEEEEELi256ENS_6half_tEfNS_4arch4Sm80ELb0ELb1ELb0ELb0ELb1ELb0ELb1ELb0EEENS1_21CollectiveEpilogueFwdINS6_IJS8_SA_S9_EEENS6_IJNS7_ILi1EEESI_SI_EEESC_SE_Li256ELb0ELb1ELb0ELb0EEENS1_19SingleTileSchedulerILb0ELb0ELb1ELi128EEEEEEEEEvNT_6ParamsE,"aw",@nobits
	.sectionflags	@""
	.align	16


//--------------------- .nv.shared._ZN7cutlass13device_kernelIN5flash19enable_sm80_to_sm89INS1_16FlashAttnFwdSm80INS1_25CollectiveMainloopFwdSm80ILi8ELi1ELb0EN4cute5tupleIJNS5_1CILi128EEENS7_ILi64EEENS7_ILi256EEEEEELi256ENS_6half_tEfNS_4arch4Sm80ELb0ELb1ELb0ELb1ELb1ELb0ELb1ELb0EEENS1_21CollectiveEpilogueFwdINS6_IJS8_SA_S9_EEENS6_IJNS7_ILi1EEESI_SI_EEESC_SE_Li256ELb1ELb1ELb0ELb0EEENS1_19SingleTileSchedulerILb1ELb0ELb1ELi128EEEEEEEEEvNT_6ParamsE --------------------------
	.section	.nv.shared._ZN7cutlass13device_kernelIN5flash19enable_sm80_to_sm89INS1_16FlashAttnFwdSm80INS1_25CollectiveMainloopFwdSm80ILi8ELi1ELb0EN4cute5tupleIJNS5_1CILi128EEENS7_ILi64EEENS7_ILi256EEEEEELi256ENS_6half_tEfNS_4arch4Sm80ELb0ELb1ELb0ELb1ELb1ELb0ELb1ELb0EEENS1_21CollectiveEpilogueFwdINS6_IJS8_SA_S9_EEENS6_IJNS7_ILi1EEESI_SI_EEESC_SE_Li256ELb1ELb1ELb0ELb0EEENS1_19SingleTileSchedulerILb1ELb0ELb1ELi128EEEEEEEEEvNT_6ParamsE,"aw",@nobits
	.sectionflags	@""
	.align	16


//--------------------- .nv.shared._ZN7cutlass13device_kernelIN5flash19enable_sm80_to_sm89INS1_16FlashAttnFwdSm80INS1_25CollectiveMainloopFwdSm80ILi8ELi1ELb0EN4cute5tupleIJNS5_1CILi128EEENS7_ILi48EEENS7_ILi256EEEEEELi256ENS_6half_tEfNS_4arch4Sm80ELb0ELb1ELb0ELb1ELb1ELb1ELb1ELb0EEENS1_21CollectiveEpilogueFwdINS6_IJS8_SA_S9_EEENS6_IJNS7_ILi1EEESI_SI_EEESC_SE_Li256ELb1ELb1ELb0ELb0EEENS1_19SingleTileSchedulerILb1ELb0ELb1ELi128EEEEEEEEEvNT_6ParamsE --------------------------
	.section	.nv.shared._ZN7cutlass13device_kernelIN5flash19enable_sm80_to_sm89INS1_16FlashAttnFwdSm80INS1_25CollectiveMainloopFwdSm80ILi8ELi1ELb0EN4cute5tupleIJNS5_1CILi128EEENS7_ILi48EEENS7_ILi256EEEEEELi256ENS_6half_tEfNS_4arch4Sm80ELb0ELb1ELb0ELb1ELb1ELb1ELb1ELb0EEENS1_21CollectiveEpilogueFwdINS6_IJS8_SA_S9_EEENS6_IJNS7_ILi1EEESI_SI_EEESC_SE_Li256ELb1ELb1ELb0ELb0EEENS1_19SingleTileSchedulerILb1ELb0ELb1ELi128EEEEEEEEEvNT_6ParamsE,"aw",@nobits
	.sectionflags	@""
	.align	16


//--------------------- .nv.shared._ZN7cutlass13device_kernelIN5flash19enable_sm80_to_sm89INS1_16FlashAttnFwdSm80INS1_25CollectiveMainloopFwdSm80ILi8ELi1ELb0EN4cute5tupleIJNS5_1CILi128EEENS7_ILi96EEENS7_ILi256EEEEEELi256ENS_6half_tEfNS_4arch4Sm80ELb1ELb0ELb0ELb0ELb1ELb0ELb1ELb0EEENS1_21CollectiveEpilogueFwdINS6_IJS8_SA_S9_EEENS6_IJNS7_ILi1EEESI_SI_EEESC_SE_Li256ELb0ELb1ELb0ELb0EEENS1_30DynamicPersistentTileSchedulerILi256ELi256ELb0ELb1ELb0EEEEEEEEEvNT_6ParamsE --------------------------
	.section	.nv.shared._ZN7cutlass13device_kernelIN5flash19enable_sm80_to_sm89INS1_16FlashAttnFwdSm80INS1_25CollectiveMainloopFwdSm80ILi8ELi1ELb0EN4cute5tupleIJNS5_1CILi128EEENS7_ILi96EEENS7_ILi256EEEEEELi256ENS_6half_tEfNS_4arch4Sm80ELb1ELb0ELb0ELb0ELb1ELb0ELb1ELb0EEENS1_21CollectiveEpilogueFwdINS6_IJS8_SA_S9_EEENS6_IJNS7_ILi1EEESI_SI_EEESC_SE_Li256ELb0ELb1ELb0ELb0EEENS1_30DynamicPersistentTileSchedulerILi256ELi256ELb0ELb1ELb0EEEEEEEEEvNT_6ParamsE,"aw",@nobits
	.sectionflags	@""
	.align	16


//--------------------- .nv.shared._ZN7cutlass13device_kernelIN5flash19enable_sm80_to_sm89INS1_16FlashAttnFwdSm80INS1_25CollectiveMainloopFwdSm80ILi8ELi1ELb0EN4cute5tupleIJNS5_1CILi128EEENS7_ILi96EEENS7_ILi256EEEEEELi256ENS_6half_tEfNS_4arch4Sm80ELb1ELb0ELb0ELb1ELb1ELb0ELb1ELb0EEENS1_21CollectiveEpilogueFwdINS6_IJS8_SA_S9_EEENS6_IJNS7_ILi1EEESI_SI_EEESC_SE_Li256ELb1ELb1ELb0ELb0EEENS1_19SingleTileSchedulerILb1ELb0ELb1ELi128EEEEEEEEEvNT_6ParamsE --------------------------
	.section	.nv.shared._ZN7cutlass13device_kernelIN5flash19enable_sm80_to_sm89INS1_16FlashAttnFwdSm80INS1_25CollectiveMainloopFwdSm80ILi8ELi1ELb0EN4cute5tupleIJNS5_1CILi128EEENS7_ILi96EEENS7_ILi256EEEEEELi256ENS_6half_tEfNS_4arch4Sm80ELb1ELb0ELb0ELb1ELb1ELb0ELb1ELb0EEENS1_21CollectiveEpilogueFwdINS6_IJS8_SA_S9_EEENS6_IJNS7_ILi1EEESI_SI_EEESC_SE_Li256ELb1ELb1ELb0ELb0EEENS1_19SingleTileSchedulerILb1ELb0ELb1ELi128EEEEEEEEEvNT_6ParamsE,"aw",@nobits
	.sectionflags	@""
	.align	16


//--------------------- .nv.shared._ZN7cutlass13device_kernelIN5flash19enable_sm80_to_sm89INS1_16FlashAttnFwdSm80INS1_25CollectiveMainloopFwdSm80ILi8ELi1ELb0EN4cute5tupleIJNS5_1CILi128EEENS7_ILi48EEENS7_ILi256EEEEEELi256ENS_6half_tEfNS_4arch4Sm80ELb1ELb0ELb0ELb1ELb1ELb1ELb1ELb0EEENS1_21CollectiveEpilogueFwdINS6_IJS8_SA_S9_EEENS6_IJNS7_ILi1EEESI_SI_EEESC_SE_Li256ELb1ELb1ELb0ELb0EEENS1_19SingleTileSchedulerILb1ELb0ELb1ELi128EEEEEEEEEvNT_6ParamsE --------------------------
	.section	.nv.shared._ZN7cutlass13device_kernelIN5flash19enable_sm80_to_sm89INS1_16FlashAttnFwdSm80INS1_25CollectiveMainloopFwdSm80ILi8ELi1ELb0EN4cute5tupleIJNS5_1CILi128EEENS7_ILi48EEENS7_ILi256EEEEEELi256ENS_6half_tEfNS_4arch4Sm80ELb1ELb0ELb0ELb1ELb1ELb1ELb1ELb0EEENS1_21CollectiveEpilogueFwdINS6_IJS8_SA_S9_EEENS6_IJNS7_ILi1EEESI_SI_EEESC_SE_Li256ELb1ELb1ELb0ELb0EEENS1_19SingleTileSchedulerILb1ELb0ELb1ELi128EEEEEEEEEvNT_6ParamsE,"aw",@nobits
	.sectionflags	@""
	.align	16
